	.target	sm_90a

	.elftype	@"ET_EXEC"


//--------------------- .note.nv.tkinfo           --------------------------
	.section	.note.nv.tkinfo,"",@"SHT_NOTE"
	.sectionflags	@"SHF_NOTE_NV_TKINFO"
	.tkinfo
        /*0018*/ 	.word	0x00000002
        /*0030*/ 	.string	""
        /*0030*/ 	.string	"ptxas"
        /*0030*/ 	.string	"Cuda compilation tools, release 13.0, V13.0.88"
        /*0030*/ 	.string	"Build cuda_13.0.r13.0/compiler.36424714_0"
        /*0030*/ 	.string	"-arch sm_90a -m 64 "



//--------------------- .note.nv.cuinfo           --------------------------
	.section	.note.nv.cuinfo,"",@"SHT_NOTE"
	.sectionflags	@"SHF_NOTE_NV_CUINFO"
        /*0018*/ 	.short	0x0002
        /*001a*/ 	.short	0x005a
        /*001c*/ 	.short	0x0082
	.zero		2


//--------------------- .nv.info                  --------------------------
	.section	.nv.info,"",@"SHT_CUDA_INFO"
	.align	4


	//----- nvinfo : EIATTR_REGCOUNT
	.align		4
        /*0000*/ 	.byte	0x04, 0x2f
        /*0002*/ 	.short	(.L_18 - .L_17)
	.align		4
.L_17:
        /*0004*/ 	.word	index@(_ZN7cutlass13device_kernelIN5flash22FlashAttnBwdPreprocessIN4cute5tupleIJNS3_1CILi128EEENS5_ILi64EEEEEENS_6half_tEfNS_4arch4Sm90ELb1ELb1EEEEEvNT_6ParamsE)
        /*0008*/ 	.word	0x00000040


	//----- nvinfo : EIATTR_FRAME_SIZE
	.align		4
.L_18:
        /*000c*/ 	.byte	0x04, 0x11
        /*000e*/ 	.short	(.L_20 - .L_19)
	.align		4
.L_19:
        /*0010*/ 	.word	index@(_ZN7cutlass13device_kernelIN5flash22FlashAttnBwdPreprocessIN4cute5tupleIJNS3_1CILi128EEENS5_ILi64EEEEEENS_6half_tEfNS_4arch4Sm90ELb1ELb1EEEEEvNT_6ParamsE)
        /*0014*/ 	.word	0x00000000


	//----- nvinfo : EIATTR_REGCOUNT
	.align		4
.L_20:
        /*0018*/ 	.byte	0x04, 0x2f
        /*001a*/ 	.short	(.L_22 - .L_21)
	.align		4
.L_21:
        /*001c*/ 	.word	index@(_ZN7cutlass13device_kernelIN5flash11enable_sm90INS1_16FlashAttnBwdSm90INS1_25CollectiveMainloopBwdSm90ILi2ELi2ELi2EN4cute5tupleIJNS5_1CILi1EEES8_S8_EEENS6_IJNS7_ILi128EEESA_NS7_ILi64EEEEEENS_6half_tEfNS_4arch4Sm90ELb1ELb0ELb0ELb1ELb1ELb1ELb0ELb0ELi2ELi1ELi2ELi2ELb0EEENS1_24CollectiveEpilogueBwdGQAISC_fSF_Li256ELb1ELb1EEENS1_25SingleTileBwdLPTSchedulerILb1ELi128ELb1EEEEEEEEEvNT_6ParamsE)
        /*0020*/ 	.word	0x000000a8


	//----- nvinfo : EIATTR_FRAME_SIZE
	.align		4
.L_22:
        /*0024*/ 	.byte	0x04, 0x11
        /*0026*/ 	.short	(.L_24 - .L_23)
	.align		4
.L_23:
        /*0028*/ 	.word	index@(_ZN7cutlass13device_kernelIN5flash11enable_sm90INS1_16FlashAttnBwdSm90INS1_25CollectiveMainloopBwdSm90ILi2ELi2ELi2EN4cute5tupleIJNS5_1CILi1EEES8_S8_EEENS6_IJNS7_ILi128EEESA_NS7_ILi64EEEEEENS_6half_tEfNS_4arch4Sm90ELb1ELb0ELb0ELb1ELb1ELb1ELb0ELb0ELi2ELi1ELi2ELi2ELb0EEENS1_24CollectiveEpilogueBwdGQAISC_fSF_Li256ELb1ELb1EEENS1_25SingleTileBwdLPTSchedulerILb1ELi128ELb1EEEEEEEEEvNT_6ParamsE)
        /*002c*/ 	.word	0x00000040


	//----- nvinfo : EIATTR_REGCOUNT
	.align		4
.L_24:
        /*0030*/ 	.byte	0x04, 0x2f
        /*0032*/ 	.short	(.L_26 - .L_25)
	.align		4
.L_25:
        /*0034*/ 	.word	index@(_ZN7cutlass13device_kernelIN5flash32FlashAttnBwdPostprocessConvertdQIN4cute5tupleIJNS3_1CILi128EEENS5_ILi64EEEEEENS_6half_tEfNS_4arch4Sm90ELi256ENS3_8TiledMMAINS3_8MMA_AtomIJNS3_4SM904GMMA25MMA_64x64x16_F32F16F16_SSILNSF_5MajorE0ELSH_1ELNSF_7ScaleInE1ELSI_1EEEEEENS3_6LayoutINS4_IJNS5_ILi2EEENS5_ILi1EEESN_EEENS4_IJSN_NS5_ILi0EEESP_EEEEENS4_IJNS3_10UnderscoreESS_SS_EEEEELb0EEEEEvNT_6ParamsE)
        /*0038*/ 	.word	0x00000037


	//----- nvinfo : EIATTR_FRAME_SIZE
	.align		4
.L_26:
        /*003c*/ 	.byte	0x04, 0x11
        /*003e*/ 	.short	(.L_28 - .L_27)
	.align		4
.L_27:
        /*0040*/ 	.word	index@(_ZN7cutlass13device_kernelIN5flash32FlashAttnBwdPostprocessConvertdQIN4cute5tupleIJNS3_1CILi128EEENS5_ILi64EEEEEENS_6half_tEfNS_4arch4Sm90ELi256ENS3_8TiledMMAINS3_8MMA_AtomIJNS3_4SM904GMMA25MMA_64x64x16_F32F16F16_SSILNSF_5MajorE0ELSH_1ELNSF_7ScaleInE1ELSI_1EEEEEENS3_6LayoutINS4_IJNS5_ILi2EEENS5_ILi1EEESN_EEENS4_IJSN_NS5_ILi0EEESP_EEEEENS4_IJNS3_10UnderscoreESS_SS_EEEEELb0EEEEEvNT_6ParamsE)
        /*0044*/ 	.word	0x00000000


	//----- nvinfo : EIATTR_REGCOUNT
	.align		4
.L_28:
        /*0048*/ 	.byte	0x04, 0x2f
        /*004a*/ 	.short	(.L_30 - .L_29)
	.align		4
.L_29:
        /*004c*/ 	.word	index@(_ZN7cutlass13device_kernelIN5flash32FlashAttnBwdPostprocessConvertdQIN4cute5tupleIJNS3_1CILi128EEENS5_ILi64EEEEEENS_6half_tEfNS_4arch4Sm90ELi256ENS3_8TiledMMAINS3_8MMA_AtomIJNS3_4SM904GMMA25MMA_64x64x16_F32F16F16_RSILNSF_5MajorE0ELSH_1ELNSF_7ScaleInE1ELSI_1EEEEEENS3_6LayoutINS4_IJNS5_ILi2EEENS5_ILi1EEESN_EEENS4_IJSN_NS5_ILi0EEESP_EEEEENS4_IJNS3_10UnderscoreESS_SS_EEEEELb0EEEEEvNT_6ParamsE)
        /*0050*/ 	.word	0x00000037


	//----- nvinfo : EIATTR_FRAME_SIZE
	.align		4
.L_30:
        /*0054*/ 	.byte	0x04, 0x11
        /*0056*/ 	.short	(.L_32 - .L_31)
	.align		4
.L_31:
        /*0058*/ 	.word	index@(_ZN7cutlass13device_kernelIN5flash32FlashAttnBwdPostprocessConvertdQIN4cute5tupleIJNS3_1CILi128EEENS5_ILi64EEEEEENS_6half_tEfNS_4arch4Sm90ELi256ENS3_8TiledMMAINS3_8MMA_AtomIJNS3_4SM904GMMA25MMA_64x64x16_F32F16F16_RSILNSF_5MajorE0ELSH_1ELNSF_7ScaleInE1ELSI_1EEEEEENS3_6LayoutINS4_IJNS5_ILi2EEENS5_ILi1EEESN_EEENS4_IJSN_NS5_ILi0EEESP_EEEEENS4_IJNS3_10UnderscoreESS_SS_EEEEELb0EEEEEvNT_6ParamsE)
        /*005c*/ 	.word	0x00000000


	//----- nvinfo : EIATTR_REGCOUNT
	.align		4
.L_32:
        /*0060*/ 	.byte	0x04, 0x2f
        /*0062*/ 	.short	(.L_34 - .L_33)
	.align		4
.L_33:
        /*0064*/ 	.word	index@(_ZN7cutlass13device_kernelIN5flash11enable_sm90INS1_16FlashAttnBwdSm90INS1_25CollectiveMainloopBwdSm90ILi2ELi2ELi2EN4cute5tupleIJNS5_1CILi1EEES8_S8_EEENS6_IJNS7_ILi128EEESA_NS7_ILi64EEEEEENS_6half_tEfNS_4arch4Sm90ELb1ELb0ELb0ELb1ELb0ELb1ELb0ELb0ELi2ELi1ELi2ELi2ELb0EEENS1_24CollectiveEpilogueBwdGQAISC_fSF_Li256ELb1ELb0EEENS1_25SingleTileBwdLPTSchedulerILb1ELi128ELb0EEEEEEEEEvNT_6ParamsE)
        /*0068*/ 	.word	0x000000a8


	//----- nvinfo : EIATTR_FRAME_SIZE
	.align		4
.L_34:
        /*006c*/ 	.byte	0x04, 0x11
        /*006e*/ 	.short	(.L_36 - .L_35)
	.align		4
.L_35:
        /*0070*/ 	.word	index@(_ZN7cutlass13device_kernelIN5flash11enable_sm90INS1_16FlashAttnBwdSm90INS1_25CollectiveMainloopBwdSm90ILi2ELi2ELi2EN4cute5tupleIJNS5_1CILi1EEES8_S8_EEENS6_IJNS7_ILi128EEESA_NS7_ILi64EEEEEENS_6half_tEfNS_4arch4Sm90ELb1ELb0ELb0ELb1ELb0ELb1ELb0ELb0ELi2ELi1ELi2ELi2ELb0EEENS1_24CollectiveEpilogueBwdGQAISC_fSF_Li256ELb1ELb0EEENS1_25SingleTileBwdLPTSchedulerILb1ELi128ELb0EEEEEEEEEvNT_6ParamsE)
        /*0074*/ 	.word	0x00000040


	//----- nvinfo : EIATTR_REGCOUNT
	.align		4
.L_36:
        /*0078*/ 	.byte	0x04, 0x2f
        /*007a*/ 	.short	(.L_38 - .L_37)
	.align		4
.L_37:
        /*007c*/ 	.word	index@(_ZN7cutlass13device_kernelIN5flash11enable_sm90INS1_16FlashAttnBwdSm90INS1_25CollectiveMainloopBwdSm90ILi2ELi2ELi2EN4cute5tupleIJNS5_1CILi1EEES8_S8_EEENS6_IJNS7_ILi128EEESA_NS7_ILi64EEEEEENS_6half_tEfNS_4arch4Sm90ELb1ELb0ELb0ELb1ELb1ELb1ELb0ELb0ELi2ELi1ELi2ELi2ELb0EEENS1_21CollectiveEpilogueBwdISC_SD_SF_Li256ELb1ELb0ELi1EEENS1_25SingleTileBwdLPTSchedulerILb1ELi128ELb1EEEEEEEEEvNT_6ParamsE)
        /*0080*/ 	.word	0x000000a8


	//----- nvinfo : EIATTR_FRAME_SIZE
	.align		4
.L_38:
        /*0084*/ 	.byte	0x04, 0x11
        /*0086*/ 	.short	(.L_40 - .L_39)
	.align		4
.L_39:
        /*0088*/ 	.word	index@(_ZN7cutlass13device_kernelIN5flash11enable_sm90INS1_16FlashAttnBwdSm90INS1_25CollectiveMainloopBwdSm90ILi2ELi2ELi2EN4cute5tupleIJNS5_1CILi1EEES8_S8_EEENS6_IJNS7_ILi128EEESA_NS7_ILi64EEEEEENS_6half_tEfNS_4arch4Sm90ELb1ELb0ELb0ELb1ELb1ELb1ELb0ELb0ELi2ELi1ELi2ELi2ELb0EEENS1_21CollectiveEpilogueBwdISC_SD_SF_Li256ELb1ELb0ELi1EEENS1_25SingleTileBwdLPTSchedulerILb1ELi128ELb1EEEEEEEEEvNT_6ParamsE)
        /*008c*/ 	.word	0x00000040


	//----- nvinfo : EIATTR_REGCOUNT
	.align		4
.L_40:
        /*0090*/ 	.byte	0x04, 0x2f
        /*0092*/ 	.short	(.L_42 - .L_41)
	.align		4
.L_41:
        /*0094*/ 	.word	index@(_ZN7cutlass13device_kernelIN5flash11enable_sm90INS1_16FlashAttnBwdSm90INS1_25CollectiveMainloopBwdSm90ILi2ELi2ELi2EN4cute5tupleIJNS5_1CILi1EEES8_S8_EEENS6_IJNS7_ILi128EEESA_NS7_ILi64EEEEEENS_6half_tEfNS_4arch4Sm90ELb1ELb0ELb0ELb1ELb0ELb1ELb0ELb0ELi2ELi1ELi2ELi2ELb0EEENS1_21CollectiveEpilogueBwdISC_SD_SF_Li256ELb1ELb0ELi1EEENS1_25SingleTileBwdLPTSchedulerILb1ELi128ELb0EEEEEEEEEvNT_6ParamsE)
        /*0098*/ 	.word	0x000000a8


	//----- nvinfo : EIATTR_FRAME_SIZE
	.align		4
.L_42:
        /*009c*/ 	.byte	0x04, 0x11
        /*009e*/ 	.short	(.L_44 - .L_43)
	.align		4
.L_43:
        /*00a0*/ 	.word	index@(_ZN7cutlass13device_kernelIN5flash11enable_sm90INS1_16FlashAttnBwdSm90INS1_25CollectiveMainloopBwdSm90ILi2ELi2ELi2EN4cute5tupleIJNS5_1CILi1EEES8_S8_EEENS6_IJNS7_ILi128EEESA_NS7_ILi64EEEEEENS_6half_tEfNS_4arch4Sm90ELb1ELb0ELb0ELb1ELb0ELb1ELb0ELb0ELi2ELi1ELi2ELi2ELb0EEENS1_21CollectiveEpilogueBwdISC_SD_SF_Li256ELb1ELb0ELi1EEENS1_25SingleTileBwdLPTSchedulerILb1ELi128ELb0EEEEEEEEEvNT_6ParamsE)
        /*00a4*/ 	.word	0x00000040


	//----- nvinfo : EIATTR_REGCOUNT
	.align		4
.L_44:
        /*00a8*/ 	.byte	0x04, 0x2f
        /*00aa*/ 	.short	(.L_46 - .L_45)
	.align		4
.L_45:
        /*00ac*/ 	.word	index@(_ZN7cutlass13device_kernelIN5flash22FlashAttnBwdPreprocessIN4cute5tupleIJNS3_1CILi128EEENS5_ILi64EEEEEENS_6half_tEfNS_4arch4Sm90ELb1ELb0EEEEEvNT_6ParamsE)
        /*00b0*/ 	.word	0x00000040


	//----- nvinfo : EIATTR_FRAME_SIZE
	.align		4
.L_46:
        /*00b4*/ 	.byte	0x04, 0x11
        /*00b6*/ 	.short	(.L_48 - .L_47)
	.align		4
.L_47:
        /*00b8*/ 	.word	index@(_ZN7cutlass13device_kernelIN5flash22FlashAttnBwdPreprocessIN4cute5tupleIJNS3_1CILi128EEENS5_ILi64EEEEEENS_6half_tEfNS_4arch4Sm90ELb1ELb0EEEEEvNT_6ParamsE)
        /*00bc*/ 	.word	0x00000000


	//----- nvinfo : EIATTR_REGCOUNT
	.align		4
.L_48:
        /*00c0*/ 	.byte	0x04, 0x2f
        /*00c2*/ 	.short	(.L_50 - .L_49)
	.align		4
.L_49:
        /*00c4*/ 	.word	index@(_ZN7cutlass13device_kernelIN5flash11enable_sm90INS1_16FlashAttnBwdSm90INS1_25CollectiveMainloopBwdSm90ILi2ELi2ELi2EN4cute5tupleIJNS5_1CILi1EEES8_S8_EEENS6_IJNS7_ILi128EEESA_NS7_ILi64EEEEEENS_6half_tEfNS_4arch4Sm90ELb1ELb0ELb0ELb0ELb1ELb1ELb0ELb0ELi2ELi1ELi2ELi2ELb0EEENS1_24CollectiveEpilogueBwdGQAISC_fSF_Li256ELb0ELb1EEENS1_25SingleTileBwdLPTSchedulerILb0ELi128ELb1EEEEEEEEEvNT_6ParamsE)
        /*00c8*/ 	.word	0x000000a8


	//----- nvinfo : EIATTR_FRAME_SIZE
	.align		4
.L_50:
        /*00cc*/ 	.byte	0x04, 0x11
        /*00ce*/ 	.short	(.L_52 - .L_51)
	.align		4
.L_51:
        /*00d0*/ 	.word	index@(_ZN7cutlass13device_kernelIN5flash11enable_sm90INS1_16FlashAttnBwdSm90INS1_25CollectiveMainloopBwdSm90ILi2ELi2ELi2EN4cute5tupleIJNS5_1CILi1EEES8_S8_EEENS6_IJNS7_ILi128EEESA_NS7_ILi64EEEEEENS_6half_tEfNS_4arch4Sm90ELb1ELb0ELb0ELb0ELb1ELb1ELb0ELb0ELi2ELi1ELi2ELi2ELb0EEENS1_24CollectiveEpilogueBwdGQAISC_fSF_Li256ELb0ELb1EEENS1_25SingleTileBwdLPTSchedulerILb0ELi128ELb1EEEEEEEEEvNT_6ParamsE)
        /*00d4*/ 	.word	0x00000048


	//----- nvinfo : EIATTR_REGCOUNT
	.align		4
.L_52:
        /*00d8*/ 	.byte	0x04, 0x2f
        /*00da*/ 	.short	(.L_54 - .L_53)
	.align		4
.L_53:
        /*00dc*/ 	.word	index@(_ZN7cutlass13device_kernelIN5flash11enable_sm90INS1_16FlashAttnBwdSm90INS1_25CollectiveMainloopBwdSm90ILi2ELi2ELi2EN4cute5tupleIJNS5_1CILi1EEES8_S8_EEENS6_IJNS7_ILi128EEESA_NS7_ILi64EEEEEENS_6half_tEfNS_4arch4Sm90ELb1ELb0ELb0ELb0ELb0ELb1ELb0ELb0ELi2ELi1ELi2ELi2ELb0EEENS1_24CollectiveEpilogueBwdGQAISC_fSF_Li256ELb0ELb0EEENS1_25SingleTileBwdLPTSchedulerILb0ELi128ELb0EEEEEEEEEvNT_6ParamsE)
        /*00e0*/ 	.word	0x000000a8


	//----- nvinfo : EIATTR_FRAME_SIZE
	.align		4
.L_54:
        /*00e4*/ 	.byte	0x04, 0x11
        /*00e6*/ 	.short	(.L_56 - .L_55)
	.align		4
.L_55:
        /*00e8*/ 	.word	index@(_ZN7cutlass13device_kernelIN5flash11enable_sm90INS1_16FlashAttnBwdSm90INS1_25CollectiveMainloopBwdSm90ILi2ELi2ELi2EN4cute5tupleIJNS5_1CILi1EEES8_S8_EEENS6_IJNS7_ILi128EEESA_NS7_ILi64EEEEEENS_6half_tEfNS_4arch4Sm90ELb1ELb0ELb0ELb0ELb0ELb1ELb0ELb0ELi2ELi1ELi2ELi2ELb0EEENS1_24CollectiveEpilogueBwdGQAISC_fSF_Li256ELb0ELb0EEENS1_25SingleTileBwdLPTSchedulerILb0ELi128ELb0EEEEEEEEEvNT_6ParamsE)
        /*00ec*/ 	.word	0x00000040


	//----- nvinfo : EIATTR_REGCOUNT
	.align		4
.L_56:
        /*00f0*/ 	.byte	0x04, 0x2f
        /*00f2*/ 	.short	(.L_58 - .L_57)
	.align		4
.L_57:
        /*00f4*/ 	.word	index@(_ZN7cutlass13device_kernelIN5flash11enable_sm90INS1_16FlashAttnBwdSm90INS1_25CollectiveMainloopBwdSm90ILi2ELi2ELi2EN4cute5tupleIJNS5_1CILi1EEES8_S8_EEENS6_IJNS7_ILi128EEESA_NS7_ILi64EEEEEENS_6half_tEfNS_4arch4Sm90ELb1ELb0ELb0ELb0ELb1ELb1ELb0ELb0ELi2ELi1ELi2ELi2ELb0EEENS1_21CollectiveEpilogueBwdISC_SD_SF_Li256ELb0ELb0ELi1EEENS1_25SingleTileBwdLPTSchedulerILb0ELi128ELb1EEEEEEEEEvNT_6ParamsE)
        /*00f8*/ 	.word	0x000000a8


	//----- nvinfo : EIATTR_FRAME_SIZE
	.align		4
.L_58:
        /*00fc*/ 	.byte	0x04, 0x11
        /*00fe*/ 	.short	(.L_60 - .L_59)
	.align		4
.L_59:
        /*0100*/ 	.word	index@(_ZN7cutlass13device_kernelIN5flash11enable_sm90INS1_16FlashAttnBwdSm90INS1_25CollectiveMainloopBwdSm90ILi2ELi2ELi2EN4cute5tupleIJNS5_1CILi1EEES8_S8_EEENS6_IJNS7_ILi128EEESA_NS7_ILi64EEEEEENS_6half_tEfNS_4arch4Sm90ELb1ELb0ELb0ELb0ELb1ELb1ELb0ELb0ELi2ELi1ELi2ELi2ELb0EEENS1_21CollectiveEpilogueBwdISC_SD_SF_Li256ELb0ELb0ELi1EEENS1_25SingleTileBwdLPTSchedulerILb0ELi128ELb1EEEEEEEEEvNT_6ParamsE)
        /*0104*/ 	.word	0x00000048


	//----- nvinfo : EIATTR_REGCOUNT
	.align		4
.L_60:
        /*0108*/ 	.byte	0x04, 0x2f
        /*010a*/ 	.short	(.L_62 - .L_61)
	.align		4
.L_61:
        /*010c*/ 	.word	index@(_ZN7cutlass13device_kernelIN5flash11enable_sm90INS1_16FlashAttnBwdSm90INS1_25CollectiveMainloopBwdSm90ILi2ELi2ELi2EN4cute5tupleIJNS5_1CILi1EEES8_S8_EEENS6_IJNS7_ILi128EEESA_NS7_ILi64EEEEEENS_6half_tEfNS_4arch4Sm90ELb1ELb0ELb0ELb0ELb0ELb1ELb0ELb0ELi2ELi1ELi2ELi2ELb0EEENS1_21CollectiveEpilogueBwdISC_SD_SF_Li256ELb0ELb0ELi1EEENS1_25SingleTileBwdLPTSchedulerILb0ELi128ELb0EEEEEEEEEvNT_6ParamsE)
        /*0110*/ 	.word	0x000000a8


	//----- nvinfo : EIATTR_FRAME_SIZE
	.align		4
.L_62:
        /*0114*/ 	.byte	0x04, 0x11
        /*0116*/ 	.short	(.L_64 - .L_63)
	.align		4
.L_63:
        /*0118*/ 	.word	index@(_ZN7cutlass13device_kernelIN5flash11enable_sm90INS1_16FlashAttnBwdSm90INS1_25CollectiveMainloopBwdSm90ILi2ELi2ELi2EN4cute5tupleIJNS5_1CILi1EEES8_S8_EEENS6_IJNS7_ILi128EEESA_NS7_ILi64EEEEEENS_6half_tEfNS_4arch4Sm90ELb1ELb0ELb0ELb0ELb0ELb1ELb0ELb0ELi2ELi1ELi2ELi2ELb0EEENS1_21CollectiveEpilogueBwdISC_SD_SF_Li256ELb0ELb0ELi1EEENS1_25SingleTileBwdLPTSchedulerILb0ELi128ELb0EEEEEEEEEvNT_6ParamsE)
        /*011c*/ 	.word	0x00000048


	//----- nvinfo : EIATTR_REGCOUNT
	.align		4
.L_64:
        /*0120*/ 	.byte	0x04, 0x2f
        /*0122*/ 	.short	(.L_66 - .L_65)
	.align		4
.L_65:
        /*0124*/ 	.word	index@(_ZN7cutlass13device_kernelIN5flash11enable_sm90INS1_16FlashAttnBwdSm90INS1_25CollectiveMainloopBwdSm90ILi2ELi2ELi2EN4cute5tupleIJNS5_1CILi1EEES8_S8_EEENS6_IJNS7_ILi128EEESA_NS7_ILi64EEEEEENS_6half_tEfNS_4arch4Sm90ELb0ELb1ELb0ELb1ELb1ELb1ELb0ELb0ELi2ELi1ELi2ELi2ELb0EEENS1_24CollectiveEpilogueBwdGQAISC_fSF_Li256ELb1ELb1EEENS1_19SingleTileSchedulerILb1ELb0ELb0ELi128EEEEEEEEEvNT_6ParamsE)
        /*0128*/ 	.word	0x000000a8


	//----- nvinfo : EIATTR_FRAME_SIZE
	.align		4
.L_66:
        /*012c*/ 	.byte	0x04, 0x11
        /*012e*/ 	.short	(.L_68 - .L_67)
	.align		4
.L_67:
        /*0130*/ 	.word	index@(_ZN7cutlass13device_kernelIN5flash11enable_sm90INS1_16FlashAttnBwdSm90INS1_25CollectiveMainloopBwdSm90ILi2ELi2ELi2EN4cute5tupleIJNS5_1CILi1EEES8_S8_EEENS6_IJNS7_ILi128EEESA_NS7_ILi64EEEEEENS_6half_tEfNS_4arch4Sm90ELb0ELb1ELb0ELb1ELb1ELb1ELb0ELb0ELi2ELi1ELi2ELi2ELb0EEENS1_24CollectiveEpilogueBwdGQAISC_fSF_Li256ELb1ELb1EEENS1_19SingleTileSchedulerILb1ELb0ELb0ELi128EEEEEEEEEvNT_6ParamsE)
        /*0134*/ 	.word	0x00000050


	//----- nvinfo : EIATTR_REGCOUNT
	.align		4
.L_68:
        /*0138*/ 	.byte	0x04, 0x2f
        /*013a*/ 	.short	(.L_70 - .L_69)
	.align		4
.L_69:
        /*013c*/ 	.word	index@(_ZN7cutlass13device_kernelIN5flash11enable_sm90INS1_16FlashAttnBwdSm90INS1_25CollectiveMainloopBwdSm90ILi2ELi2ELi2EN4cute5tupleIJNS5_1CILi1EEES8_S8_EEENS6_IJNS7_ILi128EEESA_NS7_ILi64EEEEEENS_6half_tEfNS_4arch4Sm90ELb0ELb1ELb0ELb1ELb0ELb1ELb0ELb0ELi2ELi1ELi2ELi2ELb0EEENS1_24CollectiveEpilogueBwdGQAISC_fSF_Li256ELb1ELb0EEENS1_19SingleTileSchedulerILb1ELb0ELb0ELi128EEEEEEEEEvNT_6ParamsE)
        /*0140*/ 	.word	0x000000a8


	//----- nvinfo : EIATTR_FRAME_SIZE
	.align		4
.L_70:
        /*0144*/ 	.byte	0x04, 0x11
        /*0146*/ 	.short	(.L_72 - .L_71)
	.align		4
.L_71:
        /*0148*/ 	.word	index@(_ZN7cutlass13device_kernelIN5flash11enable_sm90INS1_16FlashAttnBwdSm90INS1_25CollectiveMainloopBwdSm90ILi2ELi2ELi2EN4cute5tupleIJNS5_1CILi1EEES8_S8_EEENS6_IJNS7_ILi128EEESA_NS7_ILi64EEEEEENS_6half_tEfNS_4arch4Sm90ELb0ELb1ELb0ELb1ELb0ELb1ELb0ELb0ELi2ELi1ELi2ELi2ELb0EEENS1_24CollectiveEpilogueBwdGQAISC_fSF_Li256ELb1ELb0EEENS1_19SingleTileSchedulerILb1ELb0ELb0ELi128EEEEEEEEEvNT_6ParamsE)
        /*014c*/ 	.word	0x00000050


	//----- nvinfo : EIATTR_REGCOUNT
	.align		4
.L_72:
        /*0150*/ 	.byte	0x04, 0x2f
        /*0152*/ 	.short	(.L_74 - .L_73)
	.align		4
.L_73:
        /*0154*/ 	.word	index@(_ZN7cutlass13device_kernelIN5flash11enable_sm90INS1_16FlashAttnBwdSm90INS1_25CollectiveMainloopBwdSm90ILi2ELi2ELi2EN4cute5tupleIJNS5_1CILi1EEES8_S8_EEENS6_IJNS7_ILi128EEESA_NS7_ILi64EEEEEENS_6half_tEfNS_4arch4Sm90ELb0ELb1ELb0ELb1ELb1ELb1ELb0ELb0ELi2ELi1ELi2ELi2ELb0EEENS1_21CollectiveEpilogueBwdISC_SD_SF_Li256ELb1ELb0ELi1EEENS1_19SingleTileSchedulerILb1ELb0ELb0ELi128EEEEEEEEEvNT_6ParamsE)
        /*0158*/ 	.word	0x000000a8


	//----- nvinfo : EIATTR_FRAME_SIZE
	.align		4
.L_74:
        /*015c*/ 	.byte	0x04, 0x11
        /*015e*/ 	.short	(.L_76 - .L_75)
	.align		4
.L_75:
        /*0160*/ 	.word	index@(_ZN7cutlass13device_kernelIN5flash11enable_sm90INS1_16FlashAttnBwdSm90INS1_25CollectiveMainloopBwdSm90ILi2ELi2ELi2EN4cute5tupleIJNS5_1CILi1EEES8_S8_EEENS6_IJNS7_ILi128EEESA_NS7_ILi64EEEEEENS_6half_tEfNS_4arch4Sm90ELb0ELb1ELb0ELb1ELb1ELb1ELb0ELb0ELi2ELi1ELi2ELi2ELb0EEENS1_21CollectiveEpilogueBwdISC_SD_SF_Li256ELb1ELb0ELi1EEENS1_19SingleTileSchedulerILb1ELb0ELb0ELi128EEEEEEEEEvNT_6ParamsE)
        /*0164*/ 	.word	0x00000050


	//----- nvinfo : EIATTR_REGCOUNT
	.align		4
.L_76:
        /*0168*/ 	.byte	0x04, 0x2f
        /*016a*/ 	.short	(.L_78 - .L_77)
	.align		4
.L_77:
        /*016c*/ 	.word	index@(_ZN7cutlass13device_kernelIN5flash11enable_sm90INS1_16FlashAttnBwdSm90INS1_25CollectiveMainloopBwdSm90ILi2ELi2ELi2EN4cute5tupleIJNS5_1CILi1EEES8_S8_EEENS6_IJNS7_ILi128EEESA_NS7_ILi64EEEEEENS_6half_tEfNS_4arch4Sm90ELb0ELb1ELb0ELb1ELb0ELb1ELb0ELb0ELi2ELi1ELi2ELi2ELb0EEENS1_21CollectiveEpilogueBwdISC_SD_SF_Li256ELb1ELb0ELi1EEENS1_19SingleTileSchedulerILb1ELb0ELb0ELi128EEEEEEEEEvNT_6ParamsE)
        /*0170*/ 	.word	0x000000a8


	//----- nvinfo : EIATTR_FRAME_SIZE
	.align		4
.L_78:
        /*0174*/ 	.byte	0x04, 0x11
        /*0176*/ 	.short	(.L_80 - .L_79)
	.align		4
.L_79:
        /*0178*/ 	.word	index@(_ZN7cutlass13device_kernelIN5flash11enable_sm90INS1_16FlashAttnBwdSm90INS1_25CollectiveMainloopBwdSm90ILi2ELi2ELi2EN4cute5tupleIJNS5_1CILi1EEES8_S8_EEENS6_IJNS7_ILi128EEESA_NS7_ILi64EEEEEENS_6half_tEfNS_4arch4Sm90ELb0ELb1ELb0ELb1ELb0ELb1ELb0ELb0ELi2ELi1ELi2ELi2ELb0EEENS1_21CollectiveEpilogueBwdISC_SD_SF_Li256ELb1ELb0ELi1EEENS1_19SingleTileSchedulerILb1ELb0ELb0ELi128EEEEEEEEEvNT_6ParamsE)
        /*017c*/ 	.word	0x00000050


	//----- nvinfo : EIATTR_REGCOUNT
	.align		4
.L_80:
        /*0180*/ 	.byte	0x04, 0x2f
        /*0182*/ 	.short	(.L_82 - .L_81)
	.align		4
.L_81:
        /*0184*/ 	.word	index@(_ZN7cutlass13device_kernelIN5flash11enable_sm90INS1_16FlashAttnBwdSm90INS1_25CollectiveMainloopBwdSm90ILi2ELi2ELi2EN4cute5tupleIJNS5_1CILi1EEES8_S8_EEENS6_IJNS7_ILi128EEESA_NS7_ILi64EEEEEENS_6half_tEfNS_4arch4Sm90ELb0ELb1ELb0ELb0ELb1ELb1ELb0ELb0ELi2ELi1ELi2ELi2ELb0EEENS1_24CollectiveEpilogueBwdGQAISC_fSF_Li256ELb0ELb1EEENS1_19SingleTileSchedulerILb0ELb0ELb0ELi128EEEEEEEEEvNT_6ParamsE)
        /*0188*/ 	.word	0x000000a8


	//----- nvinfo : EIATTR_FRAME_SIZE
	.align		4
.L_82:
        /*018c*/ 	.byte	0x04, 0x11
        /*018e*/ 	.short	(.L_84 - .L_83)
	.align		4
.L_83:
        /*0190*/ 	.word	index@(_ZN7cutlass13device_kernelIN5flash11enable_sm90INS1_16FlashAttnBwdSm90INS1_25CollectiveMainloopBwdSm90ILi2ELi2ELi2EN4cute5tupleIJNS5_1CILi1EEES8_S8_EEENS6_IJNS7_ILi128EEESA_NS7_ILi64EEEEEENS_6half_tEfNS_4arch4Sm90ELb0ELb1ELb0ELb0ELb1ELb1ELb0ELb0ELi2ELi1ELi2ELi2ELb0EEENS1_24CollectiveEpilogueBwdGQAISC_fSF_Li256ELb0ELb1EEENS1_19SingleTileSchedulerILb0ELb0ELb0ELi128EEEEEEEEEvNT_6ParamsE)
        /*0194*/ 	.word	0x00000040


	//----- nvinfo : EIATTR_REGCOUNT
	.align		4
.L_84:
        /*0198*/ 	.byte	0x04, 0x2f
        /*019a*/ 	.short	(.L_86 - .L_85)
	.align		4
.L_85:
        /*019c*/ 	.word	index@(_ZN7cutlass13device_kernelIN5flash11enable_sm90INS1_16FlashAttnBwdSm90INS1_25CollectiveMainloopBwdSm90ILi2ELi2ELi2EN4cute5tupleIJNS5_1CILi1EEES8_S8_EEENS6_IJNS7_ILi128EEESA_NS7_ILi64EEEEEENS_6half_tEfNS_4arch4Sm90ELb0ELb1ELb0ELb0ELb0ELb1ELb0ELb0ELi2ELi1ELi2ELi2ELb0EEENS1_24CollectiveEpilogueBwdGQAISC_fSF_Li256ELb0ELb0EEENS1_19SingleTileSchedulerILb0ELb0ELb0ELi128EEEEEEEEEvNT_6ParamsE)
        /*01a0*/ 	.word	0x000000a8


	//----- nvinfo : EIATTR_FRAME_SIZE
	.align		4
.L_86:
        /*01a4*/ 	.byte	0x04, 0x11
        /*01a6*/ 	.short	(.L_88 - .L_87)
	.align		4
.L_87:
        /*01a8*/ 	.word	index@(_ZN7cutlass13device_kernelIN5flash11enable_sm90INS1_16FlashAttnBwdSm90INS1_25CollectiveMainloopBwdSm90ILi2ELi2ELi2EN4cute5tupleIJNS5_1CILi1EEES8_S8_EEENS6_IJNS7_ILi128EEESA_NS7_ILi64EEEEEENS_6half_tEfNS_4arch4Sm90ELb0ELb1ELb0ELb0ELb0ELb1ELb0ELb0ELi2ELi1ELi2ELi2ELb0EEENS1_24CollectiveEpilogueBwdGQAISC_fSF_Li256ELb0ELb0EEENS1_19SingleTileSchedulerILb0ELb0ELb0ELi128EEEEEEEEEvNT_6ParamsE)
        /*01ac*/ 	.word	0x00000040


	//----- nvinfo : EIATTR_REGCOUNT
	.align		4
.L_88:
        /*01b0*/ 	.byte	0x04, 0x2f
        /*01b2*/ 	.short	(.L_90 - .L_89)
	.align		4
.L_89:
        /*01b4*/ 	.word	index@(_ZN7cutlass13device_kernelIN5flash11enable_sm90INS1_16FlashAttnBwdSm90INS1_25CollectiveMainloopBwdSm90ILi2ELi2ELi2EN4cute5tupleIJNS5_1CILi1EEES8_S8_EEENS6_IJNS7_ILi128EEESA_NS7_ILi64EEEEEENS_6half_tEfNS_4arch4Sm90ELb0ELb1ELb0ELb0ELb1ELb1ELb0ELb0ELi2ELi1ELi2ELi2ELb0EEENS1_21CollectiveEpilogueBwdISC_SD_SF_Li256ELb0ELb0ELi1EEENS1_19SingleTileSchedulerILb0ELb0ELb0ELi128EEEEEEEEEvNT_6ParamsE)
        /*01b8*/ 	.word	0x000000a8


	//----- nvinfo : EIATTR_FRAME_SIZE
	.align		4
.L_90:
        /*01bc*/ 	.byte	0x04, 0x11
        /*01be*/ 	.short	(.L_92 - .L_91)
	.align		4
.L_91:
        /*01c0*/ 	.word	index@(_ZN7cutlass13device_kernelIN5flash11enable_sm90INS1_16FlashAttnBwdSm90INS1_25CollectiveMainloopBwdSm90ILi2ELi2ELi2EN4cute5tupleIJNS5_1CILi1EEES8_S8_EEENS6_IJNS7_ILi128EEESA_NS7_ILi64EEEEEENS_6half_tEfNS_4arch4Sm90ELb0ELb1ELb0ELb0ELb1ELb1ELb0ELb0ELi2ELi1ELi2ELi2ELb0EEENS1_21CollectiveEpilogueBwdISC_SD_SF_Li256ELb0ELb0ELi1EEENS1_19SingleTileSchedulerILb0ELb0ELb0ELi128EEEEEEEEEvNT_6ParamsE)
        /*01c4*/ 	.word	0x00000040


	//----- nvinfo : EIATTR_REGCOUNT
	.align		4
.L_92:
        /*01c8*/ 	.byte	0x04, 0x2f
        /*01ca*/ 	.short	(.L_94 - .L_93)
	.align		4
.L_93:
        /*01cc*/ 	.word	index@(_ZN7cutlass13device_kernelIN5flash11enable_sm90INS1_16FlashAttnBwdSm90INS1_25CollectiveMainloopBwdSm90ILi2ELi2ELi2EN4cute5tupleIJNS5_1CILi1EEES8_S8_EEENS6_IJNS7_ILi128EEESA_NS7_ILi64EEEEEENS_6half_tEfNS_4arch4Sm90ELb0ELb1ELb0ELb0ELb0ELb1ELb0ELb0ELi2ELi1ELi2ELi2ELb0EEENS1_21CollectiveEpilogueBwdISC_SD_SF_Li256ELb0ELb0ELi1EEENS1_19SingleTileSchedulerILb0ELb0ELb0ELi128EEEEEEEEEvNT_6ParamsE)
        /*01d0*/ 	.word	0x000000a8


	//----- nvinfo : EIATTR_FRAME_SIZE
	.align		4
.L_94:
        /*01d4*/ 	.byte	0x04, 0x11
        /*01d6*/ 	.short	(.L_96 - .L_95)
	.align		4
.L_95:
        /*01d8*/ 	.word	index@(_ZN7cutlass13device_kernelIN5flash11enable_sm90INS1_16FlashAttnBwdSm90INS1_25CollectiveMainloopBwdSm90ILi2ELi2ELi2EN4cute5tupleIJNS5_1CILi1EEES8_S8_EEENS6_IJNS7_ILi128EEESA_NS7_ILi64EEEEEENS_6half_tEfNS_4arch4Sm90ELb0ELb1ELb0ELb0ELb0ELb1ELb0ELb0ELi2ELi1ELi2ELi2ELb0EEENS1_21CollectiveEpilogueBwdISC_SD_SF_Li256ELb0ELb0ELi1EEENS1_19SingleTileSchedulerILb0ELb0ELb0ELi128EEEEEEEEEvNT_6ParamsE)
        /*01dc*/ 	.word	0x00000040


	//----- nvinfo : EIATTR_REGCOUNT
	.align		4
.L_96:
        /*01e0*/ 	.byte	0x04, 0x2f
        /*01e2*/ 	.short	(.L_98 - .L_97)
	.align		4
.L_97:
        /*01e4*/ 	.word	index@(_ZN7cutlass13device_kernelIN5flash11enable_sm90INS1_16FlashAttnBwdSm90INS1_25CollectiveMainloopBwdSm90ILi2ELi2ELi2EN4cute5tupleIJNS5_1CILi1EEES8_S8_EEENS6_IJNS7_ILi128EEESA_NS7_ILi64EEEEEENS_6half_tEfNS_4arch4Sm90ELb0ELb0ELb0ELb1ELb1ELb1ELb0ELb0ELi2ELi1ELi2ELi2ELb0EEENS1_24CollectiveEpilogueBwdGQAISC_fSF_Li256ELb1ELb1EEENS1_19SingleTileSchedulerILb1ELb0ELb0ELi128EEEEEEEEEvNT_6ParamsE)
        /*01e8*/ 	.word	0x000000a8


	//----- nvinfo : EIATTR_FRAME_SIZE
	.align		4
.L_98:
        /*01ec*/ 	.byte	0x04, 0x11
        /*01ee*/ 	.short	(.L_100 - .L_99)
	.align		4
.L_99:
        /*01f0*/ 	.word	index@(_ZN7cutlass13device_kernelIN5flash11enable_sm90INS1_16FlashAttnBwdSm90INS1_25CollectiveMainloopBwdSm90ILi2ELi2ELi2EN4cute5tupleIJNS5_1CILi1EEES8_S8_EEENS6_IJNS7_ILi128EEESA_NS7_ILi64EEEEEENS_6half_tEfNS_4arch4Sm90ELb0ELb0ELb0ELb1ELb1ELb1ELb0ELb0ELi2ELi1ELi2ELi2ELb0EEENS1_24CollectiveEpilogueBwdGQAISC_fSF_Li256ELb1ELb1EEENS1_19SingleTileSchedulerILb1ELb0ELb0ELi128EEEEEEEEEvNT_6ParamsE)
        /*01f4*/ 	.word	0x00000018


	//----- nvinfo : EIATTR_REGCOUNT
	.align		4
.L_100:
        /*01f8*/ 	.byte	0x04, 0x2f
        /*01fa*/ 	.short	(.L_102 - .L_101)
	.align		4
.L_101:
        /*01fc*/ 	.word	index@(_ZN7cutlass13device_kernelIN5flash11enable_sm90INS1_16FlashAttnBwdSm90INS1_25CollectiveMainloopBwdSm90ILi2ELi2ELi2EN4cute5tupleIJNS5_1CILi1EEES8_S8_EEENS6_IJNS7_ILi128EEESA_NS7_ILi64EEEEEENS_6half_tEfNS_4arch4Sm90ELb0ELb0ELb0ELb1ELb0ELb1ELb0ELb0ELi2ELi1ELi2ELi2ELb0EEENS1_24CollectiveEpilogueBwdGQAISC_fSF_Li256ELb1ELb0EEENS1_19SingleTileSchedulerILb1ELb0ELb0ELi128EEEEEEEEEvNT_6ParamsE)
        /*0200*/ 	.word	0x000000a8


	//----- nvinfo : EIATTR_FRAME_SIZE
	.align		4
.L_102:
        /*0204*/ 	.byte	0x04, 0x11
        /*0206*/ 	.short	(.L_104 - .L_103)
	.align		4
.L_103:
        /*0208*/ 	.word	index@(_ZN7cutlass13device_kernelIN5flash11enable_sm90INS1_16FlashAttnBwdSm90INS1_25CollectiveMainloopBwdSm90ILi2ELi2ELi2EN4cute5tupleIJNS5_1CILi1EEES8_S8_EEENS6_IJNS7_ILi128EEESA_NS7_ILi64EEEEEENS_6half_tEfNS_4arch4Sm90ELb0ELb0ELb0ELb1ELb0ELb1ELb0ELb0ELi2ELi1ELi2ELi2ELb0EEENS1_24CollectiveEpilogueBwdGQAISC_fSF_Li256ELb1ELb0EEENS1_19SingleTileSchedulerILb1ELb0ELb0ELi128EEEEEEEEEvNT_6ParamsE)
        /*020c*/ 	.word	0x00000018


	//----- nvinfo : EIATTR_REGCOUNT
	.align		4
.L_104:
        /*0210*/ 	.byte	0x04, 0x2f
        /*0212*/ 	.short	(.L_106 - .L_105)
	.align		4
.L_105:
        /*0214*/ 	.word	index@(_ZN7cutlass13device_kernelIN5flash11enable_sm90INS1_16FlashAttnBwdSm90INS1_25CollectiveMainloopBwdSm90ILi2ELi2ELi2EN4cute5tupleIJNS5_1CILi1EEES8_S8_EEENS6_IJNS7_ILi128EEESA_NS7_ILi64EEEEEENS_6half_tEfNS_4arch4Sm90ELb0ELb0ELb0ELb1ELb1ELb1ELb0ELb0ELi2ELi1ELi2ELi2ELb0EEENS1_21CollectiveEpilogueBwdISC_SD_SF_Li256ELb1ELb0ELi1EEENS1_19SingleTileSchedulerILb1ELb0ELb0ELi128EEEEEEEEEvNT_6ParamsE)
        /*0218*/ 	.word	0x000000a8


	//----- nvinfo : EIATTR_FRAME_SIZE
	.align		4
.L_106:
        /*021c*/ 	.byte	0x04, 0x11
        /*021e*/ 	.short	(.L_108 - .L_107)
	.align		4
.L_107:
        /*0220*/ 	.word	index@(_ZN7cutlass13device_kernelIN5flash11enable_sm90INS1_16FlashAttnBwdSm90INS1_25CollectiveMainloopBwdSm90ILi2ELi2ELi2EN4cute5tupleIJNS5_1CILi1EEES8_S8_EEENS6_IJNS7_ILi128EEESA_NS7_ILi64EEEEEENS_6half_tEfNS_4arch4Sm90ELb0ELb0ELb0ELb1ELb1ELb1ELb0ELb0ELi2ELi1ELi2ELi2ELb0EEENS1_21CollectiveEpilogueBwdISC_SD_SF_Li256ELb1ELb0ELi1EEENS1_19SingleTileSchedulerILb1ELb0ELb0ELi128EEEEEEEEEvNT_6ParamsE)
        /*0224*/ 	.word	0x00000018


	//----- nvinfo : EIATTR_REGCOUNT
	.align		4
.L_108:
        /*0228*/ 	.byte	0x04, 0x2f
        /*022a*/ 	.short	(.L_110 - .L_109)
	.align		4
.L_109:
        /*022c*/ 	.word	index@(_ZN7cutlass13device_kernelIN5flash11enable_sm90INS1_16FlashAttnBwdSm90INS1_25CollectiveMainloopBwdSm90ILi2ELi2ELi2EN4cute5tupleIJNS5_1CILi1EEES8_S8_EEENS6_IJNS7_ILi128EEESA_NS7_ILi64EEEEEENS_6half_tEfNS_4arch4Sm90ELb0ELb0ELb0ELb1ELb0ELb1ELb0ELb0ELi2ELi1ELi2ELi2ELb0EEENS1_21CollectiveEpilogueBwdISC_SD_SF_Li256ELb1ELb0ELi1EEENS1_19SingleTileSchedulerILb1ELb0ELb0ELi128EEEEEEEEEvNT_6ParamsE)
        /*0230*/ 	.word	0x000000a8


	//----- nvinfo : EIATTR_FRAME_SIZE
	.align		4
.L_110:
        /*0234*/ 	.byte	0x04, 0x11
        /*0236*/ 	.short	(.L_112 - .L_111)
	.align		4
.L_111:
        /*0238*/ 	.word	index@(_ZN7cutlass13device_kernelIN5flash11enable_sm90INS1_16FlashAttnBwdSm90INS1_25CollectiveMainloopBwdSm90ILi2ELi2ELi2EN4cute5tupleIJNS5_1CILi1EEES8_S8_EEENS6_IJNS7_ILi128EEESA_NS7_ILi64EEEEEENS_6half_tEfNS_4arch4Sm90ELb0ELb0ELb0ELb1ELb0ELb1ELb0ELb0ELi2ELi1ELi2ELi2ELb0EEENS1_21CollectiveEpilogueBwdISC_SD_SF_Li256ELb1ELb0ELi1EEENS1_19SingleTileSchedulerILb1ELb0ELb0ELi128EEEEEEEEEvNT_6ParamsE)
        /*023c*/ 	.word	0x00000018


	//----- nvinfo : EIATTR_REGCOUNT
	.align		4
.L_112:
        /*0240*/ 	.byte	0x04, 0x2f
        /*0242*/ 	.short	(.L_114 - .L_113)
	.align		4
.L_113:
        /*0244*/ 	.word	index@(_ZN7cutlass13device_kernelIN5flash11enable_sm90INS1_16FlashAttnBwdSm90INS1_25CollectiveMainloopBwdSm90ILi2ELi2ELi2EN4cute5tupleIJNS5_1CILi1EEES8_S8_EEENS6_IJNS7_ILi128EEESA_NS7_ILi64EEEEEENS_6half_tEfNS_4arch4Sm90ELb0ELb0ELb0ELb0ELb1ELb1ELb0ELb0ELi2ELi1ELi2ELi2ELb0EEENS1_24CollectiveEpilogueBwdGQAISC_fSF_Li256ELb0ELb1EEENS1_19SingleTileSchedulerILb0ELb0ELb0ELi128EEEEEEEEEvNT_6ParamsE)
        /*0248*/ 	.word	0x000000a8


	//----- nvinfo : EIATTR_FRAME_SIZE
	.align		4
.L_114:
        /*024c*/ 	.byte	0x04, 0x11
        /*024e*/ 	.short	(.L_116 - .L_115)
	.align		4
.L_115:
        /*0250*/ 	.word	index@(_ZN7cutlass13device_kernelIN5flash11enable_sm90INS1_16FlashAttnBwdSm90INS1_25CollectiveMainloopBwdSm90ILi2ELi2ELi2EN4cute5tupleIJNS5_1CILi1EEES8_S8_EEENS6_IJNS7_ILi128EEESA_NS7_ILi64EEEEEENS_6half_tEfNS_4arch4Sm90ELb0ELb0ELb0ELb0ELb1ELb1ELb0ELb0ELi2ELi1ELi2ELi2ELb0EEENS1_24CollectiveEpilogueBwdGQAISC_fSF_Li256ELb0ELb1EEENS1_19SingleTileSchedulerILb0ELb0ELb0ELi128EEEEEEEEEvNT_6ParamsE)
        /*0254*/ 	.word	0x00000010


	//----- nvinfo : EIATTR_REGCOUNT
	.align		4
.L_116:
        /*0258*/ 	.byte	0x04, 0x2f
        /*025a*/ 	.short	(.L_118 - .L_117)
	.align		4
.L_117:
        /*025c*/ 	.word	index@(_ZN7cutlass13device_kernelIN5flash11enable_sm90INS1_16FlashAttnBwdSm90INS1_25CollectiveMainloopBwdSm90ILi2ELi2ELi2EN4cute5tupleIJNS5_1CILi1EEES8_S8_EEENS6_IJNS7_ILi128EEESA_NS7_ILi64EEEEEENS_6half_tEfNS_4arch4Sm90ELb0ELb0ELb0ELb0ELb0ELb1ELb0ELb0ELi2ELi1ELi2ELi2ELb0EEENS1_24CollectiveEpilogueBwdGQAISC_fSF_Li256ELb0ELb0EEENS1_19SingleTileSchedulerILb0ELb0ELb0ELi128EEEEEEEEEvNT_6ParamsE)
        /*0260*/ 	.word	0x000000a8


	//----- nvinfo : EIATTR_FRAME_SIZE
	.align		4
.L_118:
        /*0264*/ 	.byte	0x04, 0x11
        /*0266*/ 	.short	(.L_120 - .L_119)
	.align		4
.L_119:
        /*0268*/ 	.word	index@(_ZN7cutlass13device_kernelIN5flash11enable_sm90INS1_16FlashAttnBwdSm90INS1_25CollectiveMainloopBwdSm90ILi2ELi2ELi2EN4cute5tupleIJNS5_1CILi1EEES8_S8_EEENS6_IJNS7_ILi128EEESA_NS7_ILi64EEEEEENS_6half_tEfNS_4arch4Sm90ELb0ELb0ELb0ELb0ELb0ELb1ELb0ELb0ELi2ELi1ELi2ELi2ELb0EEENS1_24CollectiveEpilogueBwdGQAISC_fSF_Li256ELb0ELb0EEENS1_19SingleTileSchedulerILb0ELb0ELb0ELi128EEEEEEEEEvNT_6ParamsE)
        /*026c*/ 	.word	0x00000010


	//----- nvinfo : EIATTR_REGCOUNT
	.align		4
.L_120:
        /*0270*/ 	.byte	0x04, 0x2f
        /*0272*/ 	.short	(.L_122 - .L_121)
	.align		4
.L_121:
        /*0274*/ 	.word	index@(_ZN7cutlass13device_kernelIN5flash11enable_sm90INS1_16FlashAttnBwdSm90INS1_25CollectiveMainloopBwdSm90ILi2ELi2ELi2EN4cute5tupleIJNS5_1CILi1EEES8_S8_EEENS6_IJNS7_ILi128EEESA_NS7_ILi64EEEEEENS_6half_tEfNS_4arch4Sm90ELb0ELb0ELb0ELb0ELb1ELb1ELb0ELb0ELi2ELi1ELi2ELi2ELb0EEENS1_21CollectiveEpilogueBwdISC_SD_SF_Li256ELb0ELb0ELi1EEENS1_19SingleTileSchedulerILb0ELb0ELb0ELi128EEEEEEEEEvNT_6ParamsE)
        /*0278*/ 	.word	0x000000a8


	//----- nvinfo : EIATTR_FRAME_SIZE
	.align		4
.L_122:
        /*027c*/ 	.byte	0x04, 0x11
        /*027e*/ 	.short	(.L_124 - .L_123)
	.align		4
.L_123:
        /*0280*/ 	.word	index@(_ZN7cutlass13device_kernelIN5flash11enable_sm90INS1_16FlashAttnBwdSm90INS1_25CollectiveMainloopBwdSm90ILi2ELi2ELi2EN4cute5tupleIJNS5_1CILi1EEES8_S8_EEENS6_IJNS7_ILi128EEESA_NS7_ILi64EEEEEENS_6half_tEfNS_4arch4Sm90ELb0ELb0ELb0ELb0ELb1ELb1ELb0ELb0ELi2ELi1ELi2ELi2ELb0EEENS1_21CollectiveEpilogueBwdISC_SD_SF_Li256ELb0ELb0ELi1EEENS1_19SingleTileSchedulerILb0ELb0ELb0ELi128EEEEEEEEEvNT_6ParamsE)
        /*0284*/ 	.word	0x00000010


	//----- nvinfo : EIATTR_REGCOUNT
	.align		4
.L_124:
        /*0288*/ 	.byte	0x04, 0x2f
        /*028a*/ 	.short	(.L_126 - .L_125)
	.align		4
.L_125:
        /*028c*/ 	.word	index@(_ZN7cutlass13device_kernelIN5flash11enable_sm90INS1_16FlashAttnBwdSm90INS1_25CollectiveMainloopBwdSm90ILi2ELi2ELi2EN4cute5tupleIJNS5_1CILi1EEES8_S8_EEENS6_IJNS7_ILi128EEESA_NS7_ILi64EEEEEENS_6half_tEfNS_4arch4Sm90ELb0ELb0ELb0ELb0ELb0ELb1ELb0ELb0ELi2ELi1ELi2ELi2ELb0EEENS1_21CollectiveEpilogueBwdISC_SD_SF_Li256ELb0ELb0ELi1EEENS1_19SingleTileSchedulerILb0ELb0ELb0ELi128EEEEEEEEEvNT_6ParamsE)
        /*0290*/ 	.word	0x000000a8


	//----- nvinfo : EIATTR_FRAME_SIZE
	.align		4
.L_126:
        /*0294*/ 	.byte	0x04, 0x11
        /*0296*/ 	.short	(.L_128 - .L_127)
	.align		4
.L_127:
        /*0298*/ 	.word	index@(_ZN7cutlass13device_kernelIN5flash11enable_sm90INS1_16FlashAttnBwdSm90INS1_25CollectiveMainloopBwdSm90ILi2ELi2ELi2EN4cute5tupleIJNS5_1CILi1EEES8_S8_EEENS6_IJNS7_ILi128EEESA_NS7_ILi64EEEEEENS_6half_tEfNS_4arch4Sm90ELb0ELb0ELb0ELb0ELb0ELb1ELb0ELb0ELi2ELi1ELi2ELi2ELb0EEENS1_21CollectiveEpilogueBwdISC_SD_SF_Li256ELb0ELb0ELi1EEENS1_19SingleTileSchedulerILb0ELb0ELb0ELi128EEEEEEEEEvNT_6ParamsE)
        /*029c*/ 	.word	0x00000010


	//----- nvinfo : EIATTR_MIN_STACK_SIZE
	.align		4
.L_128:
        /*02a0*/ 	.byte	0x04, 0x12
        /*02a2*/ 	.short	(.L_130 - .L_129)
	.align		4
.L_129:
        /*02a4*/ 	.word	index@(_ZN7cutlass13device_kernelIN5flash11enable_sm90INS1_16FlashAttnBwdSm90INS1_25CollectiveMainloopBwdSm90ILi2ELi2ELi2EN4cute5tupleIJNS5_1CILi1EEES8_S8_EEENS6_IJNS7_ILi128EEESA_NS7_ILi64EEEEEENS_6half_tEfNS_4arch4Sm90ELb0ELb0ELb0ELb0ELb0ELb1ELb0ELb0ELi2ELi1ELi2ELi2ELb0EEENS1_21CollectiveEpilogueBwdISC_SD_SF_Li256ELb0ELb0ELi1EEENS1_19SingleTileSchedulerILb0ELb0ELb0ELi128EEEEEEEEEvNT_6ParamsE)
        /*02a8*/ 	.word	0x00000010


	//----- nvinfo : EIATTR_MIN_STACK_SIZE
	.align		4
.L_130:
        /*02ac*/ 	.byte	0x04, 0x12
        /*02ae*/ 	.short	(.L_132 - .L_131)
	.align		4
.L_131:
        /*02b0*/ 	.word	index@(_ZN7cutlass13device_kernelIN5flash11enable_sm90INS1_16FlashAttnBwdSm90INS1_25CollectiveMainloopBwdSm90ILi2ELi2ELi2EN4cute5tupleIJNS5_1CILi1EEES8_S8_EEENS6_IJNS7_ILi128EEESA_NS7_ILi64EEEEEENS_6half_tEfNS_4arch4Sm90ELb0ELb0ELb0ELb0ELb1ELb1ELb0ELb0ELi2ELi1ELi2ELi2ELb0EEENS1_21CollectiveEpilogueBwdISC_SD_SF_Li256ELb0ELb0ELi1EEENS1_19SingleTileSchedulerILb0ELb0ELb0ELi128EEEEEEEEEvNT_6ParamsE)
        /*02b4*/ 	.word	0x00000010


	//----- nvinfo : EIATTR_MIN_STACK_SIZE
	.align		4
.L_132:
        /*02b8*/ 	.byte	0x04, 0x12
        /*02ba*/ 	.short	(.L_134 - .L_133)
	.align		4
.L_133:
        /*02bc*/ 	.word	index@(_ZN7cutlass13device_kernelIN5flash11enable_sm90INS1_16FlashAttnBwdSm90INS1_25CollectiveMainloopBwdSm90ILi2ELi2ELi2EN4cute5tupleIJNS5_1CILi1EEES8_S8_EEENS6_IJNS7_ILi128EEESA_NS7_ILi64EEEEEENS_6half_tEfNS_4arch4Sm90ELb0ELb0ELb0ELb0ELb0ELb1ELb0ELb0ELi2ELi1ELi2ELi2ELb0EEENS1_24CollectiveEpilogueBwdGQAISC_fSF_Li256ELb0ELb0EEENS1_19SingleTileSchedulerILb0ELb0ELb0ELi128EEEEEEEEEvNT_6ParamsE)
        /*02c0*/ 	.word	0x00000010


	//----- nvinfo : EIATTR_MIN_STACK_SIZE
	.align		4
.L_134:
        /*02c4*/ 	.byte	0x04, 0x12
        /*02c6*/ 	.short	(.L_136 - .L_135)
	.align		4
.L_135:
        /*02c8*/ 	.word	index@(_ZN7cutlass13device_kernelIN5flash11enable_sm90INS1_16FlashAttnBwdSm90INS1_25CollectiveMainloopBwdSm90ILi2ELi2ELi2EN4cute5tupleIJNS5_1CILi1EEES8_S8_EEENS6_IJNS7_ILi128EEESA_NS7_ILi64EEEEEENS_6half_tEfNS_4arch4Sm90ELb0ELb0ELb0ELb0ELb1ELb1ELb0ELb0ELi2ELi1ELi2ELi2ELb0EEENS1_24CollectiveEpilogueBwdGQAISC_fSF_Li256ELb0ELb1EEENS1_19SingleTileSchedulerILb0ELb0ELb0ELi128EEEEEEEEEvNT_6ParamsE)
        /*02cc*/ 	.word	0x00000010


	//----- nvinfo : EIATTR_MIN_STACK_SIZE
	.align		4
.L_136:
        /*02d0*/ 	.byte	0x04, 0x12
        /*02d2*/ 	.short	(.L_138 - .L_137)
	.align		4
.L_137:
        /*02d4*/ 	.word	index@(_ZN7cutlass13device_kernelIN5flash11enable_sm90INS1_16FlashAttnBwdSm90INS1_25CollectiveMainloopBwdSm90ILi2ELi2ELi2EN4cute5tupleIJNS5_1CILi1EEES8_S8_EEENS6_IJNS7_ILi128EEESA_NS7_ILi64EEEEEENS_6half_tEfNS_4arch4Sm90ELb0ELb0ELb0ELb1ELb0ELb1ELb0ELb0ELi2ELi1ELi2ELi2ELb0EEENS1_21CollectiveEpilogueBwdISC_SD_SF_Li256ELb1ELb0ELi1EEENS1_19SingleTileSchedulerILb1ELb0ELb0ELi128EEEEEEEEEvNT_6ParamsE)
        /*02d8*/ 	.word	0x00000018


	//----- nvinfo : EIATTR_MIN_STACK_SIZE
	.align		4
.L_138:
        /*02dc*/ 	.byte	0x04, 0x12
        /*02de*/ 	.short	(.L_140 - .L_139)
	.align		4
.L_139:
        /*02e0*/ 	.word	index@(_ZN7cutlass13device_kernelIN5flash11enable_sm90INS1_16FlashAttnBwdSm90INS1_25CollectiveMainloopBwdSm90ILi2ELi2ELi2EN4cute5tupleIJNS5_1CILi1EEES8_S8_EEENS6_IJNS7_ILi128EEESA_NS7_ILi64EEEEEENS_6half_tEfNS_4arch4Sm90ELb0ELb0ELb0ELb1ELb1ELb1ELb0ELb0ELi2ELi1ELi2ELi2ELb0EEENS1_21CollectiveEpilogueBwdISC_SD_SF_Li256ELb1ELb0ELi1EEENS1_19SingleTileSchedulerILb1ELb0ELb0ELi128EEEEEEEEEvNT_6ParamsE)
        /*02e4*/ 	.word	0x00000018


	//----- nvinfo : EIATTR_MIN_STACK_SIZE
	.align		4
.L_140:
        /*02e8*/ 	.byte	0x04, 0x12
        /*02ea*/ 	.short	(.L_142 - .L_141)
	.align		4
.L_141:
        /*02ec*/ 	.word	index@(_ZN7cutlass13device_kernelIN5flash11enable_sm90INS1_16FlashAttnBwdSm90INS1_25CollectiveMainloopBwdSm90ILi2ELi2ELi2EN4cute5tupleIJNS5_1CILi1EEES8_S8_EEENS6_IJNS7_ILi128EEESA_NS7_ILi64EEEEEENS_6half_tEfNS_4arch4Sm90ELb0ELb0ELb0ELb1ELb0ELb1ELb0ELb0ELi2ELi1ELi2ELi2ELb0EEENS1_24CollectiveEpilogueBwdGQAISC_fSF_Li256ELb1ELb0EEENS1_19SingleTileSchedulerILb1ELb0ELb0ELi128EEEEEEEEEvNT_6ParamsE)
        /*02f0*/ 	.word	0x00000018


	//----- nvinfo : EIATTR_MIN_STACK_SIZE
	.align		4
.L_142:
        /*02f4*/ 	.byte	0x04, 0x12
        /*02f6*/ 	.short	(.L_144 - .L_143)
	.align		4
.L_143:
        /*02f8*/ 	.word	index@(_ZN7cutlass13device_kernelIN5flash11enable_sm90INS1_16FlashAttnBwdSm90INS1_25CollectiveMainloopBwdSm90ILi2ELi2ELi2EN4cute5tupleIJNS5_1CILi1EEES8_S8_EEENS6_IJNS7_ILi128EEESA_NS7_ILi64EEEEEENS_6half_tEfNS_4arch4Sm90ELb0ELb0ELb0ELb1ELb1ELb1ELb0ELb0ELi2ELi1ELi2ELi2ELb0EEENS1_24CollectiveEpilogueBwdGQAISC_fSF_Li256ELb1ELb1EEENS1_19SingleTileSchedulerILb1ELb0ELb0ELi128EEEEEEEEEvNT_6ParamsE)
        /*02fc*/ 	.word	0x00000018


	//----- nvinfo : EIATTR_MIN_STACK_SIZE
	.align		4
.L_144:
        /*0300*/ 	.byte	0x04, 0x12
        /*0302*/ 	.short	(.L_146 - .L_145)
	.align		4
.L_145:
        /*0304*/ 	.word	index@(_ZN7cutlass13device_kernelIN5flash11enable_sm90INS1_16FlashAttnBwdSm90INS1_25CollectiveMainloopBwdSm90ILi2ELi2ELi2EN4cute5tupleIJNS5_1CILi1EEES8_S8_EEENS6_IJNS7_ILi128EEESA_NS7_ILi64EEEEEENS_6half_tEfNS_4arch4Sm90ELb0ELb1ELb0ELb0ELb0ELb1ELb0ELb0ELi2ELi1ELi2ELi2ELb0EEENS1_21CollectiveEpilogueBwdISC_SD_SF_Li256ELb0ELb0ELi1EEENS1_19SingleTileSchedulerILb0ELb0ELb0ELi128EEEEEEEEEvNT_6ParamsE)
        /*0308*/ 	.word	0x00000040


	//----- nvinfo : EIATTR_MIN_STACK_SIZE
	.align		4
.L_146:
        /*030c*/ 	.byte	0x04, 0x12
        /*030e*/ 	.short	(.L_148 - .L_147)
	.align		4
.L_147:
        /*0310*/ 	.word	index@(_ZN7cutlass13device_kernelIN5flash11enable_sm90INS1_16FlashAttnBwdSm90INS1_25CollectiveMainloopBwdSm90ILi2ELi2ELi2EN4cute5tupleIJNS5_1CILi1EEES8_S8_EEENS6_IJNS7_ILi128EEESA_NS7_ILi64EEEEEENS_6half_tEfNS_4arch4Sm90ELb0ELb1ELb0ELb0ELb1ELb1ELb0ELb0ELi2ELi1ELi2ELi2ELb0EEENS1_21CollectiveEpilogueBwdISC_SD_SF_Li256ELb0ELb0ELi1EEENS1_19SingleTileSchedulerILb0ELb0ELb0ELi128EEEEEEEEEvNT_6ParamsE)
        /*0314*/ 	.word	0x00000040


	//----- nvinfo : EIATTR_MIN_STACK_SIZE
	.align		4
.L_148:
        /*0318*/ 	.byte	0x04, 0x12
        /*031a*/ 	.short	(.L_150 - .L_149)
	.align		4
.L_149:
        /*031c*/ 	.word	index@(_ZN7cutlass13device_kernelIN5flash11enable_sm90INS1_16FlashAttnBwdSm90INS1_25CollectiveMainloopBwdSm90ILi2ELi2ELi2EN4cute5tupleIJNS5_1CILi1EEES8_S8_EEENS6_IJNS7_ILi128EEESA_NS7_ILi64EEEEEENS_6half_tEfNS_4arch4Sm90ELb0ELb1ELb0ELb0ELb0ELb1ELb0ELb0ELi2ELi1ELi2ELi2ELb0EEENS1_24CollectiveEpilogueBwdGQAISC_fSF_Li256ELb0ELb0EEENS1_19SingleTileSchedulerILb0ELb0ELb0ELi128EEEEEEEEEvNT_6ParamsE)
        /*0320*/ 	.word	0x00000040


	//----- nvinfo : EIATTR_MIN_STACK_SIZE
	.align		4
.L_150:
        /*0324*/ 	.byte	0x04, 0x12
        /*0326*/ 	.short	(.L_152 - .L_151)
	.align		4
.L_151:
        /*0328*/ 	.word	index@(_ZN7cutlass13device_kernelIN5flash11enable_sm90INS1_16FlashAttnBwdSm90INS1_25CollectiveMainloopBwdSm90ILi2ELi2ELi2EN4cute5tupleIJNS5_1CILi1EEES8_S8_EEENS6_IJNS7_ILi128EEESA_NS7_ILi64EEEEEENS_6half_tEfNS_4arch4Sm90ELb0ELb1ELb0ELb0ELb1ELb1ELb0ELb0ELi2ELi1ELi2ELi2ELb0EEENS1_24CollectiveEpilogueBwdGQAISC_fSF_Li256ELb0ELb1EEENS1_19SingleTileSchedulerILb0ELb0ELb0ELi128EEEEEEEEEvNT_6ParamsE)
        /*032c*/ 	.word	0x00000040


	//----- nvinfo : EIATTR_MIN_STACK_SIZE
	.align		4
.L_152:
        /*0330*/ 	.byte	0x04, 0x12
        /*0332*/ 	.short	(.L_154 - .L_153)
	.align		4
.L_153:
        /*0334*/ 	.word	index@(_ZN7cutlass13device_kernelIN5flash11enable_sm90INS1_16FlashAttnBwdSm90INS1_25CollectiveMainloopBwdSm90ILi2ELi2ELi2EN4cute5tupleIJNS5_1CILi1EEES8_S8_EEENS6_IJNS7_ILi128EEESA_NS7_ILi64EEEEEENS_6half_tEfNS_4arch4Sm90ELb0ELb1ELb0ELb1ELb0ELb1ELb0ELb0ELi2ELi1ELi2ELi2ELb0EEENS1_21CollectiveEpilogueBwdISC_SD_SF_Li256ELb1ELb0ELi1EEENS1_19SingleTileSchedulerILb1ELb0ELb0ELi128EEEEEEEEEvNT_6ParamsE)
        /*0338*/ 	.word	0x00000050


	//----- nvinfo : EIATTR_MIN_STACK_SIZE
	.align		4
.L_154:
        /*033c*/ 	.byte	0x04, 0x12
        /*033e*/ 	.short	(.L_156 - .L_155)
	.align		4
.L_155:
        /*0340*/ 	.word	index@(_ZN7cutlass13device_kernelIN5flash11enable_sm90INS1_16FlashAttnBwdSm90INS1_25CollectiveMainloopBwdSm90ILi2ELi2ELi2EN4cute5tupleIJNS5_1CILi1EEES8_S8_EEENS6_IJNS7_ILi128EEESA_NS7_ILi64EEEEEENS_6half_tEfNS_4arch4Sm90ELb0ELb1ELb0ELb1ELb1ELb1ELb0ELb0ELi2ELi1ELi2ELi2ELb0EEENS1_21CollectiveEpilogueBwdISC_SD_SF_Li256ELb1ELb0ELi1EEENS1_19SingleTileSchedulerILb1ELb0ELb0ELi128EEEEEEEEEvNT_6ParamsE)
        /*0344*/ 	.word	0x00000050


	//----- nvinfo : EIATTR_MIN_STACK_SIZE
	.align		4
.L_156:
        /*0348*/ 	.byte	0x04, 0x12
        /*034a*/ 	.short	(.L_158 - .L_157)
	.align		4
.L_157:
        /*034c*/ 	.word	index@(_ZN7cutlass13device_kernelIN5flash11enable_sm90INS1_16FlashAttnBwdSm90INS1_25CollectiveMainloopBwdSm90ILi2ELi2ELi2EN4cute5tupleIJNS5_1CILi1EEES8_S8_EEENS6_IJNS7_ILi128EEESA_NS7_ILi64EEEEEENS_6half_tEfNS_4arch4Sm90ELb0ELb1ELb0ELb1ELb0ELb1ELb0ELb0ELi2ELi1ELi2ELi2ELb0EEENS1_24CollectiveEpilogueBwdGQAISC_fSF_Li256ELb1ELb0EEENS1_19SingleTileSchedulerILb1ELb0ELb0ELi128EEEEEEEEEvNT_6ParamsE)
        /*0350*/ 	.word	0x00000050


	//----- nvinfo : EIATTR_MIN_STACK_SIZE
	.align		4
.L_158:
        /*0354*/ 	.byte	0x04, 0x12
        /*0356*/ 	.short	(.L_160 - .L_159)
	.align		4
.L_159:
        /*0358*/ 	.word	index@(_ZN7cutlass13device_kernelIN5flash11enable_sm90INS1_16FlashAttnBwdSm90INS1_25CollectiveMainloopBwdSm90ILi2ELi2ELi2EN4cute5tupleIJNS5_1CILi1EEES8_S8_EEENS6_IJNS7_ILi128EEESA_NS7_ILi64EEEEEENS_6half_tEfNS_4arch4Sm90ELb0ELb1ELb0ELb1ELb1ELb1ELb0ELb0ELi2ELi1ELi2ELi2ELb0EEENS1_24CollectiveEpilogueBwdGQAISC_fSF_Li256ELb1ELb1EEENS1_19SingleTileSchedulerILb1ELb0ELb0ELi128EEEEEEEEEvNT_6ParamsE)
        /*035c*/ 	.word	0x00000050


	//----- nvinfo : EIATTR_MIN_STACK_SIZE
	.align		4
.L_160:
        /*0360*/ 	.byte	0x04, 0x12
        /*0362*/ 	.short	(.L_162 - .L_161)
	.align		4
.L_161:
        /*0364*/ 	.word	index@(_ZN7cutlass13device_kernelIN5flash11enable_sm90INS1_16FlashAttnBwdSm90INS1_25CollectiveMainloopBwdSm90ILi2ELi2ELi2EN4cute5tupleIJNS5_1CILi1EEES8_S8_EEENS6_IJNS7_ILi128EEESA_NS7_ILi64EEEEEENS_6half_tEfNS_4arch4Sm90ELb1ELb0ELb0ELb0ELb0ELb1ELb0ELb0ELi2ELi1ELi2ELi2ELb0EEENS1_21CollectiveEpilogueBwdISC_SD_SF_Li256ELb0ELb0ELi1EEENS1_25SingleTileBwdLPTSchedulerILb0ELi128ELb0EEEEEEEEEvNT_6ParamsE)
        /*0368*/ 	.word	0x00000048


	//----- nvinfo : EIATTR_MIN_STACK_SIZE
	.align		4
.L_162:
        /*036c*/ 	.byte	0x04, 0x12
        /*036e*/ 	.short	(.L_164 - .L_163)
	.align		4
.L_163:
        /*0370*/ 	.word	index@(_ZN7cutlass13device_kernelIN5flash11enable_sm90INS1_16FlashAttnBwdSm90INS1_25CollectiveMainloopBwdSm90ILi2ELi2ELi2EN4cute5tupleIJNS5_1CILi1EEES8_S8_EEENS6_IJNS7_ILi128EEESA_NS7_ILi64EEEEEENS_6half_tEfNS_4arch4Sm90ELb1ELb0ELb0ELb0ELb1ELb1ELb0ELb0ELi2ELi1ELi2ELi2ELb0EEENS1_21CollectiveEpilogueBwdISC_SD_SF_Li256ELb0ELb0ELi1EEENS1_25SingleTileBwdLPTSchedulerILb0ELi128ELb1EEEEEEEEEvNT_6ParamsE)
        /*0374*/ 	.word	0x00000048


	//----- nvinfo : EIATTR_MIN_STACK_SIZE
	.align		4
.L_164:
        /*0378*/ 	.byte	0x04, 0x12
        /*037a*/ 	.short	(.L_166 - .L_165)
	.align		4
.L_165:
        /*037c*/ 	.word	index@(_ZN7cutlass13device_kernelIN5flash11enable_sm90INS1_16FlashAttnBwdSm90INS1_25CollectiveMainloopBwdSm90ILi2ELi2ELi2EN4cute5tupleIJNS5_1CILi1EEES8_S8_EEENS6_IJNS7_ILi128EEESA_NS7_ILi64EEEEEENS_6half_tEfNS_4arch4Sm90ELb1ELb0ELb0ELb0ELb0ELb1ELb0ELb0ELi2ELi1ELi2ELi2ELb0EEENS1_24CollectiveEpilogueBwdGQAISC_fSF_Li256ELb0ELb0EEENS1_25SingleTileBwdLPTSchedulerILb0ELi128ELb0EEEEEEEEEvNT_6ParamsE)
        /*0380*/ 	.word	0x00000040


	//----- nvinfo : EIATTR_MIN_STACK_SIZE
	.align		4
.L_166:
        /*0384*/ 	.byte	0x04, 0x12
        /*0386*/ 	.short	(.L_168 - .L_167)
	.align		4
.L_167:
        /*0388*/ 	.word	index@(_ZN7cutlass13device_kernelIN5flash11enable_sm90INS1_16FlashAttnBwdSm90INS1_25CollectiveMainloopBwdSm90ILi2ELi2ELi2EN4cute5tupleIJNS5_1CILi1EEES8_S8_EEENS6_IJNS7_ILi128EEESA_NS7_ILi64EEEEEENS_6half_tEfNS_4arch4Sm90ELb1ELb0ELb0ELb0ELb1ELb1ELb0ELb0ELi2ELi1ELi2ELi2ELb0EEENS1_24CollectiveEpilogueBwdGQAISC_fSF_Li256ELb0ELb1EEENS1_25SingleTileBwdLPTSchedulerILb0ELi128ELb1EEEEEEEEEvNT_6ParamsE)
        /*038c*/ 	.word	0x00000048


	//----- nvinfo : EIATTR_MIN_STACK_SIZE
	.align		4
.L_168:
        /*0390*/ 	.byte	0x04, 0x12
        /*0392*/ 	.short	(.L_170 - .L_169)
	.align		4
.L_169:
        /*0394*/ 	.word	index@(_ZN7cutlass13device_kernelIN5flash22FlashAttnBwdPreprocessIN4cute5tupleIJNS3_1CILi128EEENS5_ILi64EEEEEENS_6half_tEfNS_4arch4Sm90ELb1ELb0EEEEEvNT_6ParamsE)
        /*0398*/ 	.word	0x00000000


	//----- nvinfo : EIATTR_MIN_STACK_SIZE
	.align		4
.L_170:
        /*039c*/ 	.byte	0x04, 0x12
        /*039e*/ 	.short	(.L_172 - .L_171)
	.align		4
.L_171:
        /*03a0*/ 	.word	index@(_ZN7cutlass13device_kernelIN5flash11enable_sm90INS1_16FlashAttnBwdSm90INS1_25CollectiveMainloopBwdSm90ILi2ELi2ELi2EN4cute5tupleIJNS5_1CILi1EEES8_S8_EEENS6_IJNS7_ILi128EEESA_NS7_ILi64EEEEEENS_6half_tEfNS_4arch4Sm90ELb1ELb0ELb0ELb1ELb0ELb1ELb0ELb0ELi2ELi1ELi2ELi2ELb0EEENS1_21CollectiveEpilogueBwdISC_SD_SF_Li256ELb1ELb0ELi1EEENS1_25SingleTileBwdLPTSchedulerILb1ELi128ELb0EEEEEEEEEvNT_6ParamsE)
        /*03a4*/ 	.word	0x00000040


	//----- nvinfo : EIATTR_MIN_STACK_SIZE
	.align		4
.L_172:
        /*03a8*/ 	.byte	0x04, 0x12
        /*03aa*/ 	.short	(.L_174 - .L_173)
	.align		4
.L_173:
        /*03ac*/ 	.word	index@(_ZN7cutlass13device_kernelIN5flash11enable_sm90INS1_16FlashAttnBwdSm90INS1_25CollectiveMainloopBwdSm90ILi2ELi2ELi2EN4cute5tupleIJNS5_1CILi1EEES8_S8_EEENS6_IJNS7_ILi128EEESA_NS7_ILi64EEEEEENS_6half_tEfNS_4arch4Sm90ELb1ELb0ELb0ELb1ELb1ELb1ELb0ELb0ELi2ELi1ELi2ELi2ELb0EEENS1_21CollectiveEpilogueBwdISC_SD_SF_Li256ELb1ELb0ELi1EEENS1_25SingleTileBwdLPTSchedulerILb1ELi128ELb1EEEEEEEEEvNT_6ParamsE)
        /*03b0*/ 	.word	0x00000040


	//----- nvinfo : EIATTR_MIN_STACK_SIZE
	.align		4
.L_174:
        /*03b4*/ 	.byte	0x04, 0x12
        /*03b6*/ 	.short	(.L_176 - .L_175)
	.align		4
.L_175:
        /*03b8*/ 	.word	index@(_ZN7cutlass13device_kernelIN5flash11enable_sm90INS1_16FlashAttnBwdSm90INS1_25CollectiveMainloopBwdSm90ILi2ELi2ELi2EN4cute5tupleIJNS5_1CILi1EEES8_S8_EEENS6_IJNS7_ILi128EEESA_NS7_ILi64EEEEEENS_6half_tEfNS_4arch4Sm90ELb1ELb0ELb0ELb1ELb0ELb1ELb0ELb0ELi2ELi1ELi2ELi2ELb0EEENS1_24CollectiveEpilogueBwdGQAISC_fSF_Li256ELb1ELb0EEENS1_25SingleTileBwdLPTSchedulerILb1ELi128ELb0EEEEEEEEEvNT_6ParamsE)
        /*03bc*/ 	.word	0x00000040


	//----- nvinfo : EIATTR_MIN_STACK_SIZE
	.align		4
.L_176:
        /*03c0*/ 	.byte	0x04, 0x12
        /*03c2*/ 	.short	(.L_178 - .L_177)
	.align		4
.L_177:
        /*03c4*/ 	.word	index@(_ZN7cutlass13device_kernelIN5flash32FlashAttnBwdPostprocessConvertdQIN4cute5tupleIJNS3_1CILi128EEENS5_ILi64EEEEEENS_6half_tEfNS_4arch4Sm90ELi256ENS3_8TiledMMAINS3_8MMA_AtomIJNS3_4SM904GMMA25MMA_64x64x16_F32F16F16_RSILNSF_5MajorE0ELSH_1ELNSF_7ScaleInE1ELSI_1EEEEEENS3_6LayoutINS4_IJNS5_ILi2EEENS5_ILi1EEESN_EEENS4_IJSN_NS5_ILi0EEESP_EEEEENS4_IJNS3_10UnderscoreESS_SS_EEEEELb0EEEEEvNT_6ParamsE)
        /*03c8*/ 	.word	0x00000000


	//----- nvinfo : EIATTR_MIN_STACK_SIZE
	.align		4
.L_178:
        /*03cc*/ 	.byte	0x04, 0x12
        /*03ce*/ 	.short	(.L_180 - .L_179)
	.align		4
.L_179:
        /*03d0*/ 	.word	index@(_ZN7cutlass13device_kernelIN5flash32FlashAttnBwdPostprocessConvertdQIN4cute5tupleIJNS3_1CILi128EEENS5_ILi64EEEEEENS_6half_tEfNS_4arch4Sm90ELi256ENS3_8TiledMMAINS3_8MMA_AtomIJNS3_4SM904GMMA25MMA_64x64x16_F32F16F16_SSILNSF_5MajorE0ELSH_1ELNSF_7ScaleInE1ELSI_1EEEEEENS3_6LayoutINS4_IJNS5_ILi2EEENS5_ILi1EEESN_EEENS4_IJSN_NS5_ILi0EEESP_EEEEENS4_IJNS3_10UnderscoreESS_SS_EEEEELb0EEEEEvNT_6ParamsE)
        /*03d4*/ 	.word	0x00000000


	//----- nvinfo : EIATTR_MIN_STACK_SIZE
	.align		4
.L_180:
        /*03d8*/ 	.byte	0x04, 0x12
        /*03da*/ 	.short	(.L_182 - .L_181)
	.align		4
.L_181:
        /*03dc*/ 	.word	index@(_ZN7cutlass13device_kernelIN5flash11enable_sm90INS1_16FlashAttnBwdSm90INS1_25CollectiveMainloopBwdSm90ILi2ELi2ELi2EN4cute5tupleIJNS5_1CILi1EEES8_S8_EEENS6_IJNS7_ILi128EEESA_NS7_ILi64EEEEEENS_6half_tEfNS_4arch4Sm90ELb1ELb0ELb0ELb1ELb1ELb1ELb0ELb0ELi2ELi1ELi2ELi2ELb0EEENS1_24CollectiveEpilogueBwdGQAISC_fSF_Li256ELb1ELb1EEENS1_25SingleTileBwdLPTSchedulerILb1ELi128ELb1EEEEEEEEEvNT_6ParamsE)
        /*03e0*/ 	.word	0x00000040


	//----- nvinfo : EIATTR_MIN_STACK_SIZE
	.align		4
.L_182:
        /*03e4*/ 	.byte	0x04, 0x12
        /*03e6*/ 	.short	(.L_184 - .L_183)
	.align		4
.L_183:
        /*03e8*/ 	.word	index@(_ZN7cutlass13device_kernelIN5flash22FlashAttnBwdPreprocessIN4cute5tupleIJNS3_1CILi128EEENS5_ILi64EEEEEENS_6half_tEfNS_4arch4Sm90ELb1ELb1EEEEEvNT_6ParamsE)
        /*03ec*/ 	.word	0x00000000
.L_184:


//--------------------- .nv.compat                --------------------------
	.section	.nv.compat,"",@"SHT_CUDA_COMPAT_INFO"
	.align	4
        /*0000*/ 	.byte	0x02, 0x09, 0x01, 0x00, 0x02, 0x02, 0x04, 0x00, 0x02, 0x05, 0x05, 0x00, 0x03, 0x07, 0x01, 0x01
        /*0010*/ 	.byte	0x02, 0x03, 0x01, 0x00, 0x02, 0x06, 0x01, 0x00, 0x04, 0x0b, 0x08, 0x00, 0x00, 0x00, 0x00, 0x00
        /*0020*/ 	.byte	0x00, 0x00, 0x00, 0x00


//--------------------- .nv.info._ZN7cutlass13device_kernelIN5flash11enable_sm90INS1_16FlashAttnBwdSm90INS1_25CollectiveMainloopBwdSm90ILi2ELi2ELi2EN4cute5tupleIJNS5_1CILi1EEES8_S8_EEENS6_IJNS7_ILi128EEESA_NS7_ILi64EEEEEENS_6half_tEfNS_4arch4Sm90ELb0ELb0ELb0ELb0ELb0ELb1ELb0ELb0ELi2ELi1ELi2ELi2ELb0EEENS1_21CollectiveEpilogueBwdISC_SD_SF_Li256ELb0ELb0ELi1EEENS1_19SingleTileSchedulerILb0ELb0ELb0ELi128EEEEEEEEEvNT_6ParamsE --------------------------
	.section	.nv.info._ZN7cutlass13device_kernelIN5flash11enable_sm90INS1_16FlashAttnBwdSm90INS1_25CollectiveMainloopBwdSm90ILi2ELi2ELi2EN4cute5tupleIJNS5_1CILi1EEES8_S8_EEENS6_IJNS7_ILi128EEESA_NS7_ILi64EEEEEENS_6half_tEfNS_4arch4Sm90ELb0ELb0ELb0ELb0ELb0ELb1ELb0ELb0ELi2ELi1ELi2ELi2ELb0EEENS1_21CollectiveEpilogueBwdISC_SD_SF_Li256ELb0ELb0ELi1EEENS1_19SingleTileSchedulerILb0ELb0ELb0ELi128EEEEEEEEEvNT_6ParamsE,"",@"SHT_CUDA_INFO"
	.sectionflags	@""
	.align	4


	//----- nvinfo : EIATTR_CUDA_API_VERSION
	.align		4
        /*0000*/ 	.byte	0x04, 0x37
        /*0002*/ 	.short	(.L_186 - .L_185)
.L_185:
        /*0004*/ 	.word	0x00000082


	//----- nvinfo : EIATTR_KPARAM_INFO
	.align		4
.L_186:
        /*0008*/ 	.byte	0x04, 0x17
        /*000a*/ 	.short	(.L_188 - .L_187)
.L_187:
        /*000c*/ 	.word	0x00000000
        /*0010*/ 	.short	0x0000
        /*0012*/ 	.short	0x0070
        /*0014*/ 	.byte	0x00, 0xf0, 0x01, 0x24


	//----- nvinfo : EIATTR_SPARSE_MMA_MASK
	.align		4
.L_188:
        /*0018*/ 	.byte	0x03, 0x50
        /*001a*/ 	.short	0x0000


	//----- nvinfo : EIATTR_MAXREG_COUNT
	.align		4
        /*001c*/ 	.byte	0x03, 0x1b
        /*001e*/ 	.short	0x00a8


	//----- nvinfo : EIATTR_NUM_BARRIERS
	.align		4
        /*0020*/ 	.byte	0x02, 0x4c
        /*0022*/ 	.byte	0x10
	.zero		1


	//----- nvinfo : EIATTR_EXTERNS
	.align		4
        /*0024*/ 	.byte	0x04, 0x0f
        /*0026*/ 	.short	(.L_190 - .L_189)


	//   ....[0]....
	.align		4
.L_189:
        /*0028*/ 	.word	index@(__assertfail)


	//----- nvinfo : EIATTR_ANNOTATIONS
	.align		4
.L_190:
        /*002c*/ 	.byte	0x04, 0x55
        /*002e*/ 	.short	(.L_192 - .L_191)


	//   ....[0]....
.L_191:
        /*0030*/ 	.word	0x00000001
        /*0034*/ 	.byte	0x40, 0x0c, 0x00, 0x00, 0x01, 0x00, 0x00, 0x00, 0xd0, 0x0e, 0x00, 0x00, 0x01, 0x00, 0x00, 0x00
        /*0044*/ 	.byte	0x00, 0x14, 0x00, 0x00, 0x01, 0x00, 0x00, 0x00, 0x30, 0x14, 0x00, 0x00, 0x01, 0x00, 0x00, 0x00
        /*0054*/ 	.byte	0x60, 0x14, 0x00, 0x00, 0x01, 0x00, 0x00, 0x00, 0xd0, 0x15, 0x00, 0x00, 0x01, 0x00, 0x00, 0x00
        /*0064*/ 	.byte	0x00, 0x16, 0x00, 0x00, 0x01, 0x00, 0x00, 0x00, 0x20, 0x16, 0x00, 0x00, 0x01, 0x00, 0x00, 0x00
        /*0074*/ 	.byte	0x80, 0x4c, 0x00, 0x00


	//----- nvinfo : EIATTR_MERCURY_ISA_VERSION
	.align		4
.L_192:
        /*0078*/ 	.byte	0x03, 0x5f
        /*007a*/ 	.short	0x0101


	//----- nvinfo : EIATTR_INT_WARP_WIDE_INSTR_OFFSETS
	.align		4
        /*007c*/ 	.byte	0x04, 0x31
        /*007e*/ 	.short	(.L_194 - .L_193)


	//   ....[0]....
.L_193:
        /*0080*/ 	.word	0x000001e0


	//   ....[1]....
        /*0084*/ 	.word	0x000002a0


	//----- nvinfo : EIATTR_COOP_GROUP_MASK_REGIDS
	.align		4
.L_194:
        /*0088*/ 	.byte	0x04, 0x29
        /*008a*/ 	.short	(.L_196 - .L_195)


	//   ....[0]....
.L_195:
        /*008c*/ 	.word	0xffffffff


	//   ....[1]....
        /*0090*/ 	.word	0xffffffff


	//   ....[2]....
        /*0094*/ 	.word	0xffffffff


	//   ....[3]....
        /*0098*/ 	.word	0xffffffff


	//   ....[4]....
        /*009c*/ 	.word	0xffffffff


	//   ....[5]....
        /*00a0*/ 	.word	0xffffffff


	//   ....[6]....
        /*00a4*/ 	.word	0xffffffff


	//   ....[7]....
        /*00a8*/ 	.word	0xffffffff


	//   ....[8]....
        /*00ac*/ 	.word	0xffffffff


	//   ....[9]....
        /*00b0*/ 	.word	0xffffffff


	//   ....[10]....
        /*00b4*/ 	.word	0xffffffff


	//   ....[11]....
        /*00b8*/ 	.word	0xffffffff


	//   ....[12]....
        /*00bc*/ 	.word	0xffffffff


	//   ....[13]....
        /*00c0*/ 	.word	0xffffffff


	//   ....[14]....
        /*00c4*/ 	.word	0xffffffff


	//   ....[15]....
        /*00c8*/ 	.word	0xffffffff


	//   ....[16]....
        /*00cc*/ 	.word	0xffffffff


	//   ....[17]....
        /*00d0*/ 	.word	0xffffffff


	//   ....[18]....
        /*00d4*/ 	.word	0xffffffff


	//   ....[19]....
        /*00d8*/ 	.word	0xffffffff


	//   ....[20]....
        /*00dc*/ 	.word	0xffffffff


	//   ....[21]....
        /*00e0*/ 	.word	0xffffffff


	//   ....[22]....
        /*00e4*/ 	.word	0xffffffff


	//   ....[23]....
        /*00e8*/ 	.word	0xffffffff


	//   ....[24]....
        /*00ec*/ 	.word	0xffffffff


	//   ....[25]....
        /*00f0*/ 	.word	0xffffffff


	//   ....[26]....
        /*00f4*/ 	.word	0xffffffff


	//   ....[27]....
        /*00f8*/ 	.word	0xffffffff


	//   ....[28]....
        /*00fc*/ 	.word	0xffffffff


	//   ....[29]....
        /*0100*/ 	.word	0xffffffff


	//   ....[30]....
        /*0104*/ 	.word	0xffffffff


	//   ....[31]....
        /*0108*/ 	.word	0xffffffff


	//   ....[32]....
        /*010c*/ 	.word	0xffffffff


	//   ....[33]....
        /*0110*/ 	.word	0xffffffff


	//   ....[34]....
        /*0114*/ 	.word	0xffffffff


	//   ....[35]....
        /*0118*/ 	.word	0xffffffff


	//   ....[36]....
        /*011c*/ 	.word	0xffffffff


	//   ....[37]....
        /*0120*/ 	.word	0xffffffff


	//   ....[38]....
        /*0124*/ 	.word	0xffffffff


	//   ....[39]....
        /*0128*/ 	.word	0xffffffff


	//   ....[40]....
        /*012c*/ 	.word	0xffffffff


	//   ....[41]....
        /*0130*/ 	.word	0xffffffff


	//   ....[42]....
        /*0134*/ 	.word	0xffffffff


	//   ....[43]....
        /*0138*/ 	.word	0xffffffff


	//   ....[44]....
        /*013c*/ 	.word	0xffffffff


	//   ....[45]....
        /*0140*/ 	.word	0xffffffff


	//   ....[46]....
        /*0144*/ 	.word	0xffffffff


	//   ....[47]....
        /*0148*/ 	.word	0xffffffff


	//   ....[48]....
        /*014c*/ 	.word	0xffffffff


	//   ....[49]....
        /*0150*/ 	.word	0xffffffff


	//   ....[50]....
        /*0154*/ 	.word	0xffffffff


	//   ....[51]....
        /*0158*/ 	.word	0xffffffff


	//   ....[52]....
        /*015c*/ 	.word	0xffffffff


	//   ....[53]....
        /*0160*/ 	.word	0xffffffff


	//   ....[54]....
        /*0164*/ 	.word	0xffffffff


	//   ....[55]....
        /*0168*/ 	.word	0xffffffff


	//   ....[56]....
        /*016c*/ 	.word	0xffffffff


	//   ....[57]....
        /*0170*/ 	.word	0xffffffff


	//   ....[58]....
        /*0174*/ 	.word	0xffffffff


	//   ....[59]....
        /*0178*/ 	.word	0xffffffff


	//   ....[60]....
        /*017c*/ 	.word	0xffffffff


	//   ....[61]....
        /*0180*/ 	.word	0xffffffff


	//   ....[62]....
        /*0184*/ 	.word	0xffffffff


	//   ....[63]....
        /*0188*/ 	.word	0xffffffff


	//   ....[64]....
        /*018c*/ 	.word	0xffffffff


	//   ....[65]....
        /*0190*/ 	.word	0xffffffff


	//   ....[66]....
        /*0194*/ 	.word	0xffffffff


	//   ....[67]....
        /*0198*/ 	.word	0xffffffff


	//   ....[68]....
        /*019c*/ 	.word	0xffffffff


	//   ....[69]....
        /*01a0*/ 	.word	0xffffffff


	//   ....[70]....
        /*01a4*/ 	.word	0xffffffff


	//   ....[71]....
        /*01a8*/ 	.word	0xffffffff


	//   ....[72]....
        /*01ac*/ 	.word	0x0500000f


	//----- nvinfo : EIATTR_COOP_GROUP_INSTR_OFFSETS
	.align		4
.L_196:
        /*01b0*/ 	.byte	0x04, 0x28
        /*01b2*/ 	.short	(.L_198 - .L_197)


	//   ....[0]....
.L_197:
        /*01b4*/ 	.word	0x00000060


	//   ....[1]....
        /*01b8*/ 	.word	0x000001f0


	//   ....[2]....
        /*01bc*/ 	.word	0x00000280


	//   ....[3]....
        /*01c0*/ 	.word	0x00000400


	//   ....[4]....
        /*01c4*/ 	.word	0x00000640


	//   ....[5]....
        /*01c8*/ 	.word	0x00000b90


	//   ....[6]....
        /*01cc*/ 	.word	0x00001ad0


	//   ....[7]....
        /*01d0*/ 	.word	0x00001b10


	//   ....[8]....
        /*01d4*/ 	.word	0x00001b50


	//   ....[9]....
        /*01d8*/ 	.word	0x00001bb0


	//   ....[10]....
        /*01dc*/ 	.word	0x00001c80


	//   ....[11]....
        /*01e0*/ 	.word	0x00001cd0


	//   ....[12]....
        /*01e4*/ 	.word	0x00001d10


	//   ....[13]....
        /*01e8*/ 	.word	0x00001d50


	//   ....[14]....
        /*01ec*/ 	.word	0x00001d80


	//   ....[15]....
        /*01f0*/ 	.word	0x00001dc0


	//   ....[16]....
        /*01f4*/ 	.word	0x00001e00


	//   ....[17]....
        /*01f8*/ 	.word	0x00001e80


	//   ....[18]....
        /*01fc*/ 	.word	0x00001ee0


	//   ....[19]....
        /*0200*/ 	.word	0x00001f10


	//   ....[20]....
        /*0204*/ 	.word	0x00001f40


	//   ....[21]....
        /*0208*/ 	.word	0x00001f70


	//   ....[22]....
        /*020c*/ 	.word	0x00001fb0


	//   ....[23]....
        /*0210*/ 	.word	0x00002050


	//   ....[24]....
        /*0214*/ 	.word	0x000020d0


	//   ....[25]....
        /*0218*/ 	.word	0x00002110


	//   ....[26]....
        /*021c*/ 	.word	0x00002150


	//   ....[27]....
        /*0220*/ 	.word	0x00002190


	//   ....[28]....
        /*0224*/ 	.word	0x000021e0


	//   ....[29]....
        /*0228*/ 	.word	0x00002220


	//   ....[30]....
        /*022c*/ 	.word	0x000022b0


	//   ....[31]....
        /*0230*/ 	.word	0x000022f0


	//   ....[32]....
        /*0234*/ 	.word	0x00002330


	//   ....[33]....
        /*0238*/ 	.word	0x00002380


	//   ....[34]....
        /*023c*/ 	.word	0x000023f0


	//   ....[35]....
        /*0240*/ 	.word	0x00002490


	//   ....[36]....
        /*0244*/ 	.word	0x000024d0


	//   ....[37]....
        /*0248*/ 	.word	0x000026a0


	//   ....[38]....
        /*024c*/ 	.word	0x00002b20


	//   ....[39]....
        /*0250*/ 	.word	0x00002b30


	//   ....[40]....
        /*0254*/ 	.word	0x00002b40


	//   ....[41]....
        /*0258*/ 	.word	0x00002b50


	//   ....[42]....
        /*025c*/ 	.word	0x00002b60


	//   ....[43]....
        /*0260*/ 	.word	0x00002b70


	//   ....[44]....
        /*0264*/ 	.word	0x00002ba0


	//   ....[45]....
        /*0268*/ 	.word	0x00002bd0


	//   ....[46]....
        /*026c*/ 	.word	0x00002c10


	//   ....[47]....
        /*0270*/ 	.word	0x00002c50


	//   ....[48]....
        /*0274*/ 	.word	0x00002c90


	//   ....[49]....
        /*0278*/ 	.word	0x00002cd0


	//   ....[50]....
        /*027c*/ 	.word	0x00002d00


	//   ....[51]....
        /*0280*/ 	.word	0x00002d30


	//   ....[52]....
        /*0284*/ 	.word	0x00002d90


	//   ....[53]....
        /*0288*/ 	.word	0x00002dd0


	//   ....[54]....
        /*028c*/ 	.word	0x00002e10


	//   ....[55]....
        /*0290*/ 	.word	0x00002e50


	//   ....[56]....
        /*0294*/ 	.word	0x00002e90


	//   ....[57]....
        /*0298*/ 	.word	0x00002ed0


	//   ....[58]....
        /*029c*/ 	.word	0x00002f10


	//   ....[59]....
        /*02a0*/ 	.word	0x00002f50


	//   ....[60]....
        /*02a4*/ 	.word	0x00002f90


	//   ....[61]....
        /*02a8*/ 	.word	0x00002fd0


	//   ....[62]....
        /*02ac*/ 	.word	0x00003010


	//   ....[63]....
        /*02b0*/ 	.word	0x00003050


	//   ....[64]....
        /*02b4*/ 	.word	0x00003090


	//   ....[65]....
        /*02b8*/ 	.word	0x000030d0


	//   ....[66]....
        /*02bc*/ 	.word	0x00003110


	//   ....[67]....
        /*02c0*/ 	.word	0x00003150


	//   ....[68]....
        /*02c4*/ 	.word	0x00003190


	//   ....[69]....
        /*02c8*/ 	.word	0x000031d0


	//   ....[70]....
        /*02cc*/ 	.word	0x00004e80


	//   ....[71]....
        /*02d0*/ 	.word	0x00005360


	//   ....[72]....
        /*02d4*/ 	.word	0x000077b0


	//----- nvinfo : EIATTR_REG_RECONFIG
	.align		4
.L_198:
        /*02d8*/ 	.byte	0x01, 0x54
	.zero		2


	//----- nvinfo : EIATTR_SYSCALL_OFFSETS
	.align		4
        /*02dc*/ 	.byte	0x04, 0x46
        /*02de*/ 	.short	(.L_200 - .L_199)


	//   ....[0]....
.L_199:
        /*02e0*/ 	.word	0x000007f0


	//   ....[1]....
        /*02e4*/ 	.word	0x000008e0


	//   ....[2]....
        /*02e8*/ 	.word	0x00000a40


	//   ....[3]....
        /*02ec*/ 	.word	0x00000b30


	//   ....[4]....
        /*02f0*/ 	.word	0x00004900


	//   ....[5]....
        /*02f4*/ 	.word	0x00004a30


	//   ....[6]....
        /*02f8*/ 	.word	0x00004b50


	//   ....[7]....
        /*02fc*/ 	.word	0x00004c70


	//----- nvinfo : EIATTR_MBARRIER_INSTR_OFFSETS
	.align		4
.L_200:
        /*0300*/ 	.byte	0x04, 0x39
        /*0302*/ 	.short	(.L_202 - .L_201)


	//   ....[0]....
.L_201:
        /*0304*/ 	.word	0x000002c0
        /*0308*/ 	.word	0x000000ff
        /*030c*/ 	.word	0x00030c00
        /*0310*/ 	.short	0x0100
        /*0312*/ 	.byte	0x06
	.zero		1


	//   ....[1]....
        /*0314*/ 	.word	0x000003b0
        /*0318*/ 	.word	0x000000ff
        /*031c*/ 	.word	0x00030c10
        /*0320*/ 	.short	0x0100
        /*0322*/ 	.byte	0x08
	.zero		1


	//   ....[2]....
        /*0324*/ 	.word	0x000003c0
        /*0328*/ 	.word	0x000000ff
        /*032c*/ 	.word	0x00030c20
        /*0330*/ 	.short	0x0100
        /*0332*/ 	.byte	0x08
	.zero		1


	//   ....[3]....
        /*0334*/ 	.word	0x000003d0
        /*0338*/ 	.word	0x000000ff
        /*033c*/ 	.word	0x00030c18
        /*0340*/ 	.short	0x0100
        /*0342*/ 	.byte	0x08
	.zero		1


	//   ....[4]....
        /*0344*/ 	.word	0x000003e0
        /*0348*/ 	.word	0x000000ff
        /*034c*/ 	.word	0x00030c28
        /*0350*/ 	.short	0x0100
        /*0352*/ 	.byte	0x08
	.zero		1


	//   ....[5]....
        /*0354*/ 	.word	0x00000510
        /*0358*/ 	.word	0x000000ff
        /*035c*/ 	.word	0x00030c30
        /*0360*/ 	.short	0x0100
        /*0362*/ 	.byte	0x08
	.zero		1


	//   ....[6]....
        /*0364*/ 	.word	0x00000520
        /*0368*/ 	.word	0x000000ff
        /*036c*/ 	.word	0x00030c40
        /*0370*/ 	.short	0x0100
        /*0372*/ 	.byte	0x08
	.zero		1


	//   ....[7]....
        /*0374*/ 	.word	0x00000530
        /*0378*/ 	.word	0x000000ff
        /*037c*/ 	.word	0x00030c38
        /*0380*/ 	.short	0x0100
        /*0382*/ 	.byte	0x08
	.zero		1


	//   ....[8]....
        /*0384*/ 	.word	0x00000540
        /*0388*/ 	.word	0x000000ff
        /*038c*/ 	.word	0x00030c48
        /*0390*/ 	.short	0x0100
        /*0392*/ 	.byte	0x08
	.zero		1


	//   ....[9]....
        /*0394*/ 	.word	0x00000bc0
        /*0398*/ 	.word	0x000000e1
        /*039c*/ 	.word	0x00030c00
        /*03a0*/ 	.short	0x010a
        /*03a2*/ 	.byte	0x3f
	.zero		1


	//   ....[10]....
        /*03a4*/ 	.word	0x00000c60
        /*03a8*/ 	.word	0x000000e1
        /*03ac*/ 	.word	0x00030c00
        /*03b0*/ 	.short	0x010a
        /*03b2*/ 	.byte	0x3f
	.zero		1


	//   ....[11]....
        /*03b4*/ 	.word	0x00001510
        /*03b8*/ 	.word	0x00000009
        /*03bc*/ 	.word	0x00030c10
        /*03c0*/ 	.short	0x010a
        /*03c2*/ 	.byte	0x3f
	.zero		1


	//   ....[12]....
        /*03c4*/ 	.word	0x00001580
        /*03c8*/ 	.word	0x00000009
        /*03cc*/ 	.word	0x00030c10
        /*03d0*/ 	.short	0x010a
        /*03d2*/ 	.byte	0x3f
	.zero		1


	//   ....[13]....
        /*03d4*/ 	.word	0x00001990
        /*03d8*/ 	.word	0x00000009
        /*03dc*/ 	.word	0x00030c30
        /*03e0*/ 	.short	0x010a
        /*03e2*/ 	.byte	0x3f
	.zero		1


	//   ....[14]....
        /*03e4*/ 	.word	0x00001a10
        /*03e8*/ 	.word	0x00000009
        /*03ec*/ 	.word	0x00030c30
        /*03f0*/ 	.short	0x010a
        /*03f2*/ 	.byte	0x3f
	.zero		1


	//   ....[15]....
        /*03f4*/ 	.word	0x00004150
        /*03f8*/ 	.word	0x0000000a
        /*03fc*/ 	.word	0x00000000
        /*0400*/ 	.short	0x0101
        /*0402*/ 	.byte	0x3f
	.zero		1


	//   ....[16]....
        /*0404*/ 	.word	0x00004590
        /*0408*/ 	.word	0x00000009
        /*040c*/ 	.word	0x00000000
        /*0410*/ 	.short	0x0101
        /*0412*/ 	.byte	0x3f
	.zero		1


	//   ....[17]....
        /*0414*/ 	.word	0x000061a0
        /*0418*/ 	.word	0x0000000b
        /*041c*/ 	.word	0x00030c20
        /*0420*/ 	.short	0x010a
        /*0422*/ 	.byte	0x3f
	.zero		1


	//   ....[18]....
        /*0424*/ 	.word	0x00006670
        /*0428*/ 	.word	0x0000000b
        /*042c*/ 	.word	0x00030c40
        /*0430*/ 	.short	0x010a
        /*0432*/ 	.byte	0x3f
	.zero		1


	//   ....[19]....
        /*0434*/ 	.word	0x000068a0
        /*0438*/ 	.word	0x0000000b
        /*043c*/ 	.word	0x00030c28
        /*0440*/ 	.short	0x010a
        /*0442*/ 	.byte	0x3f
	.zero		1


	//   ....[20]....
        /*0444*/ 	.word	0x00006a40
        /*0448*/ 	.word	0x0000000b
        /*044c*/ 	.word	0x00030c48
        /*0450*/ 	.short	0x010a
        /*0452*/ 	.byte	0x3f
	.zero		1


	//   ....[21]....
        /*0454*/ 	.word	0x00006c50
        /*0458*/ 	.word	0x0000000b
        /*045c*/ 	.word	0x00030c20
        /*0460*/ 	.short	0x010a
        /*0462*/ 	.byte	0x3f
	.zero		1


	//   ....[22]....
        /*0464*/ 	.word	0x00006e60
        /*0468*/ 	.word	0x0000000b
        /*046c*/ 	.word	0x00030c40
        /*0470*/ 	.short	0x010a
        /*0472*/ 	.byte	0x3f
	.zero		1


	//   ....[23]....
        /*0474*/ 	.word	0x00007060
        /*0478*/ 	.word	0x0000000b
        /*047c*/ 	.word	0x00030c28
        /*0480*/ 	.short	0x010a
        /*0482*/ 	.byte	0x3f
	.zero		1


	//   ....[24]....
        /*0484*/ 	.word	0x00007260
        /*0488*/ 	.word	0x0000000d
        /*048c*/ 	.word	0x00030c40
        /*0490*/ 	.short	0x010a
        /*0492*/ 	.byte	0x3f
	.zero		1


	//   ....[25]....
        /*0494*/ 	.word	0x00007620
        /*0498*/ 	.word	0x00000006
        /*049c*/ 	.word	0x00000000
        /*04a0*/ 	.short	0x010a
        /*04a2*/ 	.byte	0x3f
	.zero		1


	//   ....[26]....
        /*04a4*/ 	.word	0x00007680
        /*04a8*/ 	.word	0x00000003
        /*04ac*/ 	.word	0x00000000
        /*04b0*/ 	.short	0x010a
        /*04b2*/ 	.byte	0x3f
	.zero		1


	//   ....[27]....
        /*04b4*/ 	.word	0x000076e0
        /*04b8*/ 	.word	0x00000000
        /*04bc*/ 	.word	0x00000000
        /*04c0*/ 	.short	0x010a
        /*04c2*/ 	.byte	0x3f
	.zero		1


	//   ....[28]....
        /*04c4*/ 	.word	0x00007710
        /*04c8*/ 	.word	0x00000003
        /*04cc*/ 	.word	0x00000000
        /*04d0*/ 	.short	0x010a
        /*04d2*/ 	.byte	0x3f
	.zero		1


	//   ....[29]....
        /*04d4*/ 	.word	0x000077e0
        /*04d8*/ 	.word	0x000000e1
        /*04dc*/ 	.word	0x00030c00
        /*04e0*/ 	.short	0x010a
        /*04e2*/ 	.byte	0x3f
	.zero		1


	//   ....[30]....
        /*04e4*/ 	.word	0x00007830
        /*04e8*/ 	.word	0x00000009
        /*04ec*/ 	.word	0x00030c10
        /*04f0*/ 	.short	0x010a
        /*04f2*/ 	.byte	0x3f
	.zero		1


	//   ....[31]....
        /*04f4*/ 	.word	0x00007880
        /*04f8*/ 	.word	0x00000009
        /*04fc*/ 	.word	0x00030c30
        /*0500*/ 	.short	0x010a
        /*0502*/ 	.byte	0x3f
	.zero		1


	//   ....[32]....
        /*0504*/ 	.word	0x000078d0
        /*0508*/ 	.word	0x0000000b
        /*050c*/ 	.word	0x00030c20
        /*0510*/ 	.short	0x010a
        /*0512*/ 	.byte	0x3f
	.zero		1


	//   ....[33]....
        /*0514*/ 	.word	0x00007920
        /*0518*/ 	.word	0x0000000b
        /*051c*/ 	.word	0x00030c40
        /*0520*/ 	.short	0x010a
        /*0522*/ 	.byte	0x3f
	.zero		1


	//   ....[34]....
        /*0524*/ 	.word	0x00007970
        /*0528*/ 	.word	0x0000000b
        /*052c*/ 	.word	0x00030c28
        /*0530*/ 	.short	0x010a
        /*0532*/ 	.byte	0x3f
	.zero		1


	//   ....[35]....
        /*0534*/ 	.word	0x000079c0
        /*0538*/ 	.word	0x0000000b
        /*053c*/ 	.word	0x00030c48
        /*0540*/ 	.short	0x010a
        /*0542*/ 	.byte	0x3f
	.zero		1


	//   ....[36]....
        /*0544*/ 	.word	0x00007a20
        /*0548*/ 	.word	0x0000000b
        /*054c*/ 	.word	0x00030c20
        /*0550*/ 	.short	0x010a
        /*0552*/ 	.byte	0x3f
	.zero		1


	//   ....[37]....
        /*0554*/ 	.word	0x00007a70
        /*0558*/ 	.word	0x0000000b
        /*055c*/ 	.word	0x00030c40
        /*0560*/ 	.short	0x010a
        /*0562*/ 	.byte	0x3f
	.zero		1


	//   ....[38]....
        /*0564*/ 	.word	0x00007ac0
        /*0568*/ 	.word	0x0000000b
        /*056c*/ 	.word	0x00030c28
        /*0570*/ 	.short	0x010a
        /*0572*/ 	.byte	0x3f
	.zero		1


	//   ....[39]....
        /*0574*/ 	.word	0x00007b10
        /*0578*/ 	.word	0x0000000d
        /*057c*/ 	.word	0x00030c40
        /*0580*/ 	.short	0x010a
        /*0582*/ 	.byte	0x3f
	.zero		1


	//   ....[40]....
        /*0584*/ 	.word	0x00007bf0
        /*0588*/ 	.word	0x00000006
        /*058c*/ 	.word	0x00000000
        /*0590*/ 	.short	0x010a
        /*0592*/ 	.byte	0x3f
	.zero		1


	//   ....[41]....
        /*0594*/ 	.word	0x00007c40
        /*0598*/ 	.word	0x00000003
        /*059c*/ 	.word	0x00000000
        /*05a0*/ 	.short	0x010a
        /*05a2*/ 	.byte	0x3f
	.zero		1


	//   ....[42]....
        /*05a4*/ 	.word	0x00007c90
        /*05a8*/ 	.word	0x00000000
        /*05ac*/ 	.word	0x00000000
        /*05b0*/ 	.short	0x010a
        /*05b2*/ 	.byte	0x3f
	.zero		1


	//----- nvinfo : EIATTR_NUM_MBARRIERS
	.align		4
.L_202:
        /*05b4*/ 	.byte	0x03, 0x38
        /*05b6*/ 	.short	0x0009


	//----- nvinfo : EIATTR_EXIT_INSTR_OFFSETS
	.align		4
        /*05b8*/ 	.byte	0x04, 0x1c
        /*05ba*/ 	.short	(.L_204 - .L_203)


	//   ....[0]....
.L_203:
        /*05bc*/ 	.word	0x00007760


	//----- nvinfo : EIATTR_MAX_THREADS
	.align		4
.L_204:
        /*05c0*/ 	.byte	0x04, 0x05
        /*05c2*/ 	.short	(.L_206 - .L_205)
.L_205:
        /*05c4*/ 	.word	0x00000180
        /*05c8*/ 	.word	0x00000001
        /*05cc*/ 	.word	0x00000001


	//----- nvinfo : EIATTR_CRS_STACK_SIZE
	.align		4
.L_206:
        /*05d0*/ 	.byte	0x04, 0x1e
        /*05d2*/ 	.short	(.L_208 - .L_207)
.L_207:
        /*05d4*/ 	.word	0x00000000


	//----- nvinfo : EIATTR_CBANK_PARAM_SIZE
	.align		4
.L_208:
        /*05d8*/ 	.byte	0x03, 0x19
        /*05da*/ 	.short	0x0970


	//----- nvinfo : EIATTR_PARAM_CBANK
	.align		4
        /*05dc*/ 	.byte	0x04, 0x0a
        /*05de*/ 	.short	(.L_210 - .L_209)
	.align		4
.L_209:
        /*05e0*/ 	.word	index@(.nv.constant0._ZN7cutlass13device_kernelIN5flash11enable_sm90INS1_16FlashAttnBwdSm90INS1_25CollectiveMainloopBwdSm90ILi2ELi2ELi2EN4cute5tupleIJNS5_1CILi1EEES8_S8_EEENS6_IJNS7_ILi128EEESA_NS7_ILi64EEEEEENS_6half_tEfNS_4arch4Sm90ELb0ELb0ELb0ELb0ELb0ELb1ELb0ELb0ELi2ELi1ELi2ELi2ELb0EEENS1_21CollectiveEpilogueBwdISC_SD_SF_Li256ELb0ELb0ELi1EEENS1_19SingleTileSchedulerILb0ELb0ELb0ELi128EEEEEEEEEvNT_6ParamsE)
        /*05e4*/ 	.short	0x0210
        /*05e6*/ 	.short	0x0970


	//----- nvinfo : EIATTR_SW_WAR
	.align		4
.L_210:
        /*05e8*/ 	.byte	0x04, 0x36
        /*05ea*/ 	.short	(.L_212 - .L_211)
.L_211:
        /*05ec*/ 	.word	0x00000008
.L_212:


//--------------------- .nv.info._ZN7cutlass13device_kernelIN5flash11enable_sm90INS1_16FlashAttnBwdSm90INS1_25CollectiveMainloopBwdSm90ILi2ELi2ELi2EN4cute5tupleIJNS5_1CILi1EEES8_S8_EEENS6_IJNS7_ILi128EEESA_NS7_ILi64EEEEEENS_6half_tEfNS_4arch4Sm90ELb0ELb0ELb0ELb0ELb1ELb1ELb0ELb0ELi2ELi1ELi2ELi2ELb0EEENS1_21CollectiveEpilogueBwdISC_SD_SF_Li256ELb0ELb0ELi1EEENS1_19SingleTileSchedulerILb0ELb0ELb0ELi128EEEEEEEEEvNT_6ParamsE --------------------------
	.section	.nv.info._ZN7cutlass13device_kernelIN5flash11enable_sm90INS1_16FlashAttnBwdSm90INS1_25CollectiveMainloopBwdSm90ILi2ELi2ELi2EN4cute5tupleIJNS5_1CILi1EEES8_S8_EEENS6_IJNS7_ILi128EEESA_NS7_ILi64EEEEEENS_6half_tEfNS_4arch4Sm90ELb0ELb0ELb0ELb0ELb1ELb1ELb0ELb0ELi2ELi1ELi2ELi2ELb0EEENS1_21CollectiveEpilogueBwdISC_SD_SF_Li256ELb0ELb0ELi1EEENS1_19SingleTileSchedulerILb0ELb0ELb0ELi128EEEEEEEEEvNT_6ParamsE,"",@"SHT_CUDA_INFO"
	.sectionflags	@""
	.align	4


	//----- nvinfo : EIATTR_CUDA_API_VERSION
	.align		4
        /*0000*/ 	.byte	0x04, 0x37
        /*0002*/ 	.short	(.L_214 - .L_213)
.L_213:
        /*0004*/ 	.word	0x00000082


	//----- nvinfo : EIATTR_KPARAM_INFO
	.align		4
.L_214:
        /*0008*/ 	.byte	0x04, 0x17
        /*000a*/ 	.short	(.L_216 - .L_215)
.L_215:
        /*000c*/ 	.word	0x00000000
        /*0010*/ 	.short	0x0000
        /*0012*/ 	.short	0x0070
        /*0014*/ 	.byte	0x00, 0xf0, 0x01, 0x24


	//----- nvinfo : EIATTR_SPARSE_MMA_MASK
	.align		4
.L_216:
        /*0018*/ 	.byte	0x03, 0x50
        /*001a*/ 	.short	0x0000


	//----- nvinfo : EIATTR_MAXREG_COUNT
	.align		4
        /*001c*/ 	.byte	0x03, 0x1b
        /*001e*/ 	.short	0x00a8


	//----- nvinfo : EIATTR_NUM_BARRIERS
	.align		4
        /*0020*/ 	.byte	0x02, 0x4c
        /*0022*/ 	.byte	0x10
	.zero		1


	//----- nvinfo : EIATTR_EXTERNS
	.align		4
        /*0024*/ 	.byte	0x04, 0x0f
        /*0026*/ 	.short	(.L_218 - .L_217)


	//   ....[0]....
	.align		4
.L_217:
        /*0028*/ 	.word	index@(__assertfail)


	//----- nvinfo : EIATTR_ANNOTATIONS
	.align		4
.L_218:
        /*002c*/ 	.byte	0x04, 0x55
        /*002e*/ 	.short	(.L_220 - .L_219)


	//   ....[0]....
.L_219:
        /*0030*/ 	.word	0x00000001
        /*0034*/ 	.byte	0x40, 0x0c, 0x00, 0x00, 0x01, 0x00, 0x00, 0x00, 0xd0, 0x0e, 0x00, 0x00, 0x01, 0x00, 0x00, 0x00
        /*0044*/ 	.byte	0x00, 0x14, 0x00, 0x00, 0x01, 0x00, 0x00, 0x00, 0x30, 0x14, 0x00, 0x00, 0x01, 0x00, 0x00, 0x00
        /*0054*/ 	.byte	0x60, 0x14, 0x00, 0x00, 0x01, 0x00, 0x00, 0x00, 0xd0, 0x15, 0x00, 0x00, 0x01, 0x00, 0x00, 0x00
        /*0064*/ 	.byte	0x00, 0x16, 0x00, 0x00, 0x01, 0x00, 0x00, 0x00, 0x20, 0x16, 0x00, 0x00, 0x01, 0x00, 0x00, 0x00
        /*0074*/ 	.byte	0x80, 0x4c, 0x00, 0x00


	//----- nvinfo : EIATTR_MERCURY_ISA_VERSION
	.align		4
.L_220:
        /*0078*/ 	.byte	0x03, 0x5f
        /*007a*/ 	.short	0x0101


	//----- nvinfo : EIATTR_INT_WARP_WIDE_INSTR_OFFSETS
	.align		4
        /*007c*/ 	.byte	0x04, 0x31
        /*007e*/ 	.short	(.L_222 - .L_221)


	//   ....[0]....
.L_221:
        /*0080*/ 	.word	0x000001e0


	//   ....[1]....
        /*0084*/ 	.word	0x000002a0


	//   ....[2]....
        /*0088*/ 	.word	0x00005bd0


	//   ....[3]....
        /*008c*/ 	.word	0x00006040


	//   ....[4]....
        /*0090*/ 	.word	0x00006610


	//----- nvinfo : EIATTR_COOP_GROUP_MASK_REGIDS
	.align		4
.L_222:
        /*0094*/ 	.byte	0x04, 0x29
        /*0096*/ 	.short	(.L_224 - .L_223)


	//   ....[0]....
.L_223:
        /*0098*/ 	.word	0xffffffff


	//   ....[1]....
        /*009c*/ 	.word	0xffffffff


	//   ....[2]....
        /*00a0*/ 	.word	0xffffffff


	//   ....[3]....
        /*00a4*/ 	.word	0xffffffff


	//   ....[4]....
        /*00a8*/ 	.word	0xffffffff


	//   ....[5]....
        /*00ac*/ 	.word	0xffffffff


	//   ....[6]....
        /*00b0*/ 	.word	0xffffffff


	//   ....[7]....
        /*00b4*/ 	.word	0xffffffff


	//   ....[8]....
        /*00b8*/ 	.word	0xffffffff


	//   ....[9]....
        /*00bc*/ 	.word	0xffffffff


	//   ....[10]....
        /*00c0*/ 	.word	0xffffffff


	//   ....[11]....
        /*00c4*/ 	.word	0xffffffff


	//   ....[12]....
        /*00c8*/ 	.word	0xffffffff


	//   ....[13]....
        /*00cc*/ 	.word	0xffffffff


	//   ....[14]....
        /*00d0*/ 	.word	0xffffffff


	//   ....[15]....
        /*00d4*/ 	.word	0xffffffff


	//   ....[16]....
        /*00d8*/ 	.word	0xffffffff


	//   ....[17]....
        /*00dc*/ 	.word	0xffffffff


	//   ....[18]....
        /*00e0*/ 	.word	0xffffffff


	//   ....[19]....
        /*00e4*/ 	.word	0xffffffff


	//   ....[20]....
        /*00e8*/ 	.word	0xffffffff


	//   ....[21]....
        /*00ec*/ 	.word	0xffffffff


	//   ....[22]....
        /*00f0*/ 	.word	0xffffffff


	//   ....[23]....
        /*00f4*/ 	.word	0xffffffff


	//   ....[24]....
        /*00f8*/ 	.word	0xffffffff


	//   ....[25]....
        /*00fc*/ 	.word	0xffffffff


	//   ....[26]....
        /*0100*/ 	.word	0xffffffff


	//   ....[27]....
        /*0104*/ 	.word	0xffffffff


	//   ....[28]....
        /*0108*/ 	.word	0xffffffff


	//   ....[29]....
        /*010c*/ 	.word	0xffffffff


	//   ....[30]....
        /*0110*/ 	.word	0xffffffff


	//   ....[31]....
        /*0114*/ 	.word	0xffffffff


	//   ....[32]....
        /*0118*/ 	.word	0xffffffff


	//   ....[33]....
        /*011c*/ 	.word	0xffffffff


	//   ....[34]....
        /*0120*/ 	.word	0xffffffff


	//   ....[35]....
        /*0124*/ 	.word	0xffffffff


	//   ....[36]....
        /*0128*/ 	.word	0xffffffff


	//   ....[37]....
        /*012c*/ 	.word	0xffffffff


	//   ....[38]....
        /*0130*/ 	.word	0xffffffff


	//   ....[39]....
        /*0134*/ 	.word	0xffffffff


	//   ....[40]....
        /*0138*/ 	.word	0xffffffff


	//   ....[41]....
        /*013c*/ 	.word	0xffffffff


	//   ....[42]....
        /*0140*/ 	.word	0xffffffff


	//   ....[43]....
        /*0144*/ 	.word	0xffffffff


	//   ....[44]....
        /*0148*/ 	.word	0xffffffff


	//   ....[45]....
        /*014c*/ 	.word	0xffffffff


	//   ....[46]....
        /*0150*/ 	.word	0xffffffff


	//   ....[47]....
        /*0154*/ 	.word	0xffffffff


	//   ....[48]....
        /*0158*/ 	.word	0xffffffff


	//   ....[49]....
        /*015c*/ 	.word	0xffffffff


	//   ....[50]....
        /*0160*/ 	.word	0xffffffff


	//   ....[51]....
        /*0164*/ 	.word	0xffffffff


	//   ....[52]....
        /*0168*/ 	.word	0xffffffff


	//   ....[53]....
        /*016c*/ 	.word	0xffffffff


	//   ....[54]....
        /*0170*/ 	.word	0xffffffff


	//   ....[55]....
        /*0174*/ 	.word	0xffffffff


	//   ....[56]....
        /*0178*/ 	.word	0xffffffff


	//   ....[57]....
        /*017c*/ 	.word	0xffffffff


	//   ....[58]....
        /*0180*/ 	.word	0xffffffff


	//   ....[59]....
        /*0184*/ 	.word	0xffffffff


	//   ....[60]....
        /*0188*/ 	.word	0xffffffff


	//   ....[61]....
        /*018c*/ 	.word	0xffffffff


	//   ....[62]....
        /*0190*/ 	.word	0xffffffff


	//   ....[63]....
        /*0194*/ 	.word	0xffffffff


	//   ....[64]....
        /*0198*/ 	.word	0xffffffff


	//   ....[65]....
        /*019c*/ 	.word	0xffffffff


	//   ....[66]....
        /*01a0*/ 	.word	0xffffffff


	//   ....[67]....
        /*01a4*/ 	.word	0xffffffff


	//   ....[68]....
        /*01a8*/ 	.word	0xffffffff


	//   ....[69]....
        /*01ac*/ 	.word	0xffffffff


	//   ....[70]....
        /*01b0*/ 	.word	0xffffffff


	//   ....[71]....
        /*01b4*/ 	.word	0xffffffff


	//   ....[72]....
        /*01b8*/ 	.word	0xffffffff


	//   ....[73]....
        /*01bc*/ 	.word	0xffffffff


	//   ....[74]....
        /*01c0*/ 	.word	0xffffffff


	//   ....[75]....
        /*01c4*/ 	.word	0xffffffff


	//   ....[76]....
        /*01c8*/ 	.word	0xffffffff


	//   ....[77]....
        /*01cc*/ 	.word	0xffffffff


	//   ....[78]....
        /*01d0*/ 	.word	0x0500000f


	//   ....[79]....
        /*01d4*/ 	.word	0x0500000f


	//   ....[80]....
        /*01d8*/ 	.word	0x0500000f


	//   ....[81]....
        /*01dc*/ 	.word	0x0500000f


	//----- nvinfo : EIATTR_COOP_GROUP_INSTR_OFFSETS
	.align		4
.L_224:
        /*01e0*/ 	.byte	0x04, 0x28
        /*01e2*/ 	.short	(.L_226 - .L_225)


	//   ....[0]....
.L_225:
        /*01e4*/ 	.word	0x00000060


	//   ....[1]....
        /*01e8*/ 	.word	0x000001f0


	//   ....[2]....
        /*01ec*/ 	.word	0x00000280


	//   ....[3]....
        /*01f0*/ 	.word	0x00000400


	//   ....[4]....
        /*01f4*/ 	.word	0x00000640


	//   ....[5]....
        /*01f8*/ 	.word	0x00000b90


	//   ....[6]....
        /*01fc*/ 	.word	0x00001ad0


	//   ....[7]....
        /*0200*/ 	.word	0x00001b10


	//   ....[8]....
        /*0204*/ 	.word	0x00001b50


	//   ....[9]....
        /*0208*/ 	.word	0x00001bb0


	//   ....[10]....
        /*020c*/ 	.word	0x00001c80


	//   ....[11]....
        /*0210*/ 	.word	0x00001cd0


	//   ....[12]....
        /*0214*/ 	.word	0x00001d10


	//   ....[13]....
        /*0218*/ 	.word	0x00001d50


	//   ....[14]....
        /*021c*/ 	.word	0x00001d80


	//   ....[15]....
        /*0220*/ 	.word	0x00001dc0


	//   ....[16]....
        /*0224*/ 	.word	0x00001e00


	//   ....[17]....
        /*0228*/ 	.word	0x00001e80


	//   ....[18]....
        /*022c*/ 	.word	0x00001ee0


	//   ....[19]....
        /*0230*/ 	.word	0x00001f10


	//   ....[20]....
        /*0234*/ 	.word	0x00001f40


	//   ....[21]....
        /*0238*/ 	.word	0x00001f70


	//   ....[22]....
        /*023c*/ 	.word	0x00001fb0


	//   ....[23]....
        /*0240*/ 	.word	0x00002050


	//   ....[24]....
        /*0244*/ 	.word	0x000020d0


	//   ....[25]....
        /*0248*/ 	.word	0x00002110


	//   ....[26]....
        /*024c*/ 	.word	0x00002150


	//   ....[27]....
        /*0250*/ 	.word	0x00002190


	//   ....[28]....
        /*0254*/ 	.word	0x000021e0


	//   ....[29]....
        /*0258*/ 	.word	0x00002220


	//   ....[30]....
        /*025c*/ 	.word	0x000022b0


	//   ....[31]....
        /*0260*/ 	.word	0x000022f0


	//   ....[32]....
        /*0264*/ 	.word	0x00002330


	//   ....[33]....
        /*0268*/ 	.word	0x00002380


	//   ....[34]....
        /*026c*/ 	.word	0x000023f0


	//   ....[35]....
        /*0270*/ 	.word	0x00002490


	//   ....[36]....
        /*0274*/ 	.word	0x000024d0


	//   ....[37]....
        /*0278*/ 	.word	0x000026a0


	//   ....[38]....
        /*027c*/ 	.word	0x00002b20


	//   ....[39]....
        /*0280*/ 	.word	0x00002b30


	//   ....[40]....
        /*0284*/ 	.word	0x00002b40


	//   ....[41]....
        /*0288*/ 	.word	0x00002b50


	//   ....[42]....
        /*028c*/ 	.word	0x00002b60


	//   ....[43]....
        /*0290*/ 	.word	0x00002b70


	//   ....[44]....
        /*0294*/ 	.word	0x00002ba0


	//   ....[45]....
        /*0298*/ 	.word	0x00002bd0


	//   ....[46]....
        /*029c*/ 	.word	0x00002c10


	//   ....[47]....
        /*02a0*/ 	.word	0x00002c50


	//   ....[48]....
        /*02a4*/ 	.word	0x00002c90


	//   ....[49]....
        /*02a8*/ 	.word	0x00002cd0


	//   ....[50]....
        /*02ac*/ 	.word	0x00002d00


	//   ....[51]....
        /*02b0*/ 	.word	0x00002d30


	//   ....[52]....
        /*02b4*/ 	.word	0x00002d90


	//   ....[53]....
        /*02b8*/ 	.word	0x00002dd0


	//   ....[54]....
        /*02bc*/ 	.word	0x00002e10


	//   ....[55]....
        /*02c0*/ 	.word	0x00002e50


	//   ....[56]....
        /*02c4*/ 	.word	0x00002e90


	//   ....[57]....
        /*02c8*/ 	.word	0x00002ed0


	//   ....[58]....
        /*02cc*/ 	.word	0x00002f10


	//   ....[59]....
        /*02d0*/ 	.word	0x00002f50


	//   ....[60]....
        /*02d4*/ 	.word	0x00002f90


	//   ....[61]....
        /*02d8*/ 	.word	0x00002fd0


	//   ....[62]....
        /*02dc*/ 	.word	0x00003010


	//   ....[63]....
        /*02e0*/ 	.word	0x00003050


	//   ....[64]....
        /*02e4*/ 	.word	0x00003090


	//   ....[65]....
        /*02e8*/ 	.word	0x000030d0


	//   ....[66]....
        /*02ec*/ 	.word	0x00003110


	//   ....[67]....
        /*02f0*/ 	.word	0x00003150


	//   ....[68]....
        /*02f4*/ 	.word	0x00003190


	//   ....[69]....
        /*02f8*/ 	.word	0x000031d0


	//   ....[70]....
        /*02fc*/ 	.word	0x00004e80


	//   ....[71]....
        /*0300*/ 	.word	0x00005360


	//   ....[72]....
        /*0304*/ 	.word	0x00005870


	//   ....[73]....
        /*0308*/ 	.word	0x00005b00


	//   ....[74]....
        /*030c*/ 	.word	0x00005d40


	//   ....[75]....
        /*0310*/ 	.word	0x00005f70


	//   ....[76]....
        /*0314*/ 	.word	0x00006220


	//   ....[77]....
        /*0318*/ 	.word	0x00006550


	//   ....[78]....
        /*031c*/ 	.word	0x00007fd0


	//   ....[79]....
        /*0320*/ 	.word	0x00008120


	//   ....[80]....
        /*0324*/ 	.word	0x00008190


	//   ....[81]....
        /*0328*/ 	.word	0x00008200


	//----- nvinfo : EIATTR_REG_RECONFIG
	.align		4
.L_226:
        /*032c*/ 	.byte	0x01, 0x54
	.zero		2


	//----- nvinfo : EIATTR_SYSCALL_OFFSETS
	.align		4
        /*0330*/ 	.byte	0x04, 0x46
        /*0332*/ 	.short	(.L_228 - .L_227)


	//   ....[0]....
.L_227:
        /*0334*/ 	.word	0x000007f0


	//   ....[1]....
        /*0338*/ 	.word	0x000008e0


	//   ....[2]....
        /*033c*/ 	.word	0x00000a40


	//   ....[3]....
        /*0340*/ 	.word	0x00000b30


	//   ....[4]....
        /*0344*/ 	.word	0x00004900


	//   ....[5]....
        /*0348*/ 	.word	0x00004a30


	//   ....[6]....
        /*034c*/ 	.word	0x00004b50


	//   ....[7]....
        /*0350*/ 	.word	0x00004c70


	//----- nvinfo : EIATTR_MBARRIER_INSTR_OFFSETS
	.align		4
.L_228:
        /*0354*/ 	.byte	0x04, 0x39
        /*0356*/ 	.short	(.L_230 - .L_229)


	//   ....[0]....
.L_229:
        /*0358*/ 	.word	0x000002c0
        /*035c*/ 	.word	0x000000ff
        /*0360*/ 	.word	0x00030c00
        /*0364*/ 	.short	0x0100
        /*0366*/ 	.byte	0x06
	.zero		1


	//   ....[1]....
        /*0368*/ 	.word	0x000003b0
        /*036c*/ 	.word	0x000000ff
        /*0370*/ 	.word	0x00030c10
        /*0374*/ 	.short	0x0100
        /*0376*/ 	.byte	0x08
	.zero		1


	//   ....[2]....
        /*0378*/ 	.word	0x000003c0
        /*037c*/ 	.word	0x000000ff
        /*0380*/ 	.word	0x00030c20
        /*0384*/ 	.short	0x0100
        /*0386*/ 	.byte	0x08
	.zero		1


	//   ....[3]....
        /*0388*/ 	.word	0x000003d0
        /*038c*/ 	.word	0x000000ff
        /*0390*/ 	.word	0x00030c18
        /*0394*/ 	.short	0x0100
        /*0396*/ 	.byte	0x08
	.zero		1


	//   ....[4]....
        /*0398*/ 	.word	0x000003e0
        /*039c*/ 	.word	0x000000ff
        /*03a0*/ 	.word	0x00030c28
        /*03a4*/ 	.short	0x0100
        /*03a6*/ 	.byte	0x08
	.zero		1


	//   ....[5]....
        /*03a8*/ 	.word	0x00000510
        /*03ac*/ 	.word	0x000000ff
        /*03b0*/ 	.word	0x00030c30
        /*03b4*/ 	.short	0x0100
        /*03b6*/ 	.byte	0x08
	.zero		1


	//   ....[6]....
        /*03b8*/ 	.word	0x00000520
        /*03bc*/ 	.word	0x000000ff
        /*03c0*/ 	.word	0x00030c40
        /*03c4*/ 	.short	0x0100
        /*03c6*/ 	.byte	0x08
	.zero		1


	//   ....[7]....
        /*03c8*/ 	.word	0x00000530
        /*03cc*/ 	.word	0x000000ff
        /*03d0*/ 	.word	0x00030c38
        /*03d4*/ 	.short	0x0100
        /*03d6*/ 	.byte	0x08
	.zero		1


	//   ....[8]....
        /*03d8*/ 	.word	0x00000540
        /*03dc*/ 	.word	0x000000ff
        /*03e0*/ 	.word	0x00030c48
        /*03e4*/ 	.short	0x0100
        /*03e6*/ 	.byte	0x08
	.zero		1


	//   ....[9]....
        /*03e8*/ 	.word	0x00000bc0
        /*03ec*/ 	.word	0x000000e1
        /*03f0*/ 	.word	0x00030c00
        /*03f4*/ 	.short	0x010a
        /*03f6*/ 	.byte	0x3f
	.zero		1


	//   ....[10]....
        /*03f8*/ 	.word	0x00000c60
        /*03fc*/ 	.word	0x000000e1
        /*0400*/ 	.word	0x00030c00
        /*0404*/ 	.short	0x010a
        /*0406*/ 	.byte	0x3f
	.zero		1


	//   ....[11]....
        /*0408*/ 	.word	0x00001510
        /*040c*/ 	.word	0x00000009
        /*0410*/ 	.word	0x00030c10
        /*0414*/ 	.short	0x010a
        /*0416*/ 	.byte	0x3f
	.zero		1


	//   ....[12]....
        /*0418*/ 	.word	0x00001580
        /*041c*/ 	.word	0x00000009
        /*0420*/ 	.word	0x00030c10
        /*0424*/ 	.short	0x010a
        /*0426*/ 	.byte	0x3f
	.zero		1


	//   ....[13]....
        /*0428*/ 	.word	0x00001990
        /*042c*/ 	.word	0x00000009
        /*0430*/ 	.word	0x00030c30
        /*0434*/ 	.short	0x010a
        /*0436*/ 	.byte	0x3f
	.zero		1


	//   ....[14]....
        /*0438*/ 	.word	0x00001a10
        /*043c*/ 	.word	0x00000009
        /*0440*/ 	.word	0x00030c30
        /*0444*/ 	.short	0x010a
        /*0446*/ 	.byte	0x3f
	.zero		1


	//   ....[15]....
        /*0448*/ 	.word	0x00004150
        /*044c*/ 	.word	0x0000000a
        /*0450*/ 	.word	0x00000000
        /*0454*/ 	.short	0x0101
        /*0456*/ 	.byte	0x3f
	.zero		1


	//   ....[16]....
        /*0458*/ 	.word	0x00004590
        /*045c*/ 	.word	0x00000009
        /*0460*/ 	.word	0x00000000
        /*0464*/ 	.short	0x0101
        /*0466*/ 	.byte	0x3f
	.zero		1


	//   ....[17]....
        /*0468*/ 	.word	0x000069c0
        /*046c*/ 	.word	0x0000000b
        /*0470*/ 	.word	0x00030c20
        /*0474*/ 	.short	0x010a
        /*0476*/ 	.byte	0x3f
	.zero		1


	//   ....[18]....
        /*0478*/ 	.word	0x00006e90
        /*047c*/ 	.word	0x0000000b
        /*0480*/ 	.word	0x00030c40
        /*0484*/ 	.short	0x010a
        /*0486*/ 	.byte	0x3f
	.zero		1


	//   ....[19]....
        /*0488*/ 	.word	0x000070c0
        /*048c*/ 	.word	0x0000000b
        /*0490*/ 	.word	0x00030c28
        /*0494*/ 	.short	0x010a
        /*0496*/ 	.byte	0x3f
	.zero		1


	//   ....[20]....
        /*0498*/ 	.word	0x00007260
        /*049c*/ 	.word	0x0000000b
        /*04a0*/ 	.word	0x00030c48
        /*04a4*/ 	.short	0x010a
        /*04a6*/ 	.byte	0x3f
	.zero		1


	//   ....[21]....
        /*04a8*/ 	.word	0x00007470
        /*04ac*/ 	.word	0x0000000b
        /*04b0*/ 	.word	0x00030c20
        /*04b4*/ 	.short	0x010a
        /*04b6*/ 	.byte	0x3f
	.zero		1


	//   ....[22]....
        /*04b8*/ 	.word	0x00007680
        /*04bc*/ 	.word	0x0000000b
        /*04c0*/ 	.word	0x00030c40
        /*04c4*/ 	.short	0x010a
        /*04c6*/ 	.byte	0x3f
	.zero		1


	//   ....[23]....
        /*04c8*/ 	.word	0x00007880
        /*04cc*/ 	.word	0x0000000b
        /*04d0*/ 	.word	0x00030c28
        /*04d4*/ 	.short	0x010a
        /*04d6*/ 	.byte	0x3f
	.zero		1


	//   ....[24]....
        /*04d8*/ 	.word	0x00007a80
        /*04dc*/ 	.word	0x0000000d
        /*04e0*/ 	.word	0x00030c40
        /*04e4*/ 	.short	0x010a
        /*04e6*/ 	.byte	0x3f
	.zero		1


	//   ....[25]....
        /*04e8*/ 	.word	0x00007e40
        /*04ec*/ 	.word	0x00000006
        /*04f0*/ 	.word	0x00000000
        /*04f4*/ 	.short	0x010a
        /*04f6*/ 	.byte	0x3f
	.zero		1


	//   ....[26]....
        /*04f8*/ 	.word	0x00007ea0
        /*04fc*/ 	.word	0x00000003
        /*0500*/ 	.word	0x00000000
        /*0504*/ 	.short	0x010a
        /*0506*/ 	.byte	0x3f
	.zero		1


	//   ....[27]....
        /*0508*/ 	.word	0x00007f00
        /*050c*/ 	.word	0x00000000
        /*0510*/ 	.word	0x00000000
        /*0514*/ 	.short	0x010a
        /*0516*/ 	.byte	0x3f
	.zero		1


	//   ....[28]....
        /*0518*/ 	.word	0x00007f30
        /*051c*/ 	.word	0x00000003
        /*0520*/ 	.word	0x00000000
        /*0524*/ 	.short	0x010a
        /*0526*/ 	.byte	0x3f
	.zero		1


	//   ....[29]....
        /*0528*/ 	.word	0x00008000
        /*052c*/ 	.word	0x000000e1
        /*0530*/ 	.word	0x00030c00
        /*0534*/ 	.short	0x010a
        /*0536*/ 	.byte	0x3f
	.zero		1


	//   ....[30]....
        /*0538*/ 	.word	0x00008050
        /*053c*/ 	.word	0x00000009
        /*0540*/ 	.word	0x00030c10
        /*0544*/ 	.short	0x010a
        /*0546*/ 	.byte	0x3f
	.zero		1


	//   ....[31]....
        /*0548*/ 	.word	0x000080a0
        /*054c*/ 	.word	0x00000009
        /*0550*/ 	.word	0x00030c30
        /*0554*/ 	.short	0x010a
        /*0556*/ 	.byte	0x3f
	.zero		1


	//   ....[32]....
        /*0558*/ 	.word	0x00008240
        /*055c*/ 	.word	0x0000000b
        /*0560*/ 	.word	0x00030c20
        /*0564*/ 	.short	0x010a
        /*0566*/ 	.byte	0x3f
	.zero		1


	//   ....[33]....
        /*0568*/ 	.word	0x00008290
        /*056c*/ 	.word	0x0000000b
        /*0570*/ 	.word	0x00030c40
        /*0574*/ 	.short	0x010a
        /*0576*/ 	.byte	0x3f
	.zero		1


	//   ....[34]....
        /*0578*/ 	.word	0x000082e0
        /*057c*/ 	.word	0x0000000b
        /*0580*/ 	.word	0x00030c28
        /*0584*/ 	.short	0x010a
        /*0586*/ 	.byte	0x3f
	.zero		1


	//   ....[35]....
        /*0588*/ 	.word	0x00008330
        /*058c*/ 	.word	0x0000000b
        /*0590*/ 	.word	0x00030c48
        /*0594*/ 	.short	0x010a
        /*0596*/ 	.byte	0x3f
	.zero		1


	//   ....[36]....
        /*0598*/ 	.word	0x00008390
        /*059c*/ 	.word	0x0000000b
        /*05a0*/ 	.word	0x00030c20
        /*05a4*/ 	.short	0x010a
        /*05a6*/ 	.byte	0x3f
	.zero		1


	//   ....[37]....
        /*05a8*/ 	.word	0x000083e0
        /*05ac*/ 	.word	0x0000000b
        /*05b0*/ 	.word	0x00030c40
        /*05b4*/ 	.short	0x010a
        /*05b6*/ 	.byte	0x3f
	.zero		1


	//   ....[38]....
        /*05b8*/ 	.word	0x00008430
        /*05bc*/ 	.word	0x0000000b
        /*05c0*/ 	.word	0x00030c28
        /*05c4*/ 	.short	0x010a
        /*05c6*/ 	.byte	0x3f
	.zero		1


	//   ....[39]....
        /*05c8*/ 	.word	0x00008480
        /*05cc*/ 	.word	0x0000000d
        /*05d0*/ 	.word	0x00030c40
        /*05d4*/ 	.short	0x010a
        /*05d6*/ 	.byte	0x3f
	.zero		1


	//   ....[40]....
        /*05d8*/ 	.word	0x00008560
        /*05dc*/ 	.word	0x00000006
        /*05e0*/ 	.word	0x00000000
        /*05e4*/ 	.short	0x010a
        /*05e6*/ 	.byte	0x3f
	.zero		1


	//   ....[41]....
        /*05e8*/ 	.word	0x000085b0
        /*05ec*/ 	.word	0x00000003
        /*05f0*/ 	.word	0x00000000
        /*05f4*/ 	.short	0x010a
        /*05f6*/ 	.byte	0x3f
	.zero		1


	//   ....[42]....
        /*05f8*/ 	.word	0x00008600
        /*05fc*/ 	.word	0x00000000
        /*0600*/ 	.word	0x00000000
        /*0604*/ 	.short	0x010a
        /*0606*/ 	.byte	0x3f
	.zero		1


	//----- nvinfo : EIATTR_NUM_MBARRIERS
	.align		4
.L_230:
        /*0608*/ 	.byte	0x03, 0x38
        /*060a*/ 	.short	0x0009


	//----- nvinfo : EIATTR_EXIT_INSTR_OFFSETS
	.align		4
        /*060c*/ 	.byte	0x04, 0x1c
        /*060e*/ 	.short	(.L_232 - .L_231)


	//   ....[0]....
.L_231:
        /*0610*/ 	.word	0x00007f80


	//----- nvinfo : EIATTR_MAX_THREADS
	.align		4
.L_232:
        /*0614*/ 	.byte	0x04, 0x05
        /*0616*/ 	.short	(.L_234 - .L_233)
.L_233:
        /*0618*/ 	.word	0x00000180
        /*061c*/ 	.word	0x00000001
        /*0620*/ 	.word	0x00000001


	//----- nvinfo : EIATTR_CRS_STACK_SIZE
	.align		4
.L_234:
        /*0624*/ 	.byte	0x04, 0x1e
        /*0626*/ 	.short	(.L_236 - .L_235)
.L_235:
        /*0628*/ 	.word	0x00000000


	//----- nvinfo : EIATTR_CBANK_PARAM_SIZE
	.align		4
.L_236:
        /*062c*/ 	.byte	0x03, 0x19
        /*062e*/ 	.short	0x0970


	//----- nvinfo : EIATTR_PARAM_CBANK
	.align		4
        /*0630*/ 	.byte	0x04, 0x0a
        /*0632*/ 	.short	(.L_238 - .L_237)
	.align		4
.L_237:
        /*0634*/ 	.word	index@(.nv.constant0._ZN7cutlass13device_kernelIN5flash11enable_sm90INS1_16FlashAttnBwdSm90INS1_25CollectiveMainloopBwdSm90ILi2ELi2ELi2EN4cute5tupleIJNS5_1CILi1EEES8_S8_EEENS6_IJNS7_ILi128EEESA_NS7_ILi64EEEEEENS_6half_tEfNS_4arch4Sm90ELb0ELb0ELb0ELb0ELb1ELb1ELb0ELb0ELi2ELi1ELi2ELi2ELb0EEENS1_21CollectiveEpilogueBwdISC_SD_SF_Li256ELb0ELb0ELi1EEENS1_19SingleTileSchedulerILb0ELb0ELb0ELi128EEEEEEEEEvNT_6ParamsE)
        /*0638*/ 	.short	0x0210
        /*063a*/ 	.short	0x0970


	//----- nvinfo : EIATTR_SW_WAR
	.align		4
.L_238:
        /*063c*/ 	.byte	0x04, 0x36
        /*063e*/ 	.short	(.L_240 - .L_239)
.L_239:
        /*0640*/ 	.word	0x00000008
.L_240:


//--------------------- .nv.info._ZN7cutlass13device_kernelIN5flash11enable_sm90INS1_16FlashAttnBwdSm90INS1_25CollectiveMainloopBwdSm90ILi2ELi2ELi2EN4cute5tupleIJNS5_1CILi1EEES8_S8_EEENS6_IJNS7_ILi128EEESA_NS7_ILi64EEEEEENS_6half_tEfNS_4arch4Sm90ELb0ELb0ELb0ELb0ELb0ELb1ELb0ELb0ELi2ELi1ELi2ELi2ELb0EEENS1_24CollectiveEpilogueBwdGQAISC_fSF_Li256ELb0ELb0EEENS1_19SingleTileSchedulerILb0ELb0ELb0ELi128EEEEEEEEEvNT_6ParamsE --------------------------
	.section	.nv.info._ZN7cutlass13device_kernelIN5flash11enable_sm90INS1_16FlashAttnBwdSm90INS1_25CollectiveMainloopBwdSm90ILi2ELi2ELi2EN4cute5tupleIJNS5_1CILi1EEES8_S8_EEENS6_IJNS7_ILi128EEESA_NS7_ILi64EEEEEENS_6half_tEfNS_4arch4Sm90ELb0ELb0ELb0ELb0ELb0ELb1ELb0ELb0ELi2ELi1ELi2ELi2ELb0EEENS1_24CollectiveEpilogueBwdGQAISC_fSF_Li256ELb0ELb0EEENS1_19SingleTileSchedulerILb0ELb0ELb0ELi128EEEEEEEEEvNT_6ParamsE,"",@"SHT_CUDA_INFO"
	.sectionflags	@""
	.align	4


	//----- nvinfo : EIATTR_CUDA_API_VERSION
	.align		4
        /*0000*/ 	.byte	0x04, 0x37
        /*0002*/ 	.short	(.L_242 - .L_241)
.L_241:
        /*0004*/ 	.word	0x00000082


	//----- nvinfo : EIATTR_KPARAM_INFO
	.align		4
.L_242:
        /*0008*/ 	.byte	0x04, 0x17
        /*000a*/ 	.short	(.L_244 - .L_243)
.L_243:
        /*000c*/ 	.word	0x00000000
        /*0010*/ 	.short	0x0000
        /*0012*/ 	.short	0x0070
        /*0014*/ 	.byte	0x00, 0xf0, 0x01, 0x1a


	//----- nvinfo : EIATTR_SPARSE_MMA_MASK
	.align		4
.L_244:
        /*0018*/ 	.byte	0x03, 0x50
        /*001a*/ 	.short	0x0000


	//----- nvinfo : EIATTR_MAXREG_COUNT
	.align		4
        /*001c*/ 	.byte	0x03, 0x1b
        /*001e*/ 	.short	0x00a8


	//----- nvinfo : EIATTR_NUM_BARRIERS
	.align		4
        /*0020*/ 	.byte	0x02, 0x4c
        /*0022*/ 	.byte	0x10
	.zero		1


	//----- nvinfo : EIATTR_EXTERNS
	.align		4
        /*0024*/ 	.byte	0x04, 0x0f
        /*0026*/ 	.short	(.L_246 - .L_245)


	//   ....[0]....
	.align		4
.L_245:
        /*0028*/ 	.word	index@(__assertfail)


	//----- nvinfo : EIATTR_ANNOTATIONS
	.align		4
.L_246:
        /*002c*/ 	.byte	0x04, 0x55
        /*002e*/ 	.short	(.L_248 - .L_247)


	//   ....[0]....
.L_247:
        /*0030*/ 	.word	0x00000001
        /*0034*/ 	.byte	0x60, 0x15, 0x00, 0x00, 0x01, 0x00, 0x00, 0x00, 0xa0, 0x15, 0x00, 0x00, 0x01, 0x00, 0x00, 0x00
        /*0044*/ 	.byte	0xe0, 0x15, 0x00, 0x00, 0x01, 0x00, 0x00, 0x00, 0x30, 0x17, 0x00, 0x00, 0x01, 0x00, 0x00, 0x00
        /*0054*/ 	.byte	0x60, 0x17, 0x00, 0x00, 0x01, 0x00, 0x00, 0x00, 0x80, 0x17, 0x00, 0x00


	//----- nvinfo : EIATTR_MERCURY_ISA_VERSION
	.align		4
.L_248:
        /*0060*/ 	.byte	0x03, 0x5f
        /*0062*/ 	.short	0x0101


	//----- nvinfo : EIATTR_INT_WARP_WIDE_INSTR_OFFSETS
	.align		4
        /*0064*/ 	.byte	0x04, 0x31
        /*0066*/ 	.short	(.L_250 - .L_249)


	//   ....[0]....
.L_249:
        /*0068*/ 	.word	0x00000180


	//   ....[1]....
        /*006c*/ 	.word	0x00000240


	//----- nvinfo : EIATTR_COOP_GROUP_MASK_REGIDS
	.align		4
.L_250:
        /*0070*/ 	.byte	0x04, 0x29
        /*0072*/ 	.short	(.L_252 - .L_251)


	//   ....[0]....
.L_251:
        /*0074*/ 	.word	0xffffffff


	//   ....[1]....
        /*0078*/ 	.word	0xffffffff


	//   ....[2]....
        /*007c*/ 	.word	0xffffffff


	//   ....[3]....
        /*0080*/ 	.word	0xffffffff


	//   ....[4]....
        /*0084*/ 	.word	0xffffffff


	//   ....[5]....
        /*0088*/ 	.word	0xffffffff


	//   ....[6]....
        /*008c*/ 	.word	0xffffffff


	//   ....[7]....
        /*0090*/ 	.word	0xffffffff


	//   ....[8]....
        /*0094*/ 	.word	0xffffffff


	//   ....[9]....
        /*0098*/ 	.word	0xffffffff


	//   ....[10]....
        /*009c*/ 	.word	0xffffffff


	//   ....[11]....
        /*00a0*/ 	.word	0xffffffff


	//   ....[12]....
        /*00a4*/ 	.word	0xffffffff


	//   ....[13]....
        /*00a8*/ 	.word	0xffffffff


	//   ....[14]....
        /*00ac*/ 	.word	0xffffffff


	//   ....[15]....
        /*00b0*/ 	.word	0xffffffff


	//   ....[16]....
        /*00b4*/ 	.word	0xffffffff


	//   ....[17]....
        /*00b8*/ 	.word	0xffffffff


	//   ....[18]....
        /*00bc*/ 	.word	0xffffffff


	//   ....[19]....
        /*00c0*/ 	.word	0xffffffff


	//   ....[20]....
        /*00c4*/ 	.word	0xffffffff


	//   ....[21]....
        /*00c8*/ 	.word	0xffffffff


	//   ....[22]....
        /*00cc*/ 	.word	0xffffffff


	//   ....[23]....
        /*00d0*/ 	.word	0xffffffff


	//   ....[24]....
        /*00d4*/ 	.word	0xffffffff


	//   ....[25]....
        /*00d8*/ 	.word	0xffffffff


	//   ....[26]....
        /*00dc*/ 	.word	0xffffffff


	//   ....[27]....
        /*00e0*/ 	.word	0xffffffff


	//   ....[28]....
        /*00e4*/ 	.word	0xffffffff


	//   ....[29]....
        /*00e8*/ 	.word	0xffffffff


	//   ....[30]....
        /*00ec*/ 	.word	0xffffffff


	//   ....[31]....
        /*00f0*/ 	.word	0xffffffff


	//   ....[32]....
        /*00f4*/ 	.word	0xffffffff


	//   ....[33]....
        /*00f8*/ 	.word	0xffffffff


	//   ....[34]....
        /*00fc*/ 	.word	0xffffffff


	//   ....[35]....
        /*0100*/ 	.word	0xffffffff


	//   ....[36]....
        /*0104*/ 	.word	0xffffffff


	//   ....[37]....
        /*0108*/ 	.word	0xffffffff


	//   ....[38]....
        /*010c*/ 	.word	0xffffffff


	//   ....[39]....
        /*0110*/ 	.word	0xffffffff


	//   ....[40]....
        /*0114*/ 	.word	0xffffffff


	//   ....[41]....
        /*0118*/ 	.word	0xffffffff


	//   ....[42]....
        /*011c*/ 	.word	0xffffffff


	//   ....[43]....
        /*0120*/ 	.word	0xffffffff


	//   ....[44]....
        /*0124*/ 	.word	0xffffffff


	//   ....[45]....
        /*0128*/ 	.word	0xffffffff


	//   ....[46]....
        /*012c*/ 	.word	0xffffffff


	//   ....[47]....
        /*0130*/ 	.word	0xffffffff


	//   ....[48]....
        /*0134*/ 	.word	0xffffffff


	//   ....[49]....
        /*0138*/ 	.word	0xffffffff


	//   ....[50]....
        /*013c*/ 	.word	0xffffffff


	//   ....[51]....
        /*0140*/ 	.word	0xffffffff


	//   ....[52]....
        /*0144*/ 	.word	0xffffffff


	//   ....[53]....
        /*0148*/ 	.word	0xffffffff


	//   ....[54]....
        /*014c*/ 	.word	0xffffffff


	//   ....[55]....
        /*0150*/ 	.word	0xffffffff


	//   ....[56]....
        /*0154*/ 	.word	0xffffffff


	//   ....[57]....
        /*0158*/ 	.word	0xffffffff


	//   ....[58]....
        /*015c*/ 	.word	0xffffffff


	//   ....[59]....
        /*0160*/ 	.word	0xffffffff


	//   ....[60]....
        /*0164*/ 	.word	0xffffffff


	//   ....[61]....
        /*0168*/ 	.word	0xffffffff


	//   ....[62]....
        /*016c*/ 	.word	0xffffffff


	//   ....[63]....
        /*0170*/ 	.word	0xffffffff


	//   ....[64]....
        /*0174*/ 	.word	0xffffffff


	//   ....[65]....
        /*0178*/ 	.word	0xffffffff


	//   ....[66]....
        /*017c*/ 	.word	0xffffffff


	//   ....[67]....
        /*0180*/ 	.word	0xffffffff


	//   ....[68]....
        /*0184*/ 	.word	0xffffffff


	//   ....[69]....
        /*0188*/ 	.word	0xffffffff


	//   ....[70]....
        /*018c*/ 	.word	0xffffffff


	//   ....[71]....
        /*0190*/ 	.word	0x0500000f


	//----- nvinfo : EIATTR_COOP_GROUP_INSTR_OFFSETS
	.align		4
.L_252:
        /*0194*/ 	.byte	0x04, 0x28
        /*0196*/ 	.short	(.L_254 - .L_253)


	//   ....[0]....
.L_253:
        /*0198*/ 	.word	0x00000060


	//   ....[1]....
        /*019c*/ 	.word	0x00000190


	//   ....[2]....
        /*01a0*/ 	.word	0x00000220


	//   ....[3]....
        /*01a4*/ 	.word	0x000003a0


	//   ....[4]....
        /*01a8*/ 	.word	0x000005e0


	//   ....[5]....
        /*01ac*/ 	.word	0x00000b30


	//   ....[6]....
        /*01b0*/ 	.word	0x00001c30


	//   ....[7]....
        /*01b4*/ 	.word	0x00001c70


	//   ....[8]....
        /*01b8*/ 	.word	0x00001cb0


	//   ....[9]....
        /*01bc*/ 	.word	0x00001d10


	//   ....[10]....
        /*01c0*/ 	.word	0x00001de0


	//   ....[11]....
        /*01c4*/ 	.word	0x00001e30


	//   ....[12]....
        /*01c8*/ 	.word	0x00001e70


	//   ....[13]....
        /*01cc*/ 	.word	0x00001eb0


	//   ....[14]....
        /*01d0*/ 	.word	0x00001ee0


	//   ....[15]....
        /*01d4*/ 	.word	0x00001f40


	//   ....[16]....
        /*01d8*/ 	.word	0x00001fc0


	//   ....[17]....
        /*01dc*/ 	.word	0x00002030


	//   ....[18]....
        /*01e0*/ 	.word	0x00002080


	//   ....[19]....
        /*01e4*/ 	.word	0x000020c0


	//   ....[20]....
        /*01e8*/ 	.word	0x00002100


	//   ....[21]....
        /*01ec*/ 	.word	0x00002130


	//   ....[22]....
        /*01f0*/ 	.word	0x00002170


	//   ....[23]....
        /*01f4*/ 	.word	0x000021c0


	//   ....[24]....
        /*01f8*/ 	.word	0x00002200


	//   ....[25]....
        /*01fc*/ 	.word	0x00002270


	//   ....[26]....
        /*0200*/ 	.word	0x000022b0


	//   ....[27]....
        /*0204*/ 	.word	0x000022f0


	//   ....[28]....
        /*0208*/ 	.word	0x00002330


	//   ....[29]....
        /*020c*/ 	.word	0x000023b0


	//   ....[30]....
        /*0210*/ 	.word	0x000023f0


	//   ....[31]....
        /*0214*/ 	.word	0x00002430


	//   ....[32]....
        /*0218*/ 	.word	0x000024a0


	//   ....[33]....
        /*021c*/ 	.word	0x00002530


	//   ....[34]....
        /*0220*/ 	.word	0x000025f0


	//   ....[35]....
        /*0224*/ 	.word	0x00002660


	//   ....[36]....
        /*0228*/ 	.word	0x000026b0


	//   ....[37]....
        /*022c*/ 	.word	0x000027f0


	//   ....[38]....
        /*0230*/ 	.word	0x00002c80


	//   ....[39]....
        /*0234*/ 	.word	0x00002c90


	//   ....[40]....
        /*0238*/ 	.word	0x00002ca0


	//   ....[41]....
        /*023c*/ 	.word	0x00002cb0


	//   ....[42]....
        /*0240*/ 	.word	0x00002cc0


	//   ....[43]....
        /*0244*/ 	.word	0x00002cd0


	//   ....[44]....
        /*0248*/ 	.word	0x00002d00


	//   ....[45]....
        /*024c*/ 	.word	0x00002d30


	//   ....[46]....
        /*0250*/ 	.word	0x00002d70


	//   ....[47]....
        /*0254*/ 	.word	0x00002db0


	//   ....[48]....
        /*0258*/ 	.word	0x00002df0


	//   ....[49]....
        /*025c*/ 	.word	0x00002e30


	//   ....[50]....
        /*0260*/ 	.word	0x00002e50


	//   ....[51]....
        /*0264*/ 	.word	0x00002e90


	//   ....[52]....
        /*0268*/ 	.word	0x00002ed0


	//   ....[53]....
        /*026c*/ 	.word	0x00002f30


	//   ....[54]....
        /*0270*/ 	.word	0x00002f70


	//   ....[55]....
        /*0274*/ 	.word	0x00002fb0


	//   ....[56]....
        /*0278*/ 	.word	0x00002ff0


	//   ....[57]....
        /*027c*/ 	.word	0x00003030


	//   ....[58]....
        /*0280*/ 	.word	0x00003070


	//   ....[59]....
        /*0284*/ 	.word	0x000030b0


	//   ....[60]....
        /*0288*/ 	.word	0x000030f0


	//   ....[61]....
        /*028c*/ 	.word	0x00003130


	//   ....[62]....
        /*0290*/ 	.word	0x00003170


	//   ....[63]....
        /*0294*/ 	.word	0x000031b0


	//   ....[64]....
        /*0298*/ 	.word	0x000031f0


	//   ....[65]....
        /*029c*/ 	.word	0x00003230


	//   ....[66]....
        /*02a0*/ 	.word	0x00003270


	//   ....[67]....
        /*02a4*/ 	.word	0x000032b0


	//   ....[68]....
        /*02a8*/ 	.word	0x000032f0


	//   ....[69]....
        /*02ac*/ 	.word	0x00003330


	//   ....[70]....
        /*02b0*/ 	.word	0x000050a0


	//   ....[71]....
        /*02b4*/ 	.word	0x000074f0


	//----- nvinfo : EIATTR_REG_RECONFIG
	.align		4
.L_254:
        /*02b8*/ 	.byte	0x01, 0x54
	.zero		2


	//----- nvinfo : EIATTR_SYSCALL_OFFSETS
	.align		4
        /*02bc*/ 	.byte	0x04, 0x46
        /*02be*/ 	.short	(.L_256 - .L_255)


	//   ....[0]....
.L_255:
        /*02c0*/ 	.word	0x00000790


	//   ....[1]....
        /*02c4*/ 	.word	0x00000880


	//   ....[2]....
        /*02c8*/ 	.word	0x000009e0


	//   ....[3]....
        /*02cc*/ 	.word	0x00000ad0


	//----- nvinfo : EIATTR_MBARRIER_INSTR_OFFSETS
	.align		4
.L_256:
        /*02d0*/ 	.byte	0x04, 0x39
        /*02d2*/ 	.short	(.L_258 - .L_257)


	//   ....[0]....
.L_257:
        /*02d4*/ 	.word	0x00000260
        /*02d8*/ 	.word	0x000000ff
        /*02dc*/ 	.word	0x00030c00
        /*02e0*/ 	.short	0x0100
        /*02e2*/ 	.byte	0x06
	.zero		1


	//   ....[1]....
        /*02e4*/ 	.word	0x00000350
        /*02e8*/ 	.word	0x000000ff
        /*02ec*/ 	.word	0x00030c10
        /*02f0*/ 	.short	0x0100
        /*02f2*/ 	.byte	0x08
	.zero		1


	//   ....[2]....
        /*02f4*/ 	.word	0x00000360
        /*02f8*/ 	.word	0x000000ff
        /*02fc*/ 	.word	0x00030c20
        /*0300*/ 	.short	0x0100
        /*0302*/ 	.byte	0x08
	.zero		1


	//   ....[3]....
        /*0304*/ 	.word	0x00000370
        /*0308*/ 	.word	0x000000ff
        /*030c*/ 	.word	0x00030c18
        /*0310*/ 	.short	0x0100
        /*0312*/ 	.byte	0x08
	.zero		1


	//   ....[4]....
        /*0314*/ 	.word	0x00000380
        /*0318*/ 	.word	0x000000ff
        /*031c*/ 	.word	0x00030c28
        /*0320*/ 	.short	0x0100
        /*0322*/ 	.byte	0x08
	.zero		1


	//   ....[5]....
        /*0324*/ 	.word	0x000004b0
        /*0328*/ 	.word	0x000000ff
        /*032c*/ 	.word	0x00030c30
        /*0330*/ 	.short	0x0100
        /*0332*/ 	.byte	0x08
	.zero		1


	//   ....[6]....
        /*0334*/ 	.word	0x000004c0
        /*0338*/ 	.word	0x000000ff
        /*033c*/ 	.word	0x00030c40
        /*0340*/ 	.short	0x0100
        /*0342*/ 	.byte	0x08
	.zero		1


	//   ....[7]....
        /*0344*/ 	.word	0x000004d0
        /*0348*/ 	.word	0x000000ff
        /*034c*/ 	.word	0x00030c38
        /*0350*/ 	.short	0x0100
        /*0352*/ 	.byte	0x08
	.zero		1


	//   ....[8]....
        /*0354*/ 	.word	0x000004e0
        /*0358*/ 	.word	0x000000ff
        /*035c*/ 	.word	0x00030c48
        /*0360*/ 	.short	0x0100
        /*0362*/ 	.byte	0x08
	.zero		1


	//   ....[9]....
        /*0364*/ 	.word	0x00000b60
        /*0368*/ 	.word	0x00000002
        /*036c*/ 	.word	0x00030c00
        /*0370*/ 	.short	0x010a
        /*0372*/ 	.byte	0x3f
	.zero		1


	//   ....[10]....
        /*0374*/ 	.word	0x00000bb0
        /*0378*/ 	.word	0x00000002
        /*037c*/ 	.word	0x00030c00
        /*0380*/ 	.short	0x010a
        /*0382*/ 	.byte	0x3f
	.zero		1


	//   ....[11]....
        /*0384*/ 	.word	0x00001670
        /*0388*/ 	.word	0x00000009
        /*038c*/ 	.word	0x00030c10
        /*0390*/ 	.short	0x010a
        /*0392*/ 	.byte	0x3f
	.zero		1


	//   ....[12]....
        /*0394*/ 	.word	0x000016e0
        /*0398*/ 	.word	0x00000009
        /*039c*/ 	.word	0x00030c10
        /*03a0*/ 	.short	0x010a
        /*03a2*/ 	.byte	0x3f
	.zero		1


	//   ....[13]....
        /*03a4*/ 	.word	0x00001af0
        /*03a8*/ 	.word	0x00000009
        /*03ac*/ 	.word	0x00030c30
        /*03b0*/ 	.short	0x010a
        /*03b2*/ 	.byte	0x3f
	.zero		1


	//   ....[14]....
        /*03b4*/ 	.word	0x00001b70
        /*03b8*/ 	.word	0x00000009
        /*03bc*/ 	.word	0x00030c30
        /*03c0*/ 	.short	0x010a
        /*03c2*/ 	.byte	0x3f
	.zero		1


	//   ....[15]....
        /*03c4*/ 	.word	0x000042b0
        /*03c8*/ 	.word	0x0000000a
        /*03cc*/ 	.word	0x00000000
        /*03d0*/ 	.short	0x0101
        /*03d2*/ 	.byte	0x3f
	.zero		1


	//   ....[16]....
        /*03d4*/ 	.word	0x00004700
        /*03d8*/ 	.word	0x00000009
        /*03dc*/ 	.word	0x00000000
        /*03e0*/ 	.short	0x0101
        /*03e2*/ 	.byte	0x3f
	.zero		1


	//   ....[17]....
        /*03e4*/ 	.word	0x00005ee0
        /*03e8*/ 	.word	0x0000000b
        /*03ec*/ 	.word	0x00030c20
        /*03f0*/ 	.short	0x010a
        /*03f2*/ 	.byte	0x3f
	.zero		1


	//   ....[18]....
        /*03f4*/ 	.word	0x000063b0
        /*03f8*/ 	.word	0x0000000b
        /*03fc*/ 	.word	0x00030c40
        /*0400*/ 	.short	0x010a
        /*0402*/ 	.byte	0x3f
	.zero		1


	//   ....[19]....
        /*0404*/ 	.word	0x000065e0
        /*0408*/ 	.word	0x0000000b
        /*040c*/ 	.word	0x00030c28
        /*0410*/ 	.short	0x010a
        /*0412*/ 	.byte	0x3f
	.zero		1


	//   ....[20]....
        /*0414*/ 	.word	0x00006780
        /*0418*/ 	.word	0x0000000b
        /*041c*/ 	.word	0x00030c48
        /*0420*/ 	.short	0x010a
        /*0422*/ 	.byte	0x3f
	.zero		1


	//   ....[21]....
        /*0424*/ 	.word	0x00006990
        /*0428*/ 	.word	0x0000000b
        /*042c*/ 	.word	0x00030c20
        /*0430*/ 	.short	0x010a
        /*0432*/ 	.byte	0x3f
	.zero		1


	//   ....[22]....
        /*0434*/ 	.word	0x00006ba0
        /*0438*/ 	.word	0x0000000b
        /*043c*/ 	.word	0x00030c40
        /*0440*/ 	.short	0x010a
        /*0442*/ 	.byte	0x3f
	.zero		1


	//   ....[23]....
        /*0444*/ 	.word	0x00006da0
        /*0448*/ 	.word	0x0000000b
        /*044c*/ 	.word	0x00030c28
        /*0450*/ 	.short	0x010a
        /*0452*/ 	.byte	0x3f
	.zero		1


	//   ....[24]....
        /*0454*/ 	.word	0x00006fa0
        /*0458*/ 	.word	0x0000000d
        /*045c*/ 	.word	0x00030c40
        /*0460*/ 	.short	0x010a
        /*0462*/ 	.byte	0x3f
	.zero		1


	//   ....[25]....
        /*0464*/ 	.word	0x00007360
        /*0468*/ 	.word	0x00000006
        /*046c*/ 	.word	0x00000000
        /*0470*/ 	.short	0x010a
        /*0472*/ 	.byte	0x3f
	.zero		1


	//   ....[26]....
        /*0474*/ 	.word	0x000073c0
        /*0478*/ 	.word	0x00000003
        /*047c*/ 	.word	0x00000000
        /*0480*/ 	.short	0x010a
        /*0482*/ 	.byte	0x3f
	.zero		1


	//   ....[27]....
        /*0484*/ 	.word	0x00007420
        /*0488*/ 	.word	0x00000000
        /*048c*/ 	.word	0x00000000
        /*0490*/ 	.short	0x010a
        /*0492*/ 	.byte	0x3f
	.zero		1


	//   ....[28]....
        /*0494*/ 	.word	0x00007450
        /*0498*/ 	.word	0x00000003
        /*049c*/ 	.word	0x00000000
        /*04a0*/ 	.short	0x010a
        /*04a2*/ 	.byte	0x3f
	.zero		1


	//   ....[29]....
        /*04a4*/ 	.word	0x00007520
        /*04a8*/ 	.word	0x00000002
        /*04ac*/ 	.word	0x00030c00
        /*04b0*/ 	.short	0x010a
        /*04b2*/ 	.byte	0x3f
	.zero		1


	//   ....[30]....
        /*04b4*/ 	.word	0x00007570
        /*04b8*/ 	.word	0x00000009
        /*04bc*/ 	.word	0x00030c10
        /*04c0*/ 	.short	0x010a
        /*04c2*/ 	.byte	0x3f
	.zero		1


	//   ....[31]....
        /*04c4*/ 	.word	0x000075c0
        /*04c8*/ 	.word	0x00000009
        /*04cc*/ 	.word	0x00030c30
        /*04d0*/ 	.short	0x010a
        /*04d2*/ 	.byte	0x3f
	.zero		1


	//   ....[32]....
        /*04d4*/ 	.word	0x00007610
        /*04d8*/ 	.word	0x0000000b
        /*04dc*/ 	.word	0x00030c20
        /*04e0*/ 	.short	0x010a
        /*04e2*/ 	.byte	0x3f
	.zero		1


	//   ....[33]....
        /*04e4*/ 	.word	0x00007660
        /*04e8*/ 	.word	0x0000000b
        /*04ec*/ 	.word	0x00030c40
        /*04f0*/ 	.short	0x010a
        /*04f2*/ 	.byte	0x3f
	.zero		1


	//   ....[34]....
        /*04f4*/ 	.word	0x000076b0
        /*04f8*/ 	.word	0x0000000b
        /*04fc*/ 	.word	0x00030c28
        /*0500*/ 	.short	0x010a
        /*0502*/ 	.byte	0x3f
	.zero		1


	//   ....[35]....
        /*0504*/ 	.word	0x00007700
        /*0508*/ 	.word	0x0000000b
        /*050c*/ 	.word	0x00030c48
        /*0510*/ 	.short	0x010a
        /*0512*/ 	.byte	0x3f
	.zero		1


	//   ....[36]....
        /*0514*/ 	.word	0x00007760
        /*0518*/ 	.word	0x0000000b
        /*051c*/ 	.word	0x00030c20
        /*0520*/ 	.short	0x010a
        /*0522*/ 	.byte	0x3f
	.zero		1


	//   ....[37]....
        /*0524*/ 	.word	0x000077b0
        /*0528*/ 	.word	0x0000000b
        /*052c*/ 	.word	0x00030c40
        /*0530*/ 	.short	0x010a
        /*0532*/ 	.byte	0x3f
	.zero		1


	//   ....[38]....
        /*0534*/ 	.word	0x00007800
        /*0538*/ 	.word	0x0000000b
        /*053c*/ 	.word	0x00030c28
        /*0540*/ 	.short	0x010a
        /*0542*/ 	.byte	0x3f
	.zero		1


	//   ....[39]....
        /*0544*/ 	.word	0x00007850
        /*0548*/ 	.word	0x0000000d
        /*054c*/ 	.word	0x00030c40
        /*0550*/ 	.short	0x010a
        /*0552*/ 	.byte	0x3f
	.zero		1


	//   ....[40]....
        /*0554*/ 	.word	0x00007930
        /*0558*/ 	.word	0x00000006
        /*055c*/ 	.word	0x00000000
        /*0560*/ 	.short	0x010a
        /*0562*/ 	.byte	0x3f
	.zero		1


	//   ....[41]....
        /*0564*/ 	.word	0x00007980
        /*0568*/ 	.word	0x00000003
        /*056c*/ 	.word	0x00000000
        /*0570*/ 	.short	0x010a
        /*0572*/ 	.byte	0x3f
	.zero		1


	//   ....[42]....
        /*0574*/ 	.word	0x000079d0
        /*0578*/ 	.word	0x00000000
        /*057c*/ 	.word	0x00000000
        /*0580*/ 	.short	0x010a
        /*0582*/ 	.byte	0x3f
	.zero		1


	//----- nvinfo : EIATTR_NUM_MBARRIERS
	.align		4
.L_258:
        /*0584*/ 	.byte	0x03, 0x38
        /*0586*/ 	.short	0x0009


	//----- nvinfo : EIATTR_EXIT_INSTR_OFFSETS
	.align		4
        /*0588*/ 	.byte	0x04, 0x1c
        /*058a*/ 	.short	(.L_260 - .L_259)


	//   ....[0]....
.L_259:
        /*058c*/ 	.word	0x000074a0


	//----- nvinfo : EIATTR_MAX_THREADS
	.align		4
.L_260:
        /*0590*/ 	.byte	0x04, 0x05
        /*0592*/ 	.short	(.L_262 - .L_261)
.L_261:
        /*0594*/ 	.word	0x00000180
        /*0598*/ 	.word	0x00000001
        /*059c*/ 	.word	0x00000001


	//----- nvinfo : EIATTR_CRS_STACK_SIZE
	.align		4
.L_262:
        /*05a0*/ 	.byte	0x04, 0x1e
        /*05a2*/ 	.short	(.L_264 - .L_263)
.L_263:
        /*05a4*/ 	.word	0x00000000


	//----- nvinfo : EIATTR_CBANK_PARAM_SIZE
	.align		4
.L_264:
        /*05a8*/ 	.byte	0x03, 0x19
        /*05aa*/ 	.short	0x06f0


	//----- nvinfo : EIATTR_PARAM_CBANK
	.align		4
        /*05ac*/ 	.byte	0x04, 0x0a
        /*05ae*/ 	.short	(.L_266 - .L_265)
	.align		4
.L_265:
        /*05b0*/ 	.word	index@(.nv.constant0._ZN7cutlass13device_kernelIN5flash11enable_sm90INS1_16FlashAttnBwdSm90INS1_25CollectiveMainloopBwdSm90ILi2ELi2ELi2EN4cute5tupleIJNS5_1CILi1EEES8_S8_EEENS6_IJNS7_ILi128EEESA_NS7_ILi64EEEEEENS_6half_tEfNS_4arch4Sm90ELb0ELb0ELb0ELb0ELb0ELb1ELb0ELb0ELi2ELi1ELi2ELi2ELb0EEENS1_24CollectiveEpilogueBwdGQAISC_fSF_Li256ELb0ELb0EEENS1_19SingleTileSchedulerILb0ELb0ELb0ELi128EEEEEEEEEvNT_6ParamsE)
        /*05b4*/ 	.short	0x0210
        /*05b6*/ 	.short	0x06f0


	//----- nvinfo : EIATTR_SW_WAR
	.align		4
.L_266:
        /*05b8*/ 	.byte	0x04, 0x36
        /*05ba*/ 	.short	(.L_268 - .L_267)
.L_267:
        /*05bc*/ 	.word	0x00000008
.L_268:


//--------------------- .nv.info._ZN7cutlass13device_kernelIN5flash11enable_sm90INS1_16FlashAttnBwdSm90INS1_25CollectiveMainloopBwdSm90ILi2ELi2ELi2EN4cute5tupleIJNS5_1CILi1EEES8_S8_EEENS6_IJNS7_ILi128EEESA_NS7_ILi64EEEEEENS_6half_tEfNS_4arch4Sm90ELb0ELb0ELb0ELb0ELb1ELb1ELb0ELb0ELi2ELi1ELi2ELi2ELb0EEENS1_24CollectiveEpilogueBwdGQAISC_fSF_Li256ELb0ELb1EEENS1_19SingleTileSchedulerILb0ELb0ELb0ELi128EEEEEEEEEvNT_6ParamsE --------------------------
	.section	.nv.info._ZN7cutlass13device_kernelIN5flash11enable_sm90INS1_16FlashAttnBwdSm90INS1_25CollectiveMainloopBwdSm90ILi2ELi2ELi2EN4cute5tupleIJNS5_1CILi1EEES8_S8_EEENS6_IJNS7_ILi128EEESA_NS7_ILi64EEEEEENS_6half_tEfNS_4arch4Sm90ELb0ELb0ELb0ELb0ELb1ELb1ELb0ELb0ELi2ELi1ELi2ELi2ELb0EEENS1_24CollectiveEpilogueBwdGQAISC_fSF_Li256ELb0ELb1EEENS1_19SingleTileSchedulerILb0ELb0ELb0ELi128EEEEEEEEEvNT_6ParamsE,"",@"SHT_CUDA_INFO"
	.sectionflags	@""
	.align	4


	//----- nvinfo : EIATTR_CUDA_API_VERSION
	.align		4
        /*0000*/ 	.byte	0x04, 0x37
        /*0002*/ 	.short	(.L_270 - .L_269)
.L_269:
        /*0004*/ 	.word	0x00000082


	//----- nvinfo : EIATTR_KPARAM_INFO
	.align		4
.L_270:
        /*0008*/ 	.byte	0x04, 0x17
        /*000a*/ 	.short	(.L_272 - .L_271)
.L_271:
        /*000c*/ 	.word	0x00000000
        /*0010*/ 	.short	0x0000
        /*0012*/ 	.short	0x0070
        /*0014*/ 	.byte	0x00, 0xf0, 0x01, 0x1a


	//----- nvinfo : EIATTR_SPARSE_MMA_MASK
	.align		4
.L_272:
        /*0018*/ 	.byte	0x03, 0x50
        /*001a*/ 	.short	0x0000


	//----- nvinfo : EIATTR_MAXREG_COUNT
	.align		4
        /*001c*/ 	.byte	0x03, 0x1b
        /*001e*/ 	.short	0x00a8


	//----- nvinfo : EIATTR_NUM_BARRIERS
	.align		4
        /*0020*/ 	.byte	0x02, 0x4c
        /*0022*/ 	.byte	0x10
	.zero		1


	//----- nvinfo : EIATTR_EXTERNS
	.align		4
        /*0024*/ 	.byte	0x04, 0x0f
        /*0026*/ 	.short	(.L_274 - .L_273)


	//   ....[0]....
	.align		4
.L_273:
        /*0028*/ 	.word	index@(__assertfail)


	//----- nvinfo : EIATTR_ANNOTATIONS
	.align		4
.L_274:
        /*002c*/ 	.byte	0x04, 0x55
        /*002e*/ 	.short	(.L_276 - .L_275)


	//   ....[0]....
.L_275:
        /*0030*/ 	.word	0x00000001
        /*0034*/ 	.byte	0x70, 0x15, 0x00, 0x00, 0x01, 0x00, 0x00, 0x00, 0xb0, 0x15, 0x00, 0x00, 0x01, 0x00, 0x00, 0x00
        /*0044*/ 	.byte	0xf0, 0x15, 0x00, 0x00, 0x01, 0x00, 0x00, 0x00, 0x40, 0x17, 0x00, 0x00, 0x01, 0x00, 0x00, 0x00
        /*0054*/ 	.byte	0x70, 0x17, 0x00, 0x00, 0x01, 0x00, 0x00, 0x00, 0x90, 0x17, 0x00, 0x00


	//----- nvinfo : EIATTR_MERCURY_ISA_VERSION
	.align		4
.L_276:
        /*0060*/ 	.byte	0x03, 0x5f
        /*0062*/ 	.short	0x0101


	//----- nvinfo : EIATTR_INT_WARP_WIDE_INSTR_OFFSETS
	.align		4
        /*0064*/ 	.byte	0x04, 0x31
        /*0066*/ 	.short	(.L_278 - .L_277)


	//   ....[0]....
.L_277:
        /*0068*/ 	.word	0x00000180


	//   ....[1]....
        /*006c*/ 	.word	0x00000240


	//   ....[2]....
        /*0070*/ 	.word	0x00005d50


	//   ....[3]....
        /*0074*/ 	.word	0x000061c0


	//   ....[4]....
        /*0078*/ 	.word	0x00006790


	//----- nvinfo : EIATTR_COOP_GROUP_MASK_REGIDS
	.align		4
.L_278:
        /*007c*/ 	.byte	0x04, 0x29
        /*007e*/ 	.short	(.L_280 - .L_279)


	//   ....[0]....
.L_279:
        /*0080*/ 	.word	0xffffffff


	//   ....[1]....
        /*0084*/ 	.word	0xffffffff


	//   ....[2]....
        /*0088*/ 	.word	0xffffffff


	//   ....[3]....
        /*008c*/ 	.word	0xffffffff


	//   ....[4]....
        /*0090*/ 	.word	0xffffffff


	//   ....[5]....
        /*0094*/ 	.word	0xffffffff


	//   ....[6]....
        /*0098*/ 	.word	0xffffffff


	//   ....[7]....
        /*009c*/ 	.word	0xffffffff


	//   ....[8]....
        /*00a0*/ 	.word	0xffffffff


	//   ....[9]....
        /*00a4*/ 	.word	0xffffffff


	//   ....[10]....
        /*00a8*/ 	.word	0xffffffff


	//   ....[11]....
        /*00ac*/ 	.word	0xffffffff


	//   ....[12]....
        /*00b0*/ 	.word	0xffffffff


	//   ....[13]....
        /*00b4*/ 	.word	0xffffffff


	//   ....[14]....
        /*00b8*/ 	.word	0xffffffff


	//   ....[15]....
        /*00bc*/ 	.word	0xffffffff


	//   ....[16]....
        /*00c0*/ 	.word	0xffffffff


	//   ....[17]....
        /*00c4*/ 	.word	0xffffffff


	//   ....[18]....
        /*00c8*/ 	.word	0xffffffff


	//   ....[19]....
        /*00cc*/ 	.word	0xffffffff


	//   ....[20]....
        /*00d0*/ 	.word	0xffffffff


	//   ....[21]....
        /*00d4*/ 	.word	0xffffffff


	//   ....[22]....
        /*00d8*/ 	.word	0xffffffff


	//   ....[23]....
        /*00dc*/ 	.word	0xffffffff


	//   ....[24]....
        /*00e0*/ 	.word	0xffffffff


	//   ....[25]....
        /*00e4*/ 	.word	0xffffffff


	//   ....[26]....
        /*00e8*/ 	.word	0xffffffff


	//   ....[27]....
        /*00ec*/ 	.word	0xffffffff


	//   ....[28]....
        /*00f0*/ 	.word	0xffffffff


	//   ....[29]....
        /*00f4*/ 	.word	0xffffffff


	//   ....[30]....
        /*00f8*/ 	.word	0xffffffff


	//   ....[31]....
        /*00fc*/ 	.word	0xffffffff


	//   ....[32]....
        /*0100*/ 	.word	0xffffffff


	//   ....[33]....
        /*0104*/ 	.word	0xffffffff


	//   ....[34]....
        /*0108*/ 	.word	0xffffffff


	//   ....[35]....
        /*010c*/ 	.word	0xffffffff


	//   ....[36]....
        /*0110*/ 	.word	0xffffffff


	//   ....[37]....
        /*0114*/ 	.word	0xffffffff


	//   ....[38]....
        /*0118*/ 	.word	0xffffffff


	//   ....[39]....
        /*011c*/ 	.word	0xffffffff


	//   ....[40]....
        /*0120*/ 	.word	0xffffffff


	//   ....[41]....
        /*0124*/ 	.word	0xffffffff


	//   ....[42]....
        /*0128*/ 	.word	0xffffffff


	//   ....[43]....
        /*012c*/ 	.word	0xffffffff


	//   ....[44]....
        /*0130*/ 	.word	0xffffffff


	//   ....[45]....
        /*0134*/ 	.word	0xffffffff


	//   ....[46]....
        /*0138*/ 	.word	0xffffffff


	//   ....[47]....
        /*013c*/ 	.word	0xffffffff


	//   ....[48]....
        /*0140*/ 	.word	0xffffffff


	//   ....[49]....
        /*0144*/ 	.word	0xffffffff


	//   ....[50]....
        /*0148*/ 	.word	0xffffffff


	//   ....[51]....
        /*014c*/ 	.word	0xffffffff


	//   ....[52]....
        /*0150*/ 	.word	0xffffffff


	//   ....[53]....
        /*0154*/ 	.word	0xffffffff


	//   ....[54]....
        /*0158*/ 	.word	0xffffffff


	//   ....[55]....
        /*015c*/ 	.word	0xffffffff


	//   ....[56]....
        /*0160*/ 	.word	0xffffffff


	//   ....[57]....
        /*0164*/ 	.word	0xffffffff


	//   ....[58]....
        /*0168*/ 	.word	0xffffffff


	//   ....[59]....
        /*016c*/ 	.word	0xffffffff


	//   ....[60]....
        /*0170*/ 	.word	0xffffffff


	//   ....[61]....
        /*0174*/ 	.word	0xffffffff


	//   ....[62]....
        /*0178*/ 	.word	0xffffffff


	//   ....[63]....
        /*017c*/ 	.word	0xffffffff


	//   ....[64]....
        /*0180*/ 	.word	0xffffffff


	//   ....[65]....
        /*0184*/ 	.word	0xffffffff


	//   ....[66]....
        /*0188*/ 	.word	0xffffffff


	//   ....[67]....
        /*018c*/ 	.word	0xffffffff


	//   ....[68]....
        /*0190*/ 	.word	0xffffffff


	//   ....[69]....
        /*0194*/ 	.word	0xffffffff


	//   ....[70]....
        /*0198*/ 	.word	0xffffffff


	//   ....[71]....
        /*019c*/ 	.word	0xffffffff


	//   ....[72]....
        /*01a0*/ 	.word	0xffffffff


	//   ....[73]....
        /*01a4*/ 	.word	0xffffffff


	//   ....[74]....
        /*01a8*/ 	.word	0xffffffff


	//   ....[75]....
        /*01ac*/ 	.word	0xffffffff


	//   ....[76]....
        /*01b0*/ 	.word	0xffffffff


	//   ....[77]....
        /*01b4*/ 	.word	0xffffffff


	//   ....[78]....
        /*01b8*/ 	.word	0xffffffff


	//   ....[79]....
        /*01bc*/ 	.word	0xffffffff


	//   ....[80]....
        /*01c0*/ 	.word	0xffffffff


	//   ....[81]....
        /*01c4*/ 	.word	0x0500000f


	//   ....[82]....
        /*01c8*/ 	.word	0x0500000f


	//   ....[83]....
        /*01cc*/ 	.word	0x0500000f


	//   ....[84]....
        /*01d0*/ 	.word	0x0500000f


	//   ....[85]....
        /*01d4*/ 	.word	0x0500000f


	//   ....[86]....
        /*01d8*/ 	.word	0x0500000f


	//----- nvinfo : EIATTR_COOP_GROUP_INSTR_OFFSETS
	.align		4
.L_280:
        /*01dc*/ 	.byte	0x04, 0x28
        /*01de*/ 	.short	(.L_282 - .L_281)


	//   ....[0]....
.L_281:
        /*01e0*/ 	.word	0x00000060


	//   ....[1]....
        /*01e4*/ 	.word	0x00000190


	//   ....[2]....
        /*01e8*/ 	.word	0x00000220


	//   ....[3]....
        /*01ec*/ 	.word	0x000003a0


	//   ....[4]....
        /*01f0*/ 	.word	0x000005f0


	//   ....[5]....
        /*01f4*/ 	.word	0x00000b40


	//   ....[6]....
        /*01f8*/ 	.word	0x00001c40


	//   ....[7]....
        /*01fc*/ 	.word	0x00001c80


	//   ....[8]....
        /*0200*/ 	.word	0x00001cc0


	//   ....[9]....
        /*0204*/ 	.word	0x00001d20


	//   ....[10]....
        /*0208*/ 	.word	0x00001df0


	//   ....[11]....
        /*020c*/ 	.word	0x00001e40


	//   ....[12]....
        /*0210*/ 	.word	0x00001e80


	//   ....[13]....
        /*0214*/ 	.word	0x00001ec0


	//   ....[14]....
        /*0218*/ 	.word	0x00001ef0


	//   ....[15]....
        /*021c*/ 	.word	0x00001f50


	//   ....[16]....
        /*0220*/ 	.word	0x00001fd0


	//   ....[17]....
        /*0224*/ 	.word	0x00002040


	//   ....[18]....
        /*0228*/ 	.word	0x00002090


	//   ....[19]....
        /*022c*/ 	.word	0x000020d0


	//   ....[20]....
        /*0230*/ 	.word	0x00002110


	//   ....[21]....
        /*0234*/ 	.word	0x00002140


	//   ....[22]....
        /*0238*/ 	.word	0x00002180


	//   ....[23]....
        /*023c*/ 	.word	0x000021d0


	//   ....[24]....
        /*0240*/ 	.word	0x00002210


	//   ....[25]....
        /*0244*/ 	.word	0x00002280


	//   ....[26]....
        /*0248*/ 	.word	0x000022c0


	//   ....[27]....
        /*024c*/ 	.word	0x00002300


	//   ....[28]....
        /*0250*/ 	.word	0x00002340


	//   ....[29]....
        /*0254*/ 	.word	0x000023c0


	//   ....[30]....
        /*0258*/ 	.word	0x00002400


	//   ....[31]....
        /*025c*/ 	.word	0x00002440


	//   ....[32]....
        /*0260*/ 	.word	0x000024b0


	//   ....[33]....
        /*0264*/ 	.word	0x00002540


	//   ....[34]....
        /*0268*/ 	.word	0x00002600


	//   ....[35]....
        /*026c*/ 	.word	0x00002670


	//   ....[36]....
        /*0270*/ 	.word	0x000026c0


	//   ....[37]....
        /*0274*/ 	.word	0x00002800


	//   ....[38]....
        /*0278*/ 	.word	0x00002c90


	//   ....[39]....
        /*027c*/ 	.word	0x00002ca0


	//   ....[40]....
        /*0280*/ 	.word	0x00002cb0


	//   ....[41]....
        /*0284*/ 	.word	0x00002cc0


	//   ....[42]....
        /*0288*/ 	.word	0x00002cd0


	//   ....[43]....
        /*028c*/ 	.word	0x00002ce0


	//   ....[44]....
        /*0290*/ 	.word	0x00002d10


	//   ....[45]....
        /*0294*/ 	.word	0x00002d40


	//   ....[46]....
        /*0298*/ 	.word	0x00002d80


	//   ....[47]....
        /*029c*/ 	.word	0x00002dc0


	//   ....[48]....
        /*02a0*/ 	.word	0x00002e00


	//   ....[49]....
        /*02a4*/ 	.word	0x00002e40


	//   ....[50]....
        /*02a8*/ 	.word	0x00002e60


	//   ....[51]....
        /*02ac*/ 	.word	0x00002ea0


	//   ....[52]....
        /*02b0*/ 	.word	0x00002ee0


	//   ....[53]....
        /*02b4*/ 	.word	0x00002f40


	//   ....[54]....
        /*02b8*/ 	.word	0x00002f80


	//   ....[55]....
        /*02bc*/ 	.word	0x00002fc0


	//   ....[56]....
        /*02c0*/ 	.word	0x00003000


	//   ....[57]....
        /*02c4*/ 	.word	0x00003040


	//   ....[58]....
        /*02c8*/ 	.word	0x00003080


	//   ....[59]....
        /*02cc*/ 	.word	0x000030c0


	//   ....[60]....
        /*02d0*/ 	.word	0x00003100


	//   ....[61]....
        /*02d4*/ 	.word	0x00003140


	//   ....[62]....
        /*02d8*/ 	.word	0x00003180


	//   ....[63]....
        /*02dc*/ 	.word	0x000031c0


	//   ....[64]....
        /*02e0*/ 	.word	0x00003200


	//   ....[65]....
        /*02e4*/ 	.word	0x00003240


	//   ....[66]....
        /*02e8*/ 	.word	0x00003280


	//   ....[67]....
        /*02ec*/ 	.word	0x000032c0


	//   ....[68]....
        /*02f0*/ 	.word	0x00003300


	//   ....[69]....
        /*02f4*/ 	.word	0x00003340


	//   ....[70]....
        /*02f8*/ 	.word	0x00004e40


	//   ....[71]....
        /*02fc*/ 	.word	0x00004fe0


	//   ....[72]....
        /*0300*/ 	.word	0x00005230


	//   ....[73]....
        /*0304*/ 	.word	0x000053d0


	//   ....[74]....
        /*0308*/ 	.word	0x000054f0


	//   ....[75]....
        /*030c*/ 	.word	0x000059f0


	//   ....[76]....
        /*0310*/ 	.word	0x00005c80


	//   ....[77]....
        /*0314*/ 	.word	0x00005ec0


	//   ....[78]....
        /*0318*/ 	.word	0x000060f0


	//   ....[79]....
        /*031c*/ 	.word	0x000063a0


	//   ....[80]....
        /*0320*/ 	.word	0x000066d0


	//   ....[81]....
        /*0324*/ 	.word	0x00008150


	//   ....[82]....
        /*0328*/ 	.word	0x000082a0


	//   ....[83]....
        /*032c*/ 	.word	0x00008310


	//   ....[84]....
        /*0330*/ 	.word	0x00008380


	//   ....[85]....
        /*0334*/ 	.word	0x000083f0


	//   ....[86]....
        /*0338*/ 	.word	0x00008460


	//----- nvinfo : EIATTR_REG_RECONFIG
	.align		4
.L_282:
        /*033c*/ 	.byte	0x01, 0x54
	.zero		2


	//----- nvinfo : EIATTR_SYSCALL_OFFSETS
	.align		4
        /*0340*/ 	.byte	0x04, 0x46
        /*0342*/ 	.short	(.L_284 - .L_283)


	//   ....[0]....
.L_283:
        /*0344*/ 	.word	0x000007a0


	//   ....[1]....
        /*0348*/ 	.word	0x00000890


	//   ....[2]....
        /*034c*/ 	.word	0x000009f0


	//   ....[3]....
        /*0350*/ 	.word	0x00000ae0


	//----- nvinfo : EIATTR_MBARRIER_INSTR_OFFSETS
	.align		4
.L_284:
        /*0354*/ 	.byte	0x04, 0x39
        /*0356*/ 	.short	(.L_286 - .L_285)


	//   ....[0]....
.L_285:
        /*0358*/ 	.word	0x00000260
        /*035c*/ 	.word	0x000000ff
        /*0360*/ 	.word	0x00030c00
        /*0364*/ 	.short	0x0100
        /*0366*/ 	.byte	0x06
	.zero		1


	//   ....[1]....
        /*0368*/ 	.word	0x00000350
        /*036c*/ 	.word	0x000000ff
        /*0370*/ 	.word	0x00030c10
        /*0374*/ 	.short	0x0100
        /*0376*/ 	.byte	0x08
	.zero		1


	//   ....[2]....
        /*0378*/ 	.word	0x00000360
        /*037c*/ 	.word	0x000000ff
        /*0380*/ 	.word	0x00030c20
        /*0384*/ 	.short	0x0100
        /*0386*/ 	.byte	0x08
	.zero		1


	//   ....[3]....
        /*0388*/ 	.word	0x00000370
        /*038c*/ 	.word	0x000000ff
        /*0390*/ 	.word	0x00030c18
        /*0394*/ 	.short	0x0100
        /*0396*/ 	.byte	0x08
	.zero		1


	//   ....[4]....
        /*0398*/ 	.word	0x00000380
        /*039c*/ 	.word	0x000000ff
        /*03a0*/ 	.word	0x00030c28
        /*03a4*/ 	.short	0x0100
        /*03a6*/ 	.byte	0x08
	.zero		1


	//   ....[5]....
        /*03a8*/ 	.word	0x000004b0
        /*03ac*/ 	.word	0x000000ff
        /*03b0*/ 	.word	0x00030c30
        /*03b4*/ 	.short	0x0100
        /*03b6*/ 	.byte	0x08
	.zero		1


	//   ....[6]....
        /*03b8*/ 	.word	0x000004c0
        /*03bc*/ 	.word	0x000000ff
        /*03c0*/ 	.word	0x00030c40
        /*03c4*/ 	.short	0x0100
        /*03c6*/ 	.byte	0x08
	.zero		1


	//   ....[7]....
        /*03c8*/ 	.word	0x000004d0
        /*03cc*/ 	.word	0x000000ff
        /*03d0*/ 	.word	0x00030c38
        /*03d4*/ 	.short	0x0100
        /*03d6*/ 	.byte	0x08
	.zero		1


	//   ....[8]....
        /*03d8*/ 	.word	0x000004e0
        /*03dc*/ 	.word	0x000000ff
        /*03e0*/ 	.word	0x00030c48
        /*03e4*/ 	.short	0x0100
        /*03e6*/ 	.byte	0x08
	.zero		1


	//   ....[9]....
        /*03e8*/ 	.word	0x00000b70
        /*03ec*/ 	.word	0x00000002
        /*03f0*/ 	.word	0x00030c00
        /*03f4*/ 	.short	0x010a
        /*03f6*/ 	.byte	0x3f
	.zero		1


	//   ....[10]....
        /*03f8*/ 	.word	0x00000bc0
        /*03fc*/ 	.word	0x00000002
        /*0400*/ 	.word	0x00030c00
        /*0404*/ 	.short	0x010a
        /*0406*/ 	.byte	0x3f
	.zero		1


	//   ....[11]....
        /*0408*/ 	.word	0x00001680
        /*040c*/ 	.word	0x00000009
        /*0410*/ 	.word	0x00030c10
        /*0414*/ 	.short	0x010a
        /*0416*/ 	.byte	0x3f
	.zero		1


	//   ....[12]....
        /*0418*/ 	.word	0x000016f0
        /*041c*/ 	.word	0x00000009
        /*0420*/ 	.word	0x00030c10
        /*0424*/ 	.short	0x010a
        /*0426*/ 	.byte	0x3f
	.zero		1


	//   ....[13]....
        /*0428*/ 	.word	0x00001b00
        /*042c*/ 	.word	0x00000009
        /*0430*/ 	.word	0x00030c30
        /*0434*/ 	.short	0x010a
        /*0436*/ 	.byte	0x3f
	.zero		1


	//   ....[14]....
        /*0438*/ 	.word	0x00001b80
        /*043c*/ 	.word	0x00000009
        /*0440*/ 	.word	0x00030c30
        /*0444*/ 	.short	0x010a
        /*0446*/ 	.byte	0x3f
	.zero		1


	//   ....[15]....
        /*0448*/ 	.word	0x000042c0
        /*044c*/ 	.word	0x0000000a
        /*0450*/ 	.word	0x00000000
        /*0454*/ 	.short	0x0101
        /*0456*/ 	.byte	0x3f
	.zero		1


	//   ....[16]....
        /*0458*/ 	.word	0x00004710
        /*045c*/ 	.word	0x00000009
        /*0460*/ 	.word	0x00000000
        /*0464*/ 	.short	0x0101
        /*0466*/ 	.byte	0x3f
	.zero		1


	//   ....[17]....
        /*0468*/ 	.word	0x00006b40
        /*046c*/ 	.word	0x0000000b
        /*0470*/ 	.word	0x00030c20
        /*0474*/ 	.short	0x010a
        /*0476*/ 	.byte	0x3f
	.zero		1


	//   ....[18]....
        /*0478*/ 	.word	0x00007010
        /*047c*/ 	.word	0x0000000b
        /*0480*/ 	.word	0x00030c40
        /*0484*/ 	.short	0x010a
        /*0486*/ 	.byte	0x3f
	.zero		1


	//   ....[19]....
        /*0488*/ 	.word	0x00007240
        /*048c*/ 	.word	0x0000000b
        /*0490*/ 	.word	0x00030c28
        /*0494*/ 	.short	0x010a
        /*0496*/ 	.byte	0x3f
	.zero		1


	//   ....[20]....
        /*0498*/ 	.word	0x000073e0
        /*049c*/ 	.word	0x0000000b
        /*04a0*/ 	.word	0x00030c48
        /*04a4*/ 	.short	0x010a
        /*04a6*/ 	.byte	0x3f
	.zero		1


	//   ....[21]....
        /*04a8*/ 	.word	0x000075f0
        /*04ac*/ 	.word	0x0000000b
        /*04b0*/ 	.word	0x00030c20
        /*04b4*/ 	.short	0x010a
        /*04b6*/ 	.byte	0x3f
	.zero		1


	//   ....[22]....
        /*04b8*/ 	.word	0x00007800
        /*04bc*/ 	.word	0x0000000b
        /*04c0*/ 	.word	0x00030c40
        /*04c4*/ 	.short	0x010a
        /*04c6*/ 	.byte	0x3f
	.zero		1


	//   ....[23]....
        /*04c8*/ 	.word	0x00007a00
        /*04cc*/ 	.word	0x0000000b
        /*04d0*/ 	.word	0x00030c28
        /*04d4*/ 	.short	0x010a
        /*04d6*/ 	.byte	0x3f
	.zero		1


	//   ....[24]....
        /*04d8*/ 	.word	0x00007c00
        /*04dc*/ 	.word	0x0000000d
        /*04e0*/ 	.word	0x00030c40
        /*04e4*/ 	.short	0x010a
        /*04e6*/ 	.byte	0x3f
	.zero		1


	//   ....[25]....
        /*04e8*/ 	.word	0x00007fc0
        /*04ec*/ 	.word	0x00000006
        /*04f0*/ 	.word	0x00000000
        /*04f4*/ 	.short	0x010a
        /*04f6*/ 	.byte	0x3f
	.zero		1


	//   ....[26]....
        /*04f8*/ 	.word	0x00008020
        /*04fc*/ 	.word	0x00000003
        /*0500*/ 	.word	0x00000000
        /*0504*/ 	.short	0x010a
        /*0506*/ 	.byte	0x3f
	.zero		1


	//   ....[27]....
        /*0508*/ 	.word	0x00008080
        /*050c*/ 	.word	0x00000000
        /*0510*/ 	.word	0x00000000
        /*0514*/ 	.short	0x010a
        /*0516*/ 	.byte	0x3f
	.zero		1


	//   ....[28]....
        /*0518*/ 	.word	0x000080b0
        /*051c*/ 	.word	0x00000003
        /*0520*/ 	.word	0x00000000
        /*0524*/ 	.short	0x010a
        /*0526*/ 	.byte	0x3f
	.zero		1


	//   ....[29]....
        /*0528*/ 	.word	0x00008180
        /*052c*/ 	.word	0x00000002
        /*0530*/ 	.word	0x00030c00
        /*0534*/ 	.short	0x010a
        /*0536*/ 	.byte	0x3f
	.zero		1


	//   ....[30]....
        /*0538*/ 	.word	0x000081d0
        /*053c*/ 	.word	0x00000009
        /*0540*/ 	.word	0x00030c10
        /*0544*/ 	.short	0x010a
        /*0546*/ 	.byte	0x3f
	.zero		1


	//   ....[31]....
        /*0548*/ 	.word	0x00008220
        /*054c*/ 	.word	0x00000009
        /*0550*/ 	.word	0x00030c30
        /*0554*/ 	.short	0x010a
        /*0556*/ 	.byte	0x3f
	.zero		1


	//   ....[32]....
        /*0558*/ 	.word	0x000084a0
        /*055c*/ 	.word	0x0000000b
        /*0560*/ 	.word	0x00030c20
        /*0564*/ 	.short	0x010a
        /*0566*/ 	.byte	0x3f
	.zero		1


	//   ....[33]....
        /*0568*/ 	.word	0x000084f0
        /*056c*/ 	.word	0x0000000b
        /*0570*/ 	.word	0x00030c40
        /*0574*/ 	.short	0x010a
        /*0576*/ 	.byte	0x3f
	.zero		1


	//   ....[34]....
        /*0578*/ 	.word	0x00008540
        /*057c*/ 	.word	0x0000000b
        /*0580*/ 	.word	0x00030c28
        /*0584*/ 	.short	0x010a
        /*0586*/ 	.byte	0x3f
	.zero		1


	//   ....[35]....
        /*0588*/ 	.word	0x00008590
        /*058c*/ 	.word	0x0000000b
        /*0590*/ 	.word	0x00030c48
        /*0594*/ 	.short	0x010a
        /*0596*/ 	.byte	0x3f
	.zero		1


	//   ....[36]....
        /*0598*/ 	.word	0x000085f0
        /*059c*/ 	.word	0x0000000b
        /*05a0*/ 	.word	0x00030c20
        /*05a4*/ 	.short	0x010a
        /*05a6*/ 	.byte	0x3f
	.zero		1


	//   ....[37]....
        /*05a8*/ 	.word	0x00008640
        /*05ac*/ 	.word	0x0000000b
        /*05b0*/ 	.word	0x00030c40
        /*05b4*/ 	.short	0x010a
        /*05b6*/ 	.byte	0x3f
	.zero		1


	//   ....[38]....
        /*05b8*/ 	.word	0x00008690
        /*05bc*/ 	.word	0x0000000b
        /*05c0*/ 	.word	0x00030c28
        /*05c4*/ 	.short	0x010a
        /*05c6*/ 	.byte	0x3f
	.zero		1


	//   ....[39]....
        /*05c8*/ 	.word	0x000086e0
        /*05cc*/ 	.word	0x0000000d
        /*05d0*/ 	.word	0x00030c40
        /*05d4*/ 	.short	0x010a
        /*05d6*/ 	.byte	0x3f
	.zero		1


	//   ....[40]....
        /*05d8*/ 	.word	0x000087c0
        /*05dc*/ 	.word	0x00000006
        /*05e0*/ 	.word	0x00000000
        /*05e4*/ 	.short	0x010a
        /*05e6*/ 	.byte	0x3f
	.zero		1


	//   ....[41]....
        /*05e8*/ 	.word	0x00008810
        /*05ec*/ 	.word	0x00000003
        /*05f0*/ 	.word	0x00000000
        /*05f4*/ 	.short	0x010a
        /*05f6*/ 	.byte	0x3f
	.zero		1


	//   ....[42]....
        /*05f8*/ 	.word	0x00008860
        /*05fc*/ 	.word	0x00000000
        /*0600*/ 	.word	0x00000000
        /*0604*/ 	.short	0x010a
        /*0606*/ 	.byte	0x3f
	.zero		1


	//----- nvinfo : EIATTR_NUM_MBARRIERS
	.align		4
.L_286:
        /*0608*/ 	.byte	0x03, 0x38
        /*060a*/ 	.short	0x0009


	//----- nvinfo : EIATTR_EXIT_INSTR_OFFSETS
	.align		4
        /*060c*/ 	.byte	0x04, 0x1c
        /*060e*/ 	.short	(.L_288 - .L_287)


	//   ....[0]....
.L_287:
        /*0610*/ 	.word	0x00008100


	//----- nvinfo : EIATTR_MAX_THREADS
	.align		4
.L_288:
        /*0614*/ 	.byte	0x04, 0x05
        /*0616*/ 	.short	(.L_290 - .L_289)
.L_289:
        /*0618*/ 	.word	0x00000180
        /*061c*/ 	.word	0x00000001
        /*0620*/ 	.word	0x00000001


	//----- nvinfo : EIATTR_CRS_STACK_SIZE
	.align		4
.L_290:
        /*0624*/ 	.byte	0x04, 0x1e
        /*0626*/ 	.short	(.L_292 - .L_291)
.L_291:
        /*0628*/ 	.word	0x00000000


	//----- nvinfo : EIATTR_CBANK_PARAM_SIZE
	.align		4
.L_292:
        /*062c*/ 	.byte	0x03, 0x19
        /*062e*/ 	.short	0x06f0


	//----- nvinfo : EIATTR_PARAM_CBANK
	.align		4
        /*0630*/ 	.byte	0x04, 0x0a
        /*0632*/ 	.short	(.L_294 - .L_293)
	.align		4
.L_293:
        /*0634*/ 	.word	index@(.nv.constant0._ZN7cutlass13device_kernelIN5flash11enable_sm90INS1_16FlashAttnBwdSm90INS1_25CollectiveMainloopBwdSm90ILi2ELi2ELi2EN4cute5tupleIJNS5_1CILi1EEES8_S8_EEENS6_IJNS7_ILi128EEESA_NS7_ILi64EEEEEENS_6half_tEfNS_4arch4Sm90ELb0ELb0ELb0ELb0ELb1ELb1ELb0ELb0ELi2ELi1ELi2ELi2ELb0EEENS1_24CollectiveEpilogueBwdGQAISC_fSF_Li256ELb0ELb1EEENS1_19SingleTileSchedulerILb0ELb0ELb0ELi128EEEEEEEEEvNT_6ParamsE)
        /*0638*/ 	.short	0x0210
        /*063a*/ 	.short	0x06f0


	//----- nvinfo : EIATTR_SW_WAR
	.align		4
.L_294:
        /*063c*/ 	.byte	0x04, 0x36
        /*063e*/ 	.short	(.L_296 - .L_295)
.L_295:
        /*0640*/ 	.word	0x00000008
.L_296:


//--------------------- .nv.info._ZN7cutlass13device_kernelIN5flash11enable_sm90INS1_16FlashAttnBwdSm90INS1_25CollectiveMainloopBwdSm90ILi2ELi2ELi2EN4cute5tupleIJNS5_1CILi1EEES8_S8_EEENS6_IJNS7_ILi128EEESA_NS7_ILi64EEEEEENS_6half_tEfNS_4arch4Sm90ELb0ELb0ELb0ELb1ELb0ELb1ELb0ELb0ELi2ELi1ELi2ELi2ELb0EEENS1_21CollectiveEpilogueBwdISC_SD_SF_Li256ELb1ELb0ELi1EEENS1_19SingleTileSchedulerILb1ELb0ELb0ELi128EEEEEEEEEvNT_6ParamsE --------------------------
	.section	.nv.info._ZN7cutlass13device_kernelIN5flash11enable_sm90INS1_16FlashAttnBwdSm90INS1_25CollectiveMainloopBwdSm90ILi2ELi2ELi2EN4cute5tupleIJNS5_1CILi1EEES8_S8_EEENS6_IJNS7_ILi128EEESA_NS7_ILi64EEEEEENS_6half_tEfNS_4arch4Sm90ELb0ELb0ELb0ELb1ELb0ELb1ELb0ELb0ELi2ELi1ELi2ELi2ELb0EEENS1_21CollectiveEpilogueBwdISC_SD_SF_Li256ELb1ELb0ELi1EEENS1_19SingleTileSchedulerILb1ELb0ELb0ELi128EEEEEEEEEvNT_6ParamsE,"",@"SHT_CUDA_INFO"
	.sectionflags	@""
	.align	4


	//----- nvinfo : EIATTR_CUDA_API_VERSION
	.align		4
        /*0000*/ 	.byte	0x04, 0x37
        /*0002*/ 	.short	(.L_298 - .L_297)
.L_297:
        /*0004*/ 	.word	0x00000082


	//----- nvinfo : EIATTR_KPARAM_INFO
	.align		4
.L_298:
        /*0008*/ 	.byte	0x04, 0x17
        /*000a*/ 	.short	(.L_300 - .L_299)
.L_299:
        /*000c*/ 	.word	0x00000000
        /*0010*/ 	.short	0x0000
        /*0012*/ 	.short	0x0070
        /*0014*/ 	.byte	0x00, 0xf0, 0x01, 0x1a


	//----- nvinfo : EIATTR_SPARSE_MMA_MASK
	.align		4
.L_300:
        /*0018*/ 	.byte	0x03, 0x50
        /*001a*/ 	.short	0x0000


	//----- nvinfo : EIATTR_MAXREG_COUNT
	.align		4
        /*001c*/ 	.byte	0x03, 0x1b
        /*001e*/ 	.short	0x00a8


	//----- nvinfo : EIATTR_NUM_BARRIERS
	.align		4
        /*0020*/ 	.byte	0x02, 0x4c
        /*0022*/ 	.byte	0x10
	.zero		1


	//----- nvinfo : EIATTR_EXTERNS
	.align		4
        /*0024*/ 	.byte	0x04, 0x0f
        /*0026*/ 	.short	(.L_302 - .L_301)


	//   ....[0]....
	.align		4
.L_301:
        /*0028*/ 	.word	index@(__assertfail)


	//----- nvinfo : EIATTR_ANNOTATIONS
	.align		4
.L_302:
        /*002c*/ 	.byte	0x04, 0x55
        /*002e*/ 	.short	(.L_304 - .L_303)


	//   ....[0]....
.L_303:
        /*0030*/ 	.word	0x00000001
        /*0034*/ 	.byte	0x60, 0x05, 0x00, 0x00, 0x01, 0x00, 0x00, 0x00, 0xd0, 0x07, 0x00, 0x00, 0x01, 0x00, 0x00, 0x00
        /*0044*/ 	.byte	0x50, 0x13, 0x00, 0x00, 0x01, 0x00, 0x00, 0x00, 0x00, 0x19, 0x00, 0x00, 0x01, 0x00, 0x00, 0x00
        /*0054*/ 	.byte	0x40, 0x19, 0x00, 0x00, 0x01, 0x00, 0x00, 0x00, 0x80, 0x19, 0x00, 0x00, 0x01, 0x00, 0x00, 0x00
        /*0064*/ 	.byte	0x20, 0x1b, 0x00, 0x00, 0x01, 0x00, 0x00, 0x00, 0x50, 0x1b, 0x00, 0x00, 0x01, 0x00, 0x00, 0x00
        /*0074*/ 	.byte	0x70, 0x1b, 0x00, 0x00, 0x01, 0x00, 0x00, 0x00, 0x50, 0x4d, 0x00, 0x00, 0x01, 0x00, 0x00, 0x00
        /*0084*/ 	.byte	0x90, 0x5f, 0x00, 0x00, 0x01, 0x00, 0x00, 0x00, 0xe0, 0x8c, 0x00, 0x00, 0x01, 0x00, 0x00, 0x00
        /*0094*/ 	.byte	0x10, 0x8d, 0x00, 0x00, 0x01, 0x00, 0x00, 0x00, 0xf0, 0x97, 0x00, 0x00


	//----- nvinfo : EIATTR_MERCURY_ISA_VERSION
	.align		4
.L_304:
        /*00a0*/ 	.byte	0x03, 0x5f
        /*00a2*/ 	.short	0x0101


	//----- nvinfo : EIATTR_INT_WARP_WIDE_INSTR_OFFSETS
	.align		4
        /*00a4*/ 	.byte	0x04, 0x31
        /*00a6*/ 	.short	(.L_306 - .L_305)


	//   ....[0]....
.L_305:
        /*00a8*/ 	.word	0x00000180


	//   ....[1]....
        /*00ac*/ 	.word	0x00000240


	//   ....[2]....
        /*00b0*/ 	.word	0x00007ef0


	//----- nvinfo : EIATTR_COOP_GROUP_MASK_REGIDS
	.align		4
.L_306:
        /*00b4*/ 	.byte	0x04, 0x29
        /*00b6*/ 	.short	(.L_308 - .L_307)


	//   ....[0]....
.L_307:
        /*00b8*/ 	.word	0xffffffff


	//   ....[1]....
        /*00bc*/ 	.word	0xffffffff


	//   ....[2]....
        /*00c0*/ 	.word	0xffffffff


	//   ....[3]....
        /*00c4*/ 	.word	0xffffffff


	//   ....[4]....
        /*00c8*/ 	.word	0xffffffff


	//   ....[5]....
        /*00cc*/ 	.word	0xffffffff


	//   ....[6]....
        /*00d0*/ 	.word	0xffffffff


	//   ....[7]....
        /*00d4*/ 	.word	0xffffffff


	//   ....[8]....
        /*00d8*/ 	.word	0xffffffff


	//   ....[9]....
        /*00dc*/ 	.word	0xffffffff


	//   ....[10]....
        /*00e0*/ 	.word	0xffffffff


	//   ....[11]....
        /*00e4*/ 	.word	0xffffffff


	//   ....[12]....
        /*00e8*/ 	.word	0xffffffff


	//   ....[13]....
        /*00ec*/ 	.word	0xffffffff


	//   ....[14]....
        /*00f0*/ 	.word	0xffffffff


	//   ....[15]....
        /*00f4*/ 	.word	0xffffffff


	//   ....[16]....
        /*00f8*/ 	.word	0xffffffff


	//   ....[17]....
        /*00fc*/ 	.word	0xffffffff


	//   ....[18]....
        /*0100*/ 	.word	0xffffffff


	//   ....[19]....
        /*0104*/ 	.word	0xffffffff


	//   ....[20]....
        /*0108*/ 	.word	0xffffffff


	//   ....[21]....
        /*010c*/ 	.word	0xffffffff


	//   ....[22]....
        /*0110*/ 	.word	0xffffffff


	//   ....[23]....
        /*0114*/ 	.word	0xffffffff


	//   ....[24]....
        /*0118*/ 	.word	0xffffffff


	//   ....[25]....
        /*011c*/ 	.word	0xffffffff


	//   ....[26]....
        /*0120*/ 	.word	0xffffffff


	//   ....[27]....
        /*0124*/ 	.word	0xffffffff


	//   ....[28]....
        /*0128*/ 	.word	0xffffffff


	//   ....[29]....
        /*012c*/ 	.word	0xffffffff


	//   ....[30]....
        /*0130*/ 	.word	0xffffffff


	//   ....[31]....
        /*0134*/ 	.word	0xffffffff


	//   ....[32]....
        /*0138*/ 	.word	0xffffffff


	//   ....[33]....
        /*013c*/ 	.word	0xffffffff


	//   ....[34]....
        /*0140*/ 	.word	0xffffffff


	//   ....[35]....
        /*0144*/ 	.word	0xffffffff


	//   ....[36]....
        /*0148*/ 	.word	0xffffffff


	//   ....[37]....
        /*014c*/ 	.word	0xffffffff


	//   ....[38]....
        /*0150*/ 	.word	0xffffffff


	//   ....[39]....
        /*0154*/ 	.word	0xffffffff


	//   ....[40]....
        /*0158*/ 	.word	0xffffffff


	//   ....[41]....
        /*015c*/ 	.word	0xffffffff


	//   ....[42]....
        /*0160*/ 	.word	0xffffffff


	//   ....[43]....
        /*0164*/ 	.word	0xffffffff


	//   ....[44]....
        /*0168*/ 	.word	0xffffffff


	//   ....[45]....
        /*016c*/ 	.word	0xffffffff


	//   ....[46]....
        /*0170*/ 	.word	0xffffffff


	//   ....[47]....
        /*0174*/ 	.word	0xffffffff


	//   ....[48]....
        /*0178*/ 	.word	0xffffffff


	//   ....[49]....
        /*017c*/ 	.word	0xffffffff


	//   ....[50]....
        /*0180*/ 	.word	0xffffffff


	//   ....[51]....
        /*0184*/ 	.word	0xffffffff


	//   ....[52]....
        /*0188*/ 	.word	0xffffffff


	//   ....[53]....
        /*018c*/ 	.word	0xffffffff


	//   ....[54]....
        /*0190*/ 	.word	0xffffffff


	//   ....[55]....
        /*0194*/ 	.word	0xffffffff


	//   ....[56]....
        /*0198*/ 	.word	0xffffffff


	//   ....[57]....
        /*019c*/ 	.word	0xffffffff


	//   ....[58]....
        /*01a0*/ 	.word	0xffffffff


	//   ....[59]....
        /*01a4*/ 	.word	0xffffffff


	//   ....[60]....
        /*01a8*/ 	.word	0xffffffff


	//   ....[61]....
        /*01ac*/ 	.word	0xffffffff


	//   ....[62]....
        /*01b0*/ 	.word	0xffffffff


	//   ....[63]....
        /*01b4*/ 	.word	0xffffffff


	//   ....[64]....
        /*01b8*/ 	.word	0xffffffff


	//   ....[65]....
        /*01bc*/ 	.word	0xffffffff


	//   ....[66]....
        /*01c0*/ 	.word	0xffffffff


	//   ....[67]....
        /*01c4*/ 	.word	0xffffffff


	//   ....[68]....
        /*01c8*/ 	.word	0xffffffff


	//   ....[69]....
        /*01cc*/ 	.word	0xffffffff


	//   ....[70]....
        /*01d0*/ 	.word	0xffffffff


	//   ....[71]....
        /*01d4*/ 	.word	0x0500000f


	//----- nvinfo : EIATTR_COOP_GROUP_INSTR_OFFSETS
	.align		4
.L_308:
        /*01d8*/ 	.byte	0x04, 0x28
        /*01da*/ 	.short	(.L_310 - .L_309)


	//   ....[0]....
.L_309:
        /*01dc*/ 	.word	0x00000060


	//   ....[1]....
        /*01e0*/ 	.word	0x00000190


	//   ....[2]....
        /*01e4*/ 	.word	0x00000220


	//   ....[3]....
        /*01e8*/ 	.word	0x000003a0


	//   ....[4]....
        /*01ec*/ 	.word	0x00000610


	//   ....[5]....
        /*01f0*/ 	.word	0x00001160


	//   ....[6]....
        /*01f4*/ 	.word	0x00002020


	//   ....[7]....
        /*01f8*/ 	.word	0x00002060


	//   ....[8]....
        /*01fc*/ 	.word	0x000020a0


	//   ....[9]....
        /*0200*/ 	.word	0x00002100


	//   ....[10]....
        /*0204*/ 	.word	0x000021d0


	//   ....[11]....
        /*0208*/ 	.word	0x00002220


	//   ....[12]....
        /*020c*/ 	.word	0x00002260


	//   ....[13]....
        /*0210*/ 	.word	0x000022a0


	//   ....[14]....
        /*0214*/ 	.word	0x000022e0


	//   ....[15]....
        /*0218*/ 	.word	0x00002320


	//   ....[16]....
        /*021c*/ 	.word	0x00002360


	//   ....[17]....
        /*0220*/ 	.word	0x000023c0


	//   ....[18]....
        /*0224*/ 	.word	0x00002430


	//   ....[19]....
        /*0228*/ 	.word	0x00002470


	//   ....[20]....
        /*022c*/ 	.word	0x000024a0


	//   ....[21]....
        /*0230*/ 	.word	0x000024e0


	//   ....[22]....
        /*0234*/ 	.word	0x00002510


	//   ....[23]....
        /*0238*/ 	.word	0x00002580


	//   ....[24]....
        /*023c*/ 	.word	0x000025c0


	//   ....[25]....
        /*0240*/ 	.word	0x00002630


	//   ....[26]....
        /*0244*/ 	.word	0x00002680


	//   ....[27]....
        /*0248*/ 	.word	0x000026c0


	//   ....[28]....
        /*024c*/ 	.word	0x00002710


	//   ....[29]....
        /*0250*/ 	.word	0x00002750


	//   ....[30]....
        /*0254*/ 	.word	0x000027d0


	//   ....[31]....
        /*0258*/ 	.word	0x00002810


	//   ....[32]....
        /*025c*/ 	.word	0x00002850


	//   ....[33]....
        /*0260*/ 	.word	0x00002a80


	//   ....[34]....
        /*0264*/ 	.word	0x00002ad0


	//   ....[35]....
        /*0268*/ 	.word	0x00002b10


	//   ....[36]....
        /*026c*/ 	.word	0x00002bc0


	//   ....[37]....
        /*0270*/ 	.word	0x00002bf0


	//   ....[38]....
        /*0274*/ 	.word	0x00003050


	//   ....[39]....
        /*0278*/ 	.word	0x00003060


	//   ....[40]....
        /*027c*/ 	.word	0x00003070


	//   ....[41]....
        /*0280*/ 	.word	0x00003080


	//   ....[42]....
        /*0284*/ 	.word	0x00003090


	//   ....[43]....
        /*0288*/ 	.word	0x000030a0


	//   ....[44]....
        /*028c*/ 	.word	0x000030d0


	//   ....[45]....
        /*0290*/ 	.word	0x00003100


	//   ....[46]....
        /*0294*/ 	.word	0x00003140


	//   ....[47]....
        /*0298*/ 	.word	0x00003180


	//   ....[48]....
        /*029c*/ 	.word	0x000031c0


	//   ....[49]....
        /*02a0*/ 	.word	0x00003200


	//   ....[50]....
        /*02a4*/ 	.word	0x00003240


	//   ....[51]....
        /*02a8*/ 	.word	0x00003280


	//   ....[52]....
        /*02ac*/ 	.word	0x000032c0


	//   ....[53]....
        /*02b0*/ 	.word	0x00003320


	//   ....[54]....
        /*02b4*/ 	.word	0x00003360


	//   ....[55]....
        /*02b8*/ 	.word	0x000033a0


	//   ....[56]....
        /*02bc*/ 	.word	0x000033e0


	//   ....[57]....
        /*02c0*/ 	.word	0x00003420


	//   ....[58]....
        /*02c4*/ 	.word	0x00003460


	//   ....[59]....
        /*02c8*/ 	.word	0x000034a0


	//   ....[60]....
        /*02cc*/ 	.word	0x000034e0


	//   ....[61]....
        /*02d0*/ 	.word	0x00003520


	//   ....[62]....
        /*02d4*/ 	.word	0x00003560


	//   ....[63]....
        /*02d8*/ 	.word	0x000035a0


	//   ....[64]....
        /*02dc*/ 	.word	0x000035e0


	//   ....[65]....
        /*02e0*/ 	.word	0x00003620


	//   ....[66]....
        /*02e4*/ 	.word	0x00003660


	//   ....[67]....
        /*02e8*/ 	.word	0x000036a0


	//   ....[68]....
        /*02ec*/ 	.word	0x000036e0


	//   ....[69]....
        /*02f0*/ 	.word	0x00003720


	//   ....[70]....
        /*02f4*/ 	.word	0x00006c50


	//   ....[71]....
        /*02f8*/ 	.word	0x00009a60


	//----- nvinfo : EIATTR_REG_RECONFIG
	.align		4
.L_310:
        /*02fc*/ 	.byte	0x01, 0x54
	.zero		2


	//----- nvinfo : EIATTR_SYSCALL_OFFSETS
	.align		4
        /*0300*/ 	.byte	0x04, 0x46
        /*0302*/ 	.short	(.L_312 - .L_311)


	//   ....[0]....
.L_311:
        /*0304*/ 	.word	0x00000dc0


	//   ....[1]....
        /*0308*/ 	.word	0x00000eb0


	//   ....[2]....
        /*030c*/ 	.word	0x00001010


	//   ....[3]....
        /*0310*/ 	.word	0x00001100


	//----- nvinfo : EIATTR_MBARRIER_INSTR_OFFSETS
	.align		4
.L_312:
        /*0314*/ 	.byte	0x04, 0x39
        /*0316*/ 	.short	(.L_314 - .L_313)


	//   ....[0]....
.L_313:
        /*0318*/ 	.word	0x00000260
        /*031c*/ 	.word	0x000000ff
        /*0320*/ 	.word	0x00030c00
        /*0324*/ 	.short	0x0100
        /*0326*/ 	.byte	0x06
	.zero		1


	//   ....[1]....
        /*0328*/ 	.word	0x00000350
        /*032c*/ 	.word	0x000000ff
        /*0330*/ 	.word	0x00030c10
        /*0334*/ 	.short	0x0100
        /*0336*/ 	.byte	0x08
	.zero		1


	//   ....[2]....
        /*0338*/ 	.word	0x00000360
        /*033c*/ 	.word	0x000000ff
        /*0340*/ 	.word	0x00030c20
        /*0344*/ 	.short	0x0100
        /*0346*/ 	.byte	0x08
	.zero		1


	//   ....[3]....
        /*0348*/ 	.word	0x00000370
        /*034c*/ 	.word	0x000000ff
        /*0350*/ 	.word	0x00030c18
        /*0354*/ 	.short	0x0100
        /*0356*/ 	.byte	0x08
	.zero		1


	//   ....[4]....
        /*0358*/ 	.word	0x00000380
        /*035c*/ 	.word	0x000000ff
        /*0360*/ 	.word	0x00030c28
        /*0364*/ 	.short	0x0100
        /*0366*/ 	.byte	0x08
	.zero		1


	//   ....[5]....
        /*0368*/ 	.word	0x000004b0
        /*036c*/ 	.word	0x000000ff
        /*0370*/ 	.word	0x00030c30
        /*0374*/ 	.short	0x0100
        /*0376*/ 	.byte	0x08
	.zero		1


	//   ....[6]....
        /*0378*/ 	.word	0x000004c0
        /*037c*/ 	.word	0x000000ff
        /*0380*/ 	.word	0x00030c40
        /*0384*/ 	.short	0x0100
        /*0386*/ 	.byte	0x08
	.zero		1


	//   ....[7]....
        /*0388*/ 	.word	0x000004d0
        /*038c*/ 	.word	0x000000ff
        /*0390*/ 	.word	0x00030c38
        /*0394*/ 	.short	0x0100
        /*0396*/ 	.byte	0x08
	.zero		1


	//   ....[8]....
        /*0398*/ 	.word	0x000004e0
        /*039c*/ 	.word	0x000000ff
        /*03a0*/ 	.word	0x00030c48
        /*03a4*/ 	.short	0x0100
        /*03a6*/ 	.byte	0x08
	.zero		1


	//   ....[9]....
        /*03a8*/ 	.word	0x000011b0
        /*03ac*/ 	.word	0x000000e2
        /*03b0*/ 	.word	0x00030c00
        /*03b4*/ 	.short	0x010a
        /*03b6*/ 	.byte	0x3f
	.zero		1


	//   ....[10]....
        /*03b8*/ 	.word	0x00001330
        /*03bc*/ 	.word	0x000000e2
        /*03c0*/ 	.word	0x00030c00
        /*03c4*/ 	.short	0x010a
        /*03c6*/ 	.byte	0x3f
	.zero		1


	//   ....[11]....
        /*03c8*/ 	.word	0x00001a60
        /*03cc*/ 	.word	0x00000009
        /*03d0*/ 	.word	0x00030c10
        /*03d4*/ 	.short	0x010a
        /*03d6*/ 	.byte	0x3f
	.zero		1


	//   ....[12]....
        /*03d8*/ 	.word	0x00001ad0
        /*03dc*/ 	.word	0x00000009
        /*03e0*/ 	.word	0x00030c10
        /*03e4*/ 	.short	0x010a
        /*03e6*/ 	.byte	0x3f
	.zero		1


	//   ....[13]....
        /*03e8*/ 	.word	0x00001ee0
        /*03ec*/ 	.word	0x00000009
        /*03f0*/ 	.word	0x00030c30
        /*03f4*/ 	.short	0x010a
        /*03f6*/ 	.byte	0x3f
	.zero		1


	//   ....[14]....
        /*03f8*/ 	.word	0x00001f60
        /*03fc*/ 	.word	0x00000009
        /*0400*/ 	.word	0x00030c30
        /*0404*/ 	.short	0x010a
        /*0406*/ 	.byte	0x3f
	.zero		1


	//   ....[15]....
        /*0408*/ 	.word	0x00004690
        /*040c*/ 	.word	0x0000000a
        /*0410*/ 	.word	0x00000000
        /*0414*/ 	.short	0x0101
        /*0416*/ 	.byte	0x3f
	.zero		1


	//   ....[16]....
        /*0418*/ 	.word	0x00004ad0
        /*041c*/ 	.word	0x00000009
        /*0420*/ 	.word	0x00000000
        /*0424*/ 	.short	0x0101
        /*0426*/ 	.byte	0x3f
	.zero		1


	//   ....[17]....
        /*0428*/ 	.word	0x000083f0
        /*042c*/ 	.word	0x0000000c
        /*0430*/ 	.word	0x00030c20
        /*0434*/ 	.short	0x010a
        /*0436*/ 	.byte	0x3f
	.zero		1


	//   ....[18]....
        /*0438*/ 	.word	0x000088a0
        /*043c*/ 	.word	0x0000000c
        /*0440*/ 	.word	0x00030c40
        /*0444*/ 	.short	0x010a
        /*0446*/ 	.byte	0x3f
	.zero		1


	//   ....[19]....
        /*0448*/ 	.word	0x00008ae0
        /*044c*/ 	.word	0x0000000c
        /*0450*/ 	.word	0x00030c28
        /*0454*/ 	.short	0x010a
        /*0456*/ 	.byte	0x3f
	.zero		1


	//   ....[20]....
        /*0458*/ 	.word	0x00008ca0
        /*045c*/ 	.word	0x0000000c
        /*0460*/ 	.word	0x00030c48
        /*0464*/ 	.short	0x010a
        /*0466*/ 	.byte	0x3f
	.zero		1


	//   ....[21]....
        /*0468*/ 	.word	0x00008eb0
        /*046c*/ 	.word	0x0000000c
        /*0470*/ 	.word	0x00030c20
        /*0474*/ 	.short	0x010a
        /*0476*/ 	.byte	0x3f
	.zero		1


	//   ....[22]....
        /*0478*/ 	.word	0x000090d0
        /*047c*/ 	.word	0x0000000c
        /*0480*/ 	.word	0x00030c40
        /*0484*/ 	.short	0x010a
        /*0486*/ 	.byte	0x3f
	.zero		1


	//   ....[23]....
        /*0488*/ 	.word	0x000092e0
        /*048c*/ 	.word	0x0000000c
        /*0490*/ 	.word	0x00030c28
        /*0494*/ 	.short	0x010a
        /*0496*/ 	.byte	0x3f
	.zero		1


	//   ....[24]....
        /*0498*/ 	.word	0x000094f0
        /*049c*/ 	.word	0x0000000d
        /*04a0*/ 	.word	0x00030c40
        /*04a4*/ 	.short	0x010a
        /*04a6*/ 	.byte	0x3f
	.zero		1


	//   ....[25]....
        /*04a8*/ 	.word	0x000098e0
        /*04ac*/ 	.word	0x00000007
        /*04b0*/ 	.word	0x00000000
        /*04b4*/ 	.short	0x010a
        /*04b6*/ 	.byte	0x3f
	.zero		1


	//   ....[26]....
        /*04b8*/ 	.word	0x00009930
        /*04bc*/ 	.word	0x0000000b
        /*04c0*/ 	.word	0x00000000
        /*04c4*/ 	.short	0x010a
        /*04c6*/ 	.byte	0x3f
	.zero		1


	//   ....[27]....
        /*04c8*/ 	.word	0x00009990
        /*04cc*/ 	.word	0x00000009
        /*04d0*/ 	.word	0x00000000
        /*04d4*/ 	.short	0x010a
        /*04d6*/ 	.byte	0x3f
	.zero		1


	//   ....[28]....
        /*04d8*/ 	.word	0x000099c0
        /*04dc*/ 	.word	0x00000003
        /*04e0*/ 	.word	0x00000000
        /*04e4*/ 	.short	0x010a
        /*04e6*/ 	.byte	0x3f
	.zero		1


	//   ....[29]....
        /*04e8*/ 	.word	0x00009a90
        /*04ec*/ 	.word	0x000000e2
        /*04f0*/ 	.word	0x00030c00
        /*04f4*/ 	.short	0x010a
        /*04f6*/ 	.byte	0x3f
	.zero		1


	//   ....[30]....
        /*04f8*/ 	.word	0x00009ae0
        /*04fc*/ 	.word	0x00000009
        /*0500*/ 	.word	0x00030c10
        /*0504*/ 	.short	0x010a
        /*0506*/ 	.byte	0x3f
	.zero		1


	//   ....[31]....
        /*0508*/ 	.word	0x00009b30
        /*050c*/ 	.word	0x00000009
        /*0510*/ 	.word	0x00030c30
        /*0514*/ 	.short	0x010a
        /*0516*/ 	.byte	0x3f
	.zero		1


	//   ....[32]....
        /*0518*/ 	.word	0x00009b80
        /*051c*/ 	.word	0x0000000c
        /*0520*/ 	.word	0x00030c20
        /*0524*/ 	.short	0x010a
        /*0526*/ 	.byte	0x3f
	.zero		1


	//   ....[33]....
        /*0528*/ 	.word	0x00009bd0
        /*052c*/ 	.word	0x0000000c
        /*0530*/ 	.word	0x00030c40
        /*0534*/ 	.short	0x010a
        /*0536*/ 	.byte	0x3f
	.zero		1


	//   ....[34]....
        /*0538*/ 	.word	0x00009c20
        /*053c*/ 	.word	0x0000000c
        /*0540*/ 	.word	0x00030c28
        /*0544*/ 	.short	0x010a
        /*0546*/ 	.byte	0x3f
	.zero		1


	//   ....[35]....
        /*0548*/ 	.word	0x00009c70
        /*054c*/ 	.word	0x0000000c
        /*0550*/ 	.word	0x00030c48
        /*0554*/ 	.short	0x010a
        /*0556*/ 	.byte	0x3f
	.zero		1


	//   ....[36]....
        /*0558*/ 	.word	0x00009cd0
        /*055c*/ 	.word	0x0000000c
        /*0560*/ 	.word	0x00030c20
        /*0564*/ 	.short	0x010a
        /*0566*/ 	.byte	0x3f
	.zero		1


	//   ....[37]....
        /*0568*/ 	.word	0x00009d20
        /*056c*/ 	.word	0x0000000c
        /*0570*/ 	.word	0x00030c40
        /*0574*/ 	.short	0x010a
        /*0576*/ 	.byte	0x3f
	.zero		1


	//   ....[38]....
        /*0578*/ 	.word	0x00009d70
        /*057c*/ 	.word	0x0000000c
        /*0580*/ 	.word	0x00030c28
        /*0584*/ 	.short	0x010a
        /*0586*/ 	.byte	0x3f
	.zero		1


	//   ....[39]....
        /*0588*/ 	.word	0x00009dc0
        /*058c*/ 	.word	0x0000000d
        /*0590*/ 	.word	0x00030c40
        /*0594*/ 	.short	0x010a
        /*0596*/ 	.byte	0x3f
	.zero		1


	//   ....[40]....
        /*0598*/ 	.word	0x00009e90
        /*059c*/ 	.word	0x00000007
        /*05a0*/ 	.word	0x00000000
        /*05a4*/ 	.short	0x010a
        /*05a6*/ 	.byte	0x3f
	.zero		1


	//   ....[41]....
        /*05a8*/ 	.word	0x00009ee0
        /*05ac*/ 	.word	0x0000000b
        /*05b0*/ 	.word	0x00000000
        /*05b4*/ 	.short	0x010a
        /*05b6*/ 	.byte	0x3f
	.zero		1


	//   ....[42]....
        /*05b8*/ 	.word	0x00009f30
        /*05bc*/ 	.word	0x00000009
        /*05c0*/ 	.word	0x00000000
        /*05c4*/ 	.short	0x010a
        /*05c6*/ 	.byte	0x3f
	.zero		1


	//----- nvinfo : EIATTR_NUM_MBARRIERS
	.align		4
.L_314:
        /*05c8*/ 	.byte	0x03, 0x38
        /*05ca*/ 	.short	0x0009


	//----- nvinfo : EIATTR_EXIT_INSTR_OFFSETS
	.align		4
        /*05cc*/ 	.byte	0x04, 0x1c
        /*05ce*/ 	.short	(.L_316 - .L_315)


	//   ....[0]....
.L_315:
        /*05d0*/ 	.word	0x00009a10


	//----- nvinfo : EIATTR_MAX_THREADS
	.align		4
.L_316:
        /*05d4*/ 	.byte	0x04, 0x05
        /*05d6*/ 	.short	(.L_318 - .L_317)
.L_317:
        /*05d8*/ 	.word	0x00000180
        /*05dc*/ 	.word	0x00000001
        /*05e0*/ 	.word	0x00000001


	//----- nvinfo : EIATTR_CRS_STACK_SIZE
	.align		4
.L_318:
        /*05e4*/ 	.byte	0x04, 0x1e
        /*05e6*/ 	.short	(.L_320 - .L_319)
.L_319:
        /*05e8*/ 	.word	0x00000000


	//----- nvinfo : EIATTR_CBANK_PARAM_SIZE
	.align		4
.L_320:
        /*05ec*/ 	.byte	0x03, 0x19
        /*05ee*/ 	.short	0x06f0


	//----- nvinfo : EIATTR_PARAM_CBANK
	.align		4
        /*05f0*/ 	.byte	0x04, 0x0a
        /*05f2*/ 	.short	(.L_322 - .L_321)
	.align		4
.L_321:
        /*05f4*/ 	.word	index@(.nv.constant0._ZN7cutlass13device_kernelIN5flash11enable_sm90INS1_16FlashAttnBwdSm90INS1_25CollectiveMainloopBwdSm90ILi2ELi2ELi2EN4cute5tupleIJNS5_1CILi1EEES8_S8_EEENS6_IJNS7_ILi128EEESA_NS7_ILi64EEEEEENS_6half_tEfNS_4arch4Sm90ELb0ELb0ELb0ELb1ELb0ELb1ELb0ELb0ELi2ELi1ELi2ELi2ELb0EEENS1_21CollectiveEpilogueBwdISC_SD_SF_Li256ELb1ELb0ELi1EEENS1_19SingleTileSchedulerILb1ELb0ELb0ELi128EEEEEEEEEvNT_6ParamsE)
        /*05f8*/ 	.short	0x0210
        /*05fa*/ 	.short	0x06f0


	//----- nvinfo : EIATTR_SW_WAR
	.align		4
.L_322:
        /*05fc*/ 	.byte	0x04, 0x36
        /*05fe*/ 	.short	(.L_324 - .L_323)
.L_323:
        /*0600*/ 	.word	0x00000008
.L_324:


//--------------------- .nv.info._ZN7cutlass13device_kernelIN5flash11enable_sm90INS1_16FlashAttnBwdSm90INS1_25CollectiveMainloopBwdSm90ILi2ELi2ELi2EN4cute5tupleIJNS5_1CILi1EEES8_S8_EEENS6_IJNS7_ILi128EEESA_NS7_ILi64EEEEEENS_6half_tEfNS_4arch4Sm90ELb0ELb0ELb0ELb1ELb1ELb1ELb0ELb0ELi2ELi1ELi2ELi2ELb0EEENS1_21CollectiveEpilogueBwdISC_SD_SF_Li256ELb1ELb0ELi1EEENS1_19SingleTileSchedulerILb1ELb0ELb0ELi128EEEEEEEEEvNT_6ParamsE --------------------------
	.section	.nv.info._ZN7cutlass13device_kernelIN5flash11enable_sm90INS1_16FlashAttnBwdSm90INS1_25CollectiveMainloopBwdSm90ILi2ELi2ELi2EN4cute5tupleIJNS5_1CILi1EEES8_S8_EEENS6_IJNS7_ILi128EEESA_NS7_ILi64EEEEEENS_6half_tEfNS_4arch4Sm90ELb0ELb0ELb0ELb1ELb1ELb1ELb0ELb0ELi2ELi1ELi2ELi2ELb0EEENS1_21CollectiveEpilogueBwdISC_SD_SF_Li256ELb1ELb0ELi1EEENS1_19SingleTileSchedulerILb1ELb0ELb0ELi128EEEEEEEEEvNT_6ParamsE,"",@"SHT_CUDA_INFO"
	.sectionflags	@""
	.align	4


	//----- nvinfo : EIATTR_CUDA_API_VERSION
	.align		4
        /*0000*/ 	.byte	0x04, 0x37
        /*0002*/ 	.short	(.L_326 - .L_325)
.L_325:
        /*0004*/ 	.word	0x00000082


	//----- nvinfo : EIATTR_KPARAM_INFO
	.align		4
.L_326:
        /*0008*/ 	.byte	0x04, 0x17
        /*000a*/ 	.short	(.L_328 - .L_327)
.L_327:
        /*000c*/ 	.word	0x00000000
        /*0010*/ 	.short	0x0000
        /*0012*/ 	.short	0x0070
        /*0014*/ 	.byte	0x00, 0xf0, 0x01, 0x1a


	//----- nvinfo : EIATTR_SPARSE_MMA_MASK
	.align		4
.L_328:
        /*0018*/ 	.byte	0x03, 0x50
        /*001a*/ 	.short	0x0000


	//----- nvinfo : EIATTR_MAXREG_COUNT
	.align		4
        /*001c*/ 	.byte	0x03, 0x1b
        /*001e*/ 	.short	0x00a8


	//----- nvinfo : EIATTR_NUM_BARRIERS
	.align		4
        /*0020*/ 	.byte	0x02, 0x4c
        /*0022*/ 	.byte	0x10
	.zero		1


	//----- nvinfo : EIATTR_EXTERNS
	.align		4
        /*0024*/ 	.byte	0x04, 0x0f
        /*0026*/ 	.short	(.L_330 - .L_329)


	//   ....[0]....
	.align		4
.L_329:
        /*0028*/ 	.word	index@(__assertfail)


	//----- nvinfo : EIATTR_ANNOTATIONS
	.align		4
.L_330:
        /*002c*/ 	.byte	0x04, 0x55
        /*002e*/ 	.short	(.L_332 - .L_331)


	//   ....[0]....
.L_331:
        /* <DEDUP_REMOVED lines=8> */


	//----- nvinfo : EIATTR_MERCURY_ISA_VERSION
	.align		4
.L_332:
        /*00a0*/ 	.byte	0x03, 0x5f
        /*00a2*/ 	.short	0x0101


	//----- nvinfo : EIATTR_INT_WARP_WIDE_INSTR_OFFSETS
	.align		4
        /*00a4*/ 	.byte	0x04, 0x31
        /*00a6*/ 	.short	(.L_334 - .L_333)


	//   ....[0]....
.L_333:
        /*00a8*/ 	.word	0x00000180


	//   ....[1]....
        /*00ac*/ 	.word	0x00000240


	//   ....[2]....
        /*00b0*/ 	.word	0x00007930


	//   ....[3]....
        /*00b4*/ 	.word	0x00007da0


	//   ....[4]....
        /*00b8*/ 	.word	0x00008370


	//   ....[5]....
        /*00bc*/ 	.word	0x000086f0


	//----- nvinfo : EIATTR_COOP_GROUP_MASK_REGIDS
	.align		4
.L_334:
        /*00c0*/ 	.byte	0x04, 0x29
        /*00c2*/ 	.short	(.L_336 - .L_335)


	//   ....[0]....
.L_335:
        /*00c4*/ 	.word	0xffffffff


	//   ....[1]....
        /*00c8*/ 	.word	0xffffffff


	//   ....[2]....
        /*00cc*/ 	.word	0xffffffff


	//   ....[3]....
        /*00d0*/ 	.word	0xffffffff


	//   ....[4]....
        /*00d4*/ 	.word	0xffffffff


	//   ....[5]....
        /*00d8*/ 	.word	0xffffffff


	//   ....[6]....
        /*00dc*/ 	.word	0xffffffff


	//   ....[7]....
        /*00e0*/ 	.word	0xffffffff


	//   ....[8]....
        /*00e4*/ 	.word	0xffffffff


	//   ....[9]....
        /*00e8*/ 	.word	0xffffffff


	//   ....[10]....
        /*00ec*/ 	.word	0xffffffff


	//   ....[11]....
        /*00f0*/ 	.word	0xffffffff


	//   ....[12]....
        /*00f4*/ 	.word	0xffffffff


	//   ....[13]....
        /*00f8*/ 	.word	0xffffffff


	//   ....[14]....
        /*00fc*/ 	.word	0xffffffff


	//   ....[15]....
        /*0100*/ 	.word	0xffffffff


	//   ....[16]....
        /*0104*/ 	.word	0xffffffff


	//   ....[17]....
        /*0108*/ 	.word	0xffffffff


	//   ....[18]....
        /*010c*/ 	.word	0xffffffff


	//   ....[19]....
        /*0110*/ 	.word	0xffffffff


	//   ....[20]....
        /*0114*/ 	.word	0xffffffff


	//   ....[21]....
        /*0118*/ 	.word	0xffffffff


	//   ....[22]....
        /*011c*/ 	.word	0xffffffff


	//   ....[23]....
        /*0120*/ 	.word	0xffffffff


	//   ....[24]....
        /*0124*/ 	.word	0xffffffff


	//   ....[25]....
        /*0128*/ 	.word	0xffffffff


	//   ....[26]....
        /*012c*/ 	.word	0xffffffff


	//   ....[27]....
        /*0130*/ 	.word	0xffffffff


	//   ....[28]....
        /*0134*/ 	.word	0xffffffff


	//   ....[29]....
        /*0138*/ 	.word	0xffffffff


	//   ....[30]....
        /*013c*/ 	.word	0xffffffff


	//   ....[31]....
        /*0140*/ 	.word	0xffffffff


	//   ....[32]....
        /*0144*/ 	.word	0xffffffff


	//   ....[33]....
        /*0148*/ 	.word	0xffffffff


	//   ....[34]....
        /*014c*/ 	.word	0xffffffff


	//   ....[35]....
        /*0150*/ 	.word	0xffffffff


	//   ....[36]....
        /*0154*/ 	.word	0xffffffff


	//   ....[37]....
        /*0158*/ 	.word	0xffffffff


	//   ....[38]....
        /*015c*/ 	.word	0xffffffff


	//   ....[39]....
        /*0160*/ 	.word	0xffffffff


	//   ....[40]....
        /*0164*/ 	.word	0xffffffff


	//   ....[41]....
        /*0168*/ 	.word	0xffffffff


	//   ....[42]....
        /*016c*/ 	.word	0xffffffff


	//   ....[43]....
        /*0170*/ 	.word	0xffffffff


	//   ....[44]....
        /*0174*/ 	.word	0xffffffff


	//   ....[45]....
        /*0178*/ 	.word	0xffffffff


	//   ....[46]....
        /*017c*/ 	.word	0xffffffff


	//   ....[47]....
        /*0180*/ 	.word	0xffffffff


	//   ....[48]....
        /*0184*/ 	.word	0xffffffff


	//   ....[49]....
        /*0188*/ 	.word	0xffffffff


	//   ....[50]....
        /*018c*/ 	.word	0xffffffff


	//   ....[51]....
        /*0190*/ 	.word	0xffffffff


	//   ....[52]....
        /*0194*/ 	.word	0xffffffff


	//   ....[53]....
        /*0198*/ 	.word	0xffffffff


	//   ....[54]....
        /*019c*/ 	.word	0xffffffff


	//   ....[55]....
        /*01a0*/ 	.word	0xffffffff


	//   ....[56]....
        /*01a4*/ 	.word	0xffffffff


	//   ....[57]....
        /*01a8*/ 	.word	0xffffffff


	//   ....[58]....
        /*01ac*/ 	.word	0xffffffff


	//   ....[59]....
        /*01b0*/ 	.word	0xffffffff


	//   ....[60]....
        /*01b4*/ 	.word	0xffffffff


	//   ....[61]....
        /*01b8*/ 	.word	0xffffffff


	//   ....[62]....
        /*01bc*/ 	.word	0xffffffff


	//   ....[63]....
        /*01c0*/ 	.word	0xffffffff


	//   ....[64]....
        /*01c4*/ 	.word	0xffffffff


	//   ....[65]....
        /*01c8*/ 	.word	0xffffffff


	//   ....[66]....
        /*01cc*/ 	.word	0xffffffff


	//   ....[67]....
        /*01d0*/ 	.word	0xffffffff


	//   ....[68]....
        /*01d4*/ 	.word	0xffffffff


	//   ....[69]....
        /*01d8*/ 	.word	0xffffffff


	//   ....[70]....
        /*01dc*/ 	.word	0xffffffff


	//   ....[71]....
        /*01e0*/ 	.word	0xffffffff


	//   ....[72]....
        /*01e4*/ 	.word	0xffffffff


	//   ....[73]....
        /*01e8*/ 	.word	0xffffffff


	//   ....[74]....
        /*01ec*/ 	.word	0xffffffff


	//   ....[75]....
        /*01f0*/ 	.word	0xffffffff


	//   ....[76]....
        /*01f4*/ 	.word	0xffffffff


	//   ....[77]....
        /*01f8*/ 	.word	0x0500000f


	//   ....[78]....
        /*01fc*/ 	.word	0x0500000f


	//   ....[79]....
        /*0200*/ 	.word	0x0500000f


	//   ....[80]....
        /*0204*/ 	.word	0x0500000f


	//----- nvinfo : EIATTR_COOP_GROUP_INSTR_OFFSETS
	.align		4
.L_336:
        /*0208*/ 	.byte	0x04, 0x28
        /*020a*/ 	.short	(.L_338 - .L_337)


	//   ....[0]....
.L_337:
        /*020c*/ 	.word	0x00000060


	//   ....[1]....
        /*0210*/ 	.word	0x00000190


	//   ....[2]....
        /*0214*/ 	.word	0x00000220


	//   ....[3]....
        /*0218*/ 	.word	0x000003a0


	//   ....[4]....
        /*021c*/ 	.word	0x00000610


	//   ....[5]....
        /*0220*/ 	.word	0x00001160


	//   ....[6]....
        /*0224*/ 	.word	0x00002020


	//   ....[7]....
        /*0228*/ 	.word	0x00002060


	//   ....[8]....
        /*022c*/ 	.word	0x000020a0


	//   ....[9]....
        /*0230*/ 	.word	0x00002100


	//   ....[10]....
        /*0234*/ 	.word	0x000021d0


	//   ....[11]....
        /*0238*/ 	.word	0x00002220


	//   ....[12]....
        /*023c*/ 	.word	0x00002260


	//   ....[13]....
        /*0240*/ 	.word	0x000022a0


	//   ....[14]....
        /*0244*/ 	.word	0x000022e0


	//   ....[15]....
        /*0248*/ 	.word	0x00002320


	//   ....[16]....
        /*024c*/ 	.word	0x00002360


	//   ....[17]....
        /*0250*/ 	.word	0x000023c0


	//   ....[18]....
        /*0254*/ 	.word	0x00002430


	//   ....[19]....
        /*0258*/ 	.word	0x00002470


	//   ....[20]....
        /*025c*/ 	.word	0x000024a0


	//   ....[21]....
        /*0260*/ 	.word	0x000024e0


	//   ....[22]....
        /*0264*/ 	.word	0x00002510


	//   ....[23]....
        /*0268*/ 	.word	0x00002580


	//   ....[24]....
        /*026c*/ 	.word	0x000025c0


	//   ....[25]....
        /*0270*/ 	.word	0x00002630


	//   ....[26]....
        /*0274*/ 	.word	0x00002680


	//   ....[27]....
        /*0278*/ 	.word	0x000026c0


	//   ....[28]....
        /*027c*/ 	.word	0x00002710


	//   ....[29]....
        /*0280*/ 	.word	0x00002750


	//   ....[30]....
        /*0284*/ 	.word	0x000027d0


	//   ....[31]....
        /*0288*/ 	.word	0x00002810


	//   ....[32]....
        /*028c*/ 	.word	0x00002850


	//   ....[33]....
        /*0290*/ 	.word	0x00002a80


	//   ....[34]....
        /*0294*/ 	.word	0x00002ad0


	//   ....[35]....
        /*0298*/ 	.word	0x00002b10


	//   ....[36]....
        /*029c*/ 	.word	0x00002bc0


	//   ....[37]....
        /*02a0*/ 	.word	0x00002bf0


	//   ....[38]....
        /*02a4*/ 	.word	0x00003050


	//   ....[39]....
        /*02a8*/ 	.word	0x00003060


	//   ....[40]....
        /*02ac*/ 	.word	0x00003070


	//   ....[41]....
        /*02b0*/ 	.word	0x00003080


	//   ....[42]....
        /*02b4*/ 	.word	0x00003090


	//   ....[43]....
        /*02b8*/ 	.word	0x000030a0


	//   ....[44]....
        /*02bc*/ 	.word	0x000030d0


	//   ....[45]....
        /*02c0*/ 	.word	0x00003100


	//   ....[46]....
        /*02c4*/ 	.word	0x00003140


	//   ....[47]....
        /*02c8*/ 	.word	0x00003180


	//   ....[48]....
        /*02cc*/ 	.word	0x000031c0


	//   ....[49]....
        /*02d0*/ 	.word	0x00003200


	//   ....[50]....
        /*02d4*/ 	.word	0x00003240


	//   ....[51]....
        /*02d8*/ 	.word	0x00003280


	//   ....[52]....
        /*02dc*/ 	.word	0x000032c0


	//   ....[53]....
        /*02e0*/ 	.word	0x00003320


	//   ....[54]....
        /*02e4*/ 	.word	0x00003360


	//   ....[55]....
        /*02e8*/ 	.word	0x000033a0


	//   ....[56]....
        /*02ec*/ 	.word	0x000033e0


	//   ....[57]....
        /*02f0*/ 	.word	0x00003420


	//   ....[58]....
        /*02f4*/ 	.word	0x00003460


	//   ....[59]....
        /*02f8*/ 	.word	0x000034a0


	//   ....[60]....
        /*02fc*/ 	.word	0x000034e0


	//   ....[61]....
        /*0300*/ 	.word	0x00003520


	//   ....[62]....
        /*0304*/ 	.word	0x00003560


	//   ....[63]....
        /*0308*/ 	.word	0x000035a0


	//   ....[64]....
        /*030c*/ 	.word	0x000035e0


	//   ....[65]....
        /*0310*/ 	.word	0x00003620


	//   ....[66]....
        /*0314*/ 	.word	0x00003660


	//   ....[67]....
        /*0318*/ 	.word	0x000036a0


	//   ....[68]....
        /*031c*/ 	.word	0x000036e0


	//   ....[69]....
        /*0320*/ 	.word	0x00003720


	//   ....[70]....
        /*0324*/ 	.word	0x00006c50


	//   ....[71]....
        /*0328*/ 	.word	0x000075d0


	//   ....[72]....
        /*032c*/ 	.word	0x00007860


	//   ....[73]....
        /*0330*/ 	.word	0x00007aa0


	//   ....[74]....
        /*0334*/ 	.word	0x00007cd0


	//   ....[75]....
        /*0338*/ 	.word	0x00007f80


	//   ....[76]....
        /*033c*/ 	.word	0x000082b0


	//   ....[77]....
        /*0340*/ 	.word	0x0000a260


	//   ....[78]....
        /*0344*/ 	.word	0x0000a3b0


	//   ....[79]....
        /*0348*/ 	.word	0x0000a420


	//   ....[80]....
        /*034c*/ 	.word	0x0000a490


	//----- nvinfo : EIATTR_REG_RECONFIG
	.align		4
.L_338:
        /*0350*/ 	.byte	0x01, 0x54
	.zero		2


	//----- nvinfo : EIATTR_SYSCALL_OFFSETS
	.align		4
        /*0354*/ 	.byte	0x04, 0x46
        /*0356*/ 	.short	(.L_340 - .L_339)


	//   ....[0]....
.L_339:
        /*0358*/ 	.word	0x00000dc0


	//   ....[1]....
        /*035c*/ 	.word	0x00000eb0


	//   ....[2]....
        /*0360*/ 	.word	0x00001010


	//   ....[3]....
        /*0364*/ 	.word	0x00001100


	//----- nvinfo : EIATTR_MBARRIER_INSTR_OFFSETS
	.align		4
.L_340:
        /*0368*/ 	.byte	0x04, 0x39
        /*036a*/ 	.short	(.L_342 - .L_341)


	//   ....[0]....
.L_341:
        /*036c*/ 	.word	0x00000260
        /*0370*/ 	.word	0x000000ff
        /*0374*/ 	.word	0x00030c00
        /*0378*/ 	.short	0x0100
        /*037a*/ 	.byte	0x06
	.zero		1


	//   ....[1]....
        /*037c*/ 	.word	0x00000350
        /*0380*/ 	.word	0x000000ff
        /*0384*/ 	.word	0x00030c10
        /*0388*/ 	.short	0x0100
        /*038a*/ 	.byte	0x08
	.zero		1


	//   ....[2]....
        /*038c*/ 	.word	0x00000360
        /*0390*/ 	.word	0x000000ff
        /*0394*/ 	.word	0x00030c20
        /*0398*/ 	.short	0x0100
        /*039a*/ 	.byte	0x08
	.zero		1


	//   ....[3]....
        /*039c*/ 	.word	0x00000370
        /*03a0*/ 	.word	0x000000ff
        /*03a4*/ 	.word	0x00030c18
        /*03a8*/ 	.short	0x0100
        /*03aa*/ 	.byte	0x08
	.zero		1


	//   ....[4]....
        /*03ac*/ 	.word	0x00000380
        /*03b0*/ 	.word	0x000000ff
        /*03b4*/ 	.word	0x00030c28
        /*03b8*/ 	.short	0x0100
        /*03ba*/ 	.byte	0x08
	.zero		1


	//   ....[5]....
        /*03bc*/ 	.word	0x000004b0
        /*03c0*/ 	.word	0x000000ff
        /*03c4*/ 	.word	0x00030c30
        /*03c8*/ 	.short	0x0100
        /*03ca*/ 	.byte	0x08
	.zero		1


	//   ....[6]....
        /*03cc*/ 	.word	0x000004c0
        /*03d0*/ 	.word	0x000000ff
        /*03d4*/ 	.word	0x00030c40
        /*03d8*/ 	.short	0x0100
        /*03da*/ 	.byte	0x08
	.zero		1


	//   ....[7]....
        /*03dc*/ 	.word	0x000004d0
        /*03e0*/ 	.word	0x000000ff
        /*03e4*/ 	.word	0x00030c38
        /*03e8*/ 	.short	0x0100
        /*03ea*/ 	.byte	0x08
	.zero		1


	//   ....[8]....
        /*03ec*/ 	.word	0x000004e0
        /*03f0*/ 	.word	0x000000ff
        /*03f4*/ 	.word	0x00030c48
        /*03f8*/ 	.short	0x0100
        /*03fa*/ 	.byte	0x08
	.zero		1


	//   ....[9]....
        /*03fc*/ 	.word	0x000011b0
        /*0400*/ 	.word	0x000000e2
        /*0404*/ 	.word	0x00030c00
        /*0408*/ 	.short	0x010a
        /*040a*/ 	.byte	0x3f
	.zero		1


	//   ....[10]....
        /*040c*/ 	.word	0x00001330
        /*0410*/ 	.word	0x000000e2
        /*0414*/ 	.word	0x00030c00
        /*0418*/ 	.short	0x010a
        /*041a*/ 	.byte	0x3f
	.zero		1


	//   ....[11]....
        /*041c*/ 	.word	0x00001a60
        /*0420*/ 	.word	0x00000009
        /*0424*/ 	.word	0x00030c10
        /*0428*/ 	.short	0x010a
        /*042a*/ 	.byte	0x3f
	.zero		1


	//   ....[12]....
        /*042c*/ 	.word	0x00001ad0
        /*0430*/ 	.word	0x00000009
        /*0434*/ 	.word	0x00030c10
        /*0438*/ 	.short	0x010a
        /*043a*/ 	.byte	0x3f
	.zero		1


	//   ....[13]....
        /*043c*/ 	.word	0x00001ee0
        /*0440*/ 	.word	0x00000009
        /*0444*/ 	.word	0x00030c30
        /*0448*/ 	.short	0x010a
        /*044a*/ 	.byte	0x3f
	.zero		1


	//   ....[14]....
        /*044c*/ 	.word	0x00001f60
        /*0450*/ 	.word	0x00000009
        /*0454*/ 	.word	0x00030c30
        /*0458*/ 	.short	0x010a
        /*045a*/ 	.byte	0x3f
	.zero		1


	//   ....[15]....
        /*045c*/ 	.word	0x00004690
        /*0460*/ 	.word	0x0000000a
        /*0464*/ 	.word	0x00000000
        /*0468*/ 	.short	0x0101
        /*046a*/ 	.byte	0x3f
	.zero		1


	//   ....[16]....
        /*046c*/ 	.word	0x00004ad0
        /*0470*/ 	.word	0x00000009
        /*0474*/ 	.word	0x00000000
        /*0478*/ 	.short	0x0101
        /*047a*/ 	.byte	0x3f
	.zero		1


	//   ....[17]....
        /*047c*/ 	.word	0x00008bf0
        /*0480*/ 	.word	0x0000000c
        /*0484*/ 	.word	0x00030c20
        /*0488*/ 	.short	0x010a
        /*048a*/ 	.byte	0x3f
	.zero		1


	//   ....[18]....
        /*048c*/ 	.word	0x000090a0
        /*0490*/ 	.word	0x0000000c
        /*0494*/ 	.word	0x00030c40
        /*0498*/ 	.short	0x010a
        /*049a*/ 	.byte	0x3f
	.zero		1


	//   ....[19]....
        /*049c*/ 	.word	0x000092e0
        /*04a0*/ 	.word	0x0000000c
        /*04a4*/ 	.word	0x00030c28
        /*04a8*/ 	.short	0x010a
        /*04aa*/ 	.byte	0x3f
	.zero		1


	//   ....[20]....
        /*04ac*/ 	.word	0x000094a0
        /*04b0*/ 	.word	0x0000000c
        /*04b4*/ 	.word	0x00030c48
        /*04b8*/ 	.short	0x010a
        /*04ba*/ 	.byte	0x3f
	.zero		1


	//   ....[21]....
        /*04bc*/ 	.word	0x000096b0
        /*04c0*/ 	.word	0x0000000c
        /*04c4*/ 	.word	0x00030c20
        /*04c8*/ 	.short	0x010a
        /*04ca*/ 	.byte	0x3f
	.zero		1


	//   ....[22]....
        /*04cc*/ 	.word	0x000098d0
        /*04d0*/ 	.word	0x0000000c
        /*04d4*/ 	.word	0x00030c40
        /*04d8*/ 	.short	0x010a
        /*04da*/ 	.byte	0x3f
	.zero		1


	//   ....[23]....
        /*04dc*/ 	.word	0x00009ae0
        /*04e0*/ 	.word	0x0000000c
        /*04e4*/ 	.word	0x00030c28
        /*04e8*/ 	.short	0x010a
        /*04ea*/ 	.byte	0x3f
	.zero		1


	//   ....[24]....
        /*04ec*/ 	.word	0x00009cf0
        /*04f0*/ 	.word	0x0000000d
        /*04f4*/ 	.word	0x00030c40
        /*04f8*/ 	.short	0x010a
        /*04fa*/ 	.byte	0x3f
	.zero		1


	//   ....[25]....
        /*04fc*/ 	.word	0x0000a0e0
        /*0500*/ 	.word	0x00000007
        /*0504*/ 	.word	0x00000000
        /*0508*/ 	.short	0x010a
        /*050a*/ 	.byte	0x3f
	.zero		1


	//   ....[26]....
        /*050c*/ 	.word	0x0000a130
        /*0510*/ 	.word	0x0000000b
        /*0514*/ 	.word	0x00000000
        /*0518*/ 	.short	0x010a
        /*051a*/ 	.byte	0x3f
	.zero		1


	//   ....[27]....
        /*051c*/ 	.word	0x0000a190
        /*0520*/ 	.word	0x00000009
        /*0524*/ 	.word	0x00000000
        /*0528*/ 	.short	0x010a
        /*052a*/ 	.byte	0x3f
	.zero		1


	//   ....[28]....
        /*052c*/ 	.word	0x0000a1c0
        /*0530*/ 	.word	0x00000003
        /*0534*/ 	.word	0x00000000
        /*0538*/ 	.short	0x010a
        /*053a*/ 	.byte	0x3f
	.zero		1


	//   ....[29]....
        /*053c*/ 	.word	0x0000a290
        /*0540*/ 	.word	0x000000e2
        /*0544*/ 	.word	0x00030c00
        /*0548*/ 	.short	0x010a
        /*054a*/ 	.byte	0x3f
	.zero		1


	//   ....[30]....
        /*054c*/ 	.word	0x0000a2e0
        /*0550*/ 	.word	0x00000009
        /*0554*/ 	.word	0x00030c10
        /*0558*/ 	.short	0x010a
        /*055a*/ 	.byte	0x3f
	.zero		1


	//   ....[31]....
        /*055c*/ 	.word	0x0000a330
        /*0560*/ 	.word	0x00000009
        /*0564*/ 	.word	0x00030c30
        /*0568*/ 	.short	0x010a
        /*056a*/ 	.byte	0x3f
	.zero		1


	//   ....[32]....
        /*056c*/ 	.word	0x0000a4d0
        /*0570*/ 	.word	0x0000000c
        /*0574*/ 	.word	0x00030c20
        /*0578*/ 	.short	0x010a
        /*057a*/ 	.byte	0x3f
	.zero		1


	//   ....[33]....
        /*057c*/ 	.word	0x0000a520
        /*0580*/ 	.word	0x0000000c
        /*0584*/ 	.word	0x00030c40
        /*0588*/ 	.short	0x010a
        /*058a*/ 	.byte	0x3f
	.zero		1


	//   ....[34]....
        /*058c*/ 	.word	0x0000a570
        /*0590*/ 	.word	0x0000000c
        /*0594*/ 	.word	0x00030c28
        /*0598*/ 	.short	0x010a
        /*059a*/ 	.byte	0x3f
	.zero		1


	//   ....[35]....
        /*059c*/ 	.word	0x0000a5c0
        /*05a0*/ 	.word	0x0000000c
        /*05a4*/ 	.word	0x00030c48
        /*05a8*/ 	.short	0x010a
        /*05aa*/ 	.byte	0x3f
	.zero		1


	//   ....[36]....
        /*05ac*/ 	.word	0x0000a620
        /*05b0*/ 	.word	0x0000000c
        /*05b4*/ 	.word	0x00030c20
        /*05b8*/ 	.short	0x010a
        /*05ba*/ 	.byte	0x3f
	.zero		1


	//   ....[37]....
        /*05bc*/ 	.word	0x0000a670
        /*05c0*/ 	.word	0x0000000c
        /*05c4*/ 	.word	0x00030c40
        /*05c8*/ 	.short	0x010a
        /*05ca*/ 	.byte	0x3f
	.zero		1


	//   ....[38]....
        /*05cc*/ 	.word	0x0000a6c0
        /*05d0*/ 	.word	0x0000000c
        /*05d4*/ 	.word	0x00030c28
        /*05d8*/ 	.short	0x010a
        /*05da*/ 	.byte	0x3f
	.zero		1


	//   ....[39]....
        /*05dc*/ 	.word	0x0000a710
        /*05e0*/ 	.word	0x0000000d
        /*05e4*/ 	.word	0x00030c40
        /*05e8*/ 	.short	0x010a
        /*05ea*/ 	.byte	0x3f
	.zero		1


	//   ....[40]....
        /*05ec*/ 	.word	0x0000a7e0
        /*05f0*/ 	.word	0x00000007
        /*05f4*/ 	.word	0x00000000
        /*05f8*/ 	.short	0x010a
        /*05fa*/ 	.byte	0x3f
	.zero		1


	//   ....[41]....
        /*05fc*/ 	.word	0x0000a830
        /*0600*/ 	.word	0x0000000b
        /*0604*/ 	.word	0x00000000
        /*0608*/ 	.short	0x010a
        /*060a*/ 	.byte	0x3f
	.zero		1


	//   ....[42]....
        /*060c*/ 	.word	0x0000a880
        /*0610*/ 	.word	0x00000009
        /*0614*/ 	.word	0x00000000
        /*0618*/ 	.short	0x010a
        /*061a*/ 	.byte	0x3f
	.zero		1


	//----- nvinfo : EIATTR_NUM_MBARRIERS
	.align		4
.L_342:
        /*061c*/ 	.byte	0x03, 0x38
        /*061e*/ 	.short	0x0009


	//----- nvinfo : EIATTR_EXIT_INSTR_OFFSETS
	.align		4
        /*0620*/ 	.byte	0x04, 0x1c
        /*0622*/ 	.short	(.L_344 - .L_343)


	//   ....[0]....
.L_343:
        /*0624*/ 	.word	0x0000a210


	//----- nvinfo : EIATTR_MAX_THREADS
	.align		4
.L_344:
        /*0628*/ 	.byte	0x04, 0x05
        /*062a*/ 	.short	(.L_346 - .L_345)
.L_345:
        /*062c*/ 	.word	0x00000180
        /*0630*/ 	.word	0x00000001
        /*0634*/ 	.word	0x00000001


	//----- nvinfo : EIATTR_CRS_STACK_SIZE
	.align		4
.L_346:
        /*0638*/ 	.byte	0x04, 0x1e
        /*063a*/ 	.short	(.L_348 - .L_347)
.L_347:
        /*063c*/ 	.word	0x00000000


	//----- nvinfo : EIATTR_CBANK_PARAM_SIZE
	.align		4
.L_348:
        /*0640*/ 	.byte	0x03, 0x19
        /*0642*/ 	.short	0x06f0


	//----- nvinfo : EIATTR_PARAM_CBANK
	.align		4
        /*0644*/ 	.byte	0x04, 0x0a
        /*0646*/ 	.short	(.L_350 - .L_349)
	.align		4
.L_349:
        /*0648*/ 	.word	index@(.nv.constant0._ZN7cutlass13device_kernelIN5flash11enable_sm90INS1_16FlashAttnBwdSm90INS1_25CollectiveMainloopBwdSm90ILi2ELi2ELi2EN4cute5tupleIJNS5_1CILi1EEES8_S8_EEENS6_IJNS7_ILi128EEESA_NS7_ILi64EEEEEENS_6half_tEfNS_4arch4Sm90ELb0ELb0ELb0ELb1ELb1ELb1ELb0ELb0ELi2ELi1ELi2ELi2ELb0EEENS1_21CollectiveEpilogueBwdISC_SD_SF_Li256ELb1ELb0ELi1EEENS1_19SingleTileSchedulerILb1ELb0ELb0ELi128EEEEEEEEEvNT_6ParamsE)
        /*064c*/ 	.short	0x0210
        /*064e*/ 	.short	0x06f0


	//----- nvinfo : EIATTR_SW_WAR
	.align		4
.L_350:
        /*0650*/ 	.byte	0x04, 0x36
        /*0652*/ 	.short	(.L_352 - .L_351)
.L_351:
        /*0654*/ 	.word	0x00000008
.L_352:


//--------------------- .nv.info._ZN7cutlass13device_kernelIN5flash11enable_sm90INS1_16FlashAttnBwdSm90INS1_25CollectiveMainloopBwdSm90ILi2ELi2ELi2EN4cute5tupleIJNS5_1CILi1EEES8_S8_EEENS6_IJNS7_ILi128EEESA_NS7_ILi64EEEEEENS_6half_tEfNS_4arch4Sm90ELb0ELb0ELb0ELb1ELb0ELb1ELb0ELb0ELi2ELi1ELi2ELi2ELb0EEENS1_24CollectiveEpilogueBwdGQAISC_fSF_Li256ELb1ELb0EEENS1_19SingleTileSchedulerILb1ELb0ELb0ELi128EEEEEEEEEvNT_6ParamsE --------------------------
	.section	.nv.info._ZN7cutlass13device_kernelIN5flash11enable_sm90INS1_16FlashAttnBwdSm90INS1_25CollectiveMainloopBwdSm90ILi2ELi2ELi2EN4cute5tupleIJNS5_1CILi1EEES8_S8_EEENS6_IJNS7_ILi128EEESA_NS7_ILi64EEEEEENS_6half_tEfNS_4arch4Sm90ELb0ELb0ELb0ELb1ELb0ELb1ELb0ELb0ELi2ELi1ELi2ELi2ELb0EEENS1_24CollectiveEpilogueBwdGQAISC_fSF_Li256ELb1ELb0EEENS1_19SingleTileSchedulerILb1ELb0ELb0ELi128EEEEEEEEEvNT_6ParamsE,"",@"SHT_CUDA_INFO"
	.sectionflags	@""
	.align	4


	//----- nvinfo : EIATTR_CUDA_API_VERSION
	.align		4
        /*0000*/ 	.byte	0x04, 0x37
        /*0002*/ 	.short	(.L_354 - .L_353)
.L_353:
        /*0004*/ 	.word	0x00000082


	//----- nvinfo : EIATTR_KPARAM_INFO
	.align		4
.L_354:
        /*0008*/ 	.byte	0x04, 0x17
        /*000a*/ 	.short	(.L_356 - .L_355)
.L_355:
        /*000c*/ 	.word	0x00000000
        /*0010*/ 	.short	0x0000
        /*0012*/ 	.short	0x0070
        /*0014*/ 	.byte	0x00, 0xf0, 0x01, 0x1a


	//----- nvinfo : EIATTR_SPARSE_MMA_MASK
	.align		4
.L_356:
        /*0018*/ 	.byte	0x03, 0x50
        /*001a*/ 	.short	0x0000


	//----- nvinfo : EIATTR_MAXREG_COUNT
	.align		4
        /*001c*/ 	.byte	0x03, 0x1b
        /*001e*/ 	.short	0x00a8


	//----- nvinfo : EIATTR_NUM_BARRIERS
	.align		4
        /*0020*/ 	.byte	0x02, 0x4c
        /*0022*/ 	.byte	0x10
	.zero		1


	//----- nvinfo : EIATTR_EXTERNS
	.align		4
        /*0024*/ 	.byte	0x04, 0x0f
        /*0026*/ 	.short	(.L_358 - .L_357)


	//   ....[0]....
	.align		4
.L_357:
        /*0028*/ 	.word	index@(__assertfail)


	//----- nvinfo : EIATTR_ANNOTATIONS
	.align		4
.L_358:
        /*002c*/ 	.byte	0x04, 0x55
        /*002e*/ 	.short	(.L_360 - .L_359)


	//   ....[0]....
.L_359:
        /*0030*/ 	.word	0x00000001
        /*0034*/ 	.byte	0x60, 0x05, 0x00, 0x00, 0x01, 0x00, 0x00, 0x00, 0xd0, 0x07, 0x00, 0x00, 0x01, 0x00, 0x00, 0x00
        /*0044*/ 	.byte	0x50, 0x13, 0x00, 0x00, 0x01, 0x00, 0x00, 0x00, 0x00, 0x19, 0x00, 0x00, 0x01, 0x00, 0x00, 0x00
        /*0054*/ 	.byte	0x40, 0x19, 0x00, 0x00, 0x01, 0x00, 0x00, 0x00, 0x80, 0x19, 0x00, 0x00, 0x01, 0x00, 0x00, 0x00
        /*0064*/ 	.byte	0x20, 0x1b, 0x00, 0x00, 0x01, 0x00, 0x00, 0x00, 0x50, 0x1b, 0x00, 0x00, 0x01, 0x00, 0x00, 0x00
        /*0074*/ 	.byte	0x70, 0x1b, 0x00, 0x00, 0x01, 0x00, 0x00, 0x00, 0x50, 0x4d, 0x00, 0x00, 0x01, 0x00, 0x00, 0x00
        /*0084*/ 	.byte	0x60, 0x76, 0x00, 0x00, 0x01, 0x00, 0x00, 0x00, 0x90, 0x76, 0x00, 0x00, 0x01, 0x00, 0x00, 0x00
        /*0094*/ 	.byte	0x70, 0x81, 0x00, 0x00


	//----- nvinfo : EIATTR_MERCURY_ISA_VERSION
	.align		4
.L_360:
        /*0098*/ 	.byte	0x03, 0x5f
        /*009a*/ 	.short	0x0101


	//----- nvinfo : EIATTR_INT_WARP_WIDE_INSTR_OFFSETS
	.align		4
        /*009c*/ 	.byte	0x04, 0x31
        /*009e*/ 	.short	(.L_362 - .L_361)


	//   ....[0]....
.L_361:
        /*00a0*/ 	.word	0x00000180


	//   ....[1]....
        /*00a4*/ 	.word	0x00000240


	//   ....[2]....
        /*00a8*/ 	.word	0x00006870


	//----- nvinfo : EIATTR_COOP_GROUP_MASK_REGIDS
	.align		4
.L_362:
        /*00ac*/ 	.byte	0x04, 0x29
        /*00ae*/ 	.short	(.L_364 - .L_363)


	//   ....[0]....
.L_363:
        /*00b0*/ 	.word	0xffffffff


	//   ....[1]....
        /*00b4*/ 	.word	0xffffffff


	//   ....[2]....
        /*00b8*/ 	.word	0xffffffff


	//   ....[3]....
        /*00bc*/ 	.word	0xffffffff


	//   ....[4]....
        /*00c0*/ 	.word	0xffffffff


	//   ....[5]....
        /*00c4*/ 	.word	0xffffffff


	//   ....[6]....
        /*00c8*/ 	.word	0xffffffff


	//   ....[7]....
        /*00cc*/ 	.word	0xffffffff


	//   ....[8]....
        /*00d0*/ 	.word	0xffffffff


	//   ....[9]....
        /*00d4*/ 	.word	0xffffffff


	//   ....[10]....
        /*00d8*/ 	.word	0xffffffff


	//   ....[11]....
        /*00dc*/ 	.word	0xffffffff


	//   ....[12]....
        /*00e0*/ 	.word	0xffffffff


	//   ....[13]....
        /*00e4*/ 	.word	0xffffffff


	//   ....[14]....
        /*00e8*/ 	.word	0xffffffff


	//   ....[15]....
        /*00ec*/ 	.word	0xffffffff


	//   ....[16]....
        /*00f0*/ 	.word	0xffffffff


	//   ....[17]....
        /*00f4*/ 	.word	0xffffffff


	//   ....[18]....
        /*00f8*/ 	.word	0xffffffff


	//   ....[19]....
        /*00fc*/ 	.word	0xffffffff


	//   ....[20]....
        /*0100*/ 	.word	0xffffffff


	//   ....[21]....
        /*0104*/ 	.word	0xffffffff


	//   ....[22]....
        /*0108*/ 	.word	0xffffffff


	//   ....[23]....
        /*010c*/ 	.word	0xffffffff


	//   ....[24]....
        /*0110*/ 	.word	0xffffffff


	//   ....[25]....
        /*0114*/ 	.word	0xffffffff


	//   ....[26]....
        /*0118*/ 	.word	0xffffffff


	//   ....[27]....
        /*011c*/ 	.word	0xffffffff


	//   ....[28]....
        /*0120*/ 	.word	0xffffffff


	//   ....[29]....
        /*0124*/ 	.word	0xffffffff


	//   ....[30]....
        /*0128*/ 	.word	0xffffffff


	//   ....[31]....
        /*012c*/ 	.word	0xffffffff


	//   ....[32]....
        /*0130*/ 	.word	0xffffffff


	//   ....[33]....
        /*0134*/ 	.word	0xffffffff


	//   ....[34]....
        /*0138*/ 	.word	0xffffffff


	//   ....[35]....
        /*013c*/ 	.word	0xffffffff


	//   ....[36]....
        /*0140*/ 	.word	0xffffffff


	//   ....[37]....
        /*0144*/ 	.word	0xffffffff


	//   ....[38]....
        /*0148*/ 	.word	0xffffffff


	//   ....[39]....
        /*014c*/ 	.word	0xffffffff


	//   ....[40]....
        /*0150*/ 	.word	0xffffffff


	//   ....[41]....
        /*0154*/ 	.word	0xffffffff


	//   ....[42]....
        /*0158*/ 	.word	0xffffffff


	//   ....[43]....
        /*015c*/ 	.word	0xffffffff


	//   ....[44]....
        /*0160*/ 	.word	0xffffffff


	//   ....[45]....
        /*0164*/ 	.word	0xffffffff


	//   ....[46]....
        /*0168*/ 	.word	0xffffffff


	//   ....[47]....
        /*016c*/ 	.word	0xffffffff


	//   ....[48]....
        /*0170*/ 	.word	0xffffffff


	//   ....[49]....
        /*0174*/ 	.word	0xffffffff


	//   ....[50]....
        /*0178*/ 	.word	0xffffffff


	//   ....[51]....
        /*017c*/ 	.word	0xffffffff


	//   ....[52]....
        /*0180*/ 	.word	0xffffffff


	//   ....[53]....
        /*0184*/ 	.word	0xffffffff


	//   ....[54]....
        /*0188*/ 	.word	0xffffffff


	//   ....[55]....
        /*018c*/ 	.word	0xffffffff


	//   ....[56]....
        /*0190*/ 	.word	0xffffffff


	//   ....[57]....
        /*0194*/ 	.word	0xffffffff


	//   ....[58]....
        /*0198*/ 	.word	0xffffffff


	//   ....[59]....
        /*019c*/ 	.word	0xffffffff


	//   ....[60]....
        /*01a0*/ 	.word	0xffffffff


	//   ....[61]....
        /*01a4*/ 	.word	0xffffffff


	//   ....[62]....
        /*01a8*/ 	.word	0xffffffff


	//   ....[63]....
        /*01ac*/ 	.word	0xffffffff


	//   ....[64]....
        /*01b0*/ 	.word	0xffffffff


	//   ....[65]....
        /*01b4*/ 	.word	0xffffffff


	//   ....[66]....
        /*01b8*/ 	.word	0xffffffff


	//   ....[67]....
        /*01bc*/ 	.word	0xffffffff


	//   ....[68]....
        /*01c0*/ 	.word	0xffffffff


	//   ....[69]....
        /*01c4*/ 	.word	0xffffffff


	//   ....[70]....
        /*01c8*/ 	.word	0xffffffff


	//   ....[71]....
        /*01cc*/ 	.word	0x0500000f


	//----- nvinfo : EIATTR_COOP_GROUP_INSTR_OFFSETS
	.align		4
.L_364:
        /*01d0*/ 	.byte	0x04, 0x28
        /*01d2*/ 	.short	(.L_366 - .L_365)


	//   ....[0]....
.L_365:
        /*01d4*/ 	.word	0x00000060


	//   ....[1]....
        /*01d8*/ 	.word	0x00000190


	//   ....[2]....
        /*01dc*/ 	.word	0x00000220


	//   ....[3]....
        /*01e0*/ 	.word	0x000003a0


	//   ....[4]....
        /*01e4*/ 	.word	0x00000610


	//   ....[5]....
        /*01e8*/ 	.word	0x00001160


	//   ....[6]....
        /*01ec*/ 	.word	0x00002020


	//   ....[7]....
        /*01f0*/ 	.word	0x00002060


	//   ....[8]....
        /*01f4*/ 	.word	0x000020a0


	//   ....[9]....
        /*01f8*/ 	.word	0x00002100


	//   ....[10]....
        /*01fc*/ 	.word	0x000021d0


	//   ....[11]....
        /*0200*/ 	.word	0x00002220


	//   ....[12]....
        /*0204*/ 	.word	0x00002260


	//   ....[13]....
        /*0208*/ 	.word	0x000022a0


	//   ....[14]....
        /*020c*/ 	.word	0x000022e0


	//   ....[15]....
        /*0210*/ 	.word	0x00002320


	//   ....[16]....
        /*0214*/ 	.word	0x00002360


	//   ....[17]....
        /*0218*/ 	.word	0x000023c0


	//   ....[18]....
        /*021c*/ 	.word	0x00002430


	//   ....[19]....
        /*0220*/ 	.word	0x00002470


	//   ....[20]....
        /*0224*/ 	.word	0x000024a0


	//   ....[21]....
        /*0228*/ 	.word	0x000024e0


	//   ....[22]....
        /*022c*/ 	.word	0x00002510


	//   ....[23]....
        /*0230*/ 	.word	0x00002580


	//   ....[24]....
        /*0234*/ 	.word	0x000025c0


	//   ....[25]....
        /*0238*/ 	.word	0x00002630


	//   ....[26]....
        /*023c*/ 	.word	0x00002680


	//   ....[27]....
        /*0240*/ 	.word	0x000026c0


	//   ....[28]....
        /*0244*/ 	.word	0x00002710


	//   ....[29]....
        /*0248*/ 	.word	0x00002750


	//   ....[30]....
        /*024c*/ 	.word	0x000027d0


	//   ....[31]....
        /*0250*/ 	.word	0x00002810


	//   ....[32]....
        /*0254*/ 	.word	0x00002850


	//   ....[33]....
        /*0258*/ 	.word	0x00002a80


	//   ....[34]....
        /*025c*/ 	.word	0x00002ad0


	//   ....[35]....
        /*0260*/ 	.word	0x00002b10


	//   ....[36]....
        /*0264*/ 	.word	0x00002bc0


	//   ....[37]....
        /*0268*/ 	.word	0x00002bf0


	//   ....[38]....
        /*026c*/ 	.word	0x00003050


	//   ....[39]....
        /*0270*/ 	.word	0x00003060


	//   ....[40]....
        /*0274*/ 	.word	0x00003070


	//   ....[41]....
        /*0278*/ 	.word	0x00003080


	//   ....[42]....
        /*027c*/ 	.word	0x00003090


	//   ....[43]....
        /*0280*/ 	.word	0x000030a0


	//   ....[44]....
        /*0284*/ 	.word	0x000030d0


	//   ....[45]....
        /*0288*/ 	.word	0x00003100


	//   ....[46]....
        /*028c*/ 	.word	0x00003140


	//   ....[47]....
        /*0290*/ 	.word	0x00003180


	//   ....[48]....
        /*0294*/ 	.word	0x000031c0


	//   ....[49]....
        /*0298*/ 	.word	0x00003200


	//   ....[50]....
        /*029c*/ 	.word	0x00003240


	//   ....[51]....
        /*02a0*/ 	.word	0x00003280


	//   ....[52]....
        /*02a4*/ 	.word	0x000032c0


	//   ....[53]....
        /*02a8*/ 	.word	0x00003320


	//   ....[54]....
        /*02ac*/ 	.word	0x00003360


	//   ....[55]....
        /*02b0*/ 	.word	0x000033a0


	//   ....[56]....
        /*02b4*/ 	.word	0x000033e0


	//   ....[57]....
        /*02b8*/ 	.word	0x00003420


	//   ....[58]....
        /*02bc*/ 	.word	0x00003460


	//   ....[59]....
        /*02c0*/ 	.word	0x000034a0


	//   ....[60]....
        /*02c4*/ 	.word	0x000034e0


	//   ....[61]....
        /*02c8*/ 	.word	0x00003520


	//   ....[62]....
        /*02cc*/ 	.word	0x00003560


	//   ....[63]....
        /*02d0*/ 	.word	0x000035a0


	//   ....[64]....
        /*02d4*/ 	.word	0x000035e0


	//   ....[65]....
        /*02d8*/ 	.word	0x00003620


	//   ....[66]....
        /*02dc*/ 	.word	0x00003660


	//   ....[67]....
        /*02e0*/ 	.word	0x000036a0


	//   ....[68]....
        /*02e4*/ 	.word	0x000036e0


	//   ....[69]....
        /*02e8*/ 	.word	0x00003720


	//   ....[70]....
        /*02ec*/ 	.word	0x000055d0


	//   ....[71]....
        /*02f0*/ 	.word	0x000083e0


	//----- nvinfo : EIATTR_REG_RECONFIG
	.align		4
.L_366:
        /*02f4*/ 	.byte	0x01, 0x54
	.zero		2


	//----- nvinfo : EIATTR_SYSCALL_OFFSETS
	.align		4
        /*02f8*/ 	.byte	0x04, 0x46
        /*02fa*/ 	.short	(.L_368 - .L_367)


	//   ....[0]....
.L_367:
        /*02fc*/ 	.word	0x00000dc0


	//   ....[1]....
        /*0300*/ 	.word	0x00000eb0


	//   ....[2]....
        /*0304*/ 	.word	0x00001010


	//   ....[3]....
        /*0308*/ 	.word	0x00001100


	//----- nvinfo : EIATTR_MBARRIER_INSTR_OFFSETS
	.align		4
.L_368:
        /*030c*/ 	.byte	0x04, 0x39
        /*030e*/ 	.short	(.L_370 - .L_369)


	//   ....[0]....
.L_369:
        /*0310*/ 	.word	0x00000260
        /*0314*/ 	.word	0x000000ff
        /*0318*/ 	.word	0x00030c00
        /*031c*/ 	.short	0x0100
        /*031e*/ 	.byte	0x06
	.zero		1


	//   ....[1]....
        /*0320*/ 	.word	0x00000350
        /*0324*/ 	.word	0x000000ff
        /*0328*/ 	.word	0x00030c10
        /*032c*/ 	.short	0x0100
        /*032e*/ 	.byte	0x08
	.zero		1


	//   ....[2]....
        /*0330*/ 	.word	0x00000360
        /*0334*/ 	.word	0x000000ff
        /*0338*/ 	.word	0x00030c20
        /*033c*/ 	.short	0x0100
        /*033e*/ 	.byte	0x08
	.zero		1


	//   ....[3]....
        /*0340*/ 	.word	0x00000370
        /*0344*/ 	.word	0x000000ff
        /*0348*/ 	.word	0x00030c18
        /*034c*/ 	.short	0x0100
        /*034e*/ 	.byte	0x08
	.zero		1


	//   ....[4]....
        /*0350*/ 	.word	0x00000380
        /*0354*/ 	.word	0x000000ff
        /*0358*/ 	.word	0x00030c28
        /*035c*/ 	.short	0x0100
        /*035e*/ 	.byte	0x08
	.zero		1


	//   ....[5]....
        /*0360*/ 	.word	0x000004b0
        /*0364*/ 	.word	0x000000ff
        /*0368*/ 	.word	0x00030c30
        /*036c*/ 	.short	0x0100
        /*036e*/ 	.byte	0x08
	.zero		1


	//   ....[6]....
        /*0370*/ 	.word	0x000004c0
        /*0374*/ 	.word	0x000000ff
        /*0378*/ 	.word	0x00030c40
        /*037c*/ 	.short	0x0100
        /*037e*/ 	.byte	0x08
	.zero		1


	//   ....[7]....
        /*0380*/ 	.word	0x000004d0
        /*0384*/ 	.word	0x000000ff
        /*0388*/ 	.word	0x00030c38
        /*038c*/ 	.short	0x0100
        /*038e*/ 	.byte	0x08
	.zero		1


	//   ....[8]....
        /*0390*/ 	.word	0x000004e0
        /*0394*/ 	.word	0x000000ff
        /*0398*/ 	.word	0x00030c48
        /*039c*/ 	.short	0x0100
        /*039e*/ 	.byte	0x08
	.zero		1


	//   ....[9]....
        /*03a0*/ 	.word	0x000011b0
        /*03a4*/ 	.word	0x000000e2
        /*03a8*/ 	.word	0x00030c00
        /*03ac*/ 	.short	0x010a
        /*03ae*/ 	.byte	0x3f
	.zero		1


	//   ....[10]....
        /*03b0*/ 	.word	0x00001330
        /*03b4*/ 	.word	0x000000e2
        /*03b8*/ 	.word	0x00030c00
        /*03bc*/ 	.short	0x010a
        /*03be*/ 	.byte	0x3f
	.zero		1


	//   ....[11]....
        /*03c0*/ 	.word	0x00001a60
        /*03c4*/ 	.word	0x00000009
        /*03c8*/ 	.word	0x00030c10
        /*03cc*/ 	.short	0x010a
        /*03ce*/ 	.byte	0x3f
	.zero		1


	//   ....[12]....
        /*03d0*/ 	.word	0x00001ad0
        /*03d4*/ 	.word	0x00000009
        /*03d8*/ 	.word	0x00030c10
        /*03dc*/ 	.short	0x010a
        /*03de*/ 	.byte	0x3f
	.zero		1


	//   ....[13]....
        /*03e0*/ 	.word	0x00001ee0
        /*03e4*/ 	.word	0x00000009
        /*03e8*/ 	.word	0x00030c30
        /*03ec*/ 	.short	0x010a
        /*03ee*/ 	.byte	0x3f
	.zero		1


	//   ....[14]....
        /*03f0*/ 	.word	0x00001f60
        /*03f4*/ 	.word	0x00000009
        /*03f8*/ 	.word	0x00030c30
        /*03fc*/ 	.short	0x010a
        /*03fe*/ 	.byte	0x3f
	.zero		1


	//   ....[15]....
        /*0400*/ 	.word	0x00004690
        /*0404*/ 	.word	0x0000000a
        /*0408*/ 	.word	0x00000000
        /*040c*/ 	.short	0x0101
        /*040e*/ 	.byte	0x3f
	.zero		1


	//   ....[16]....
        /*0410*/ 	.word	0x00004ad0
        /*0414*/ 	.word	0x00000009
        /*0418*/ 	.word	0x00000000
        /*041c*/ 	.short	0x0101
        /*041e*/ 	.byte	0x3f
	.zero		1


	//   ....[17]....
        /*0420*/ 	.word	0x00006d70
        /*0424*/ 	.word	0x0000000c
        /*0428*/ 	.word	0x00030c20
        /*042c*/ 	.short	0x010a
        /*042e*/ 	.byte	0x3f
	.zero		1


	//   ....[18]....
        /*0430*/ 	.word	0x00007220
        /*0434*/ 	.word	0x0000000c
        /*0438*/ 	.word	0x00030c40
        /*043c*/ 	.short	0x010a
        /*043e*/ 	.byte	0x3f
	.zero		1


	//   ....[19]....
        /*0440*/ 	.word	0x00007460
        /*0444*/ 	.word	0x0000000c
        /*0448*/ 	.word	0x00030c28
        /*044c*/ 	.short	0x010a
        /*044e*/ 	.byte	0x3f
	.zero		1


	//   ....[20]....
        /*0450*/ 	.word	0x00007620
        /*0454*/ 	.word	0x0000000c
        /*0458*/ 	.word	0x00030c48
        /*045c*/ 	.short	0x010a
        /*045e*/ 	.byte	0x3f
	.zero		1


	//   ....[21]....
        /*0460*/ 	.word	0x00007830
        /*0464*/ 	.word	0x0000000c
        /*0468*/ 	.word	0x00030c20
        /*046c*/ 	.short	0x010a
        /*046e*/ 	.byte	0x3f
	.zero		1


	//   ....[22]....
        /*0470*/ 	.word	0x00007a50
        /*0474*/ 	.word	0x0000000c
        /*0478*/ 	.word	0x00030c40
        /*047c*/ 	.short	0x010a
        /*047e*/ 	.byte	0x3f
	.zero		1


	//   ....[23]....
        /*0480*/ 	.word	0x00007c60
        /*0484*/ 	.word	0x0000000c
        /*0488*/ 	.word	0x00030c28
        /*048c*/ 	.short	0x010a
        /*048e*/ 	.byte	0x3f
	.zero		1


	//   ....[24]....
        /*0490*/ 	.word	0x00007e70
        /*0494*/ 	.word	0x0000000d
        /*0498*/ 	.word	0x00030c40
        /*049c*/ 	.short	0x010a
        /*049e*/ 	.byte	0x3f
	.zero		1


	//   ....[25]....
        /*04a0*/ 	.word	0x00008260
        /*04a4*/ 	.word	0x00000007
        /*04a8*/ 	.word	0x00000000
        /*04ac*/ 	.short	0x010a
        /*04ae*/ 	.byte	0x3f
	.zero		1


	//   ....[26]....
        /*04b0*/ 	.word	0x000082b0
        /*04b4*/ 	.word	0x0000000b
        /*04b8*/ 	.word	0x00000000
        /*04bc*/ 	.short	0x010a
        /*04be*/ 	.byte	0x3f
	.zero		1


	//   ....[27]....
        /*04c0*/ 	.word	0x00008310
        /*04c4*/ 	.word	0x00000009
        /*04c8*/ 	.word	0x00000000
        /*04cc*/ 	.short	0x010a
        /*04ce*/ 	.byte	0x3f
	.zero		1


	//   ....[28]....
        /*04d0*/ 	.word	0x00008340
        /*04d4*/ 	.word	0x00000003
        /*04d8*/ 	.word	0x00000000
        /*04dc*/ 	.short	0x010a
        /*04de*/ 	.byte	0x3f
	.zero		1


	//   ....[29]....
        /*04e0*/ 	.word	0x00008410
        /*04e4*/ 	.word	0x000000e2
        /*04e8*/ 	.word	0x00030c00
        /*04ec*/ 	.short	0x010a
        /*04ee*/ 	.byte	0x3f
	.zero		1


	//   ....[30]....
        /*04f0*/ 	.word	0x00008460
        /*04f4*/ 	.word	0x00000009
        /*04f8*/ 	.word	0x00030c10
        /*04fc*/ 	.short	0x010a
        /*04fe*/ 	.byte	0x3f
	.zero		1


	//   ....[31]....
        /*0500*/ 	.word	0x000084b0
        /*0504*/ 	.word	0x00000009
        /*0508*/ 	.word	0x00030c30
        /*050c*/ 	.short	0x010a
        /*050e*/ 	.byte	0x3f
	.zero		1


	//   ....[32]....
        /*0510*/ 	.word	0x00008500
        /*0514*/ 	.word	0x0000000c
        /*0518*/ 	.word	0x00030c20
        /*051c*/ 	.short	0x010a
        /*051e*/ 	.byte	0x3f
	.zero		1


	//   ....[33]....
        /*0520*/ 	.word	0x00008550
        /*0524*/ 	.word	0x0000000c
        /*0528*/ 	.word	0x00030c40
        /*052c*/ 	.short	0x010a
        /*052e*/ 	.byte	0x3f
	.zero		1


	//   ....[34]....
        /*0530*/ 	.word	0x000085a0
        /*0534*/ 	.word	0x0000000c
        /*0538*/ 	.word	0x00030c28
        /*053c*/ 	.short	0x010a
        /*053e*/ 	.byte	0x3f
	.zero		1


	//   ....[35]....
        /*0540*/ 	.word	0x000085f0
        /*0544*/ 	.word	0x0000000c
        /*0548*/ 	.word	0x00030c48
        /*054c*/ 	.short	0x010a
        /*054e*/ 	.byte	0x3f
	.zero		1


	//   ....[36]....
        /*0550*/ 	.word	0x00008650
        /*0554*/ 	.word	0x0000000c
        /*0558*/ 	.word	0x00030c20
        /*055c*/ 	.short	0x010a
        /*055e*/ 	.byte	0x3f
	.zero		1


	//   ....[37]....
        /*0560*/ 	.word	0x000086a0
        /*0564*/ 	.word	0x0000000c
        /*0568*/ 	.word	0x00030c40
        /*056c*/ 	.short	0x010a
        /*056e*/ 	.byte	0x3f
	.zero		1


	//   ....[38]....
        /*0570*/ 	.word	0x000086f0
        /*0574*/ 	.word	0x0000000c
        /*0578*/ 	.word	0x00030c28
        /*057c*/ 	.short	0x010a
        /*057e*/ 	.byte	0x3f
	.zero		1


	//   ....[39]....
        /*0580*/ 	.word	0x00008740
        /*0584*/ 	.word	0x0000000d
        /*0588*/ 	.word	0x00030c40
        /*058c*/ 	.short	0x010a
        /*058e*/ 	.byte	0x3f
	.zero		1


	//   ....[40]....
        /*0590*/ 	.word	0x00008820
        /*0594*/ 	.word	0x00000007
        /*0598*/ 	.word	0x00000000
        /*059c*/ 	.short	0x010a
        /*059e*/ 	.byte	0x3f
	.zero		1


	//   ....[41]....
        /*05a0*/ 	.word	0x00008870
        /*05a4*/ 	.word	0x0000000b
        /*05a8*/ 	.word	0x00000000
        /*05ac*/ 	.short	0x010a
        /*05ae*/ 	.byte	0x3f
	.zero		1


	//   ....[42]....
        /*05b0*/ 	.word	0x000088c0
        /*05b4*/ 	.word	0x00000009
        /*05b8*/ 	.word	0x00000000
        /*05bc*/ 	.short	0x010a
        /*05be*/ 	.byte	0x3f
	.zero		1


	//----- nvinfo : EIATTR_NUM_MBARRIERS
	.align		4
.L_370:
        /*05c0*/ 	.byte	0x03, 0x38
        /*05c2*/ 	.short	0x0009


	//----- nvinfo : EIATTR_EXIT_INSTR_OFFSETS
	.align		4
        /*05c4*/ 	.byte	0x04, 0x1c
        /*05c6*/ 	.short	(.L_372 - .L_371)


	//   ....[0]....
.L_371:
        /*05c8*/ 	.word	0x00008390


	//----- nvinfo : EIATTR_MAX_THREADS
	.align		4
.L_372:
        /*05cc*/ 	.byte	0x04, 0x05
        /*05ce*/ 	.short	(.L_374 - .L_373)
.L_373:
        /*05d0*/ 	.word	0x00000180
        /*05d4*/ 	.word	0x00000001
        /*05d8*/ 	.word	0x00000001


	//----- nvinfo : EIATTR_CRS_STACK_SIZE
	.align		4
.L_374:
        /*05dc*/ 	.byte	0x04, 0x1e
        /*05de*/ 	.short	(.L_376 - .L_375)
.L_375:
        /*05e0*/ 	.word	0x00000000


	//----- nvinfo : EIATTR_CBANK_PARAM_SIZE
	.align		4
.L_376:
        /*05e4*/ 	.byte	0x03, 0x19
        /*05e6*/ 	.short	0x06f0


	//----- nvinfo : EIATTR_PARAM_CBANK
	.align		4
        /*05e8*/ 	.byte	0x04, 0x0a
        /*05ea*/ 	.short	(.L_378 - .L_377)
	.align		4
.L_377:
        /*05ec*/ 	.word	index@(.nv.constant0._ZN7cutlass13device_kernelIN5flash11enable_sm90INS1_16FlashAttnBwdSm90INS1_25CollectiveMainloopBwdSm90ILi2ELi2ELi2EN4cute5tupleIJNS5_1CILi1EEES8_S8_EEENS6_IJNS7_ILi128EEESA_NS7_ILi64EEEEEENS_6half_tEfNS_4arch4Sm90ELb0ELb0ELb0ELb1ELb0ELb1ELb0ELb0ELi2ELi1ELi2ELi2ELb0EEENS1_24CollectiveEpilogueBwdGQAISC_fSF_Li256ELb1ELb0EEENS1_19SingleTileSchedulerILb1ELb0ELb0ELi128EEEEEEEEEvNT_6ParamsE)
        /*05f0*/ 	.short	0x0210
        /*05f2*/ 	.short	0x06f0


	//----- nvinfo : EIATTR_SW_WAR
	.align		4
.L_378:
        /*05f4*/ 	.byte	0x04, 0x36
        /*05f6*/ 	.short	(.L_380 - .L_379)
.L_379:
        /*05f8*/ 	.word	0x00000008
.L_380:


//--------------------- .nv.info._ZN7cutlass13device_kernelIN5flash11enable_sm90INS1_16FlashAttnBwdSm90INS1_25CollectiveMainloopBwdSm90ILi2ELi2ELi2EN4cute5tupleIJNS5_1CILi1EEES8_S8_EEENS6_IJNS7_ILi128EEESA_NS7_ILi64EEEEEENS_6half_tEfNS_4arch4Sm90ELb0ELb0ELb0ELb1ELb1ELb1ELb0ELb0ELi2ELi1ELi2ELi2ELb0EEENS1_24CollectiveEpilogueBwdGQAISC_fSF_Li256ELb1ELb1EEENS1_19SingleTileSchedulerILb1ELb0ELb0ELi128EEEEEEEEEvNT_6ParamsE --------------------------
	.section	.nv.info._ZN7cutlass13device_kernelIN5flash11enable_sm90INS1_16FlashAttnBwdSm90INS1_25CollectiveMainloopBwdSm90ILi2ELi2ELi2EN4cute5tupleIJNS5_1CILi1EEES8_S8_EEENS6_IJNS7_ILi128EEESA_NS7_ILi64EEEEEENS_6half_tEfNS_4arch4Sm90ELb0ELb0ELb0ELb1ELb1ELb1ELb0ELb0ELi2ELi1ELi2ELi2ELb0EEENS1_24CollectiveEpilogueBwdGQAISC_fSF_Li256ELb1ELb1EEENS1_19SingleTileSchedulerILb1ELb0ELb0ELi128EEEEEEEEEvNT_6ParamsE,"",@"SHT_CUDA_INFO"
	.sectionflags	@""
	.align	4


	//----- nvinfo : EIATTR_CUDA_API_VERSION
	.align		4
        /*0000*/ 	.byte	0x04, 0x37
        /*0002*/ 	.short	(.L_382 - .L_381)
.L_381:
        /*0004*/ 	.word	0x00000082


	//----- nvinfo : EIATTR_KPARAM_INFO
	.align		4
.L_382:
        /*0008*/ 	.byte	0x04, 0x17
        /*000a*/ 	.short	(.L_384 - .L_383)
.L_383:
        /*000c*/ 	.word	0x00000000
        /*0010*/ 	.short	0x0000
        /*0012*/ 	.short	0x0070
        /*0014*/ 	.byte	0x00, 0xf0, 0x01, 0x1a


	//----- nvinfo : EIATTR_SPARSE_MMA_MASK
	.align		4
.L_384:
        /*0018*/ 	.byte	0x03, 0x50
        /*001a*/ 	.short	0x0000


	//----- nvinfo : EIATTR_MAXREG_COUNT
	.align		4
        /*001c*/ 	.byte	0x03, 0x1b
        /*001e*/ 	.short	0x00a8


	//----- nvinfo : EIATTR_NUM_BARRIERS
	.align		4
        /*0020*/ 	.byte	0x02, 0x4c
        /*0022*/ 	.byte	0x10
	.zero		1


	//----- nvinfo : EIATTR_EXTERNS
	.align		4
        /*0024*/ 	.byte	0x04, 0x0f
        /*0026*/ 	.short	(.L_386 - .L_385)


	//   ....[0]....
	.align		4
.L_385:
        /*0028*/ 	.word	index@(__assertfail)


	//----- nvinfo : EIATTR_ANNOTATIONS
	.align		4
.L_386:
        /*002c*/ 	.byte	0x04, 0x55
        /*002e*/ 	.short	(.L_388 - .L_387)


	//   ....[0]....
.L_387:
        /* <DEDUP_REMOVED lines=8> */


	//----- nvinfo : EIATTR_MERCURY_ISA_VERSION
	.align		4
.L_388:
        /*0098*/ 	.byte	0x03, 0x5f
        /*009a*/ 	.short	0x0101


	//----- nvinfo : EIATTR_INT_WARP_WIDE_INSTR_OFFSETS
	.align		4
        /*009c*/ 	.byte	0x04, 0x31
        /*009e*/ 	.short	(.L_390 - .L_389)


	//   ....[0]....
.L_389:
        /*00a0*/ 	.word	0x00000180


	//   ....[1]....
        /*00a4*/ 	.word	0x00000240


	//   ....[2]....
        /*00a8*/ 	.word	0x00006750


	//   ....[3]....
        /*00ac*/ 	.word	0x00006bc0


	//   ....[4]....
        /*00b0*/ 	.word	0x00007190


	//   ....[5]....
        /*00b4*/ 	.word	0x00007510


	//----- nvinfo : EIATTR_COOP_GROUP_MASK_REGIDS
	.align		4
.L_390:
        /*00b8*/ 	.byte	0x04, 0x29
        /*00ba*/ 	.short	(.L_392 - .L_391)


	//   ....[0]....
.L_391:
        /*00bc*/ 	.word	0xffffffff


	//   ....[1]....
        /*00c0*/ 	.word	0xffffffff


	//   ....[2]....
        /*00c4*/ 	.word	0xffffffff


	//   ....[3]....
        /*00c8*/ 	.word	0xffffffff


	//   ....[4]....
        /*00cc*/ 	.word	0xffffffff


	//   ....[5]....
        /*00d0*/ 	.word	0xffffffff


	//   ....[6]....
        /*00d4*/ 	.word	0xffffffff


	//   ....[7]....
        /*00d8*/ 	.word	0xffffffff


	//   ....[8]....
        /*00dc*/ 	.word	0xffffffff


	//   ....[9]....
        /*00e0*/ 	.word	0xffffffff


	//   ....[10]....
        /*00e4*/ 	.word	0xffffffff


	//   ....[11]....
        /*00e8*/ 	.word	0xffffffff


	//   ....[12]....
        /*00ec*/ 	.word	0xffffffff


	//   ....[13]....
        /*00f0*/ 	.word	0xffffffff


	//   ....[14]....
        /*00f4*/ 	.word	0xffffffff


	//   ....[15]....
        /*00f8*/ 	.word	0xffffffff


	//   ....[16]....
        /*00fc*/ 	.word	0xffffffff


	//   ....[17]....
        /*0100*/ 	.word	0xffffffff


	//   ....[18]....
        /*0104*/ 	.word	0xffffffff


	//   ....[19]....
        /*0108*/ 	.word	0xffffffff


	//   ....[20]....
        /*010c*/ 	.word	0xffffffff


	//   ....[21]....
        /*0110*/ 	.word	0xffffffff


	//   ....[22]....
        /*0114*/ 	.word	0xffffffff


	//   ....[23]....
        /*0118*/ 	.word	0xffffffff


	//   ....[24]....
        /*011c*/ 	.word	0xffffffff


	//   ....[25]....
        /*0120*/ 	.word	0xffffffff


	//   ....[26]....
        /*0124*/ 	.word	0xffffffff


	//   ....[27]....
        /*0128*/ 	.word	0xffffffff


	//   ....[28]....
        /*012c*/ 	.word	0xffffffff


	//   ....[29]....
        /*0130*/ 	.word	0xffffffff


	//   ....[30]....
        /*0134*/ 	.word	0xffffffff


	//   ....[31]....
        /*0138*/ 	.word	0xffffffff


	//   ....[32]....
        /*013c*/ 	.word	0xffffffff


	//   ....[33]....
        /*0140*/ 	.word	0xffffffff


	//   ....[34]....
        /*0144*/ 	.word	0xffffffff


	//   ....[35]....
        /*0148*/ 	.word	0xffffffff


	//   ....[36]....
        /*014c*/ 	.word	0xffffffff


	//   ....[37]....
        /*0150*/ 	.word	0xffffffff


	//   ....[38]....
        /*0154*/ 	.word	0xffffffff


	//   ....[39]....
        /*0158*/ 	.word	0xffffffff


	//   ....[40]....
        /*015c*/ 	.word	0xffffffff


	//   ....[41]....
        /*0160*/ 	.word	0xffffffff


	//   ....[42]....
        /*0164*/ 	.word	0xffffffff


	//   ....[43]....
        /*0168*/ 	.word	0xffffffff


	//   ....[44]....
        /*016c*/ 	.word	0xffffffff


	//   ....[45]....
        /*0170*/ 	.word	0xffffffff


	//   ....[46]....
        /*0174*/ 	.word	0xffffffff


	//   ....[47]....
        /*0178*/ 	.word	0xffffffff


	//   ....[48]....
        /*017c*/ 	.word	0xffffffff


	//   ....[49]....
        /*0180*/ 	.word	0xffffffff


	//   ....[50]....
        /*0184*/ 	.word	0xffffffff


	//   ....[51]....
        /*0188*/ 	.word	0xffffffff


	//   ....[52]....
        /*018c*/ 	.word	0xffffffff


	//   ....[53]....
        /*0190*/ 	.word	0xffffffff


	//   ....[54]....
        /*0194*/ 	.word	0xffffffff


	//   ....[55]....
        /*0198*/ 	.word	0xffffffff


	//   ....[56]....
        /*019c*/ 	.word	0xffffffff


	//   ....[57]....
        /*01a0*/ 	.word	0xffffffff


	//   ....[58]....
        /*01a4*/ 	.word	0xffffffff


	//   ....[59]....
        /*01a8*/ 	.word	0xffffffff


	//   ....[60]....
        /*01ac*/ 	.word	0xffffffff


	//   ....[61]....
        /*01b0*/ 	.word	0xffffffff


	//   ....[62]....
        /*01b4*/ 	.word	0xffffffff


	//   ....[63]....
        /*01b8*/ 	.word	0xffffffff


	//   ....[64]....
        /*01bc*/ 	.word	0xffffffff


	//   ....[65]....
        /*01c0*/ 	.word	0xffffffff


	//   ....[66]....
        /*01c4*/ 	.word	0xffffffff


	//   ....[67]....
        /*01c8*/ 	.word	0xffffffff


	//   ....[68]....
        /*01cc*/ 	.word	0xffffffff


	//   ....[69]....
        /*01d0*/ 	.word	0xffffffff


	//   ....[70]....
        /*01d4*/ 	.word	0xffffffff


	//   ....[71]....
        /*01d8*/ 	.word	0xffffffff


	//   ....[72]....
        /*01dc*/ 	.word	0xffffffff


	//   ....[73]....
        /*01e0*/ 	.word	0xffffffff


	//   ....[74]....
        /*01e4*/ 	.word	0xffffffff


	//   ....[75]....
        /*01e8*/ 	.word	0xffffffff


	//   ....[76]....
        /*01ec*/ 	.word	0xffffffff


	//   ....[77]....
        /*01f0*/ 	.word	0xffffffff


	//   ....[78]....
        /*01f4*/ 	.word	0xffffffff


	//   ....[79]....
        /*01f8*/ 	.word	0xffffffff


	//   ....[80]....
        /*01fc*/ 	.word	0xffffffff


	//   ....[81]....
        /*0200*/ 	.word	0x0500000f


	//   ....[82]....
        /*0204*/ 	.word	0x0500000f


	//   ....[83]....
        /*0208*/ 	.word	0x0500000f


	//   ....[84]....
        /*020c*/ 	.word	0x0500000f


	//   ....[85]....
        /*0210*/ 	.word	0x0500000f


	//   ....[86]....
        /*0214*/ 	.word	0x0500000f


	//----- nvinfo : EIATTR_COOP_GROUP_INSTR_OFFSETS
	.align		4
.L_392:
        /*0218*/ 	.byte	0x04, 0x28
        /*021a*/ 	.short	(.L_394 - .L_393)


	//   ....[0]....
.L_393:
        /*021c*/ 	.word	0x00000060


	//   ....[1]....
        /*0220*/ 	.word	0x00000190


	//   ....[2]....
        /*0224*/ 	.word	0x00000220


	//   ....[3]....
        /*0228*/ 	.word	0x000003a0


	//   ....[4]....
        /*022c*/ 	.word	0x00000610


	//   ....[5]....
        /*0230*/ 	.word	0x00001160


	//   ....[6]....
        /*0234*/ 	.word	0x00002020


	//   ....[7]....
        /*0238*/ 	.word	0x00002060


	//   ....[8]....
        /*023c*/ 	.word	0x000020a0


	//   ....[9]....
        /*0240*/ 	.word	0x00002100


	//   ....[10]....
        /*0244*/ 	.word	0x000021d0


	//   ....[11]....
        /*0248*/ 	.word	0x00002220


	//   ....[12]....
        /*024c*/ 	.word	0x00002260


	//   ....[13]....
        /*0250*/ 	.word	0x000022a0


	//   ....[14]....
        /*0254*/ 	.word	0x000022e0


	//   ....[15]....
        /*0258*/ 	.word	0x00002320


	//   ....[16]....
        /*025c*/ 	.word	0x00002360


	//   ....[17]....
        /*0260*/ 	.word	0x000023c0


	//   ....[18]....
        /*0264*/ 	.word	0x00002430


	//   ....[19]....
        /*0268*/ 	.word	0x00002470


	//   ....[20]....
        /*026c*/ 	.word	0x000024a0


	//   ....[21]....
        /*0270*/ 	.word	0x000024e0


	//   ....[22]....
        /*0274*/ 	.word	0x00002510


	//   ....[23]....
        /*0278*/ 	.word	0x00002580


	//   ....[24]....
        /*027c*/ 	.word	0x000025c0


	//   ....[25]....
        /*0280*/ 	.word	0x00002630


	//   ....[26]....
        /*0284*/ 	.word	0x00002680


	//   ....[27]....
        /*0288*/ 	.word	0x000026c0


	//   ....[28]....
        /*028c*/ 	.word	0x00002710


	//   ....[29]....
        /*0290*/ 	.word	0x00002750


	//   ....[30]....
        /*0294*/ 	.word	0x000027d0


	//   ....[31]....
        /*0298*/ 	.word	0x00002810


	//   ....[32]....
        /*029c*/ 	.word	0x00002850


	//   ....[33]....
        /*02a0*/ 	.word	0x00002a80


	//   ....[34]....
        /*02a4*/ 	.word	0x00002ad0


	//   ....[35]....
        /*02a8*/ 	.word	0x00002b10


	//   ....[36]....
        /*02ac*/ 	.word	0x00002bc0


	//   ....[37]....
        /*02b0*/ 	.word	0x00002bf0


	//   ....[38]....
        /*02b4*/ 	.word	0x00003050


	//   ....[39]....
        /*02b8*/ 	.word	0x00003060


	//   ....[40]....
        /*02bc*/ 	.word	0x00003070


	//   ....[41]....
        /*02c0*/ 	.word	0x00003080


	//   ....[42]....
        /*02c4*/ 	.word	0x00003090


	//   ....[43]....
        /*02c8*/ 	.word	0x000030a0


	//   ....[44]....
        /*02cc*/ 	.word	0x000030d0


	//   ....[45]....
        /*02d0*/ 	.word	0x00003100


	//   ....[46]....
        /*02d4*/ 	.word	0x00003140


	//   ....[47]....
        /*02d8*/ 	.word	0x00003180


	//   ....[48]....
        /*02dc*/ 	.word	0x000031c0


	//   ....[49]....
        /*02e0*/ 	.word	0x00003200


	//   ....[50]....
        /*02e4*/ 	.word	0x00003240


	//   ....[51]....
        /*02e8*/ 	.word	0x00003280


	//   ....[52]....
        /*02ec*/ 	.word	0x000032c0


	//   ....[53]....
        /*02f0*/ 	.word	0x00003320


	//   ....[54]....
        /*02f4*/ 	.word	0x00003360


	//   ....[55]....
        /*02f8*/ 	.word	0x000033a0


	//   ....[56]....
        /*02fc*/ 	.word	0x000033e0


	//   ....[57]....
        /*0300*/ 	.word	0x00003420


	//   ....[58]....
        /*0304*/ 	.word	0x00003460


	//   ....[59]....
        /*0308*/ 	.word	0x000034a0


	//   ....[60]....
        /*030c*/ 	.word	0x000034e0


	//   ....[61]....
        /*0310*/ 	.word	0x00003520


	//   ....[62]....
        /*0314*/ 	.word	0x00003560


	//   ....[63]....
        /*0318*/ 	.word	0x000035a0


	//   ....[64]....
        /*031c*/ 	.word	0x000035e0


	//   ....[65]....
        /*0320*/ 	.word	0x00003620


	//   ....[66]....
        /*0324*/ 	.word	0x00003660


	//   ....[67]....
        /*0328*/ 	.word	0x000036a0


	//   ....[68]....
        /*032c*/ 	.word	0x000036e0


	//   ....[69]....
        /*0330*/ 	.word	0x00003720


	//   ....[70]....
        /*0334*/ 	.word	0x000053f0


	//   ....[71]....
        /*0338*/ 	.word	0x00005580


	//   ....[72]....
        /*033c*/ 	.word	0x000057d0


	//   ....[73]....
        /*0340*/ 	.word	0x00005960


	//   ....[74]....
        /*0344*/ 	.word	0x00005a70


	//   ....[75]....
        /*0348*/ 	.word	0x000063f0


	//   ....[76]....
        /*034c*/ 	.word	0x00006680


	//   ....[77]....
        /*0350*/ 	.word	0x000068c0


	//   ....[78]....
        /*0354*/ 	.word	0x00006af0


	//   ....[79]....
        /*0358*/ 	.word	0x00006da0


	//   ....[80]....
        /*035c*/ 	.word	0x000070d0


	//   ....[81]....
        /*0360*/ 	.word	0x00009080


	//   ....[82]....
        /*0364*/ 	.word	0x000091d0


	//   ....[83]....
        /*0368*/ 	.word	0x00009240


	//   ....[84]....
        /*036c*/ 	.word	0x000092b0


	//   ....[85]....
        /*0370*/ 	.word	0x00009320


	//   ....[86]....
        /*0374*/ 	.word	0x00009390


	//----- nvinfo : EIATTR_REG_RECONFIG
	.align		4
.L_394:
        /*0378*/ 	.byte	0x01, 0x54
	.zero		2


	//----- nvinfo : EIATTR_SYSCALL_OFFSETS
	.align		4
        /*037c*/ 	.byte	0x04, 0x46
        /*037e*/ 	.short	(.L_396 - .L_395)


	//   ....[0]....
.L_395:
        /*0380*/ 	.word	0x00000dc0


	//   ....[1]....
        /*0384*/ 	.word	0x00000eb0


	//   ....[2]....
        /*0388*/ 	.word	0x00001010


	//   ....[3]....
        /*038c*/ 	.word	0x00001100


	//----- nvinfo : EIATTR_MBARRIER_INSTR_OFFSETS
	.align		4
.L_396:
        /*0390*/ 	.byte	0x04, 0x39
        /*0392*/ 	.short	(.L_398 - .L_397)


	//   ....[0]....
.L_397:
        /*0394*/ 	.word	0x00000260
        /*0398*/ 	.word	0x000000ff
        /*039c*/ 	.word	0x00030c00
        /*03a0*/ 	.short	0x0100
        /*03a2*/ 	.byte	0x06
	.zero		1


	//   ....[1]....
        /*03a4*/ 	.word	0x00000350
        /*03a8*/ 	.word	0x000000ff
        /*03ac*/ 	.word	0x00030c10
        /*03b0*/ 	.short	0x0100
        /*03b2*/ 	.byte	0x08
	.zero		1


	//   ....[2]....
        /*03b4*/ 	.word	0x00000360
        /*03b8*/ 	.word	0x000000ff
        /*03bc*/ 	.word	0x00030c20
        /*03c0*/ 	.short	0x0100
        /*03c2*/ 	.byte	0x08
	.zero		1


	//   ....[3]....
        /*03c4*/ 	.word	0x00000370
        /*03c8*/ 	.word	0x000000ff
        /*03cc*/ 	.word	0x00030c18
        /*03d0*/ 	.short	0x0100
        /*03d2*/ 	.byte	0x08
	.zero		1


	//   ....[4]....
        /*03d4*/ 	.word	0x00000380
        /*03d8*/ 	.word	0x000000ff
        /*03dc*/ 	.word	0x00030c28
        /*03e0*/ 	.short	0x0100
        /*03e2*/ 	.byte	0x08
	.zero		1


	//   ....[5]....
        /*03e4*/ 	.word	0x000004b0
        /*03e8*/ 	.word	0x000000ff
        /*03ec*/ 	.word	0x00030c30
        /*03f0*/ 	.short	0x0100
        /*03f2*/ 	.byte	0x08
	.zero		1


	//   ....[6]....
        /*03f4*/ 	.word	0x000004c0
        /*03f8*/ 	.word	0x000000ff
        /*03fc*/ 	.word	0x00030c40
        /*0400*/ 	.short	0x0100
        /*0402*/ 	.byte	0x08
	.zero		1


	//   ....[7]....
        /*0404*/ 	.word	0x000004d0
        /*0408*/ 	.word	0x000000ff
        /*040c*/ 	.word	0x00030c38
        /*0410*/ 	.short	0x0100
        /*0412*/ 	.byte	0x08
	.zero		1


	//   ....[8]....
        /*0414*/ 	.word	0x000004e0
        /*0418*/ 	.word	0x000000ff
        /*041c*/ 	.word	0x00030c48
        /*0420*/ 	.short	0x0100
        /*0422*/ 	.byte	0x08
	.zero		1


	//   ....[9]....
        /*0424*/ 	.word	0x000011b0
        /*0428*/ 	.word	0x000000e2
        /*042c*/ 	.word	0x00030c00
        /*0430*/ 	.short	0x010a
        /*0432*/ 	.byte	0x3f
	.zero		1


	//   ....[10]....
        /*0434*/ 	.word	0x00001330
        /*0438*/ 	.word	0x000000e2
        /*043c*/ 	.word	0x00030c00
        /*0440*/ 	.short	0x010a
        /*0442*/ 	.byte	0x3f
	.zero		1


	//   ....[11]....
        /*0444*/ 	.word	0x00001a60
        /*0448*/ 	.word	0x00000009
        /*044c*/ 	.word	0x00030c10
        /*0450*/ 	.short	0x010a
        /*0452*/ 	.byte	0x3f
	.zero		1


	//   ....[12]....
        /*0454*/ 	.word	0x00001ad0
        /*0458*/ 	.word	0x00000009
        /*045c*/ 	.word	0x00030c10
        /*0460*/ 	.short	0x010a
        /*0462*/ 	.byte	0x3f
	.zero		1


	//   ....[13]....
        /*0464*/ 	.word	0x00001ee0
        /*0468*/ 	.word	0x00000009
        /*046c*/ 	.word	0x00030c30
        /*0470*/ 	.short	0x010a
        /*0472*/ 	.byte	0x3f
	.zero		1


	//   ....[14]....
        /*0474*/ 	.word	0x00001f60
        /*0478*/ 	.word	0x00000009
        /*047c*/ 	.word	0x00030c30
        /*0480*/ 	.short	0x010a
        /*0482*/ 	.byte	0x3f
	.zero		1


	//   ....[15]....
        /*0484*/ 	.word	0x00004690
        /*0488*/ 	.word	0x0000000a
        /*048c*/ 	.word	0x00000000
        /*0490*/ 	.short	0x0101
        /*0492*/ 	.byte	0x3f
	.zero		1


	//   ....[16]....
        /*0494*/ 	.word	0x00004ad0
        /*0498*/ 	.word	0x00000009
        /*049c*/ 	.word	0x00000000
        /*04a0*/ 	.short	0x0101
        /*04a2*/ 	.byte	0x3f
	.zero		1


	//   ....[17]....
        /*04a4*/ 	.word	0x00007a10
        /*04a8*/ 	.word	0x0000000c
        /*04ac*/ 	.word	0x00030c20
        /*04b0*/ 	.short	0x010a
        /*04b2*/ 	.byte	0x3f
	.zero		1


	//   ....[18]....
        /*04b4*/ 	.word	0x00007ec0
        /*04b8*/ 	.word	0x0000000c
        /*04bc*/ 	.word	0x00030c40
        /*04c0*/ 	.short	0x010a
        /*04c2*/ 	.byte	0x3f
	.zero		1


	//   ....[19]....
        /*04c4*/ 	.word	0x00008100
        /*04c8*/ 	.word	0x0000000c
        /*04cc*/ 	.word	0x00030c28
        /*04d0*/ 	.short	0x010a
        /*04d2*/ 	.byte	0x3f
	.zero		1


	//   ....[20]....
        /*04d4*/ 	.word	0x000082c0
        /*04d8*/ 	.word	0x0000000c
        /*04dc*/ 	.word	0x00030c48
        /*04e0*/ 	.short	0x010a
        /*04e2*/ 	.byte	0x3f
	.zero		1


	//   ....[21]....
        /*04e4*/ 	.word	0x000084d0
        /*04e8*/ 	.word	0x0000000c
        /*04ec*/ 	.word	0x00030c20
        /*04f0*/ 	.short	0x010a
        /*04f2*/ 	.byte	0x3f
	.zero		1


	//   ....[22]....
        /*04f4*/ 	.word	0x000086f0
        /*04f8*/ 	.word	0x0000000c
        /*04fc*/ 	.word	0x00030c40
        /*0500*/ 	.short	0x010a
        /*0502*/ 	.byte	0x3f
	.zero		1


	//   ....[23]....
        /*0504*/ 	.word	0x00008900
        /*0508*/ 	.word	0x0000000c
        /*050c*/ 	.word	0x00030c28
        /*0510*/ 	.short	0x010a
        /*0512*/ 	.byte	0x3f
	.zero		1


	//   ....[24]....
        /*0514*/ 	.word	0x00008b10
        /*0518*/ 	.word	0x0000000d
        /*051c*/ 	.word	0x00030c40
        /*0520*/ 	.short	0x010a
        /*0522*/ 	.byte	0x3f
	.zero		1


	//   ....[25]....
        /*0524*/ 	.word	0x00008f00
        /*0528*/ 	.word	0x00000007
        /*052c*/ 	.word	0x00000000
        /*0530*/ 	.short	0x010a
        /*0532*/ 	.byte	0x3f
	.zero		1


	//   ....[26]....
        /*0534*/ 	.word	0x00008f50
        /*0538*/ 	.word	0x0000000b
        /*053c*/ 	.word	0x00000000
        /*0540*/ 	.short	0x010a
        /*0542*/ 	.byte	0x3f
	.zero		1


	//   ....[27]....
        /*0544*/ 	.word	0x00008fb0
        /*0548*/ 	.word	0x00000009
        /*054c*/ 	.word	0x00000000
        /*0550*/ 	.short	0x010a
        /*0552*/ 	.byte	0x3f
	.zero		1


	//   ....[28]....
        /*0554*/ 	.word	0x00008fe0
        /*0558*/ 	.word	0x00000003
        /*055c*/ 	.word	0x00000000
        /*0560*/ 	.short	0x010a
        /*0562*/ 	.byte	0x3f
	.zero		1


	//   ....[29]....
        /*0564*/ 	.word	0x000090b0
        /*0568*/ 	.word	0x000000e2
        /*056c*/ 	.word	0x00030c00
        /*0570*/ 	.short	0x010a
        /*0572*/ 	.byte	0x3f
	.zero		1


	//   ....[30]....
        /*0574*/ 	.word	0x00009100
        /*0578*/ 	.word	0x00000009
        /*057c*/ 	.word	0x00030c10
        /*0580*/ 	.short	0x010a
        /*0582*/ 	.byte	0x3f
	.zero		1


	//   ....[31]....
        /*0584*/ 	.word	0x00009150
        /*0588*/ 	.word	0x00000009
        /*058c*/ 	.word	0x00030c30
        /*0590*/ 	.short	0x010a
        /*0592*/ 	.byte	0x3f
	.zero		1


	//   ....[32]....
        /*0594*/ 	.word	0x000093d0
        /*0598*/ 	.word	0x0000000c
        /*059c*/ 	.word	0x00030c20
        /*05a0*/ 	.short	0x010a
        /*05a2*/ 	.byte	0x3f
	.zero		1


	//   ....[33]....
        /*05a4*/ 	.word	0x00009420
        /*05a8*/ 	.word	0x0000000c
        /*05ac*/ 	.word	0x00030c40
        /*05b0*/ 	.short	0x010a
        /*05b2*/ 	.byte	0x3f
	.zero		1


	//   ....[34]....
        /*05b4*/ 	.word	0x00009470
        /*05b8*/ 	.word	0x0000000c
        /*05bc*/ 	.word	0x00030c28
        /*05c0*/ 	.short	0x010a
        /*05c2*/ 	.byte	0x3f
	.zero		1


	//   ....[35]....
        /*05c4*/ 	.word	0x000094c0
        /*05c8*/ 	.word	0x0000000c
        /*05cc*/ 	.word	0x00030c48
        /*05d0*/ 	.short	0x010a
        /*05d2*/ 	.byte	0x3f
	.zero		1


	//   ....[36]....
        /*05d4*/ 	.word	0x00009520
        /*05d8*/ 	.word	0x0000000c
        /*05dc*/ 	.word	0x00030c20
        /*05e0*/ 	.short	0x010a
        /*05e2*/ 	.byte	0x3f
	.zero		1


	//   ....[37]....
        /*05e4*/ 	.word	0x00009570
        /*05e8*/ 	.word	0x0000000c
        /*05ec*/ 	.word	0x00030c40
        /*05f0*/ 	.short	0x010a
        /*05f2*/ 	.byte	0x3f
	.zero		1


	//   ....[38]....
        /*05f4*/ 	.word	0x000095c0
        /*05f8*/ 	.word	0x0000000c
        /*05fc*/ 	.word	0x00030c28
        /*0600*/ 	.short	0x010a
        /*0602*/ 	.byte	0x3f
	.zero		1


	//   ....[39]....
        /*0604*/ 	.word	0x00009610
        /*0608*/ 	.word	0x0000000d
        /*060c*/ 	.word	0x00030c40
        /*0610*/ 	.short	0x010a
        /*0612*/ 	.byte	0x3f
	.zero		1


	//   ....[40]....
        /*0614*/ 	.word	0x000096f0
        /*0618*/ 	.word	0x00000007
        /*061c*/ 	.word	0x00000000
        /*0620*/ 	.short	0x010a
        /*0622*/ 	.byte	0x3f
	.zero		1


	//   ....[41]....
        /*0624*/ 	.word	0x00009740
        /*0628*/ 	.word	0x0000000b
        /*062c*/ 	.word	0x00000000
        /*0630*/ 	.short	0x010a
        /*0632*/ 	.byte	0x3f
	.zero		1


	//   ....[42]....
        /*0634*/ 	.word	0x00009790
        /*0638*/ 	.word	0x00000009
        /*063c*/ 	.word	0x00000000
        /*0640*/ 	.short	0x010a
        /*0642*/ 	.byte	0x3f
	.zero		1


	//----- nvinfo : EIATTR_NUM_MBARRIERS
	.align		4
.L_398:
        /*0644*/ 	.byte	0x03, 0x38
        /*0646*/ 	.short	0x0009


	//----- nvinfo : EIATTR_EXIT_INSTR_OFFSETS
	.align		4
        /*0648*/ 	.byte	0x04, 0x1c
        /*064a*/ 	.short	(.L_400 - .L_399)


	//   ....[0]....
.L_399:
        /*064c*/ 	.word	0x00009030


	//----- nvinfo : EIATTR_MAX_THREADS
	.align		4
.L_400:
        /*0650*/ 	.byte	0x04, 0x05
        /*0652*/ 	.short	(.L_402 - .L_401)
.L_401:
        /*0654*/ 	.word	0x00000180
        /*0658*/ 	.word	0x00000001
        /*065c*/ 	.word	0x00000001


	//----- nvinfo : EIATTR_CRS_STACK_SIZE
	.align		4
.L_402:
        /*0660*/ 	.byte	0x04, 0x1e
        /*0662*/ 	.short	(.L_404 - .L_403)
.L_403:
        /*0664*/ 	.word	0x00000000


	//----- nvinfo : EIATTR_CBANK_PARAM_SIZE
	.align		4
.L_404:
        /*0668*/ 	.byte	0x03, 0x19
        /*066a*/ 	.short	0x06f0


	//----- nvinfo : EIATTR_PARAM_CBANK
	.align		4
        /*066c*/ 	.byte	0x04, 0x0a
        /*066e*/ 	.short	(.L_406 - .L_405)
	.align		4
.L_405:
        /*0670*/ 	.word	index@(.nv.constant0._ZN7cutlass13device_kernelIN5flash11enable_sm90INS1_16FlashAttnBwdSm90INS1_25CollectiveMainloopBwdSm90ILi2ELi2ELi2EN4cute5tupleIJNS5_1CILi1EEES8_S8_EEENS6_IJNS7_ILi128EEESA_NS7_ILi64EEEEEENS_6half_tEfNS_4arch4Sm90ELb0ELb0ELb0ELb1ELb1ELb1ELb0ELb0ELi2ELi1ELi2ELi2ELb0EEENS1_24CollectiveEpilogueBwdGQAISC_fSF_Li256ELb1ELb1EEENS1_19SingleTileSchedulerILb1ELb0ELb0ELi128EEEEEEEEEvNT_6ParamsE)
        /*0674*/ 	.short	0x0210
        /*0676*/ 	.short	0x06f0


	//----- nvinfo : EIATTR_SW_WAR
	.align		4
.L_406:
        /*0678*/ 	.byte	0x04, 0x36
        /*067a*/ 	.short	(.L_408 - .L_407)
.L_407:
        /*067c*/ 	.word	0x00000008
.L_408:


//--------------------- .nv.info._ZN7cutlass13device_kernelIN5flash11enable_sm90INS1_16FlashAttnBwdSm90INS1_25CollectiveMainloopBwdSm90ILi2ELi2ELi2EN4cute5tupleIJNS5_1CILi1EEES8_S8_EEENS6_IJNS7_ILi128EEESA_NS7_ILi64EEEEEENS_6half_tEfNS_4arch4Sm90ELb0ELb1ELb0ELb0ELb0ELb1ELb0ELb0ELi2ELi1ELi2ELi2ELb0EEENS1_21CollectiveEpilogueBwdISC_SD_SF_Li256ELb0ELb0ELi1EEENS1_19SingleTileSchedulerILb0ELb0ELb0ELi128EEEEEEEEEvNT_6ParamsE --------------------------
	.section	.nv.info._ZN7cutlass13device_kernelIN5flash11enable_sm90INS1_16FlashAttnBwdSm90INS1_25CollectiveMainloopBwdSm90ILi2ELi2ELi2EN4cute5tupleIJNS5_1CILi1EEES8_S8_EEENS6_IJNS7_ILi128EEESA_NS7_ILi64EEEEEENS_6half_tEfNS_4arch4Sm90ELb0ELb1ELb0ELb0ELb0ELb1ELb0ELb0ELi2ELi1ELi2ELi2ELb0EEENS1_21CollectiveEpilogueBwdISC_SD_SF_Li256ELb0ELb0ELi1EEENS1_19SingleTileSchedulerILb0ELb0ELb0ELi128EEEEEEEEEvNT_6ParamsE,"",@"SHT_CUDA_INFO"
	.sectionflags	@""
	.align	4


	//----- nvinfo : EIATTR_CUDA_API_VERSION
	.align		4
        /*0000*/ 	.byte	0x04, 0x37
        /*0002*/ 	.short	(.L_410 - .L_409)
.L_409:
        /*0004*/ 	.word	0x00000082


	//----- nvinfo : EIATTR_KPARAM_INFO
	.align		4
.L_410:
        /*0008*/ 	.byte	0x04, 0x17
        /*000a*/ 	.short	(.L_412 - .L_411)
.L_411:
        /*000c*/ 	.word	0x00000000
        /*0010*/ 	.short	0x0000
        /*0012*/ 	.short	0x0070
        /*0014*/ 	.byte	0x00, 0xf0, 0x01, 0x24


	//----- nvinfo : EIATTR_SPARSE_MMA_MASK
	.align		4
.L_412:
        /*0018*/ 	.byte	0x03, 0x50
        /*001a*/ 	.short	0x0000


	//----- nvinfo : EIATTR_MAXREG_COUNT
	.align		4
        /*001c*/ 	.byte	0x03, 0x1b
        /*001e*/ 	.short	0x00a8


	//----- nvinfo : EIATTR_NUM_BARRIERS
	.align		4
        /*0020*/ 	.byte	0x02, 0x4c
        /*0022*/ 	.byte	0x10
	.zero		1


	//----- nvinfo : EIATTR_EXTERNS
	.align		4
        /*0024*/ 	.byte	0x04, 0x0f
        /*0026*/ 	.short	(.L_414 - .L_413)


	//   ....[0]....
	.align		4
.L_413:
        /*0028*/ 	.word	index@(__assertfail)


	//----- nvinfo : EIATTR_ANNOTATIONS
	.align		4
.L_414:
        /*002c*/ 	.byte	0x04, 0x55
        /*002e*/ 	.short	(.L_416 - .L_415)


	//   ....[0]....
.L_415:
        /*0030*/ 	.word	0x00000001
        /*0034*/ 	.byte	0xb0, 0x11, 0x00, 0x00, 0x01, 0x00, 0x00, 0x00, 0x30, 0x12, 0x00, 0x00, 0x01, 0x00, 0x00, 0x00
        /* <DEDUP_REMOVED lines=26> */
        /*01e4*/ 	.byte	0x10, 0x0a, 0x01, 0x00, 0x01, 0x00, 0x00, 0x00, 0x10, 0x0e, 0x01, 0x00


	//----- nvinfo : EIATTR_MERCURY_ISA_VERSION
	.align		4
.L_416:
        /*01f0*/ 	.byte	0x03, 0x5f
        /*01f2*/ 	.short	0x0101


	//----- nvinfo : EIATTR_INT_WARP_WIDE_INSTR_OFFSETS
	.align		4
        /*01f4*/ 	.byte	0x04, 0x31
        /*01f6*/ 	.short	(.L_418 - .L_417)


	//   ....[0]....
.L_417:
        /*01f8*/ 	.word	0x000001f0


	//   ....[1]....
        /*01fc*/ 	.word	0x00000220


	//----- nvinfo : EIATTR_COOP_GROUP_MASK_REGIDS
	.align		4
.L_418:
        /*0200*/ 	.byte	0x04, 0x29
        /*0202*/ 	.short	(.L_420 - .L_419)


	//   ....[0]....
.L_419:
        /*0204*/ 	.word	0xffffffff


	//   ....[1]....
        /*0208*/ 	.word	0xffffffff


	//   ....[2]....
        /*020c*/ 	.word	0xffffffff


	//   ....[3]....
        /*0210*/ 	.word	0xffffffff


	//   ....[4]....
        /*0214*/ 	.word	0xffffffff


	//   ....[5]....
        /*0218*/ 	.word	0xffffffff


	//   ....[6]....
        /*021c*/ 	.word	0xffffffff


	//   ....[7]....
        /*0220*/ 	.word	0xffffffff


	//   ....[8]....
        /*0224*/ 	.word	0xffffffff


	//   ....[9]....
        /*0228*/ 	.word	0xffffffff


	//   ....[10]....
        /*022c*/ 	.word	0xffffffff


	//   ....[11]....
        /*0230*/ 	.word	0xffffffff


	//   ....[12]....
        /*0234*/ 	.word	0xffffffff


	//   ....[13]....
        /*0238*/ 	.word	0xffffffff


	//   ....[14]....
        /*023c*/ 	.word	0xffffffff


	//   ....[15]....
        /*0240*/ 	.word	0xffffffff


	//   ....[16]....
        /*0244*/ 	.word	0xffffffff


	//   ....[17]....
        /*0248*/ 	.word	0xffffffff


	//   ....[18]....
        /*024c*/ 	.word	0xffffffff


	//   ....[19]....
        /*0250*/ 	.word	0xffffffff


	//   ....[20]....
        /*0254*/ 	.word	0xffffffff


	//   ....[21]....
        /*0258*/ 	.word	0xffffffff


	//   ....[22]....
        /*025c*/ 	.word	0xffffffff


	//   ....[23]....
        /*0260*/ 	.word	0xffffffff


	//   ....[24]....
        /*0264*/ 	.word	0xffffffff


	//   ....[25]....
        /*0268*/ 	.word	0xffffffff


	//   ....[26]....
        /*026c*/ 	.word	0xffffffff


	//   ....[27]....
        /*0270*/ 	.word	0xffffffff


	//   ....[28]....
        /*0274*/ 	.word	0xffffffff


	//   ....[29]....
        /*0278*/ 	.word	0xffffffff


	//   ....[30]....
        /*027c*/ 	.word	0xffffffff


	//   ....[31]....
        /*0280*/ 	.word	0xffffffff


	//   ....[32]....
        /*0284*/ 	.word	0xffffffff


	//   ....[33]....
        /*0288*/ 	.word	0xffffffff


	//   ....[34]....
        /*028c*/ 	.word	0xffffffff


	//   ....[35]....
        /*0290*/ 	.word	0xffffffff


	//   ....[36]....
        /*0294*/ 	.word	0xffffffff


	//   ....[37]....
        /*0298*/ 	.word	0xffffffff


	//   ....[38]....
        /*029c*/ 	.word	0xffffffff


	//   ....[39]....
        /*02a0*/ 	.word	0xffffffff


	//   ....[40]....
        /*02a4*/ 	.word	0xffffffff


	//   ....[41]....
        /*02a8*/ 	.word	0xffffffff


	//   ....[42]....
        /*02ac*/ 	.word	0xffffffff


	//   ....[43]....
        /*02b0*/ 	.word	0xffffffff


	//   ....[44]....
        /*02b4*/ 	.word	0xffffffff


	//   ....[45]....
        /*02b8*/ 	.word	0xffffffff


	//   ....[46]....
        /*02bc*/ 	.word	0xffffffff


	//   ....[47]....
        /*02c0*/ 	.word	0xffffffff


	//   ....[48]....
        /*02c4*/ 	.word	0xffffffff


	//   ....[49]....
        /*02c8*/ 	.word	0xffffffff


	//   ....[50]....
        /*02cc*/ 	.word	0xffffffff


	//   ....[51]....
        /*02d0*/ 	.word	0xffffffff


	//   ....[52]....
        /*02d4*/ 	.word	0xffffffff


	//   ....[53]....
        /*02d8*/ 	.word	0xffffffff


	//   ....[54]....
        /*02dc*/ 	.word	0xffffffff


	//   ....[55]....
        /*02e0*/ 	.word	0xffffffff


	//   ....[56]....
        /*02e4*/ 	.word	0xffffffff


	//   ....[57]....
        /*02e8*/ 	.word	0xffffffff


	//   ....[58]....
        /*02ec*/ 	.word	0xffffffff


	//   ....[59]....
        /*02f0*/ 	.word	0xffffffff


	//   ....[60]....
        /*02f4*/ 	.word	0xffffffff


	//   ....[61]....
        /*02f8*/ 	.word	0xffffffff


	//   ....[62]....
        /*02fc*/ 	.word	0xffffffff


	//   ....[63]....
        /*0300*/ 	.word	0xffffffff


	//   ....[64]....
        /*0304*/ 	.word	0xffffffff


	//   ....[65]....
        /*0308*/ 	.word	0xffffffff


	//   ....[66]....
        /*030c*/ 	.word	0xffffffff


	//   ....[67]....
        /*0310*/ 	.word	0xffffffff


	//   ....[68]....
        /*0314*/ 	.word	0xffffffff


	//   ....[69]....
        /*0318*/ 	.word	0xffffffff


	//   ....[70]....
        /*031c*/ 	.word	0xffffffff


	//   ....[71]....
        /*0320*/ 	.word	0xffffffff


	//   ....[72]....
        /*0324*/ 	.word	0xffffffff


	//   ....[73]....
        /*0328*/ 	.word	0xffffffff


	//   ....[74]....
        /*032c*/ 	.word	0xffffffff


	//   ....[75]....
        /*0330*/ 	.word	0xffffffff


	//   ....[76]....
        /*0334*/ 	.word	0xffffffff


	//   ....[77]....
        /*0338*/ 	.word	0xffffffff


	//   ....[78]....
        /*033c*/ 	.word	0xffffffff


	//   ....[79]....
        /*0340*/ 	.word	0xffffffff


	//   ....[80]....
        /*0344*/ 	.word	0xffffffff


	//   ....[81]....
        /*0348*/ 	.word	0xffffffff


	//   ....[82]....
        /*034c*/ 	.word	0xffffffff


	//   ....[83]....
        /*0350*/ 	.word	0xffffffff


	//   ....[84]....
        /*0354*/ 	.word	0xffffffff


	//   ....[85]....
        /*0358*/ 	.word	0xffffffff


	//   ....[86]....
        /*035c*/ 	.word	0xffffffff


	//   ....[87]....
        /*0360*/ 	.word	0xffffffff


	//   ....[88]....
        /*0364*/ 	.word	0xffffffff


	//   ....[89]....
        /*0368*/ 	.word	0xffffffff


	//   ....[90]....
        /*036c*/ 	.word	0xffffffff


	//   ....[91]....
        /*0370*/ 	.word	0xffffffff


	//   ....[92]....
        /*0374*/ 	.word	0xffffffff


	//   ....[93]....
        /*0378*/ 	.word	0xffffffff


	//   ....[94]....
        /*037c*/ 	.word	0xffffffff


	//   ....[95]....
        /*0380*/ 	.word	0xffffffff


	//   ....[96]....
        /*0384*/ 	.word	0xffffffff


	//   ....[97]....
        /*0388*/ 	.word	0xffffffff


	//   ....[98]....
        /*038c*/ 	.word	0xffffffff


	//   ....[99]....
        /*0390*/ 	.word	0xffffffff


	//   ....[100]....
        /*0394*/ 	.word	0xffffffff


	//   ....[101]....
        /*0398*/ 	.word	0xffffffff


	//   ....[102]....
        /*039c*/ 	.word	0xffffffff


	//   ....[103]....
        /*03a0*/ 	.word	0xffffffff


	//   ....[104]....
        /*03a4*/ 	.word	0xffffffff


	//   ....[105]....
        /*03a8*/ 	.word	0xffffffff


	//   ....[106]....
        /*03ac*/ 	.word	0xffffffff


	//   ....[107]....
        /*03b0*/ 	.word	0xffffffff


	//   ....[108]....
        /*03b4*/ 	.word	0xffffffff


	//   ....[109]....
        /*03b8*/ 	.word	0xffffffff


	//   ....[110]....
        /*03bc*/ 	.word	0xffffffff


	//   ....[111]....
        /*03c0*/ 	.word	0xffffffff


	//   ....[112]....
        /*03c4*/ 	.word	0xffffffff


	//   ....[113]....
        /*03c8*/ 	.word	0xffffffff


	//   ....[114]....
        /*03cc*/ 	.word	0xffffffff


	//   ....[115]....
        /*03d0*/ 	.word	0xffffffff


	//   ....[116]....
        /*03d4*/ 	.word	0xffffffff


	//   ....[117]....
        /*03d8*/ 	.word	0xffffffff


	//   ....[118]....
        /*03dc*/ 	.word	0xffffffff


	//   ....[119]....
        /*03e0*/ 	.word	0xffffffff


	//   ....[120]....
        /*03e4*/ 	.word	0xffffffff


	//   ....[121]....
        /*03e8*/ 	.word	0xffffffff


	//   ....[122]....
        /*03ec*/ 	.word	0xffffffff


	//   ....[123]....
        /*03f0*/ 	.word	0xffffffff


	//   ....[124]....
        /*03f4*/ 	.word	0xffffffff


	//   ....[125]....
        /*03f8*/ 	.word	0xffffffff


	//   ....[126]....
        /*03fc*/ 	.word	0xffffffff


	//   ....[127]....
        /*0400*/ 	.word	0xffffffff


	//   ....[128]....
        /*0404*/ 	.word	0xffffffff


	//   ....[129]....
        /*0408*/ 	.word	0xffffffff


	//   ....[130]....
        /*040c*/ 	.word	0xffffffff


	//   ....[131]....
        /*0410*/ 	.word	0xffffffff


	//   ....[132]....
        /*0414*/ 	.word	0xffffffff


	//   ....[133]....
        /*0418*/ 	.word	0xffffffff


	//   ....[134]....
        /*041c*/ 	.word	0xffffffff


	//   ....[135]....
        /*0420*/ 	.word	0xffffffff


	//   ....[136]....
        /*0424*/ 	.word	0xffffffff


	//   ....[137]....
        /*0428*/ 	.word	0xffffffff


	//   ....[138]....
        /*042c*/ 	.word	0xffffffff


	//   ....[139]....
        /*0430*/ 	.word	0xffffffff


	//   ....[140]....
        /*0434*/ 	.word	0xffffffff


	//   ....[141]....
        /*0438*/ 	.word	0xffffffff


	//   ....[142]....
        /*043c*/ 	.word	0xffffffff


	//   ....[143]....
        /*0440*/ 	.word	0xffffffff


	//   ....[144]....
        /*0444*/ 	.word	0xffffffff


	//   ....[145]....
        /*0448*/ 	.word	0xffffffff


	//   ....[146]....
        /*044c*/ 	.word	0xffffffff


	//   ....[147]....
        /*0450*/ 	.word	0xffffffff


	//   ....[148]....
        /*0454*/ 	.word	0xffffffff


	//   ....[149]....
        /*0458*/ 	.word	0xffffffff


	//   ....[150]....
        /*045c*/ 	.word	0xffffffff


	//   ....[151]....
        /*0460*/ 	.word	0xffffffff


	//   ....[152]....
        /*0464*/ 	.word	0xffffffff


	//   ....[153]....
        /*0468*/ 	.word	0xffffffff


	//   ....[154]....
        /*046c*/ 	.word	0xffffffff


	//   ....[155]....
        /*0470*/ 	.word	0xffffffff


	//   ....[156]....
        /*0474*/ 	.word	0xffffffff


	//   ....[157]....
        /*0478*/ 	.word	0xffffffff


	//   ....[158]....
        /*047c*/ 	.word	0xffffffff


	//   ....[159]....
        /*0480*/ 	.word	0xffffffff


	//   ....[160]....
        /*0484*/ 	.word	0xffffffff


	//   ....[161]....
        /*0488*/ 	.word	0xffffffff


	//   ....[162]....
        /*048c*/ 	.word	0xffffffff


	//   ....[163]....
        /*0490*/ 	.word	0xffffffff


	//   ....[164]....
        /*0494*/ 	.word	0xffffffff


	//   ....[165]....
        /*0498*/ 	.word	0xffffffff


	//   ....[166]....
        /*049c*/ 	.word	0xffffffff


	//   ....[167]....
        /*04a0*/ 	.word	0xffffffff


	//   ....[168]....
        /*04a4*/ 	.word	0xffffffff


	//   ....[169]....
        /*04a8*/ 	.word	0xffffffff


	//   ....[170]....
        /*04ac*/ 	.word	0xffffffff


	//   ....[171]....
        /*04b0*/ 	.word	0xffffffff


	//   ....[172]....
        /*04b4*/ 	.word	0xffffffff


	//   ....[173]....
        /*04b8*/ 	.word	0xffffffff


	//   ....[174]....
        /*04bc*/ 	.word	0xffffffff


	//   ....[175]....
        /*04c0*/ 	.word	0xffffffff


	//   ....[176]....
        /*04c4*/ 	.word	0xffffffff


	//   ....[177]....
        /*04c8*/ 	.word	0xffffffff


	//   ....[178]....
        /*04cc*/ 	.word	0xffffffff


	//   ....[179]....
        /*04d0*/ 	.word	0xffffffff


	//   ....[180]....
        /*04d4*/ 	.word	0xffffffff


	//   ....[181]....
        /*04d8*/ 	.word	0xffffffff


	//   ....[182]....
        /*04dc*/ 	.word	0xffffffff


	//   ....[183]....
        /*04e0*/ 	.word	0xffffffff


	//   ....[184]....
        /*04e4*/ 	.word	0xffffffff


	//   ....[185]....
        /*04e8*/ 	.word	0xffffffff


	//   ....[186]....
        /*04ec*/ 	.word	0xffffffff


	//   ....[187]....
        /*04f0*/ 	.word	0xffffffff


	//   ....[188]....
        /*04f4*/ 	.word	0xffffffff


	//   ....[189]....
        /*04f8*/ 	.word	0xffffffff


	//   ....[190]....
        /*04fc*/ 	.word	0xffffffff


	//   ....[191]....
        /*0500*/ 	.word	0xffffffff


	//   ....[192]....
        /*0504*/ 	.word	0xffffffff


	//   ....[193]....
        /*0508*/ 	.word	0xffffffff


	//   ....[194]....
        /*050c*/ 	.word	0xffffffff


	//   ....[195]....
        /*0510*/ 	.word	0xffffffff


	//   ....[196]....
        /*0514*/ 	.word	0xffffffff


	//   ....[197]....
        /*0518*/ 	.word	0xffffffff


	//   ....[198]....
        /*051c*/ 	.word	0xffffffff


	//   ....[199]....
        /*0520*/ 	.word	0xffffffff


	//   ....[200]....
        /*0524*/ 	.word	0x0500000f


	//----- nvinfo : EIATTR_COOP_GROUP_INSTR_OFFSETS
	.align		4
.L_420:
        /*0528*/ 	.byte	0x04, 0x28
        /*052a*/ 	.short	(.L_422 - .L_421)


	//   ....[0]....
.L_421:
        /*052c*/ 	.word	0x00000070


	//   ....[1]....
        /*0530*/ 	.word	0x00000200


	//   ....[2]....
        /*0534*/ 	.word	0x00000250


	//   ....[3]....
        /*0538*/ 	.word	0x00000440


	//   ....[4]....
        /*053c*/ 	.word	0x00000660


	//   ....[5]....
        /*0540*/ 	.word	0x00000fb0


	//   ....[6]....
        /*0544*/ 	.word	0x00001f90


	//   ....[7]....
        /*0548*/ 	.word	0x000020e0


	//   ....[8]....
        /*054c*/ 	.word	0x00002260


	//   ....[9]....
        /*0550*/ 	.word	0x000022c0


	//   ....[10]....
        /*0554*/ 	.word	0x00002320


	//   ....[11]....
        /*0558*/ 	.word	0x00002440


	//   ....[12]....
        /*055c*/ 	.word	0x00002620


	//   ....[13]....
        /*0560*/ 	.word	0x00002760


	//   ....[14]....
        /*0564*/ 	.word	0x00002850


	//   ....[15]....
        /*0568*/ 	.word	0x00002c20


	//   ....[16]....
        /*056c*/ 	.word	0x00002c30


	//   ....[17]....
        /*0570*/ 	.word	0x00002c50


	//   ....[18]....
        /*0574*/ 	.word	0x00002c90


	//   ....[19]....
        /*0578*/ 	.word	0x00002e90


	//   ....[20]....
        /*057c*/ 	.word	0x00002fe0


	//   ....[21]....
        /*0580*/ 	.word	0x00003060


	//   ....[22]....
        /*0584*/ 	.word	0x00003080


	//   ....[23]....
        /*0588*/ 	.word	0x000031f0


	//   ....[24]....
        /*058c*/ 	.word	0x00003220


	//   ....[25]....
        /*0590*/ 	.word	0x00003270


	//   ....[26]....
        /*0594*/ 	.word	0x00003280


	//   ....[27]....
        /*0598*/ 	.word	0x00003290


	//   ....[28]....
        /*059c*/ 	.word	0x000032a0


	//   ....[29]....
        /*05a0*/ 	.word	0x000032d0


	//   ....[30]....
        /*05a4*/ 	.word	0x00003390


	//   ....[31]....
        /*05a8*/ 	.word	0x000033b0


	//   ....[32]....
        /*05ac*/ 	.word	0x00003400


	//   ....[33]....
        /*05b0*/ 	.word	0x00003410


	//   ....[34]....
        /*05b4*/ 	.word	0x000034a0


	//   ....[35]....
        /*05b8*/ 	.word	0x000034b0


	//   ....[36]....
        /*05bc*/ 	.word	0x000034f0


	//   ....[37]....
        /*05c0*/ 	.word	0x00003540


	//   ....[38]....
        /*05c4*/ 	.word	0x00003550


	//   ....[39]....
        /*05c8*/ 	.word	0x00003580


	//   ....[40]....
        /*05cc*/ 	.word	0x000035c0


	//   ....[41]....
        /*05d0*/ 	.word	0x000035f0


	//   ....[42]....
        /*05d4*/ 	.word	0x00003620


	//   ....[43]....
        /*05d8*/ 	.word	0x00003630


	//   ....[44]....
        /*05dc*/ 	.word	0x00003650


	//   ....[45]....
        /*05e0*/ 	.word	0x00003760


	//   ....[46]....
        /*05e4*/ 	.word	0x000037b0


	//   ....[47]....
        /*05e8*/ 	.word	0x000037c0


	//   ....[48]....
        /*05ec*/ 	.word	0x000037d0


	//   ....[49]....
        /*05f0*/ 	.word	0x000037e0


	//   ....[50]....
        /*05f4*/ 	.word	0x000037f0


	//   ....[51]....
        /*05f8*/ 	.word	0x00003800


	//   ....[52]....
        /*05fc*/ 	.word	0x00003860


	//   ....[53]....
        /*0600*/ 	.word	0x000038c0


	//   ....[54]....
        /*0604*/ 	.word	0x000038f0


	//   ....[55]....
        /*0608*/ 	.word	0x00003930


	//   ....[56]....
        /*060c*/ 	.word	0x00003940


	//   ....[57]....
        /*0610*/ 	.word	0x00003960


	//   ....[58]....
        /*0614*/ 	.word	0x00003970


	//   ....[59]....
        /*0618*/ 	.word	0x00003980


	//   ....[60]....
        /*061c*/ 	.word	0x00003990


	//   ....[61]....
        /*0620*/ 	.word	0x000039a0


	//   ....[62]....
        /*0624*/ 	.word	0x000039e0


	//   ....[63]....
        /*0628*/ 	.word	0x000039f0


	//   ....[64]....
        /*062c*/ 	.word	0x00003a00


	//   ....[65]....
        /*0630*/ 	.word	0x00003a10


	//   ....[66]....
        /*0634*/ 	.word	0x00003a20


	//   ....[67]....
        /*0638*/ 	.word	0x00003a30


	//   ....[68]....
        /*063c*/ 	.word	0x00003a40


	//   ....[69]....
        /*0640*/ 	.word	0x00003a50


	//   ....[70]....
        /*0644*/ 	.word	0x00006210


	//   ....[71]....
        /*0648*/ 	.word	0x00006250


	//   ....[72]....
        /*064c*/ 	.word	0x00006290


	//   ....[73]....
        /*0650*/ 	.word	0x000062c0


	//   ....[74]....
        /*0654*/ 	.word	0x000062f0


	//   ....[75]....
        /*0658*/ 	.word	0x00006320


	//   ....[76]....
        /*065c*/ 	.word	0x000065a0


	//   ....[77]....
        /*0660*/ 	.word	0x00006650


	//   ....[78]....
        /*0664*/ 	.word	0x000066d0


	//   ....[79]....
        /*0668*/ 	.word	0x00006710


	//   ....[80]....
        /*066c*/ 	.word	0x00006740


	//   ....[81]....
        /*0670*/ 	.word	0x00006770


	//   ....[82]....
        /*0674*/ 	.word	0x000067b0


	//   ....[83]....
        /*0678*/ 	.word	0x000067d0


	//   ....[84]....
        /*067c*/ 	.word	0x00006810


	//   ....[85]....
        /*0680*/ 	.word	0x00006870


	//   ....[86]....
        /*0684*/ 	.word	0x00006920


	//   ....[87]....
        /*0688*/ 	.word	0x000069a0


	//   ....[88]....
        /*068c*/ 	.word	0x000069e0


	//   ....[89]....
        /*0690*/ 	.word	0x000069f0


	//   ....[90]....
        /*0694*/ 	.word	0x00006a10


	//   ....[91]....
        /*0698*/ 	.word	0x00006a60


	//   ....[92]....
        /*069c*/ 	.word	0x00006aa0


	//   ....[93]....
        /*06a0*/ 	.word	0x00006b30


	//   ....[94]....
        /*06a4*/ 	.word	0x00006b70


	//   ....[95]....
        /*06a8*/ 	.word	0x00006bb0


	//   ....[96]....
        /*06ac*/ 	.word	0x00006c00


	//   ....[97]....
        /*06b0*/ 	.word	0x00006c40


	//   ....[98]....
        /*06b4*/ 	.word	0x00006c80


	//   ....[99]....
        /*06b8*/ 	.word	0x00006d10


	//   ....[100]....
        /*06bc*/ 	.word	0x00006dd0


	//   ....[101]....
        /*06c0*/ 	.word	0x00006e30


	//   ....[102]....
        /*06c4*/ 	.word	0x00007230


	//   ....[103]....
        /*06c8*/ 	.word	0x00007240


	//   ....[104]....
        /*06cc*/ 	.word	0x00007250


	//   ....[105]....
        /*06d0*/ 	.word	0x00007260


	//   ....[106]....
        /*06d4*/ 	.word	0x00007270


	//   ....[107]....
        /*06d8*/ 	.word	0x00007280


	//   ....[108]....
        /*06dc*/ 	.word	0x000072a0


	//   ....[109]....
        /*06e0*/ 	.word	0x000072c0


	//   ....[110]....
        /*06e4*/ 	.word	0x00007320


	//   ....[111]....
        /*06e8*/ 	.word	0x00007360


	//   ....[112]....
        /*06ec*/ 	.word	0x000073c0


	//   ....[113]....
        /*06f0*/ 	.word	0x000073f0


	//   ....[114]....
        /*06f4*/ 	.word	0x00007430


	//   ....[115]....
        /*06f8*/ 	.word	0x00007440


	//   ....[116]....
        /*06fc*/ 	.word	0x000074a0


	//   ....[117]....
        /*0700*/ 	.word	0x000074b0


	//   ....[118]....
        /*0704*/ 	.word	0x000074c0


	//   ....[119]....
        /*0708*/ 	.word	0x000074f0


	//   ....[120]....
        /*070c*/ 	.word	0x00007530


	//   ....[121]....
        /*0710*/ 	.word	0x00007560


	//   ....[122]....
        /*0714*/ 	.word	0x000075a0


	//   ....[123]....
        /*0718*/ 	.word	0x000075d0


	//   ....[124]....
        /*071c*/ 	.word	0x000075f0


	//   ....[125]....
        /*0720*/ 	.word	0x00007630


	//   ....[126]....
        /*0724*/ 	.word	0x00007670


	//   ....[127]....
        /*0728*/ 	.word	0x000076b0


	//   ....[128]....
        /*072c*/ 	.word	0x000076c0


	//   ....[129]....
        /*0730*/ 	.word	0x000076d0


	//   ....[130]....
        /*0734*/ 	.word	0x000076e0


	//   ....[131]....
        /*0738*/ 	.word	0x000076f0


	//   ....[132]....
        /*073c*/ 	.word	0x00007730


	//   ....[133]....
        /*0740*/ 	.word	0x00007770


	//   ....[134]....
        /*0744*/ 	.word	0x00009c60


	//   ....[135]....
        /*0748*/ 	.word	0x00009ca0


	//   ....[136]....
        /*074c*/ 	.word	0x00009cc0


	//   ....[137]....
        /*0750*/ 	.word	0x00009d10


	//   ....[138]....
        /*0754*/ 	.word	0x00009de0


	//   ....[139]....
        /*0758*/ 	.word	0x00009e80


	//   ....[140]....
        /*075c*/ 	.word	0x00009f20


	//   ....[141]....
        /*0760*/ 	.word	0x00009fc0


	//   ....[142]....
        /*0764*/ 	.word	0x0000a000


	//   ....[143]....
        /*0768*/ 	.word	0x0000a0d0


	//   ....[144]....
        /*076c*/ 	.word	0x0000a110


	//   ....[145]....
        /*0770*/ 	.word	0x0000a150


	//   ....[146]....
        /*0774*/ 	.word	0x0000a1f0


	//   ....[147]....
        /*0778*/ 	.word	0x0000a230


	//   ....[148]....
        /*077c*/ 	.word	0x0000a2d0


	//   ....[149]....
        /*0780*/ 	.word	0x0000a350


	//   ....[150]....
        /*0784*/ 	.word	0x0000a4d0


	//   ....[151]....
        /*0788*/ 	.word	0x0000a620


	//   ....[152]....
        /*078c*/ 	.word	0x0000a6e0


	//   ....[153]....
        /*0790*/ 	.word	0x0000a760


	//   ....[154]....
        /*0794*/ 	.word	0x0000a8b0


	//   ....[155]....
        /*0798*/ 	.word	0x0000aec0


	//   ....[156]....
        /*079c*/ 	.word	0x0000afc0


	//   ....[157]....
        /*07a0*/ 	.word	0x0000b000


	//   ....[158]....
        /*07a4*/ 	.word	0x0000b040


	//   ....[159]....
        /*07a8*/ 	.word	0x0000b070


	//   ....[160]....
        /*07ac*/ 	.word	0x0000b0b0


	//   ....[161]....
        /*07b0*/ 	.word	0x0000b140


	//   ....[162]....
        /*07b4*/ 	.word	0x0000b220


	//   ....[163]....
        /*07b8*/ 	.word	0x0000b2a0


	//   ....[164]....
        /*07bc*/ 	.word	0x0000b2e0


	//   ....[165]....
        /*07c0*/ 	.word	0x0000b340


	//   ....[166]....
        /*07c4*/ 	.word	0x0000b4d0


	//   ....[167]....
        /*07c8*/ 	.word	0x0000b4e0


	//   ....[168]....
        /*07cc*/ 	.word	0x0000b4f0


	//   ....[169]....
        /*07d0*/ 	.word	0x0000b500


	//   ....[170]....
        /*07d4*/ 	.word	0x0000b510


	//   ....[171]....
        /*07d8*/ 	.word	0x0000b520


	//   ....[172]....
        /*07dc*/ 	.word	0x0000b550


	//   ....[173]....
        /*07e0*/ 	.word	0x0000b570


	//   ....[174]....
        /*07e4*/ 	.word	0x0000b590


	//   ....[175]....
        /*07e8*/ 	.word	0x0000b5c0


	//   ....[176]....
        /*07ec*/ 	.word	0x0000b5f0


	//   ....[177]....
        /*07f0*/ 	.word	0x0000b630


	//   ....[178]....
        /*07f4*/ 	.word	0x0000b690


	//   ....[179]....
        /*07f8*/ 	.word	0x0000b6c0


	//   ....[180]....
        /*07fc*/ 	.word	0x0000b700


	//   ....[181]....
        /*0800*/ 	.word	0x0000b720


	//   ....[182]....
        /*0804*/ 	.word	0x0000b760


	//   ....[183]....
        /*0808*/ 	.word	0x0000b780


	//   ....[184]....
        /*080c*/ 	.word	0x0000b7a0


	//   ....[185]....
        /*0810*/ 	.word	0x0000b820


	//   ....[186]....
        /*0814*/ 	.word	0x0000b870


	//   ....[187]....
        /*0818*/ 	.word	0x0000b8b0


	//   ....[188]....
        /*081c*/ 	.word	0x0000b8c0


	//   ....[189]....
        /*0820*/ 	.word	0x0000b900


	//   ....[190]....
        /*0824*/ 	.word	0x0000b940


	//   ....[191]....
        /*0828*/ 	.word	0x0000b980


	//   ....[192]....
        /*082c*/ 	.word	0x0000b9b0


	//   ....[193]....
        /*0830*/ 	.word	0x0000b9e0


	//   ....[194]....
        /*0834*/ 	.word	0x0000ba20


	//   ....[195]....
        /*0838*/ 	.word	0x0000ba30


	//   ....[196]....
        /*083c*/ 	.word	0x0000ba40


	//   ....[197]....
        /*0840*/ 	.word	0x0000ba50


	//   ....[198]....
        /*0844*/ 	.word	0x0000dad0


	//   ....[199]....
        /*0848*/ 	.word	0x0000ea80


	//   ....[200]....
        /*084c*/ 	.word	0x00011430


	//----- nvinfo : EIATTR_REG_RECONFIG
	.align		4
.L_422:
        /*0850*/ 	.byte	0x01, 0x54
	.zero		2


	//----- nvinfo : EIATTR_SYSCALL_OFFSETS
	.align		4
        /*0854*/ 	.byte	0x04, 0x46
        /*0856*/ 	.short	(.L_424 - .L_423)


	//   ....[0]....
.L_423:
        /*0858*/ 	.word	0x00000c10


	//   ....[1]....
        /*085c*/ 	.word	0x00000d00


	//   ....[2]....
        /*0860*/ 	.word	0x00000e60


	//   ....[3]....
        /*0864*/ 	.word	0x00000f50


	//   ....[4]....
        /*0868*/ 	.word	0x0000d440


	//   ....[5]....
        /*086c*/ 	.word	0x0000d570


	//   ....[6]....
        /*0870*/ 	.word	0x0000d690


	//   ....[7]....
        /*0874*/ 	.word	0x0000d7b0


	//----- nvinfo : EIATTR_MBARRIER_INSTR_OFFSETS
	.align		4
.L_424:
        /*0878*/ 	.byte	0x04, 0x39
        /*087a*/ 	.short	(.L_426 - .L_425)


	//   ....[0]....
.L_425:
        /*087c*/ 	.word	0x000002f0
        /*0880*/ 	.word	0x000000ff
        /*0884*/ 	.word	0x00030c00
        /*0888*/ 	.short	0x0100
        /*088a*/ 	.byte	0x06
	.zero		1


	//   ....[1]....
        /*088c*/ 	.word	0x000003f0
        /*0890*/ 	.word	0x000000ff
        /*0894*/ 	.word	0x00030c10
        /*0898*/ 	.short	0x0100
        /*089a*/ 	.byte	0x08
	.zero		1


	//   ....[2]....
        /*089c*/ 	.word	0x00000400
        /*08a0*/ 	.word	0x000000ff
        /*08a4*/ 	.word	0x00030c20
        /*08a8*/ 	.short	0x0100
        /*08aa*/ 	.byte	0x08
	.zero		1


	//   ....[3]....
        /*08ac*/ 	.word	0x00000410
        /*08b0*/ 	.word	0x000000ff
        /*08b4*/ 	.word	0x00030c18
        /*08b8*/ 	.short	0x0100
        /*08ba*/ 	.byte	0x08
	.zero		1


	//   ....[4]....
        /*08bc*/ 	.word	0x00000420
        /*08c0*/ 	.word	0x000000ff
        /*08c4*/ 	.word	0x00030c28
        /*08c8*/ 	.short	0x0100
        /*08ca*/ 	.byte	0x08
	.zero		1


	//   ....[5]....
        /*08cc*/ 	.word	0x00000550
        /*08d0*/ 	.word	0x000000ff
        /*08d4*/ 	.word	0x00030c30
        /*08d8*/ 	.short	0x0100
        /*08da*/ 	.byte	0x08
	.zero		1


	//   ....[6]....
        /*08dc*/ 	.word	0x00000560
        /*08e0*/ 	.word	0x000000ff
        /*08e4*/ 	.word	0x00030c40
        /*08e8*/ 	.short	0x0100
        /*08ea*/ 	.byte	0x08
	.zero		1


	//   ....[7]....
        /*08ec*/ 	.word	0x00000570
        /*08f0*/ 	.word	0x000000ff
        /*08f4*/ 	.word	0x00030c38
        /*08f8*/ 	.short	0x0100
        /*08fa*/ 	.byte	0x08
	.zero		1


	//   ....[8]....
        /*08fc*/ 	.word	0x00000580
        /*0900*/ 	.word	0x000000ff
        /*0904*/ 	.word	0x00030c48
        /*0908*/ 	.short	0x0100
        /*090a*/ 	.byte	0x08
	.zero		1


	//   ....[9]....
        /*090c*/ 	.word	0x00000ff0
        /*0910*/ 	.word	0x000000de
        /*0914*/ 	.word	0x00030c00
        /*0918*/ 	.short	0x010a
        /*091a*/ 	.byte	0x3f
	.zero		1


	//   ....[10]....
        /*091c*/ 	.word	0x00001110
        /*0920*/ 	.word	0x000000de
        /*0924*/ 	.word	0x00030c00
        /*0928*/ 	.short	0x010a
        /*092a*/ 	.byte	0x3f
	.zero		1


	//   ....[11]....
        /*092c*/ 	.word	0x000019c0
        /*0930*/ 	.word	0x00000008
        /*0934*/ 	.word	0x00030c10
        /*0938*/ 	.short	0x010a
        /*093a*/ 	.byte	0x3f
	.zero		1


	//   ....[12]....
        /*093c*/ 	.word	0x00001a30
        /*0940*/ 	.word	0x00000008
        /*0944*/ 	.word	0x00030c10
        /*0948*/ 	.short	0x010a
        /*094a*/ 	.byte	0x3f
	.zero		1


	//   ....[13]....
        /*094c*/ 	.word	0x00001e10
        /*0950*/ 	.word	0x00000008
        /*0954*/ 	.word	0x00030c30
        /*0958*/ 	.short	0x010a
        /*095a*/ 	.byte	0x3f
	.zero		1


	//   ....[14]....
        /*095c*/ 	.word	0x00001e90
        /*0960*/ 	.word	0x00000008
        /*0964*/ 	.word	0x00030c30
        /*0968*/ 	.short	0x010a
        /*096a*/ 	.byte	0x3f
	.zero		1


	//   ....[15]....
        /*096c*/ 	.word	0x00004f00
        /*0970*/ 	.word	0x00000009
        /*0974*/ 	.word	0x00000000
        /*0978*/ 	.short	0x0101
        /*097a*/ 	.byte	0x3f
	.zero		1


	//   ....[16]....
        /*097c*/ 	.word	0x00005350
        /*0980*/ 	.word	0x00000008
        /*0984*/ 	.word	0x00000000
        /*0988*/ 	.short	0x0101
        /*098a*/ 	.byte	0x3f
	.zero		1


	//   ....[17]....
        /*098c*/ 	.word	0x00005c10
        /*0990*/ 	.word	0x00000006
        /*0994*/ 	.word	0x00030c10
        /*0998*/ 	.short	0x010a
        /*099a*/ 	.byte	0x3f
	.zero		1


	//   ....[18]....
        /*099c*/ 	.word	0x00005c90
        /*09a0*/ 	.word	0x00000006
        /*09a4*/ 	.word	0x00030c10
        /*09a8*/ 	.short	0x010a
        /*09aa*/ 	.byte	0x3f
	.zero		1


	//   ....[19]....
        /*09ac*/ 	.word	0x00006090
        /*09b0*/ 	.word	0x00000006
        /*09b4*/ 	.word	0x00030c30
        /*09b8*/ 	.short	0x010a
        /*09ba*/ 	.byte	0x3f
	.zero		1


	//   ....[20]....
        /*09bc*/ 	.word	0x00006120
        /*09c0*/ 	.word	0x00000006
        /*09c4*/ 	.word	0x00030c30
        /*09c8*/ 	.short	0x010a
        /*09ca*/ 	.byte	0x3f
	.zero		1


	//   ....[21]....
        /*09cc*/ 	.word	0x000088f0
        /*09d0*/ 	.word	0x00000007
        /*09d4*/ 	.word	0x00000000
        /*09d8*/ 	.short	0x0101
        /*09da*/ 	.byte	0x3f
	.zero		1


	//   ....[22]....
        /*09dc*/ 	.word	0x00008d60
        /*09e0*/ 	.word	0x00000006
        /*09e4*/ 	.word	0x00000000
        /*09e8*/ 	.short	0x0101
        /*09ea*/ 	.byte	0x3f
	.zero		1


	//   ....[23]....
        /*09ec*/ 	.word	0x000095c0
        /*09f0*/ 	.word	0x00000007
        /*09f4*/ 	.word	0x00030c10
        /*09f8*/ 	.short	0x010a
        /*09fa*/ 	.byte	0x3f
	.zero		1


	//   ....[24]....
        /*09fc*/ 	.word	0x00009640
        /*0a00*/ 	.word	0x00000007
        /*0a04*/ 	.word	0x00030c10
        /*0a08*/ 	.short	0x010a
        /*0a0a*/ 	.byte	0x3f
	.zero		1


	//   ....[25]....
        /*0a0c*/ 	.word	0x00009a50
        /*0a10*/ 	.word	0x00000007
        /*0a14*/ 	.word	0x00030c30
        /*0a18*/ 	.short	0x010a
        /*0a1a*/ 	.byte	0x3f
	.zero		1


	//   ....[26]....
        /*0a1c*/ 	.word	0x00009ae0
        /*0a20*/ 	.word	0x00000007
        /*0a24*/ 	.word	0x00030c30
        /*0a28*/ 	.short	0x010a
        /*0a2a*/ 	.byte	0x3f
	.zero		1


	//   ....[27]....
        /*0a2c*/ 	.word	0x0000cc10
        /*0a30*/ 	.word	0x00000008
        /*0a34*/ 	.word	0x00000000
        /*0a38*/ 	.short	0x0101
        /*0a3a*/ 	.byte	0x3f
	.zero		1


	//   ....[28]....
        /*0a3c*/ 	.word	0x0000d080
        /*0a40*/ 	.word	0x00000007
        /*0a44*/ 	.word	0x00000000
        /*0a48*/ 	.short	0x0101
        /*0a4a*/ 	.byte	0x3f
	.zero		1


	//   ....[29]....
        /*0a4c*/ 	.word	0x0000fb80
        /*0a50*/ 	.word	0x00000010
        /*0a54*/ 	.word	0x00030c20
        /*0a58*/ 	.short	0x010a
        /*0a5a*/ 	.byte	0x3f
	.zero		1


	//   ....[30]....
        /*0a5c*/ 	.word	0x00010150
        /*0a60*/ 	.word	0x00000010
        /*0a64*/ 	.word	0x00030c40
        /*0a68*/ 	.short	0x010a
        /*0a6a*/ 	.byte	0x3f
	.zero		1


	//   ....[31]....
        /*0a6c*/ 	.word	0x00010380
        /*0a70*/ 	.word	0x00000010
        /*0a74*/ 	.word	0x00030c28
        /*0a78*/ 	.short	0x010a
        /*0a7a*/ 	.byte	0x3f
	.zero		1


	//   ....[32]....
        /*0a7c*/ 	.word	0x000105b0
        /*0a80*/ 	.word	0x00000010
        /*0a84*/ 	.word	0x00030c48
        /*0a88*/ 	.short	0x010a
        /*0a8a*/ 	.byte	0x3f
	.zero		1


	//   ....[33]....
        /*0a8c*/ 	.word	0x00010790
        /*0a90*/ 	.word	0x00000010
        /*0a94*/ 	.word	0x00030c20
        /*0a98*/ 	.short	0x010a
        /*0a9a*/ 	.byte	0x3f
	.zero		1


	//   ....[34]....
        /*0a9c*/ 	.word	0x00010a40
        /*0aa0*/ 	.word	0x00000010
        /*0aa4*/ 	.word	0x00030c40
        /*0aa8*/ 	.short	0x010a
        /*0aaa*/ 	.byte	0x3f
	.zero		1


	//   ....[35]....
        /*0aac*/ 	.word	0x00010c40
        /*0ab0*/ 	.word	0x00000010
        /*0ab4*/ 	.word	0x00030c28
        /*0ab8*/ 	.short	0x010a
        /*0aba*/ 	.byte	0x3f
	.zero		1


	//   ....[36]....
        /*0abc*/ 	.word	0x00010ec0
        /*0ac0*/ 	.word	0x00000003
        /*0ac4*/ 	.word	0x00030c40
        /*0ac8*/ 	.short	0x010a
        /*0aca*/ 	.byte	0x3f
	.zero		1


	//   ....[37]....
        /*0acc*/ 	.word	0x00011290
        /*0ad0*/ 	.word	0x00000006
        /*0ad4*/ 	.word	0x00000000
        /*0ad8*/ 	.short	0x010a
        /*0ada*/ 	.byte	0x3f
	.zero		1


	//   ....[38]....
        /*0adc*/ 	.word	0x000112f0
        /*0ae0*/ 	.word	0x00000003
        /*0ae4*/ 	.word	0x00000000
        /*0ae8*/ 	.short	0x010a
        /*0aea*/ 	.byte	0x3f
	.zero		1


	//   ....[39]....
        /*0aec*/ 	.word	0x00011350
        /*0af0*/ 	.word	0x00000002
        /*0af4*/ 	.word	0x00000000
        /*0af8*/ 	.short	0x010a
        /*0afa*/ 	.byte	0x3f
	.zero		1


	//   ....[40]....
        /*0afc*/ 	.word	0x00011380
        /*0b00*/ 	.word	0x00000003
        /*0b04*/ 	.word	0x00000000
        /*0b08*/ 	.short	0x010a
        /*0b0a*/ 	.byte	0x3f
	.zero		1


	//   ....[41]....
        /*0b0c*/ 	.word	0x00011460
        /*0b10*/ 	.word	0x000000de
        /*0b14*/ 	.word	0x00030c00
        /*0b18*/ 	.short	0x010a
        /*0b1a*/ 	.byte	0x3f
	.zero		1


	//   ....[42]....
        /*0b1c*/ 	.word	0x000114b0
        /*0b20*/ 	.word	0x00000008
        /*0b24*/ 	.word	0x00030c10
        /*0b28*/ 	.short	0x010a
        /*0b2a*/ 	.byte	0x3f
	.zero		1


	//   ....[43]....
        /*0b2c*/ 	.word	0x00011500
        /*0b30*/ 	.word	0x00000008
        /*0b34*/ 	.word	0x00030c30
        /*0b38*/ 	.short	0x010a
        /*0b3a*/ 	.byte	0x3f
	.zero		1


	//   ....[44]....
        /*0b3c*/ 	.word	0x00011550
        /*0b40*/ 	.word	0x00000006
        /*0b44*/ 	.word	0x00030c10
        /*0b48*/ 	.short	0x010a
        /*0b4a*/ 	.byte	0x3f
	.zero		1


	//   ....[45]....
        /*0b4c*/ 	.word	0x000115a0
        /*0b50*/ 	.word	0x00000006
        /*0b54*/ 	.word	0x00030c30
        /*0b58*/ 	.short	0x010a
        /*0b5a*/ 	.byte	0x3f
	.zero		1


	//   ....[46]....
        /*0b5c*/ 	.word	0x000115f0
        /*0b60*/ 	.word	0x00000007
        /*0b64*/ 	.word	0x00030c10
        /*0b68*/ 	.short	0x010a
        /*0b6a*/ 	.byte	0x3f
	.zero		1


	//   ....[47]....
        /*0b6c*/ 	.word	0x00011640
        /*0b70*/ 	.word	0x00000007
        /*0b74*/ 	.word	0x00030c30
        /*0b78*/ 	.short	0x010a
        /*0b7a*/ 	.byte	0x3f
	.zero		1


	//   ....[48]....
        /*0b7c*/ 	.word	0x00011690
        /*0b80*/ 	.word	0x00000010
        /*0b84*/ 	.word	0x00030c20
        /*0b88*/ 	.short	0x010a
        /*0b8a*/ 	.byte	0x3f
	.zero		1


	//   ....[49]....
        /*0b8c*/ 	.word	0x000116e0
        /*0b90*/ 	.word	0x00000010
        /*0b94*/ 	.word	0x00030c40
        /*0b98*/ 	.short	0x010a
        /*0b9a*/ 	.byte	0x3f
	.zero		1


	//   ....[50]....
        /*0b9c*/ 	.word	0x00011730
        /*0ba0*/ 	.word	0x00000010
        /*0ba4*/ 	.word	0x00030c28
        /*0ba8*/ 	.short	0x010a
        /*0baa*/ 	.byte	0x3f
	.zero		1


	//   ....[51]....
        /*0bac*/ 	.word	0x00011780
        /*0bb0*/ 	.word	0x00000010
        /*0bb4*/ 	.word	0x00030c48
        /*0bb8*/ 	.short	0x010a
        /*0bba*/ 	.byte	0x3f
	.zero		1


	//   ....[52]....
        /*0bbc*/ 	.word	0x000117e0
        /*0bc0*/ 	.word	0x00000010
        /*0bc4*/ 	.word	0x00030c20
        /*0bc8*/ 	.short	0x010a
        /*0bca*/ 	.byte	0x3f
	.zero		1


	//   ....[53]....
        /*0bcc*/ 	.word	0x00011830
        /*0bd0*/ 	.word	0x00000010
        /*0bd4*/ 	.word	0x00030c40
        /*0bd8*/ 	.short	0x010a
        /*0bda*/ 	.byte	0x3f
	.zero		1


	//   ....[54]....
        /*0bdc*/ 	.word	0x00011880
        /*0be0*/ 	.word	0x00000010
        /*0be4*/ 	.word	0x00030c28
        /*0be8*/ 	.short	0x010a
        /*0bea*/ 	.byte	0x3f
	.zero		1


	//   ....[55]....
        /*0bec*/ 	.word	0x000118d0
        /*0bf0*/ 	.word	0x00000003
        /*0bf4*/ 	.word	0x00030c40
        /*0bf8*/ 	.short	0x010a
        /*0bfa*/ 	.byte	0x3f
	.zero		1


	//   ....[56]....
        /*0bfc*/ 	.word	0x000119a0
        /*0c00*/ 	.word	0x00000006
        /*0c04*/ 	.word	0x00000000
        /*0c08*/ 	.short	0x010a
        /*0c0a*/ 	.byte	0x3f
	.zero		1


	//   ....[57]....
        /*0c0c*/ 	.word	0x000119f0
        /*0c10*/ 	.word	0x00000003
        /*0c14*/ 	.word	0x00000000
        /*0c18*/ 	.short	0x010a
        /*0c1a*/ 	.byte	0x3f
	.zero		1


	//   ....[58]....
        /*0c1c*/ 	.word	0x00011a40
        /*0c20*/ 	.word	0x00000002
        /*0c24*/ 	.word	0x00000000
        /*0c28*/ 	.short	0x010a
        /*0c2a*/ 	.byte	0x3f
	.zero		1


	//----- nvinfo : EIATTR_NUM_MBARRIERS
	.align		4
.L_426:
        /*0c2c*/ 	.byte	0x03, 0x38
        /*0c2e*/ 	.short	0x0009


	//----- nvinfo : EIATTR_EXIT_INSTR_OFFSETS
	.align		4
        /*0c30*/ 	.byte	0x04, 0x1c
        /*0c32*/ 	.short	(.L_428 - .L_427)


	//   ....[0]....
.L_427:
        /*0c34*/ 	.word	0x000113d0


	//----- nvinfo : EIATTR_MAX_THREADS
	.align		4
.L_428:
        /*0c38*/ 	.byte	0x04, 0x05
        /*0c3a*/ 	.short	(.L_430 - .L_429)
.L_429:
        /*0c3c*/ 	.word	0x00000180
        /*0c40*/ 	.word	0x00000001
        /*0c44*/ 	.word	0x00000001


	//----- nvinfo : EIATTR_CRS_STACK_SIZE
	.align		4
.L_430:
        /*0c48*/ 	.byte	0x04, 0x1e
        /*0c4a*/ 	.short	(.L_432 - .L_431)
.L_431:
        /*0c4c*/ 	.word	0x00000000


	//----- nvinfo : EIATTR_CBANK_PARAM_SIZE
	.align		4
.L_432:
        /*0c50*/ 	.byte	0x03, 0x19
        /*0c52*/ 	.short	0x0970


	//----- nvinfo : EIATTR_PARAM_CBANK
	.align		4
        /*0c54*/ 	.byte	0x04, 0x0a
        /*0c56*/ 	.short	(.L_434 - .L_433)
	.align		4
.L_433:
        /*0c58*/ 	.word	index@(.nv.constant0._ZN7cutlass13device_kernelIN5flash11enable_sm90INS1_16FlashAttnBwdSm90INS1_25CollectiveMainloopBwdSm90ILi2ELi2ELi2EN4cute5tupleIJNS5_1CILi1EEES8_S8_EEENS6_IJNS7_ILi128EEESA_NS7_ILi64EEEEEENS_6half_tEfNS_4arch4Sm90ELb0ELb1ELb0ELb0ELb0ELb1ELb0ELb0ELi2ELi1ELi2ELi2ELb0EEENS1_21CollectiveEpilogueBwdISC_SD_SF_Li256ELb0ELb0ELi1EEENS1_19SingleTileSchedulerILb0ELb0ELb0ELi128EEEEEEEEEvNT_6ParamsE)
        /*0c5c*/ 	.short	0x0210
        /*0c5e*/ 	.short	0x0970


	//----- nvinfo : EIATTR_SW_WAR
	.align		4
.L_434:
        /*0c60*/ 	.byte	0x04, 0x36
        /*0c62*/ 	.short	(.L_436 - .L_435)
.L_435:
        /*0c64*/ 	.word	0x00000008
.L_436:


//--------------------- .nv.info._ZN7cutlass13device_kernelIN5flash11enable_sm90INS1_16FlashAttnBwdSm90INS1_25CollectiveMainloopBwdSm90ILi2ELi2ELi2EN4cute5tupleIJNS5_1CILi1EEES8_S8_EEENS6_IJNS7_ILi128EEESA_NS7_ILi64EEEEEENS_6half_tEfNS_4arch4Sm90ELb0ELb1ELb0ELb0ELb1ELb1ELb0ELb0ELi2ELi1ELi2ELi2ELb0EEENS1_21CollectiveEpilogueBwdISC_SD_SF_Li256ELb0ELb0ELi1EEENS1_19SingleTileSchedulerILb0ELb0ELb0ELi128EEEEEEEEEvNT_6ParamsE --------------------------
	.section	.nv.info._ZN7cutlass13device_kernelIN5flash11enable_sm90INS1_16FlashAttnBwdSm90INS1_25CollectiveMainloopBwdSm90ILi2ELi2ELi2EN4cute5tupleIJNS5_1CILi1EEES8_S8_EEENS6_IJNS7_ILi128EEESA_NS7_ILi64EEEEEENS_6half_tEfNS_4arch4Sm90ELb0ELb1ELb0ELb0ELb1ELb1ELb0ELb0ELi2ELi1ELi2ELi2ELb0EEENS1_21CollectiveEpilogueBwdISC_SD_SF_Li256ELb0ELb0ELi1EEENS1_19SingleTileSchedulerILb0ELb0ELb0ELi128EEEEEEEEEvNT_6ParamsE,"",@"SHT_CUDA_INFO"
	.sectionflags	@""
	.align	4


	//----- nvinfo : EIATTR_CUDA_API_VERSION
	.align		4
        /*0000*/ 	.byte	0x04, 0x37
        /*0002*/ 	.short	(.L_438 - .L_437)
.L_437:
        /*0004*/ 	.word	0x00000082


	//----- nvinfo : EIATTR_KPARAM_INFO
	.align		4
.L_438:
        /*0008*/ 	.byte	0x04, 0x17
        /*000a*/ 	.short	(.L_440 - .L_439)
.L_439:
        /*000c*/ 	.word	0x00000000
        /*0010*/ 	.short	0x0000
        /*0012*/ 	.short	0x0070
        /*0014*/ 	.byte	0x00, 0xf0, 0x01, 0x24


	//----- nvinfo : EIATTR_SPARSE_MMA_MASK
	.align		4
.L_440:
        /*0018*/ 	.byte	0x03, 0x50
        /*001a*/ 	.short	0x0000


	//----- nvinfo : EIATTR_MAXREG_COUNT
	.align		4
        /*001c*/ 	.byte	0x03, 0x1b
        /*001e*/ 	.short	0x00a8


	//----- nvinfo : EIATTR_NUM_BARRIERS
	.align		4
        /*0020*/ 	.byte	0x02, 0x4c
        /*0022*/ 	.byte	0x10
	.zero		1


	//----- nvinfo : EIATTR_EXTERNS
	.align		4
        /*0024*/ 	.byte	0x04, 0x0f
        /*0026*/ 	.short	(.L_442 - .L_441)


	//   ....[0]....
	.align		4
.L_441:
        /*0028*/ 	.word	index@(__assertfail)


	//----- nvinfo : EIATTR_ANNOTATIONS
	.align		4
.L_442:
        /*002c*/ 	.byte	0x04, 0x55
        /*002e*/ 	.short	(.L_444 - .L_443)


	//   ....[0]....
.L_443:
        /* <DEDUP_REMOVED lines=29> */


	//----- nvinfo : EIATTR_MERCURY_ISA_VERSION
	.align		4
.L_444:
        /*01f0*/ 	.byte	0x03, 0x5f
        /*01f2*/ 	.short	0x0101


	//----- nvinfo : EIATTR_INT_WARP_WIDE_INSTR_OFFSETS
	.align		4
        /*01f4*/ 	.byte	0x04, 0x31
        /*01f6*/ 	.short	(.L_446 - .L_445)


	//   ....[0]....
.L_445:
        /*01f8*/ 	.word	0x000001f0


	//   ....[1]....
        /*01fc*/ 	.word	0x00000220


	//   ....[2]....
        /*0200*/ 	.word	0x0000f2d0


	//   ....[3]....
        /*0204*/ 	.word	0x0000f8c0


	//   ....[4]....
        /*0208*/ 	.word	0x0000fd70


	//   ....[5]....
        /*020c*/ 	.word	0x00010030


	//   ....[6]....
        /*0210*/ 	.word	0x00010290


	//   ....[7]....
        /*0214*/ 	.word	0x00010420


	//----- nvinfo : EIATTR_COOP_GROUP_MASK_REGIDS
	.align		4
.L_446:
        /*0218*/ 	.byte	0x04, 0x29
        /*021a*/ 	.short	(.L_448 - .L_447)


	//   ....[0]....
.L_447:
        /*021c*/ 	.word	0xffffffff


	//   ....[1]....
        /*0220*/ 	.word	0xffffffff


	//   ....[2]....
        /*0224*/ 	.word	0xffffffff


	//   ....[3]....
        /*0228*/ 	.word	0xffffffff


	//   ....[4]....
        /*022c*/ 	.word	0xffffffff


	//   ....[5]....
        /*0230*/ 	.word	0xffffffff


	//   ....[6]....
        /*0234*/ 	.word	0xffffffff


	//   ....[7]....
        /*0238*/ 	.word	0xffffffff


	//   ....[8]....
        /*023c*/ 	.word	0xffffffff


	//   ....[9]....
        /*0240*/ 	.word	0xffffffff


	//   ....[10]....
        /*0244*/ 	.word	0xffffffff


	//   ....[11]....
        /*0248*/ 	.word	0xffffffff


	//   ....[12]....
        /*024c*/ 	.word	0xffffffff


	//   ....[13]....
        /*0250*/ 	.word	0xffffffff


	//   ....[14]....
        /*0254*/ 	.word	0xffffffff


	//   ....[15]....
        /*0258*/ 	.word	0xffffffff


	//   ....[16]....
        /*025c*/ 	.word	0xffffffff


	//   ....[17]....
        /*0260*/ 	.word	0xffffffff


	//   ....[18]....
        /*0264*/ 	.word	0xffffffff


	//   ....[19]....
        /*0268*/ 	.word	0xffffffff


	//   ....[20]....
        /*026c*/ 	.word	0xffffffff


	//   ....[21]....
        /*0270*/ 	.word	0xffffffff


	//   ....[22]....
        /*0274*/ 	.word	0xffffffff


	//   ....[23]....
        /*0278*/ 	.word	0xffffffff


	//   ....[24]....
        /*027c*/ 	.word	0xffffffff


	//   ....[25]....
        /*0280*/ 	.word	0xffffffff


	//   ....[26]....
        /*0284*/ 	.word	0xffffffff


	//   ....[27]....
        /*0288*/ 	.word	0xffffffff


	//   ....[28]....
        /*028c*/ 	.word	0xffffffff


	//   ....[29]....
        /*0290*/ 	.word	0xffffffff


	//   ....[30]....
        /*0294*/ 	.word	0xffffffff


	//   ....[31]....
        /*0298*/ 	.word	0xffffffff


	//   ....[32]....
        /*029c*/ 	.word	0xffffffff


	//   ....[33]....
        /*02a0*/ 	.word	0xffffffff


	//   ....[34]....
        /*02a4*/ 	.word	0xffffffff


	//   ....[35]....
        /*02a8*/ 	.word	0xffffffff


	//   ....[36]....
        /*02ac*/ 	.word	0xffffffff


	//   ....[37]....
        /*02b0*/ 	.word	0xffffffff


	//   ....[38]....
        /*02b4*/ 	.word	0xffffffff


	//   ....[39]....
        /*02b8*/ 	.word	0xffffffff


	//   ....[40]....
        /*02bc*/ 	.word	0xffffffff


	//   ....[41]....
        /*02c0*/ 	.word	0xffffffff


	//   ....[42]....
        /*02c4*/ 	.word	0xffffffff


	//   ....[43]....
        /*02c8*/ 	.word	0xffffffff


	//   ....[44]....
        /*02cc*/ 	.word	0xffffffff


	//   ....[45]....
        /*02d0*/ 	.word	0xffffffff


	//   ....[46]....
        /*02d4*/ 	.word	0xffffffff


	//   ....[47]....
        /*02d8*/ 	.word	0xffffffff


	//   ....[48]....
        /*02dc*/ 	.word	0xffffffff


	//   ....[49]....
        /*02e0*/ 	.word	0xffffffff


	//   ....[50]....
        /*02e4*/ 	.word	0xffffffff


	//   ....[51]....
        /*02e8*/ 	.word	0xffffffff


	//   ....[52]....
        /*02ec*/ 	.word	0xffffffff


	//   ....[53]....
        /*02f0*/ 	.word	0xffffffff


	//   ....[54]....
        /*02f4*/ 	.word	0xffffffff


	//   ....[55]....
        /*02f8*/ 	.word	0xffffffff


	//   ....[56]....
        /*02fc*/ 	.word	0xffffffff


	//   ....[57]....
        /*0300*/ 	.word	0xffffffff


	//   ....[58]....
        /*0304*/ 	.word	0xffffffff


	//   ....[59]....
        /*0308*/ 	.word	0xffffffff


	//   ....[60]....
        /*030c*/ 	.word	0xffffffff


	//   ....[61]....
        /*0310*/ 	.word	0xffffffff


	//   ....[62]....
        /*0314*/ 	.word	0xffffffff


	//   ....[63]....
        /*0318*/ 	.word	0xffffffff


	//   ....[64]....
        /*031c*/ 	.word	0xffffffff


	//   ....[65]....
        /*0320*/ 	.word	0xffffffff


	//   ....[66]....
        /*0324*/ 	.word	0xffffffff


	//   ....[67]....
        /*0328*/ 	.word	0xffffffff


	//   ....[68]....
        /*032c*/ 	.word	0xffffffff


	//   ....[69]....
        /*0330*/ 	.word	0xffffffff


	//   ....[70]....
        /*0334*/ 	.word	0xffffffff


	//   ....[71]....
        /*0338*/ 	.word	0xffffffff


	//   ....[72]....
        /*033c*/ 	.word	0xffffffff


	//   ....[73]....
        /*0340*/ 	.word	0xffffffff


	//   ....[74]....
        /*0344*/ 	.word	0xffffffff


	//   ....[75]....
        /*0348*/ 	.word	0xffffffff


	//   ....[76]....
        /*034c*/ 	.word	0xffffffff


	//   ....[77]....
        /*0350*/ 	.word	0xffffffff


	//   ....[78]....
        /*0354*/ 	.word	0xffffffff


	//   ....[79]....
        /*0358*/ 	.word	0xffffffff


	//   ....[80]....
        /*035c*/ 	.word	0xffffffff


	//   ....[81]....
        /*0360*/ 	.word	0xffffffff


	//   ....[82]....
        /*0364*/ 	.word	0xffffffff


	//   ....[83]....
        /*0368*/ 	.word	0xffffffff


	//   ....[84]....
        /*036c*/ 	.word	0xffffffff


	//   ....[85]....
        /*0370*/ 	.word	0xffffffff


	//   ....[86]....
        /*0374*/ 	.word	0xffffffff


	//   ....[87]....
        /*0378*/ 	.word	0xffffffff


	//   ....[88]....
        /*037c*/ 	.word	0xffffffff


	//   ....[89]....
        /*0380*/ 	.word	0xffffffff


	//   ....[90]....
        /*0384*/ 	.word	0xffffffff


	//   ....[91]....
        /*0388*/ 	.word	0xffffffff


	//   ....[92]....
        /*038c*/ 	.word	0xffffffff


	//   ....[93]....
        /*0390*/ 	.word	0xffffffff


	//   ....[94]....
        /*0394*/ 	.word	0xffffffff


	//   ....[95]....
        /*0398*/ 	.word	0xffffffff


	//   ....[96]....
        /*039c*/ 	.word	0xffffffff


	//   ....[97]....
        /*03a0*/ 	.word	0xffffffff


	//   ....[98]....
        /*03a4*/ 	.word	0xffffffff


	//   ....[99]....
        /*03a8*/ 	.word	0xffffffff


	//   ....[100]....
        /*03ac*/ 	.word	0xffffffff


	//   ....[101]....
        /*03b0*/ 	.word	0xffffffff


	//   ....[102]....
        /*03b4*/ 	.word	0xffffffff


	//   ....[103]....
        /*03b8*/ 	.word	0xffffffff


	//   ....[104]....
        /*03bc*/ 	.word	0xffffffff


	//   ....[105]....
        /*03c0*/ 	.word	0xffffffff


	//   ....[106]....
        /*03c4*/ 	.word	0xffffffff


	//   ....[107]....
        /*03c8*/ 	.word	0xffffffff


	//   ....[108]....
        /*03cc*/ 	.word	0xffffffff


	//   ....[109]....
        /*03d0*/ 	.word	0xffffffff


	//   ....[110]....
        /*03d4*/ 	.word	0xffffffff


	//   ....[111]....
        /*03d8*/ 	.word	0xffffffff


	//   ....[112]....
        /*03dc*/ 	.word	0xffffffff


	//   ....[113]....
        /*03e0*/ 	.word	0xffffffff


	//   ....[114]....
        /*03e4*/ 	.word	0xffffffff


	//   ....[115]....
        /*03e8*/ 	.word	0xffffffff


	//   ....[116]....
        /*03ec*/ 	.word	0xffffffff


	//   ....[117]....
        /*03f0*/ 	.word	0xffffffff


	//   ....[118]....
        /*03f4*/ 	.word	0xffffffff


	//   ....[119]....
        /*03f8*/ 	.word	0xffffffff


	//   ....[120]....
        /*03fc*/ 	.word	0xffffffff


	//   ....[121]....
        /*0400*/ 	.word	0xffffffff


	//   ....[122]....
        /*0404*/ 	.word	0xffffffff


	//   ....[123]....
        /*0408*/ 	.word	0xffffffff


	//   ....[124]....
        /*040c*/ 	.word	0xffffffff


	//   ....[125]....
        /*0410*/ 	.word	0xffffffff


	//   ....[126]....
        /*0414*/ 	.word	0xffffffff


	//   ....[127]....
        /*0418*/ 	.word	0xffffffff


	//   ....[128]....
        /*041c*/ 	.word	0xffffffff


	//   ....[129]....
        /*0420*/ 	.word	0xffffffff


	//   ....[130]....
        /*0424*/ 	.word	0xffffffff


	//   ....[131]....
        /*0428*/ 	.word	0xffffffff


	//   ....[132]....
        /*042c*/ 	.word	0xffffffff


	//   ....[133]....
        /*0430*/ 	.word	0xffffffff


	//   ....[134]....
        /*0434*/ 	.word	0xffffffff


	//   ....[135]....
        /*0438*/ 	.word	0xffffffff


	//   ....[136]....
        /*043c*/ 	.word	0xffffffff


	//   ....[137]....
        /*0440*/ 	.word	0xffffffff


	//   ....[138]....
        /*0444*/ 	.word	0xffffffff


	//   ....[139]....
        /*0448*/ 	.word	0xffffffff


	//   ....[140]....
        /*044c*/ 	.word	0xffffffff


	//   ....[141]....
        /*0450*/ 	.word	0xffffffff


	//   ....[142]....
        /*0454*/ 	.word	0xffffffff


	//   ....[143]....
        /*0458*/ 	.word	0xffffffff


	//   ....[144]....
        /*045c*/ 	.word	0xffffffff


	//   ....[145]....
        /*0460*/ 	.word	0xffffffff


	//   ....[146]....
        /*0464*/ 	.word	0xffffffff


	//   ....[147]....
        /*0468*/ 	.word	0xffffffff


	//   ....[148]....
        /*046c*/ 	.word	0xffffffff


	//   ....[149]....
        /*0470*/ 	.word	0xffffffff


	//   ....[150]....
        /*0474*/ 	.word	0xffffffff


	//   ....[151]....
        /*0478*/ 	.word	0xffffffff


	//   ....[152]....
        /*047c*/ 	.word	0xffffffff


	//   ....[153]....
        /*0480*/ 	.word	0xffffffff


	//   ....[154]....
        /*0484*/ 	.word	0xffffffff


	//   ....[155]....
        /*0488*/ 	.word	0xffffffff


	//   ....[156]....
        /*048c*/ 	.word	0xffffffff


	//   ....[157]....
        /*0490*/ 	.word	0xffffffff


	//   ....[158]....
        /*0494*/ 	.word	0xffffffff


	//   ....[159]....
        /*0498*/ 	.word	0xffffffff


	//   ....[160]....
        /*049c*/ 	.word	0xffffffff


	//   ....[161]....
        /*04a0*/ 	.word	0xffffffff


	//   ....[162]....
        /*04a4*/ 	.word	0xffffffff


	//   ....[163]....
        /*04a8*/ 	.word	0xffffffff


	//   ....[164]....
        /*04ac*/ 	.word	0xffffffff


	//   ....[165]....
        /*04b0*/ 	.word	0xffffffff


	//   ....[166]....
        /*04b4*/ 	.word	0xffffffff


	//   ....[167]....
        /*04b8*/ 	.word	0xffffffff


	//   ....[168]....
        /*04bc*/ 	.word	0xffffffff


	//   ....[169]....
        /*04c0*/ 	.word	0xffffffff


	//   ....[170]....
        /*04c4*/ 	.word	0xffffffff


	//   ....[171]....
        /*04c8*/ 	.word	0xffffffff


	//   ....[172]....
        /*04cc*/ 	.word	0xffffffff


	//   ....[173]....
        /*04d0*/ 	.word	0xffffffff


	//   ....[174]....
        /*04d4*/ 	.word	0xffffffff


	//   ....[175]....
        /*04d8*/ 	.word	0xffffffff


	//   ....[176]....
        /*04dc*/ 	.word	0xffffffff


	//   ....[177]....
        /*04e0*/ 	.word	0xffffffff


	//   ....[178]....
        /*04e4*/ 	.word	0xffffffff


	//   ....[179]....
        /*04e8*/ 	.word	0xffffffff


	//   ....[180]....
        /*04ec*/ 	.word	0xffffffff


	//   ....[181]....
        /*04f0*/ 	.word	0xffffffff


	//   ....[182]....
        /*04f4*/ 	.word	0xffffffff


	//   ....[183]....
        /*04f8*/ 	.word	0xffffffff


	//   ....[184]....
        /*04fc*/ 	.word	0xffffffff


	//   ....[185]....
        /*0500*/ 	.word	0xffffffff


	//   ....[186]....
        /*0504*/ 	.word	0xffffffff


	//   ....[187]....
        /*0508*/ 	.word	0xffffffff


	//   ....[188]....
        /*050c*/ 	.word	0xffffffff


	//   ....[189]....
        /*0510*/ 	.word	0xffffffff


	//   ....[190]....
        /*0514*/ 	.word	0xffffffff


	//   ....[191]....
        /*0518*/ 	.word	0xffffffff


	//   ....[192]....
        /*051c*/ 	.word	0xffffffff


	//   ....[193]....
        /*0520*/ 	.word	0xffffffff


	//   ....[194]....
        /*0524*/ 	.word	0xffffffff


	//   ....[195]....
        /*0528*/ 	.word	0xffffffff


	//   ....[196]....
        /*052c*/ 	.word	0xffffffff


	//   ....[197]....
        /*0530*/ 	.word	0xffffffff


	//   ....[198]....
        /*0534*/ 	.word	0xffffffff


	//   ....[199]....
        /*0538*/ 	.word	0xffffffff


	//   ....[200]....
        /*053c*/ 	.word	0xffffffff


	//   ....[201]....
        /*0540*/ 	.word	0xffffffff


	//   ....[202]....
        /*0544*/ 	.word	0xffffffff


	//   ....[203]....
        /*0548*/ 	.word	0xffffffff


	//   ....[204]....
        /*054c*/ 	.word	0xffffffff


	//   ....[205]....
        /*0550*/ 	.word	0xffffffff


	//   ....[206]....
        /*0554*/ 	.word	0xffffffff


	//   ....[207]....
        /*0558*/ 	.word	0xffffffff


	//   ....[208]....
        /*055c*/ 	.word	0xffffffff


	//   ....[209]....
        /*0560*/ 	.word	0x0500000f


	//   ....[210]....
        /*0564*/ 	.word	0x0500000f


	//   ....[211]....
        /*0568*/ 	.word	0x0500000f


	//   ....[212]....
        /*056c*/ 	.word	0x0500000f


	//----- nvinfo : EIATTR_COOP_GROUP_INSTR_OFFSETS
	.align		4
.L_448:
        /*0570*/ 	.byte	0x04, 0x28
        /*0572*/ 	.short	(.L_450 - .L_449)


	//   ....[0]....
.L_449:
        /*0574*/ 	.word	0x00000070


	//   ....[1]....
        /*0578*/ 	.word	0x00000200


	//   ....[2]....
        /*057c*/ 	.word	0x00000250


	//   ....[3]....
        /*0580*/ 	.word	0x00000440


	//   ....[4]....
        /*0584*/ 	.word	0x00000670


	//   ....[5]....
        /*0588*/ 	.word	0x00000fc0


	//   ....[6]....
        /*058c*/ 	.word	0x00001fa0


	//   ....[7]....
        /*0590*/ 	.word	0x000020f0


	//   ....[8]....
        /*0594*/ 	.word	0x00002270


	//   ....[9]....
        /*0598*/ 	.word	0x000022d0


	//   ....[10]....
        /*059c*/ 	.word	0x00002330


	//   ....[11]....
        /*05a0*/ 	.word	0x00002450


	//   ....[12]....
        /*05a4*/ 	.word	0x00002630


	//   ....[13]....
        /*05a8*/ 	.word	0x00002770


	//   ....[14]....
        /*05ac*/ 	.word	0x00002860


	//   ....[15]....
        /*05b0*/ 	.word	0x00002c30


	//   ....[16]....
        /*05b4*/ 	.word	0x00002c40


	//   ....[17]....
        /*05b8*/ 	.word	0x00002c60


	//   ....[18]....
        /*05bc*/ 	.word	0x00002ca0


	//   ....[19]....
        /*05c0*/ 	.word	0x00002ea0


	//   ....[20]....
        /*05c4*/ 	.word	0x00002ff0


	//   ....[21]....
        /*05c8*/ 	.word	0x00003070


	//   ....[22]....
        /*05cc*/ 	.word	0x00003090


	//   ....[23]....
        /*05d0*/ 	.word	0x00003200


	//   ....[24]....
        /*05d4*/ 	.word	0x00003230


	//   ....[25]....
        /*05d8*/ 	.word	0x00003280


	//   ....[26]....
        /*05dc*/ 	.word	0x00003290


	//   ....[27]....
        /*05e0*/ 	.word	0x000032a0


	//   ....[28]....
        /*05e4*/ 	.word	0x000032b0


	//   ....[29]....
        /*05e8*/ 	.word	0x000032e0


	//   ....[30]....
        /*05ec*/ 	.word	0x000033a0


	//   ....[31]....
        /*05f0*/ 	.word	0x000033c0


	//   ....[32]....
        /*05f4*/ 	.word	0x00003410


	//   ....[33]....
        /*05f8*/ 	.word	0x00003420


	//   ....[34]....
        /*05fc*/ 	.word	0x000034b0


	//   ....[35]....
        /*0600*/ 	.word	0x000034c0


	//   ....[36]....
        /*0604*/ 	.word	0x00003500


	//   ....[37]....
        /*0608*/ 	.word	0x00003550


	//   ....[38]....
        /*060c*/ 	.word	0x00003560


	//   ....[39]....
        /*0610*/ 	.word	0x00003590


	//   ....[40]....
        /*0614*/ 	.word	0x000035d0


	//   ....[41]....
        /*0618*/ 	.word	0x00003600


	//   ....[42]....
        /*061c*/ 	.word	0x00003630


	//   ....[43]....
        /*0620*/ 	.word	0x00003640


	//   ....[44]....
        /*0624*/ 	.word	0x00003660


	//   ....[45]....
        /*0628*/ 	.word	0x00003770


	//   ....[46]....
        /*062c*/ 	.word	0x000037c0


	//   ....[47]....
        /*0630*/ 	.word	0x000037d0


	//   ....[48]....
        /*0634*/ 	.word	0x000037e0


	//   ....[49]....
        /*0638*/ 	.word	0x000037f0


	//   ....[50]....
        /*063c*/ 	.word	0x00003800


	//   ....[51]....
        /*0640*/ 	.word	0x00003810


	//   ....[52]....
        /*0644*/ 	.word	0x00003870


	//   ....[53]....
        /*0648*/ 	.word	0x000038d0


	//   ....[54]....
        /*064c*/ 	.word	0x00003900


	//   ....[55]....
        /*0650*/ 	.word	0x00003940


	//   ....[56]....
        /*0654*/ 	.word	0x00003950


	//   ....[57]....
        /*0658*/ 	.word	0x00003970


	//   ....[58]....
        /*065c*/ 	.word	0x00003980


	//   ....[59]....
        /*0660*/ 	.word	0x00003990


	//   ....[60]....
        /*0664*/ 	.word	0x000039a0


	//   ....[61]....
        /*0668*/ 	.word	0x000039b0


	//   ....[62]....
        /*066c*/ 	.word	0x000039f0


	//   ....[63]....
        /*0670*/ 	.word	0x00003a00


	//   ....[64]....
        /*0674*/ 	.word	0x00003a10


	//   ....[65]....
        /*0678*/ 	.word	0x00003a20


	//   ....[66]....
        /*067c*/ 	.word	0x00003a30


	//   ....[67]....
        /*0680*/ 	.word	0x00003a40


	//   ....[68]....
        /*0684*/ 	.word	0x00003a50


	//   ....[69]....
        /*0688*/ 	.word	0x00003a60


	//   ....[70]....
        /*068c*/ 	.word	0x00006220


	//   ....[71]....
        /*0690*/ 	.word	0x00006260


	//   ....[72]....
        /*0694*/ 	.word	0x000062a0


	//   ....[73]....
        /*0698*/ 	.word	0x000062d0


	//   ....[74]....
        /*069c*/ 	.word	0x00006300


	//   ....[75]....
        /*06a0*/ 	.word	0x00006330


	//   ....[76]....
        /*06a4*/ 	.word	0x000065b0


	//   ....[77]....
        /*06a8*/ 	.word	0x00006660


	//   ....[78]....
        /*06ac*/ 	.word	0x000066e0


	//   ....[79]....
        /*06b0*/ 	.word	0x00006720


	//   ....[80]....
        /*06b4*/ 	.word	0x00006750


	//   ....[81]....
        /*06b8*/ 	.word	0x00006780


	//   ....[82]....
        /*06bc*/ 	.word	0x000067c0


	//   ....[83]....
        /*06c0*/ 	.word	0x000067e0


	//   ....[84]....
        /*06c4*/ 	.word	0x00006820


	//   ....[85]....
        /*06c8*/ 	.word	0x00006880


	//   ....[86]....
        /*06cc*/ 	.word	0x00006930


	//   ....[87]....
        /*06d0*/ 	.word	0x000069b0


	//   ....[88]....
        /*06d4*/ 	.word	0x000069f0


	//   ....[89]....
        /*06d8*/ 	.word	0x00006a00


	//   ....[90]....
        /*06dc*/ 	.word	0x00006a20


	//   ....[91]....
        /*06e0*/ 	.word	0x00006a70


	//   ....[92]....
        /*06e4*/ 	.word	0x00006ab0


	//   ....[93]....
        /*06e8*/ 	.word	0x00006b40


	//   ....[94]....
        /*06ec*/ 	.word	0x00006b80


	//   ....[95]....
        /*06f0*/ 	.word	0x00006bc0


	//   ....[96]....
        /*06f4*/ 	.word	0x00006c10


	//   ....[97]....
        /*06f8*/ 	.word	0x00006c50


	//   ....[98]....
        /*06fc*/ 	.word	0x00006c90


	//   ....[99]....
        /*0700*/ 	.word	0x00006d20


	//   ....[100]....
        /*0704*/ 	.word	0x00006de0


	//   ....[101]....
        /*0708*/ 	.word	0x00006e40


	//   ....[102]....
        /*070c*/ 	.word	0x00007240


	//   ....[103]....
        /*0710*/ 	.word	0x00007250


	//   ....[104]....
        /*0714*/ 	.word	0x00007260


	//   ....[105]....
        /*0718*/ 	.word	0x00007270


	//   ....[106]....
        /*071c*/ 	.word	0x00007280


	//   ....[107]....
        /*0720*/ 	.word	0x00007290


	//   ....[108]....
        /*0724*/ 	.word	0x000072b0


	//   ....[109]....
        /*0728*/ 	.word	0x000072d0


	//   ....[110]....
        /*072c*/ 	.word	0x00007330


	//   ....[111]....
        /*0730*/ 	.word	0x00007370


	//   ....[112]....
        /*0734*/ 	.word	0x000073d0


	//   ....[113]....
        /*0738*/ 	.word	0x00007400


	//   ....[114]....
        /*073c*/ 	.word	0x00007440


	//   ....[115]....
        /*0740*/ 	.word	0x00007450


	//   ....[116]....
        /*0744*/ 	.word	0x000074b0


	//   ....[117]....
        /*0748*/ 	.word	0x000074c0


	//   ....[118]....
        /*074c*/ 	.word	0x000074d0


	//   ....[119]....
        /*0750*/ 	.word	0x00007500


	//   ....[120]....
        /*0754*/ 	.word	0x00007540


	//   ....[121]....
        /*0758*/ 	.word	0x00007570


	//   ....[122]....
        /*075c*/ 	.word	0x000075b0


	//   ....[123]....
        /*0760*/ 	.word	0x000075e0


	//   ....[124]....
        /*0764*/ 	.word	0x00007600


	//   ....[125]....
        /*0768*/ 	.word	0x00007640


	//   ....[126]....
        /*076c*/ 	.word	0x00007680


	//   ....[127]....
        /*0770*/ 	.word	0x000076c0


	//   ....[128]....
        /*0774*/ 	.word	0x000076d0


	//   ....[129]....
        /*0778*/ 	.word	0x000076e0


	//   ....[130]....
        /*077c*/ 	.word	0x000076f0


	//   ....[131]....
        /*0780*/ 	.word	0x00007700


	//   ....[132]....
        /*0784*/ 	.word	0x00007740


	//   ....[133]....
        /*0788*/ 	.word	0x00007780


	//   ....[134]....
        /*078c*/ 	.word	0x00009c70


	//   ....[135]....
        /*0790*/ 	.word	0x00009cb0


	//   ....[136]....
        /*0794*/ 	.word	0x00009cd0


	//   ....[137]....
        /*0798*/ 	.word	0x00009d20


	//   ....[138]....
        /*079c*/ 	.word	0x00009df0


	//   ....[139]....
        /*07a0*/ 	.word	0x00009e90


	//   ....[140]....
        /*07a4*/ 	.word	0x00009f30


	//   ....[141]....
        /*07a8*/ 	.word	0x00009fd0


	//   ....[142]....
        /*07ac*/ 	.word	0x0000a010


	//   ....[143]....
        /*07b0*/ 	.word	0x0000a0e0


	//   ....[144]....
        /*07b4*/ 	.word	0x0000a120


	//   ....[145]....
        /*07b8*/ 	.word	0x0000a160


	//   ....[146]....
        /*07bc*/ 	.word	0x0000a200


	//   ....[147]....
        /*07c0*/ 	.word	0x0000a240


	//   ....[148]....
        /*07c4*/ 	.word	0x0000a2e0


	//   ....[149]....
        /*07c8*/ 	.word	0x0000a360


	//   ....[150]....
        /*07cc*/ 	.word	0x0000a4e0


	//   ....[151]....
        /*07d0*/ 	.word	0x0000a630


	//   ....[152]....
        /*07d4*/ 	.word	0x0000a6f0


	//   ....[153]....
        /*07d8*/ 	.word	0x0000a770


	//   ....[154]....
        /*07dc*/ 	.word	0x0000a8c0


	//   ....[155]....
        /*07e0*/ 	.word	0x0000aed0


	//   ....[156]....
        /*07e4*/ 	.word	0x0000afd0


	//   ....[157]....
        /*07e8*/ 	.word	0x0000b010


	//   ....[158]....
        /*07ec*/ 	.word	0x0000b050


	//   ....[159]....
        /*07f0*/ 	.word	0x0000b080


	//   ....[160]....
        /*07f4*/ 	.word	0x0000b0c0


	//   ....[161]....
        /*07f8*/ 	.word	0x0000b150


	//   ....[162]....
        /*07fc*/ 	.word	0x0000b230


	//   ....[163]....
        /*0800*/ 	.word	0x0000b2b0


	//   ....[164]....
        /*0804*/ 	.word	0x0000b2f0


	//   ....[165]....
        /*0808*/ 	.word	0x0000b350


	//   ....[166]....
        /*080c*/ 	.word	0x0000b4e0


	//   ....[167]....
        /*0810*/ 	.word	0x0000b4f0


	//   ....[168]....
        /*0814*/ 	.word	0x0000b500


	//   ....[169]....
        /*0818*/ 	.word	0x0000b510


	//   ....[170]....
        /*081c*/ 	.word	0x0000b520


	//   ....[171]....
        /*0820*/ 	.word	0x0000b530


	//   ....[172]....
        /*0824*/ 	.word	0x0000b560


	//   ....[173]....
        /*0828*/ 	.word	0x0000b580


	//   ....[174]....
        /*082c*/ 	.word	0x0000b5a0


	//   ....[175]....
        /*0830*/ 	.word	0x0000b5d0


	//   ....[176]....
        /*0834*/ 	.word	0x0000b600


	//   ....[177]....
        /*0838*/ 	.word	0x0000b640


	//   ....[178]....
        /*083c*/ 	.word	0x0000b6a0


	//   ....[179]....
        /*0840*/ 	.word	0x0000b6d0


	//   ....[180]....
        /*0844*/ 	.word	0x0000b710


	//   ....[181]....
        /*0848*/ 	.word	0x0000b730


	//   ....[182]....
        /*084c*/ 	.word	0x0000b770


	//   ....[183]....
        /*0850*/ 	.word	0x0000b790


	//   ....[184]....
        /*0854*/ 	.word	0x0000b7b0


	//   ....[185]....
        /*0858*/ 	.word	0x0000b830


	//   ....[186]....
        /*085c*/ 	.word	0x0000b880


	//   ....[187]....
        /*0860*/ 	.word	0x0000b8c0


	//   ....[188]....
        /*0864*/ 	.word	0x0000b8d0


	//   ....[189]....
        /*0868*/ 	.word	0x0000b910


	//   ....[190]....
        /*086c*/ 	.word	0x0000b950


	//   ....[191]....
        /*0870*/ 	.word	0x0000b990


	//   ....[192]....
        /*0874*/ 	.word	0x0000b9c0


	//   ....[193]....
        /*0878*/ 	.word	0x0000b9f0


	//   ....[194]....
        /*087c*/ 	.word	0x0000ba30


	//   ....[195]....
        /*0880*/ 	.word	0x0000ba40


	//   ....[196]....
        /*0884*/ 	.word	0x0000ba50


	//   ....[197]....
        /*0888*/ 	.word	0x0000ba60


	//   ....[198]....
        /*088c*/ 	.word	0x0000dae0


	//   ....[199]....
        /*0890*/ 	.word	0x0000e980


	//   ....[200]....
        /*0894*/ 	.word	0x0000eed0


	//   ....[201]....
        /*0898*/ 	.word	0x0000f200


	//   ....[202]....
        /*089c*/ 	.word	0x0000f540


	//   ....[203]....
        /*08a0*/ 	.word	0x0000f7f0


	//   ....[204]....
        /*08a4*/ 	.word	0x0000fa30


	//   ....[205]....
        /*08a8*/ 	.word	0x0000fca0


	//   ....[206]....
        /*08ac*/ 	.word	0x0000ff70


	//   ....[207]....
        /*08b0*/ 	.word	0x00010190


	//   ....[208]....
        /*08b4*/ 	.word	0x00010320


	//   ....[209]....
        /*08b8*/ 	.word	0x00012240


	//   ....[210]....
        /*08bc*/ 	.word	0x000124d0


	//   ....[211]....
        /*08c0*/ 	.word	0x00012540


	//   ....[212]....
        /*08c4*/ 	.word	0x000125b0


	//----- nvinfo : EIATTR_REG_RECONFIG
	.align		4
.L_450:
        /*08c8*/ 	.byte	0x01, 0x54
	.zero		2


	//----- nvinfo : EIATTR_SYSCALL_OFFSETS
	.align		4
        /*08cc*/ 	.byte	0x04, 0x46
        /*08ce*/ 	.short	(.L_452 - .L_451)


	//   ....[0]....
.L_451:
        /*08d0*/ 	.word	0x00000c20


	//   ....[1]....
        /*08d4*/ 	.word	0x00000d10


	//   ....[2]....
        /*08d8*/ 	.word	0x00000e70


	//   ....[3]....
        /*08dc*/ 	.word	0x00000f60


	//   ....[4]....
        /*08e0*/ 	.word	0x0000d450


	//   ....[5]....
        /*08e4*/ 	.word	0x0000d580


	//   ....[6]....
        /*08e8*/ 	.word	0x0000d6a0


	//   ....[7]....
        /*08ec*/ 	.word	0x0000d7c0


	//----- nvinfo : EIATTR_MBARRIER_INSTR_OFFSETS
	.align		4
.L_452:
        /*08f0*/ 	.byte	0x04, 0x39
        /*08f2*/ 	.short	(.L_454 - .L_453)


	//   ....[0]....
.L_453:
        /*08f4*/ 	.word	0x000002f0
        /*08f8*/ 	.word	0x000000ff
        /*08fc*/ 	.word	0x00030c00
        /*0900*/ 	.short	0x0100
        /*0902*/ 	.byte	0x06
	.zero		1


	//   ....[1]....
        /*0904*/ 	.word	0x000003f0
        /*0908*/ 	.word	0x000000ff
        /*090c*/ 	.word	0x00030c10
        /*0910*/ 	.short	0x0100
        /*0912*/ 	.byte	0x08
	.zero		1


	//   ....[2]....
        /*0914*/ 	.word	0x00000400
        /*0918*/ 	.word	0x000000ff
        /*091c*/ 	.word	0x00030c20
        /*0920*/ 	.short	0x0100
        /*0922*/ 	.byte	0x08
	.zero		1


	//   ....[3]....
        /*0924*/ 	.word	0x00000410
        /*0928*/ 	.word	0x000000ff
        /*092c*/ 	.word	0x00030c18
        /*0930*/ 	.short	0x0100
        /*0932*/ 	.byte	0x08
	.zero		1


	//   ....[4]....
        /*0934*/ 	.word	0x00000420
        /*0938*/ 	.word	0x000000ff
        /*093c*/ 	.word	0x00030c28
        /*0940*/ 	.short	0x0100
        /*0942*/ 	.byte	0x08
	.zero		1


	//   ....[5]....
        /*0944*/ 	.word	0x00000550
        /*0948*/ 	.word	0x000000ff
        /*094c*/ 	.word	0x00030c30
        /*0950*/ 	.short	0x0100
        /*0952*/ 	.byte	0x08
	.zero		1


	//   ....[6]....
        /*0954*/ 	.word	0x00000560
        /*0958*/ 	.word	0x000000ff
        /*095c*/ 	.word	0x00030c40
        /*0960*/ 	.short	0x0100
        /*0962*/ 	.byte	0x08
	.zero		1


	//   ....[7]....
        /*0964*/ 	.word	0x00000570
        /*0968*/ 	.word	0x000000ff
        /*096c*/ 	.word	0x00030c38
        /*0970*/ 	.short	0x0100
        /*0972*/ 	.byte	0x08
	.zero		1


	//   ....[8]....
        /*0974*/ 	.word	0x00000580
        /*0978*/ 	.word	0x000000ff
        /*097c*/ 	.word	0x00030c48
        /*0980*/ 	.short	0x0100
        /*0982*/ 	.byte	0x08
	.zero		1


	//   ....[9]....
        /*0984*/ 	.word	0x00001000
        /*0988*/ 	.word	0x000000de
        /*098c*/ 	.word	0x00030c00
        /*0990*/ 	.short	0x010a
        /*0992*/ 	.byte	0x3f
	.zero		1


	//   ....[10]....
        /*0994*/ 	.word	0x00001120
        /*0998*/ 	.word	0x000000de
        /*099c*/ 	.word	0x00030c00
        /*09a0*/ 	.short	0x010a
        /*09a2*/ 	.byte	0x3f
	.zero		1


	//   ....[11]....
        /*09a4*/ 	.word	0x000019d0
        /*09a8*/ 	.word	0x00000008
        /*09ac*/ 	.word	0x00030c10
        /*09b0*/ 	.short	0x010a
        /*09b2*/ 	.byte	0x3f
	.zero		1


	//   ....[12]....
        /*09b4*/ 	.word	0x00001a40
        /*09b8*/ 	.word	0x00000008
        /*09bc*/ 	.word	0x00030c10
        /*09c0*/ 	.short	0x010a
        /*09c2*/ 	.byte	0x3f
	.zero		1


	//   ....[13]....
        /*09c4*/ 	.word	0x00001e20
        /*09c8*/ 	.word	0x00000008
        /*09cc*/ 	.word	0x00030c30
        /*09d0*/ 	.short	0x010a
        /*09d2*/ 	.byte	0x3f
	.zero		1


	//   ....[14]....
        /*09d4*/ 	.word	0x00001ea0
        /*09d8*/ 	.word	0x00000008
        /*09dc*/ 	.word	0x00030c30
        /*09e0*/ 	.short	0x010a
        /*09e2*/ 	.byte	0x3f
	.zero		1


	//   ....[15]....
        /*09e4*/ 	.word	0x00004f10
        /*09e8*/ 	.word	0x00000009
        /*09ec*/ 	.word	0x00000000
        /*09f0*/ 	.short	0x0101
        /*09f2*/ 	.byte	0x3f
	.zero		1


	//   ....[16]....
        /*09f4*/ 	.word	0x00005360
        /*09f8*/ 	.word	0x00000008
        /*09fc*/ 	.word	0x00000000
        /*0a00*/ 	.short	0x0101
        /*0a02*/ 	.byte	0x3f
	.zero		1


	//   ....[17]....
        /*0a04*/ 	.word	0x00005c20
        /*0a08*/ 	.word	0x00000006
        /*0a0c*/ 	.word	0x00030c10
        /*0a10*/ 	.short	0x010a
        /*0a12*/ 	.byte	0x3f
	.zero		1


	//   ....[18]....
        /*0a14*/ 	.word	0x00005ca0
        /*0a18*/ 	.word	0x00000006
        /*0a1c*/ 	.word	0x00030c10
        /*0a20*/ 	.short	0x010a
        /*0a22*/ 	.byte	0x3f
	.zero		1


	//   ....[19]....
        /*0a24*/ 	.word	0x000060a0
        /*0a28*/ 	.word	0x00000006
        /*0a2c*/ 	.word	0x00030c30
        /*0a30*/ 	.short	0x010a
        /*0a32*/ 	.byte	0x3f
	.zero		1


	//   ....[20]....
        /*0a34*/ 	.word	0x00006130
        /*0a38*/ 	.word	0x00000006
        /*0a3c*/ 	.word	0x00030c30
        /*0a40*/ 	.short	0x010a
        /*0a42*/ 	.byte	0x3f
	.zero		1


	//   ....[21]....
        /*0a44*/ 	.word	0x00008900
        /*0a48*/ 	.word	0x00000007
        /*0a4c*/ 	.word	0x00000000
        /*0a50*/ 	.short	0x0101
        /*0a52*/ 	.byte	0x3f
	.zero		1


	//   ....[22]....
        /*0a54*/ 	.word	0x00008d70
        /*0a58*/ 	.word	0x00000006
        /*0a5c*/ 	.word	0x00000000
        /*0a60*/ 	.short	0x0101
        /*0a62*/ 	.byte	0x3f
	.zero		1


	//   ....[23]....
        /*0a64*/ 	.word	0x000095d0
        /*0a68*/ 	.word	0x00000007
        /*0a6c*/ 	.word	0x00030c10
        /*0a70*/ 	.short	0x010a
        /*0a72*/ 	.byte	0x3f
	.zero		1


	//   ....[24]....
        /*0a74*/ 	.word	0x00009650
        /*0a78*/ 	.word	0x00000007
        /*0a7c*/ 	.word	0x00030c10
        /*0a80*/ 	.short	0x010a
        /*0a82*/ 	.byte	0x3f
	.zero		1


	//   ....[25]....
        /*0a84*/ 	.word	0x00009a60
        /*0a88*/ 	.word	0x00000007
        /*0a8c*/ 	.word	0x00030c30
        /*0a90*/ 	.short	0x010a
        /*0a92*/ 	.byte	0x3f
	.zero		1


	//   ....[26]....
        /*0a94*/ 	.word	0x00009af0
        /*0a98*/ 	.word	0x00000007
        /*0a9c*/ 	.word	0x00030c30
        /*0aa0*/ 	.short	0x010a
        /*0aa2*/ 	.byte	0x3f
	.zero		1


	//   ....[27]....
        /*0aa4*/ 	.word	0x0000cc20
        /*0aa8*/ 	.word	0x00000008
        /*0aac*/ 	.word	0x00000000
        /*0ab0*/ 	.short	0x0101
        /*0ab2*/ 	.byte	0x3f
	.zero		1


	//   ....[28]....
        /*0ab4*/ 	.word	0x0000d090
        /*0ab8*/ 	.word	0x00000007
        /*0abc*/ 	.word	0x00000000
        /*0ac0*/ 	.short	0x0101
        /*0ac2*/ 	.byte	0x3f
	.zero		1


	//   ....[29]....
        /*0ac4*/ 	.word	0x00010990
        /*0ac8*/ 	.word	0x00000010
        /*0acc*/ 	.word	0x00030c20
        /*0ad0*/ 	.short	0x010a
        /*0ad2*/ 	.byte	0x3f
	.zero		1


	//   ....[30]....
        /*0ad4*/ 	.word	0x00010f60
        /*0ad8*/ 	.word	0x00000010
        /*0adc*/ 	.word	0x00030c40
        /*0ae0*/ 	.short	0x010a
        /*0ae2*/ 	.byte	0x3f
	.zero		1


	//   ....[31]....
        /*0ae4*/ 	.word	0x00011190
        /*0ae8*/ 	.word	0x00000010
        /*0aec*/ 	.word	0x00030c28
        /*0af0*/ 	.short	0x010a
        /*0af2*/ 	.byte	0x3f
	.zero		1


	//   ....[32]....
        /*0af4*/ 	.word	0x000113c0
        /*0af8*/ 	.word	0x00000010
        /*0afc*/ 	.word	0x00030c48
        /*0b00*/ 	.short	0x010a
        /*0b02*/ 	.byte	0x3f
	.zero		1


	//   ....[33]....
        /*0b04*/ 	.word	0x000115a0
        /*0b08*/ 	.word	0x00000010
        /*0b0c*/ 	.word	0x00030c20
        /*0b10*/ 	.short	0x010a
        /*0b12*/ 	.byte	0x3f
	.zero		1


	//   ....[34]....
        /*0b14*/ 	.word	0x00011850
        /*0b18*/ 	.word	0x00000010
        /*0b1c*/ 	.word	0x00030c40
        /*0b20*/ 	.short	0x010a
        /*0b22*/ 	.byte	0x3f
	.zero		1


	//   ....[35]....
        /*0b24*/ 	.word	0x00011a50
        /*0b28*/ 	.word	0x00000010
        /*0b2c*/ 	.word	0x00030c28
        /*0b30*/ 	.short	0x010a
        /*0b32*/ 	.byte	0x3f
	.zero		1


	//   ....[36]....
        /*0b34*/ 	.word	0x00011cd0
        /*0b38*/ 	.word	0x00000003
        /*0b3c*/ 	.word	0x00030c40
        /*0b40*/ 	.short	0x010a
        /*0b42*/ 	.byte	0x3f
	.zero		1


	//   ....[37]....
        /*0b44*/ 	.word	0x000120a0
        /*0b48*/ 	.word	0x00000006
        /*0b4c*/ 	.word	0x00000000
        /*0b50*/ 	.short	0x010a
        /*0b52*/ 	.byte	0x3f
	.zero		1


	//   ....[38]....
        /*0b54*/ 	.word	0x00012100
        /*0b58*/ 	.word	0x00000003
        /*0b5c*/ 	.word	0x00000000
        /*0b60*/ 	.short	0x010a
        /*0b62*/ 	.byte	0x3f
	.zero		1


	//   ....[39]....
        /*0b64*/ 	.word	0x00012160
        /*0b68*/ 	.word	0x00000002
        /*0b6c*/ 	.word	0x00000000
        /*0b70*/ 	.short	0x010a
        /*0b72*/ 	.byte	0x3f
	.zero		1


	//   ....[40]....
        /*0b74*/ 	.word	0x00012190
        /*0b78*/ 	.word	0x00000003
        /*0b7c*/ 	.word	0x00000000
        /*0b80*/ 	.short	0x010a
        /*0b82*/ 	.byte	0x3f
	.zero		1


	//   ....[41]....
        /*0b84*/ 	.word	0x00012270
        /*0b88*/ 	.word	0x000000de
        /*0b8c*/ 	.word	0x00030c00
        /*0b90*/ 	.short	0x010a
        /*0b92*/ 	.byte	0x3f
	.zero		1


	//   ....[42]....
        /*0b94*/ 	.word	0x000122c0
        /*0b98*/ 	.word	0x00000008
        /*0b9c*/ 	.word	0x00030c10
        /*0ba0*/ 	.short	0x010a
        /*0ba2*/ 	.byte	0x3f
	.zero		1


	//   ....[43]....
        /*0ba4*/ 	.word	0x00012310
        /*0ba8*/ 	.word	0x00000008
        /*0bac*/ 	.word	0x00030c30
        /*0bb0*/ 	.short	0x010a
        /*0bb2*/ 	.byte	0x3f
	.zero		1


	//   ....[44]....
        /*0bb4*/ 	.word	0x00012360
        /*0bb8*/ 	.word	0x00000006
        /*0bbc*/ 	.word	0x00030c10
        /*0bc0*/ 	.short	0x010a
        /*0bc2*/ 	.byte	0x3f
	.zero		1


	//   ....[45]....
        /*0bc4*/ 	.word	0x000123b0
        /*0bc8*/ 	.word	0x00000006
        /*0bcc*/ 	.word	0x00030c30
        /*0bd0*/ 	.short	0x010a
        /*0bd2*/ 	.byte	0x3f
	.zero		1


	//   ....[46]....
        /*0bd4*/ 	.word	0x00012400
        /*0bd8*/ 	.word	0x00000007
        /*0bdc*/ 	.word	0x00030c10
        /*0be0*/ 	.short	0x010a
        /*0be2*/ 	.byte	0x3f
	.zero		1


	//   ....[47]....
        /*0be4*/ 	.word	0x00012450
        /*0be8*/ 	.word	0x00000007
        /*0bec*/ 	.word	0x00030c30
        /*0bf0*/ 	.short	0x010a
        /*0bf2*/ 	.byte	0x3f
	.zero		1


	//   ....[48]....
        /*0bf4*/ 	.word	0x000125f0
        /*0bf8*/ 	.word	0x00000010
        /*0bfc*/ 	.word	0x00030c20
        /*0c00*/ 	.short	0x010a
        /*0c02*/ 	.byte	0x3f
	.zero		1


	//   ....[49]....
        /*0c04*/ 	.word	0x00012640
        /*0c08*/ 	.word	0x00000010
        /*0c0c*/ 	.word	0x00030c40
        /*0c10*/ 	.short	0x010a
        /*0c12*/ 	.byte	0x3f
	.zero		1


	//   ....[50]....
        /*0c14*/ 	.word	0x00012690
        /*0c18*/ 	.word	0x00000010
        /*0c1c*/ 	.word	0x00030c28
        /*0c20*/ 	.short	0x010a
        /*0c22*/ 	.byte	0x3f
	.zero		1


	//   ....[51]....
        /*0c24*/ 	.word	0x000126e0
        /*0c28*/ 	.word	0x00000010
        /*0c2c*/ 	.word	0x00030c48
        /*0c30*/ 	.short	0x010a
        /*0c32*/ 	.byte	0x3f
	.zero		1


	//   ....[52]....
        /*0c34*/ 	.word	0x00012740
        /*0c38*/ 	.word	0x00000010
        /*0c3c*/ 	.word	0x00030c20
        /*0c40*/ 	.short	0x010a
        /*0c42*/ 	.byte	0x3f
	.zero		1


	//   ....[53]....
        /*0c44*/ 	.word	0x00012790
        /*0c48*/ 	.word	0x00000010
        /*0c4c*/ 	.word	0x00030c40
        /*0c50*/ 	.short	0x010a
        /*0c52*/ 	.byte	0x3f
	.zero		1


	//   ....[54]....
        /*0c54*/ 	.word	0x000127e0
        /*0c58*/ 	.word	0x00000010
        /*0c5c*/ 	.word	0x00030c28
        /*0c60*/ 	.short	0x010a
        /*0c62*/ 	.byte	0x3f
	.zero		1


	//   ....[55]....
        /*0c64*/ 	.word	0x00012830
        /*0c68*/ 	.word	0x00000003
        /*0c6c*/ 	.word	0x00030c40
        /*0c70*/ 	.short	0x010a
        /*0c72*/ 	.byte	0x3f
	.zero		1


	//   ....[56]....
        /*0c74*/ 	.word	0x00012900
        /*0c78*/ 	.word	0x00000006
        /*0c7c*/ 	.word	0x00000000
        /*0c80*/ 	.short	0x010a
        /*0c82*/ 	.byte	0x3f
	.zero		1


	//   ....[57]....
        /*0c84*/ 	.word	0x00012950
        /*0c88*/ 	.word	0x00000003
        /*0c8c*/ 	.word	0x00000000
        /*0c90*/ 	.short	0x010a
        /*0c92*/ 	.byte	0x3f
	.zero		1


	//   ....[58]....
        /*0c94*/ 	.word	0x000129a0
        /*0c98*/ 	.word	0x00000002
        /*0c9c*/ 	.word	0x00000000
        /*0ca0*/ 	.short	0x010a
        /*0ca2*/ 	.byte	0x3f
	.zero		1


	//----- nvinfo : EIATTR_NUM_MBARRIERS
	.align		4
.L_454:
        /*0ca4*/ 	.byte	0x03, 0x38
        /*0ca6*/ 	.short	0x0009


	//----- nvinfo : EIATTR_EXIT_INSTR_OFFSETS
	.align		4
        /*0ca8*/ 	.byte	0x04, 0x1c
        /*0caa*/ 	.short	(.L_456 - .L_455)


	//   ....[0]....
.L_455:
        /*0cac*/ 	.word	0x000121e0


	//----- nvinfo : EIATTR_MAX_THREADS
	.align		4
.L_456:
        /*0cb0*/ 	.byte	0x04, 0x05
        /*0cb2*/ 	.short	(.L_458 - .L_457)
.L_457:
        /*0cb4*/ 	.word	0x00000180
        /*0cb8*/ 	.word	0x00000001
        /*0cbc*/ 	.word	0x00000001


	//----- nvinfo : EIATTR_CRS_STACK_SIZE
	.align		4
.L_458:
        /*0cc0*/ 	.byte	0x04, 0x1e
        /*0cc2*/ 	.short	(.L_460 - .L_459)
.L_459:
        /*0cc4*/ 	.word	0x00000000


	//----- nvinfo : EIATTR_CBANK_PARAM_SIZE
	.align		4
.L_460:
        /*0cc8*/ 	.byte	0x03, 0x19
        /*0cca*/ 	.short	0x0970


	//----- nvinfo : EIATTR_PARAM_CBANK
	.align		4
        /*0ccc*/ 	.byte	0x04, 0x0a
        /*0cce*/ 	.short	(.L_462 - .L_461)
	.align		4
.L_461:
        /*0cd0*/ 	.word	index@(.nv.constant0._ZN7cutlass13device_kernelIN5flash11enable_sm90INS1_16FlashAttnBwdSm90INS1_25CollectiveMainloopBwdSm90ILi2ELi2ELi2EN4cute5tupleIJNS5_1CILi1EEES8_S8_EEENS6_IJNS7_ILi128EEESA_NS7_ILi64EEEEEENS_6half_tEfNS_4arch4Sm90ELb0ELb1ELb0ELb0ELb1ELb1ELb0ELb0ELi2ELi1ELi2ELi2ELb0EEENS1_21CollectiveEpilogueBwdISC_SD_SF_Li256ELb0ELb0ELi1EEENS1_19SingleTileSchedulerILb0ELb0ELb0ELi128EEEEEEEEEvNT_6ParamsE)
        /*0cd4*/ 	.short	0x0210
        /*0cd6*/ 	.short	0x0970


	//----- nvinfo : EIATTR_SW_WAR
	.align		4
.L_462:
        /*0cd8*/ 	.byte	0x04, 0x36
        /*0cda*/ 	.short	(.L_464 - .L_463)
.L_463:
        /*0cdc*/ 	.word	0x00000008
.L_464:


//--------------------- .nv.info._ZN7cutlass13device_kernelIN5flash11enable_sm90INS1_16FlashAttnBwdSm90INS1_25CollectiveMainloopBwdSm90ILi2ELi2ELi2EN4cute5tupleIJNS5_1CILi1EEES8_S8_EEENS6_IJNS7_ILi128EEESA_NS7_ILi64EEEEEENS_6half_tEfNS_4arch4Sm90ELb0ELb1ELb0ELb0ELb0ELb1ELb0ELb0ELi2ELi1ELi2ELi2ELb0EEENS1_24CollectiveEpilogueBwdGQAISC_fSF_Li256ELb0ELb0EEENS1_19SingleTileSchedulerILb0ELb0ELb0ELi128EEEEEEEEEvNT_6ParamsE --------------------------
	.section	.nv.info._ZN7cutlass13device_kernelIN5flash11enable_sm90INS1_16FlashAttnBwdSm90INS1_25CollectiveMainloopBwdSm90ILi2ELi2ELi2EN4cute5tupleIJNS5_1CILi1EEES8_S8_EEENS6_IJNS7_ILi128EEESA_NS7_ILi64EEEEEENS_6half_tEfNS_4arch4Sm90ELb0ELb1ELb0ELb0ELb0ELb1ELb0ELb0ELi2ELi1ELi2ELi2ELb0EEENS1_24CollectiveEpilogueBwdGQAISC_fSF_Li256ELb0ELb0EEENS1_19SingleTileSchedulerILb0ELb0ELb0ELi128EEEEEEEEEvNT_6ParamsE,"",@"SHT_CUDA_INFO"
	.sectionflags	@""
	.align	4


	//----- nvinfo : EIATTR_CUDA_API_VERSION
	.align		4
        /*0000*/ 	.byte	0x04, 0x37
        /*0002*/ 	.short	(.L_466 - .L_465)
.L_465:
        /*0004*/ 	.word	0x00000082


	//----- nvinfo : EIATTR_KPARAM_INFO
	.align		4
.L_466:
        /*0008*/ 	.byte	0x04, 0x17
        /*000a*/ 	.short	(.L_468 - .L_467)
.L_467:
        /*000c*/ 	.word	0x00000000
        /*0010*/ 	.short	0x0000
        /*0012*/ 	.short	0x0070
        /*0014*/ 	.byte	0x00, 0xf0, 0x01, 0x1a


	//----- nvinfo : EIATTR_SPARSE_MMA_MASK
	.align		4
.L_468:
        /*0018*/ 	.byte	0x03, 0x50
        /*001a*/ 	.short	0x0000


	//----- nvinfo : EIATTR_MAXREG_COUNT
	.align		4
        /*001c*/ 	.byte	0x03, 0x1b
        /*001e*/ 	.short	0x00a8


	//----- nvinfo : EIATTR_NUM_BARRIERS
	.align		4
        /*0020*/ 	.byte	0x02, 0x4c
        /*0022*/ 	.byte	0x10
	.zero		1


	//----- nvinfo : EIATTR_EXTERNS
	.align		4
        /*0024*/ 	.byte	0x04, 0x0f
        /*0026*/ 	.short	(.L_470 - .L_469)


	//   ....[0]....
	.align		4
.L_469:
        /*0028*/ 	.word	index@(__assertfail)


	//----- nvinfo : EIATTR_ANNOTATIONS
	.align		4
.L_470:
        /*002c*/ 	.byte	0x04, 0x55
        /*002e*/ 	.short	(.L_472 - .L_471)


	//   ....[0]....
.L_471:
        /* <DEDUP_REMOVED lines=29> */


	//----- nvinfo : EIATTR_MERCURY_ISA_VERSION
	.align		4
.L_472:
        /*01f0*/ 	.byte	0x03, 0x5f
        /*01f2*/ 	.short	0x0101


	//----- nvinfo : EIATTR_INT_WARP_WIDE_INSTR_OFFSETS
	.align		4
        /*01f4*/ 	.byte	0x04, 0x31
        /*01f6*/ 	.short	(.L_474 - .L_473)


	//   ....[0]....
.L_473:
        /*01f8*/ 	.word	0x00000190


	//   ....[1]....
        /*01fc*/ 	.word	0x000001c0


	//----- nvinfo : EIATTR_COOP_GROUP_MASK_REGIDS
	.align		4
.L_474:
        /*0200*/ 	.byte	0x04, 0x29
        /*0202*/ 	.short	(.L_476 - .L_475)


	//   ....[0]....
.L_475:
        /*0204*/ 	.word	0xffffffff


	//   ....[1]....
        /*0208*/ 	.word	0xffffffff


	//   ....[2]....
        /*020c*/ 	.word	0xffffffff


	//   ....[3]....
        /*0210*/ 	.word	0xffffffff


	//   ....[4]....
        /*0214*/ 	.word	0xffffffff


	//   ....[5]....
        /*0218*/ 	.word	0xffffffff


	//   ....[6]....
        /*021c*/ 	.word	0xffffffff


	//   ....[7]....
        /*0220*/ 	.word	0xffffffff


	//   ....[8]....
        /*0224*/ 	.word	0xffffffff


	//   ....[9]....
        /*0228*/ 	.word	0xffffffff


	//   ....[10]....
        /*022c*/ 	.word	0xffffffff


	//   ....[11]....
        /*0230*/ 	.word	0xffffffff


	//   ....[12]....
        /*0234*/ 	.word	0xffffffff


	//   ....[13]....
        /*0238*/ 	.word	0xffffffff


	//   ....[14]....
        /*023c*/ 	.word	0xffffffff


	//   ....[15]....
        /*0240*/ 	.word	0xffffffff


	//   ....[16]....
        /*0244*/ 	.word	0xffffffff


	//   ....[17]....
        /*0248*/ 	.word	0xffffffff


	//   ....[18]....
        /*024c*/ 	.word	0xffffffff


	//   ....[19]....
        /*0250*/ 	.word	0xffffffff


	//   ....[20]....
        /*0254*/ 	.word	0xffffffff


	//   ....[21]....
        /*0258*/ 	.word	0xffffffff


	//   ....[22]....
        /*025c*/ 	.word	0xffffffff


	//   ....[23]....
        /*0260*/ 	.word	0xffffffff


	//   ....[24]....
        /*0264*/ 	.word	0xffffffff


	//   ....[25]....
        /*0268*/ 	.word	0xffffffff


	//   ....[26]....
        /*026c*/ 	.word	0xffffffff


	//   ....[27]....
        /*0270*/ 	.word	0xffffffff


	//   ....[28]....
        /*0274*/ 	.word	0xffffffff


	//   ....[29]....
        /*0278*/ 	.word	0xffffffff


	//   ....[30]....
        /*027c*/ 	.word	0xffffffff


	//   ....[31]....
        /*0280*/ 	.word	0xffffffff


	//   ....[32]....
        /*0284*/ 	.word	0xffffffff


	//   ....[33]....
        /*0288*/ 	.word	0xffffffff


	//   ....[34]....
        /*028c*/ 	.word	0xffffffff


	//   ....[35]....
        /*0290*/ 	.word	0xffffffff


	//   ....[36]....
        /*0294*/ 	.word	0xffffffff


	//   ....[37]....
        /*0298*/ 	.word	0xffffffff


	//   ....[38]....
        /*029c*/ 	.word	0xffffffff


	//   ....[39]....
        /*02a0*/ 	.word	0xffffffff


	//   ....[40]....
        /*02a4*/ 	.word	0xffffffff


	//   ....[41]....
        /*02a8*/ 	.word	0xffffffff


	//   ....[42]....
        /*02ac*/ 	.word	0xffffffff


	//   ....[43]....
        /*02b0*/ 	.word	0xffffffff


	//   ....[44]....
        /*02b4*/ 	.word	0xffffffff


	//   ....[45]....
        /*02b8*/ 	.word	0xffffffff


	//   ....[46]....
        /*02bc*/ 	.word	0xffffffff


	//   ....[47]....
        /*02c0*/ 	.word	0xffffffff


	//   ....[48]....
        /*02c4*/ 	.word	0xffffffff


	//   ....[49]....
        /*02c8*/ 	.word	0xffffffff


	//   ....[50]....
        /*02cc*/ 	.word	0xffffffff


	//   ....[51]....
        /*02d0*/ 	.word	0xffffffff


	//   ....[52]....
        /*02d4*/ 	.word	0xffffffff


	//   ....[53]....
        /*02d8*/ 	.word	0xffffffff


	//   ....[54]....
        /*02dc*/ 	.word	0xffffffff


	//   ....[55]....
        /*02e0*/ 	.word	0xffffffff


	//   ....[56]....
        /*02e4*/ 	.word	0xffffffff


	//   ....[57]....
        /*02e8*/ 	.word	0xffffffff


	//   ....[58]....
        /*02ec*/ 	.word	0xffffffff


	//   ....[59]....
        /*02f0*/ 	.word	0xffffffff


	//   ....[60]....
        /*02f4*/ 	.word	0xffffffff


	//   ....[61]....
        /*02f8*/ 	.word	0xffffffff


	//   ....[62]....
        /*02fc*/ 	.word	0xffffffff


	//   ....[63]....
        /*0300*/ 	.word	0xffffffff


	//   ....[64]....
        /*0304*/ 	.word	0xffffffff


	//   ....[65]....
        /*0308*/ 	.word	0xffffffff


	//   ....[66]....
        /*030c*/ 	.word	0xffffffff


	//   ....[67]....
        /*0310*/ 	.word	0xffffffff


	//   ....[68]....
        /*0314*/ 	.word	0xffffffff


	//   ....[69]....
        /*0318*/ 	.word	0xffffffff


	//   ....[70]....
        /*031c*/ 	.word	0xffffffff


	//   ....[71]....
        /*0320*/ 	.word	0xffffffff


	//   ....[72]....
        /*0324*/ 	.word	0xffffffff


	//   ....[73]....
        /*0328*/ 	.word	0xffffffff


	//   ....[74]....
        /*032c*/ 	.word	0xffffffff


	//   ....[75]....
        /*0330*/ 	.word	0xffffffff


	//   ....[76]....
        /*0334*/ 	.word	0xffffffff


	//   ....[77]....
        /*0338*/ 	.word	0xffffffff


	//   ....[78]....
        /*033c*/ 	.word	0xffffffff


	//   ....[79]....
        /*0340*/ 	.word	0xffffffff


	//   ....[80]....
        /*0344*/ 	.word	0xffffffff


	//   ....[81]....
        /*0348*/ 	.word	0xffffffff


	//   ....[82]....
        /*034c*/ 	.word	0xffffffff


	//   ....[83]....
        /*0350*/ 	.word	0xffffffff


	//   ....[84]....
        /*0354*/ 	.word	0xffffffff


	//   ....[85]....
        /*0358*/ 	.word	0xffffffff


	//   ....[86]....
        /*035c*/ 	.word	0xffffffff


	//   ....[87]....
        /*0360*/ 	.word	0xffffffff


	//   ....[88]....
        /*0364*/ 	.word	0xffffffff


	//   ....[89]....
        /*0368*/ 	.word	0xffffffff


	//   ....[90]....
        /*036c*/ 	.word	0xffffffff


	//   ....[91]....
        /*0370*/ 	.word	0xffffffff


	//   ....[92]....
        /*0374*/ 	.word	0xffffffff


	//   ....[93]....
        /*0378*/ 	.word	0xffffffff


	//   ....[94]....
        /*037c*/ 	.word	0xffffffff


	//   ....[95]....
        /*0380*/ 	.word	0xffffffff


	//   ....[96]....
        /*0384*/ 	.word	0xffffffff


	//   ....[97]....
        /*0388*/ 	.word	0xffffffff


	//   ....[98]....
        /*038c*/ 	.word	0xffffffff


	//   ....[99]....
        /*0390*/ 	.word	0xffffffff


	//   ....[100]....
        /*0394*/ 	.word	0xffffffff


	//   ....[101]....
        /*0398*/ 	.word	0xffffffff


	//   ....[102]....
        /*039c*/ 	.word	0xffffffff


	//   ....[103]....
        /*03a0*/ 	.word	0xffffffff


	//   ....[104]....
        /*03a4*/ 	.word	0xffffffff


	//   ....[105]....
        /*03a8*/ 	.word	0xffffffff


	//   ....[106]....
        /*03ac*/ 	.word	0xffffffff


	//   ....[107]....
        /*03b0*/ 	.word	0xffffffff


	//   ....[108]....
        /*03b4*/ 	.word	0xffffffff


	//   ....[109]....
        /*03b8*/ 	.word	0xffffffff


	//   ....[110]....
        /*03bc*/ 	.word	0xffffffff


	//   ....[111]....
        /*03c0*/ 	.word	0xffffffff


	//   ....[112]....
        /*03c4*/ 	.word	0xffffffff


	//   ....[113]....
        /*03c8*/ 	.word	0xffffffff


	//   ....[114]....
        /*03cc*/ 	.word	0xffffffff


	//   ....[115]....
        /*03d0*/ 	.word	0xffffffff


	//   ....[116]....
        /*03d4*/ 	.word	0xffffffff


	//   ....[117]....
        /*03d8*/ 	.word	0xffffffff


	//   ....[118]....
        /*03dc*/ 	.word	0xffffffff


	//   ....[119]....
        /*03e0*/ 	.word	0xffffffff


	//   ....[120]....
        /*03e4*/ 	.word	0xffffffff


	//   ....[121]....
        /*03e8*/ 	.word	0xffffffff


	//   ....[122]....
        /*03ec*/ 	.word	0xffffffff


	//   ....[123]....
        /*03f0*/ 	.word	0xffffffff


	//   ....[124]....
        /*03f4*/ 	.word	0xffffffff


	//   ....[125]....
        /*03f8*/ 	.word	0xffffffff


	//   ....[126]....
        /*03fc*/ 	.word	0xffffffff


	//   ....[127]....
        /*0400*/ 	.word	0xffffffff


	//   ....[128]....
        /*0404*/ 	.word	0xffffffff


	//   ....[129]....
        /*0408*/ 	.word	0xffffffff


	//   ....[130]....
        /*040c*/ 	.word	0xffffffff


	//   ....[131]....
        /*0410*/ 	.word	0xffffffff


	//   ....[132]....
        /*0414*/ 	.word	0xffffffff


	//   ....[133]....
        /*0418*/ 	.word	0xffffffff


	//   ....[134]....
        /*041c*/ 	.word	0xffffffff


	//   ....[135]....
        /*0420*/ 	.word	0xffffffff


	//   ....[136]....
        /*0424*/ 	.word	0xffffffff


	//   ....[137]....
        /*0428*/ 	.word	0xffffffff


	//   ....[138]....
        /*042c*/ 	.word	0xffffffff


	//   ....[139]....
        /*0430*/ 	.word	0xffffffff


	//   ....[140]....
        /*0434*/ 	.word	0xffffffff


	//   ....[141]....
        /*0438*/ 	.word	0xffffffff


	//   ....[142]....
        /*043c*/ 	.word	0xffffffff


	//   ....[143]....
        /*0440*/ 	.word	0xffffffff


	//   ....[144]....
        /*0444*/ 	.word	0xffffffff


	//   ....[145]....
        /*0448*/ 	.word	0xffffffff


	//   ....[146]....
        /*044c*/ 	.word	0xffffffff


	//   ....[147]....
        /*0450*/ 	.word	0xffffffff


	//   ....[148]....
        /*0454*/ 	.word	0xffffffff


	//   ....[149]....
        /*0458*/ 	.word	0xffffffff


	//   ....[150]....
        /*045c*/ 	.word	0xffffffff


	//   ....[151]....
        /*0460*/ 	.word	0xffffffff


	//   ....[152]....
        /*0464*/ 	.word	0xffffffff


	//   ....[153]....
        /*0468*/ 	.word	0xffffffff


	//   ....[154]....
        /*046c*/ 	.word	0xffffffff


	//   ....[155]....
        /*0470*/ 	.word	0xffffffff


	//   ....[156]....
        /*0474*/ 	.word	0xffffffff


	//   ....[157]....
        /*0478*/ 	.word	0xffffffff


	//   ....[158]....
        /*047c*/ 	.word	0xffffffff


	//   ....[159]....
        /*0480*/ 	.word	0xffffffff


	//   ....[160]....
        /*0484*/ 	.word	0xffffffff


	//   ....[161]....
        /*0488*/ 	.word	0xffffffff


	//   ....[162]....
        /*048c*/ 	.word	0xffffffff


	//   ....[163]....
        /*0490*/ 	.word	0xffffffff


	//   ....[164]....
        /*0494*/ 	.word	0xffffffff


	//   ....[165]....
        /*0498*/ 	.word	0xffffffff


	//   ....[166]....
        /*049c*/ 	.word	0xffffffff


	//   ....[167]....
        /*04a0*/ 	.word	0xffffffff


	//   ....[168]....
        /*04a4*/ 	.word	0xffffffff


	//   ....[169]....
        /*04a8*/ 	.word	0xffffffff


	//   ....[170]....
        /*04ac*/ 	.word	0xffffffff


	//   ....[171]....
        /*04b0*/ 	.word	0xffffffff


	//   ....[172]....
        /*04b4*/ 	.word	0xffffffff


	//   ....[173]....
        /*04b8*/ 	.word	0xffffffff


	//   ....[174]....
        /*04bc*/ 	.word	0xffffffff


	//   ....[175]....
        /*04c0*/ 	.word	0xffffffff


	//   ....[176]....
        /*04c4*/ 	.word	0xffffffff


	//   ....[177]....
        /*04c8*/ 	.word	0xffffffff


	//   ....[178]....
        /*04cc*/ 	.word	0xffffffff


	//   ....[179]....
        /*04d0*/ 	.word	0xffffffff


	//   ....[180]....
        /*04d4*/ 	.word	0xffffffff


	//   ....[181]....
        /*04d8*/ 	.word	0xffffffff


	//   ....[182]....
        /*04dc*/ 	.word	0xffffffff


	//   ....[183]....
        /*04e0*/ 	.word	0xffffffff


	//   ....[184]....
        /*04e4*/ 	.word	0xffffffff


	//   ....[185]....
        /*04e8*/ 	.word	0xffffffff


	//   ....[186]....
        /*04ec*/ 	.word	0xffffffff


	//   ....[187]....
        /*04f0*/ 	.word	0xffffffff


	//   ....[188]....
        /*04f4*/ 	.word	0xffffffff


	//   ....[189]....
        /*04f8*/ 	.word	0xffffffff


	//   ....[190]....
        /*04fc*/ 	.word	0xffffffff


	//   ....[191]....
        /*0500*/ 	.word	0xffffffff


	//   ....[192]....
        /*0504*/ 	.word	0xffffffff


	//   ....[193]....
        /*0508*/ 	.word	0xffffffff


	//   ....[194]....
        /*050c*/ 	.word	0xffffffff


	//   ....[195]....
        /*0510*/ 	.word	0xffffffff


	//   ....[196]....
        /*0514*/ 	.word	0xffffffff


	//   ....[197]....
        /*0518*/ 	.word	0xffffffff


	//   ....[198]....
        /*051c*/ 	.word	0xffffffff


	//   ....[199]....
        /*0520*/ 	.word	0x0500000f


	//----- nvinfo : EIATTR_COOP_GROUP_INSTR_OFFSETS
	.align		4
.L_476:
        /*0524*/ 	.byte	0x04, 0x28
        /*0526*/ 	.short	(.L_478 - .L_477)


	//   ....[0]....
.L_477:
        /*0528*/ 	.word	0x00000070


	//   ....[1]....
        /*052c*/ 	.word	0x000001a0


	//   ....[2]....
        /*0530*/ 	.word	0x000001f0


	//   ....[3]....
        /*0534*/ 	.word	0x000003e0


	//   ....[4]....
        /*0538*/ 	.word	0x00000600


	//   ....[5]....
        /*053c*/ 	.word	0x00000f50


	//   ....[6]....
        /*0540*/ 	.word	0x00002110


	//   ....[7]....
        /*0544*/ 	.word	0x00002260


	//   ....[8]....
        /*0548*/ 	.word	0x000023f0


	//   ....[9]....
        /*054c*/ 	.word	0x00002490


	//   ....[10]....
        /*0550*/ 	.word	0x000024c0


	//   ....[11]....
        /*0554*/ 	.word	0x000025c0


	//   ....[12]....
        /*0558*/ 	.word	0x00002830


	//   ....[13]....
        /*055c*/ 	.word	0x00002910


	//   ....[14]....
        /*0560*/ 	.word	0x000029d0


	//   ....[15]....
        /*0564*/ 	.word	0x00002d90


	//   ....[16]....
        /*0568*/ 	.word	0x00002db0


	//   ....[17]....
        /*056c*/ 	.word	0x00002de0


	//   ....[18]....
        /*0570*/ 	.word	0x00002df0


	//   ....[19]....
        /*0574*/ 	.word	0x00002fd0


	//   ....[20]....
        /*0578*/ 	.word	0x00003160


	//   ....[21]....
        /*057c*/ 	.word	0x000031c0


	//   ....[22]....
        /*0580*/ 	.word	0x00003200


	//   ....[23]....
        /*0584*/ 	.word	0x00003350


	//   ....[24]....
        /*0588*/ 	.word	0x00003380


	//   ....[25]....
        /*058c*/ 	.word	0x000033a0


	//   ....[26]....
        /*0590*/ 	.word	0x000033c0


	//   ....[27]....
        /*0594*/ 	.word	0x00003410


	//   ....[28]....
        /*0598*/ 	.word	0x00003420


	//   ....[29]....
        /*059c*/ 	.word	0x00003430


	//   ....[30]....
        /*05a0*/ 	.word	0x00003550


	//   ....[31]....
        /*05a4*/ 	.word	0x00003570


	//   ....[32]....
        /*05a8*/ 	.word	0x00003580


	//   ....[33]....
        /*05ac*/ 	.word	0x000035a0


	//   ....[34]....
        /*05b0*/ 	.word	0x000035b0


	//   ....[35]....
        /*05b4*/ 	.word	0x000035c0


	//   ....[36]....
        /*05b8*/ 	.word	0x000035f0


	//   ....[37]....
        /*05bc*/ 	.word	0x00003670


	//   ....[38]....
        /*05c0*/ 	.word	0x000036d0


	//   ....[39]....
        /*05c4*/ 	.word	0x00003700


	//   ....[40]....
        /*05c8*/ 	.word	0x00003710


	//   ....[41]....
        /*05cc*/ 	.word	0x00003730


	//   ....[42]....
        /*05d0*/ 	.word	0x000037a0


	//   ....[43]....
        /*05d4*/ 	.word	0x000037b0


	//   ....[44]....
        /*05d8*/ 	.word	0x000037e0


	//   ....[45]....
        /*05dc*/ 	.word	0x00003910


	//   ....[46]....
        /*05e0*/ 	.word	0x00003930


	//   ....[47]....
        /*05e4*/ 	.word	0x00003940


	//   ....[48]....
        /*05e8*/ 	.word	0x00003950


	//   ....[49]....
        /*05ec*/ 	.word	0x00003960


	//   ....[50]....
        /*05f0*/ 	.word	0x00003970


	//   ....[51]....
        /*05f4*/ 	.word	0x00003980


	//   ....[52]....
        /*05f8*/ 	.word	0x000039e0


	//   ....[53]....
        /*05fc*/ 	.word	0x00003a40


	//   ....[54]....
        /*0600*/ 	.word	0x00003a70


	//   ....[55]....
        /*0604*/ 	.word	0x00003ab0


	//   ....[56]....
        /*0608*/ 	.word	0x00003ac0


	//   ....[57]....
        /*060c*/ 	.word	0x00003ae0


	//   ....[58]....
        /*0610*/ 	.word	0x00003af0


	//   ....[59]....
        /*0614*/ 	.word	0x00003b00


	//   ....[60]....
        /*0618*/ 	.word	0x00003b10


	//   ....[61]....
        /*061c*/ 	.word	0x00003b20


	//   ....[62]....
        /*0620*/ 	.word	0x00003b60


	//   ....[63]....
        /*0624*/ 	.word	0x00003b70


	//   ....[64]....
        /*0628*/ 	.word	0x00003b80


	//   ....[65]....
        /*062c*/ 	.word	0x00003b90


	//   ....[66]....
        /*0630*/ 	.word	0x00003ba0


	//   ....[67]....
        /*0634*/ 	.word	0x00003bb0


	//   ....[68]....
        /*0638*/ 	.word	0x00003bc0


	//   ....[69]....
        /*063c*/ 	.word	0x00003bd0


	//   ....[70]....
        /*0640*/ 	.word	0x00006340


	//   ....[71]....
        /*0644*/ 	.word	0x00006380


	//   ....[72]....
        /*0648*/ 	.word	0x000063c0


	//   ....[73]....
        /*064c*/ 	.word	0x00006400


	//   ....[74]....
        /*0650*/ 	.word	0x00006430


	//   ....[75]....
        /*0654*/ 	.word	0x00006460


	//   ....[76]....
        /*0658*/ 	.word	0x00006710


	//   ....[77]....
        /*065c*/ 	.word	0x000067c0


	//   ....[78]....
        /*0660*/ 	.word	0x00006840


	//   ....[79]....
        /*0664*/ 	.word	0x00006880


	//   ....[80]....
        /*0668*/ 	.word	0x000068b0


	//   ....[81]....
        /*066c*/ 	.word	0x000068e0


	//   ....[82]....
        /*0670*/ 	.word	0x00006900


	//   ....[83]....
        /*0674*/ 	.word	0x00006940


	//   ....[84]....
        /*0678*/ 	.word	0x00006960


	//   ....[85]....
        /*067c*/ 	.word	0x000069b0


	//   ....[86]....
        /*0680*/ 	.word	0x00006a50


	//   ....[87]....
        /*0684*/ 	.word	0x00006a90


	//   ....[88]....
        /*0688*/ 	.word	0x00006ad0


	//   ....[89]....
        /*068c*/ 	.word	0x00006b40


	//   ....[90]....
        /*0690*/ 	.word	0x00006b80


	//   ....[91]....
        /*0694*/ 	.word	0x00006ba0


	//   ....[92]....
        /*0698*/ 	.word	0x00006c50


	//   ....[93]....
        /*069c*/ 	.word	0x00006d20


	//   ....[94]....
        /*06a0*/ 	.word	0x00006d50


	//   ....[95]....
        /*06a4*/ 	.word	0x00006d60


	//   ....[96]....
        /*06a8*/ 	.word	0x00006d90


	//   ....[97]....
        /*06ac*/ 	.word	0x00006dd0


	//   ....[98]....
        /*06b0*/ 	.word	0x00006e00


	//   ....[99]....
        /*06b4*/ 	.word	0x00006eb0


	//   ....[100]....
        /*06b8*/ 	.word	0x00006f50


	//   ....[101]....
        /*06bc*/ 	.word	0x00006f90


	//   ....[102]....
        /*06c0*/ 	.word	0x000073a0


	//   ....[103]....
        /*06c4*/ 	.word	0x000073b0


	//   ....[104]....
        /*06c8*/ 	.word	0x000073c0


	//   ....[105]....
        /*06cc*/ 	.word	0x000073d0


	//   ....[106]....
        /*06d0*/ 	.word	0x000073e0


	//   ....[107]....
        /*06d4*/ 	.word	0x000073f0


	//   ....[108]....
        /*06d8*/ 	.word	0x00007420


	//   ....[109]....
        /*06dc*/ 	.word	0x00007450


	//   ....[110]....
        /*06e0*/ 	.word	0x00007460


	//   ....[111]....
        /*06e4*/ 	.word	0x00007490


	//   ....[112]....
        /*06e8*/ 	.word	0x000074c0


	//   ....[113]....
        /*06ec*/ 	.word	0x00007520


	//   ....[114]....
        /*06f0*/ 	.word	0x00007530


	//   ....[115]....
        /*06f4*/ 	.word	0x00007570


	//   ....[116]....
        /*06f8*/ 	.word	0x000075b0


	//   ....[117]....
        /*06fc*/ 	.word	0x000075f0


	//   ....[118]....
        /*0700*/ 	.word	0x00007600


	//   ....[119]....
        /*0704*/ 	.word	0x00007640


	//   ....[120]....
        /*0708*/ 	.word	0x00007680


	//   ....[121]....
        /*070c*/ 	.word	0x00007690


	//   ....[122]....
        /*0710*/ 	.word	0x000076d0


	//   ....[123]....
        /*0714*/ 	.word	0x00007710


	//   ....[124]....
        /*0718*/ 	.word	0x00007750


	//   ....[125]....
        /*071c*/ 	.word	0x00007760


	//   ....[126]....
        /*0720*/ 	.word	0x000077a0


	//   ....[127]....
        /*0724*/ 	.word	0x000077e0


	//   ....[128]....
        /*0728*/ 	.word	0x00007820


	//   ....[129]....
        /*072c*/ 	.word	0x00007860


	//   ....[130]....
        /*0730*/ 	.word	0x000078a0


	//   ....[131]....
        /*0734*/ 	.word	0x000078e0


	//   ....[132]....
        /*0738*/ 	.word	0x00007920


	//   ....[133]....
        /*073c*/ 	.word	0x00007940


	//   ....[134]....
        /*0740*/ 	.word	0x00009dc0


	//   ....[135]....
        /*0744*/ 	.word	0x00009e00


	//   ....[136]....
        /*0748*/ 	.word	0x00009e20


	//   ....[137]....
        /*074c*/ 	.word	0x00009e70


	//   ....[138]....
        /*0750*/ 	.word	0x00009f40


	//   ....[139]....
        /*0754*/ 	.word	0x0000a020


	//   ....[140]....
        /*0758*/ 	.word	0x0000a060


	//   ....[141]....
        /*075c*/ 	.word	0x0000a0f0


	//   ....[142]....
        /*0760*/ 	.word	0x0000a140


	//   ....[143]....
        /*0764*/ 	.word	0x0000a210


	//   ....[144]....
        /*0768*/ 	.word	0x0000a290


	//   ....[145]....
        /*076c*/ 	.word	0x0000a310


	//   ....[146]....
        /*0770*/ 	.word	0x0000a350


	//   ....[147]....
        /*0774*/ 	.word	0x0000a3c0


	//   ....[148]....
        /*0778*/ 	.word	0x0000a400


	//   ....[149]....
        /*077c*/ 	.word	0x0000a4c0


	//   ....[150]....
        /*0780*/ 	.word	0x0000a630


	//   ....[151]....
        /*0784*/ 	.word	0x0000a780


	//   ....[152]....
        /*0788*/ 	.word	0x0000a880


	//   ....[153]....
        /*078c*/ 	.word	0x0000a920


	//   ....[154]....
        /*0790*/ 	.word	0x0000aac0


	//   ....[155]....
        /*0794*/ 	.word	0x0000ae60


	//   ....[156]....
        /*0798*/ 	.word	0x0000b0e0


	//   ....[157]....
        /*079c*/ 	.word	0x0000b120


	//   ....[158]....
        /*07a0*/ 	.word	0x0000b150


	//   ....[159]....
        /*07a4*/ 	.word	0x0000b190


	//   ....[160]....
        /*07a8*/ 	.word	0x0000b1d0


	//   ....[161]....
        /*07ac*/ 	.word	0x0000b210


	//   ....[162]....
        /*07b0*/ 	.word	0x0000b250


	//   ....[163]....
        /*07b4*/ 	.word	0x0000b420


	//   ....[164]....
        /*07b8*/ 	.word	0x0000b460


	//   ....[165]....
        /*07bc*/ 	.word	0x0000b4a0


	//   ....[166]....
        /*07c0*/ 	.word	0x0000b630


	//   ....[167]....
        /*07c4*/ 	.word	0x0000b640


	//   ....[168]....
        /*07c8*/ 	.word	0x0000b650


	//   ....[169]....
        /*07cc*/ 	.word	0x0000b660


	//   ....[170]....
        /*07d0*/ 	.word	0x0000b670


	//   ....[171]....
        /*07d4*/ 	.word	0x0000b680


	//   ....[172]....
        /*07d8*/ 	.word	0x0000b6b0


	//   ....[173]....
        /*07dc*/ 	.word	0x0000b6e0


	//   ....[174]....
        /*07e0*/ 	.word	0x0000b720


	//   ....[175]....
        /*07e4*/ 	.word	0x0000b730


	//   ....[176]....
        /*07e8*/ 	.word	0x0000b780


	//   ....[177]....
        /*07ec*/ 	.word	0x0000b7c0


	//   ....[178]....
        /*07f0*/ 	.word	0x0000b7f0


	//   ....[179]....
        /*07f4*/ 	.word	0x0000b820


	//   ....[180]....
        /*07f8*/ 	.word	0x0000b840


	//   ....[181]....
        /*07fc*/ 	.word	0x0000b8b0


	//   ....[182]....
        /*0800*/ 	.word	0x0000b8c0


	//   ....[183]....
        /*0804*/ 	.word	0x0000b8f0


	//   ....[184]....
        /*0808*/ 	.word	0x0000b930


	//   ....[185]....
        /*080c*/ 	.word	0x0000b970


	//   ....[186]....
        /*0810*/ 	.word	0x0000b9b0


	//   ....[187]....
        /*0814*/ 	.word	0x0000b9d0


	//   ....[188]....
        /*0818*/ 	.word	0x0000ba10


	//   ....[189]....
        /*081c*/ 	.word	0x0000ba20


	//   ....[190]....
        /*0820*/ 	.word	0x0000ba30


	//   ....[191]....
        /*0824*/ 	.word	0x0000ba60


	//   ....[192]....
        /*0828*/ 	.word	0x0000baa0


	//   ....[193]....
        /*082c*/ 	.word	0x0000bae0


	//   ....[194]....
        /*0830*/ 	.word	0x0000bb10


	//   ....[195]....
        /*0834*/ 	.word	0x0000bb20


	//   ....[196]....
        /*0838*/ 	.word	0x0000bb50


	//   ....[197]....
        /*083c*/ 	.word	0x0000bb90


	//   ....[198]....
        /*0840*/ 	.word	0x0000dc80


	//   ....[199]....
        /*0844*/ 	.word	0x00010630


	//----- nvinfo : EIATTR_REG_RECONFIG
	.align		4
.L_478:
        /*0848*/ 	.byte	0x01, 0x54
	.zero		2


	//----- nvinfo : EIATTR_SYSCALL_OFFSETS
	.align		4
        /*084c*/ 	.byte	0x04, 0x46
        /*084e*/ 	.short	(.L_480 - .L_479)


	//   ....[0]....
.L_479:
        /*0850*/ 	.word	0x00000bb0


	//   ....[1]....
        /*0854*/ 	.word	0x00000ca0


	//   ....[2]....
        /*0858*/ 	.word	0x00000e00


	//   ....[3]....
        /*085c*/ 	.word	0x00000ef0


	//----- nvinfo : EIATTR_MBARRIER_INSTR_OFFSETS
	.align		4
.L_480:
        /*0860*/ 	.byte	0x04, 0x39
        /*0862*/ 	.short	(.L_482 - .L_481)


	//   ....[0]....
.L_481:
        /*0864*/ 	.word	0x00000290
        /*0868*/ 	.word	0x000000ff
        /*086c*/ 	.word	0x00030c00
        /*0870*/ 	.short	0x0100
        /*0872*/ 	.byte	0x06
	.zero		1


	//   ....[1]....
        /*0874*/ 	.word	0x00000390
        /*0878*/ 	.word	0x000000ff
        /*087c*/ 	.word	0x00030c10
        /*0880*/ 	.short	0x0100
        /*0882*/ 	.byte	0x08
	.zero		1


	//   ....[2]....
        /*0884*/ 	.word	0x000003a0
        /*0888*/ 	.word	0x000000ff
        /*088c*/ 	.word	0x00030c20
        /*0890*/ 	.short	0x0100
        /*0892*/ 	.byte	0x08
	.zero		1


	//   ....[3]....
        /*0894*/ 	.word	0x000003b0
        /*0898*/ 	.word	0x000000ff
        /*089c*/ 	.word	0x00030c18
        /*08a0*/ 	.short	0x0100
        /*08a2*/ 	.byte	0x08
	.zero		1


	//   ....[4]....
        /*08a4*/ 	.word	0x000003c0
        /*08a8*/ 	.word	0x000000ff
        /*08ac*/ 	.word	0x00030c28
        /*08b0*/ 	.short	0x0100
        /*08b2*/ 	.byte	0x08
	.zero		1


	//   ....[5]....
        /*08b4*/ 	.word	0x000004f0
        /*08b8*/ 	.word	0x000000ff
        /*08bc*/ 	.word	0x00030c30
        /*08c0*/ 	.short	0x0100
        /*08c2*/ 	.byte	0x08
	.zero		1


	//   ....[6]....
        /*08c4*/ 	.word	0x00000500
        /*08c8*/ 	.word	0x000000ff
        /*08cc*/ 	.word	0x00030c40
        /*08d0*/ 	.short	0x0100
        /*08d2*/ 	.byte	0x08
	.zero		1


	//   ....[7]....
        /*08d4*/ 	.word	0x00000510
        /*08d8*/ 	.word	0x000000ff
        /*08dc*/ 	.word	0x00030c38
        /*08e0*/ 	.short	0x0100
        /*08e2*/ 	.byte	0x08
	.zero		1


	//   ....[8]....
        /*08e4*/ 	.word	0x00000520
        /*08e8*/ 	.word	0x000000ff
        /*08ec*/ 	.word	0x00030c48
        /*08f0*/ 	.short	0x0100
        /*08f2*/ 	.byte	0x08
	.zero		1


	//   ....[9]....
        /*08f4*/ 	.word	0x00000f90
        /*08f8*/ 	.word	0x000000de
        /*08fc*/ 	.word	0x00030c00
        /*0900*/ 	.short	0x010a
        /*0902*/ 	.byte	0x3f
	.zero		1


	//   ....[10]....
        /*0904*/ 	.word	0x000010b0
        /*0908*/ 	.word	0x000000de
        /*090c*/ 	.word	0x00030c00
        /*0910*/ 	.short	0x010a
        /*0912*/ 	.byte	0x3f
	.zero		1


	//   ....[11]....
        /*0914*/ 	.word	0x00001b40
        /*0918*/ 	.word	0x00000008
        /*091c*/ 	.word	0x00030c10
        /*0920*/ 	.short	0x010a
        /*0922*/ 	.byte	0x3f
	.zero		1


	//   ....[12]....
        /*0924*/ 	.word	0x00001bb0
        /*0928*/ 	.word	0x00000008
        /*092c*/ 	.word	0x00030c10
        /*0930*/ 	.short	0x010a
        /*0932*/ 	.byte	0x3f
	.zero		1


	//   ....[13]....
        /*0934*/ 	.word	0x00001f90
        /*0938*/ 	.word	0x00000008
        /*093c*/ 	.word	0x00030c30
        /*0940*/ 	.short	0x010a
        /*0942*/ 	.byte	0x3f
	.zero		1


	//   ....[14]....
        /*0944*/ 	.word	0x00002010
        /*0948*/ 	.word	0x00000008
        /*094c*/ 	.word	0x00030c30
        /*0950*/ 	.short	0x010a
        /*0952*/ 	.byte	0x3f
	.zero		1


	//   ....[15]....
        /*0954*/ 	.word	0x00005080
        /*0958*/ 	.word	0x00000009
        /*095c*/ 	.word	0x00000000
        /*0960*/ 	.short	0x0101
        /*0962*/ 	.byte	0x3f
	.zero		1


	//   ....[16]....
        /*0964*/ 	.word	0x000054d0
        /*0968*/ 	.word	0x00000008
        /*096c*/ 	.word	0x00000000
        /*0970*/ 	.short	0x0101
        /*0972*/ 	.byte	0x3f
	.zero		1


	//   ....[17]....
        /*0974*/ 	.word	0x00005d80
        /*0978*/ 	.word	0x00000006
        /*097c*/ 	.word	0x00030c10
        /*0980*/ 	.short	0x010a
        /*0982*/ 	.byte	0x3f
	.zero		1


	//   ....[18]....
        /*0984*/ 	.word	0x00005e00
        /*0988*/ 	.word	0x00000006
        /*098c*/ 	.word	0x00030c10
        /*0990*/ 	.short	0x010a
        /*0992*/ 	.byte	0x3f
	.zero		1


	//   ....[19]....
        /*0994*/ 	.word	0x00006200
        /*0998*/ 	.word	0x00000006
        /*099c*/ 	.word	0x00030c30
        /*09a0*/ 	.short	0x010a
        /*09a2*/ 	.byte	0x3f
	.zero		1


	//   ....[20]....
        /*09a4*/ 	.word	0x00006290
        /*09a8*/ 	.word	0x00000006
        /*09ac*/ 	.word	0x00030c30
        /*09b0*/ 	.short	0x010a
        /*09b2*/ 	.byte	0x3f
	.zero		1


	//   ....[21]....
        /*09b4*/ 	.word	0x00008a60
        /*09b8*/ 	.word	0x00000007
        /*09bc*/ 	.word	0x00000000
        /*09c0*/ 	.short	0x0101
        /*09c2*/ 	.byte	0x3f
	.zero		1


	//   ....[22]....
        /*09c4*/ 	.word	0x00008ed0
        /*09c8*/ 	.word	0x00000006
        /*09cc*/ 	.word	0x00000000
        /*09d0*/ 	.short	0x0101
        /*09d2*/ 	.byte	0x3f
	.zero		1


	//   ....[23]....
        /*09d4*/ 	.word	0x00009720
        /*09d8*/ 	.word	0x00000007
        /*09dc*/ 	.word	0x00030c10
        /*09e0*/ 	.short	0x010a
        /*09e2*/ 	.byte	0x3f
	.zero		1


	//   ....[24]....
        /*09e4*/ 	.word	0x000097a0
        /*09e8*/ 	.word	0x00000007
        /*09ec*/ 	.word	0x00030c10
        /*09f0*/ 	.short	0x010a
        /*09f2*/ 	.byte	0x3f
	.zero		1


	//   ....[25]....
        /*09f4*/ 	.word	0x00009bb0
        /*09f8*/ 	.word	0x00000007
        /*09fc*/ 	.word	0x00030c30
        /*0a00*/ 	.short	0x010a
        /*0a02*/ 	.byte	0x3f
	.zero		1


	//   ....[26]....
        /*0a04*/ 	.word	0x00009c40
        /*0a08*/ 	.word	0x00000007
        /*0a0c*/ 	.word	0x00030c30
        /*0a10*/ 	.short	0x010a
        /*0a12*/ 	.byte	0x3f
	.zero		1


	//   ....[27]....
        /*0a14*/ 	.word	0x0000cd70
        /*0a18*/ 	.word	0x00000008
        /*0a1c*/ 	.word	0x00000000
        /*0a20*/ 	.short	0x0101
        /*0a22*/ 	.byte	0x3f
	.zero		1


	//   ....[28]....
        /*0a24*/ 	.word	0x0000d1e0
        /*0a28*/ 	.word	0x00000007
        /*0a2c*/ 	.word	0x00000000
        /*0a30*/ 	.short	0x0101
        /*0a32*/ 	.byte	0x3f
	.zero		1


	//   ....[29]....
        /*0a34*/ 	.word	0x0000ed80
        /*0a38*/ 	.word	0x00000010
        /*0a3c*/ 	.word	0x00030c20
        /*0a40*/ 	.short	0x010a
        /*0a42*/ 	.byte	0x3f
	.zero		1


	//   ....[30]....
        /*0a44*/ 	.word	0x0000f350
        /*0a48*/ 	.word	0x00000010
        /*0a4c*/ 	.word	0x00030c40
        /*0a50*/ 	.short	0x010a
        /*0a52*/ 	.byte	0x3f
	.zero		1


	//   ....[31]....
        /*0a54*/ 	.word	0x0000f580
        /*0a58*/ 	.word	0x00000010
        /*0a5c*/ 	.word	0x00030c28
        /*0a60*/ 	.short	0x010a
        /*0a62*/ 	.byte	0x3f
	.zero		1


	//   ....[32]....
        /*0a64*/ 	.word	0x0000f7b0
        /*0a68*/ 	.word	0x00000010
        /*0a6c*/ 	.word	0x00030c48
        /*0a70*/ 	.short	0x010a
        /*0a72*/ 	.byte	0x3f
	.zero		1


	//   ....[33]....
        /*0a74*/ 	.word	0x0000f990
        /*0a78*/ 	.word	0x00000010
        /*0a7c*/ 	.word	0x00030c20
        /*0a80*/ 	.short	0x010a
        /*0a82*/ 	.byte	0x3f
	.zero		1


	//   ....[34]....
        /*0a84*/ 	.word	0x0000fc40
        /*0a88*/ 	.word	0x00000010
        /*0a8c*/ 	.word	0x00030c40
        /*0a90*/ 	.short	0x010a
        /*0a92*/ 	.byte	0x3f
	.zero		1


	//   ....[35]....
        /*0a94*/ 	.word	0x0000fe40
        /*0a98*/ 	.word	0x00000010
        /*0a9c*/ 	.word	0x00030c28
        /*0aa0*/ 	.short	0x010a
        /*0aa2*/ 	.byte	0x3f
	.zero		1


	//   ....[36]....
        /*0aa4*/ 	.word	0x000100c0
        /*0aa8*/ 	.word	0x00000003
        /*0aac*/ 	.word	0x00030c40
        /*0ab0*/ 	.short	0x010a
        /*0ab2*/ 	.byte	0x3f
	.zero		1


	//   ....[37]....
        /*0ab4*/ 	.word	0x00010490
        /*0ab8*/ 	.word	0x00000006
        /*0abc*/ 	.word	0x00000000
        /*0ac0*/ 	.short	0x010a
        /*0ac2*/ 	.byte	0x3f
	.zero		1


	//   ....[38]....
        /*0ac4*/ 	.word	0x000104f0
        /*0ac8*/ 	.word	0x00000003
        /*0acc*/ 	.word	0x00000000
        /*0ad0*/ 	.short	0x010a
        /*0ad2*/ 	.byte	0x3f
	.zero		1


	//   ....[39]....
        /*0ad4*/ 	.word	0x00010550
        /*0ad8*/ 	.word	0x00000002
        /*0adc*/ 	.word	0x00000000
        /*0ae0*/ 	.short	0x010a
        /*0ae2*/ 	.byte	0x3f
	.zero		1


	//   ....[40]....
        /*0ae4*/ 	.word	0x00010580
        /*0ae8*/ 	.word	0x00000003
        /*0aec*/ 	.word	0x00000000
        /*0af0*/ 	.short	0x010a
        /*0af2*/ 	.byte	0x3f
	.zero		1


	//   ....[41]....
        /*0af4*/ 	.word	0x00010660
        /*0af8*/ 	.word	0x000000de
        /*0afc*/ 	.word	0x00030c00
        /*0b00*/ 	.short	0x010a
        /*0b02*/ 	.byte	0x3f
	.zero		1


	//   ....[42]....
        /*0b04*/ 	.word	0x000106b0
        /*0b08*/ 	.word	0x00000008
        /*0b0c*/ 	.word	0x00030c10
        /*0b10*/ 	.short	0x010a
        /*0b12*/ 	.byte	0x3f
	.zero		1


	//   ....[43]....
        /*0b14*/ 	.word	0x00010700
        /*0b18*/ 	.word	0x00000008
        /*0b1c*/ 	.word	0x00030c30
        /*0b20*/ 	.short	0x010a
        /*0b22*/ 	.byte	0x3f
	.zero		1


	//   ....[44]....
        /*0b24*/ 	.word	0x00010750
        /*0b28*/ 	.word	0x00000006
        /*0b2c*/ 	.word	0x00030c10
        /*0b30*/ 	.short	0x010a
        /*0b32*/ 	.byte	0x3f
	.zero		1


	//   ....[45]....
        /*0b34*/ 	.word	0x000107a0
        /*0b38*/ 	.word	0x00000006
        /*0b3c*/ 	.word	0x00030c30
        /*0b40*/ 	.short	0x010a
        /*0b42*/ 	.byte	0x3f
	.zero		1


	//   ....[46]....
        /*0b44*/ 	.word	0x000107f0
        /*0b48*/ 	.word	0x00000007
        /*0b4c*/ 	.word	0x00030c10
        /*0b50*/ 	.short	0x010a
        /*0b52*/ 	.byte	0x3f
	.zero		1


	//   ....[47]....
        /*0b54*/ 	.word	0x00010840
        /*0b58*/ 	.word	0x00000007
        /*0b5c*/ 	.word	0x00030c30
        /*0b60*/ 	.short	0x010a
        /*0b62*/ 	.byte	0x3f
	.zero		1


	//   ....[48]....
        /*0b64*/ 	.word	0x00010890
        /*0b68*/ 	.word	0x00000010
        /*0b6c*/ 	.word	0x00030c20
        /*0b70*/ 	.short	0x010a
        /*0b72*/ 	.byte	0x3f
	.zero		1


	//   ....[49]....
        /*0b74*/ 	.word	0x000108e0
        /*0b78*/ 	.word	0x00000010
        /*0b7c*/ 	.word	0x00030c40
        /*0b80*/ 	.short	0x010a
        /*0b82*/ 	.byte	0x3f
	.zero		1


	//   ....[50]....
        /*0b84*/ 	.word	0x00010930
        /*0b88*/ 	.word	0x00000010
        /*0b8c*/ 	.word	0x00030c28
        /*0b90*/ 	.short	0x010a
        /*0b92*/ 	.byte	0x3f
	.zero		1


	//   ....[51]....
        /*0b94*/ 	.word	0x00010980
        /*0b98*/ 	.word	0x00000010
        /*0b9c*/ 	.word	0x00030c48
        /*0ba0*/ 	.short	0x010a
        /*0ba2*/ 	.byte	0x3f
	.zero		1


	//   ....[52]....
        /*0ba4*/ 	.word	0x000109e0
        /*0ba8*/ 	.word	0x00000010
        /*0bac*/ 	.word	0x00030c20
        /*0bb0*/ 	.short	0x010a
        /*0bb2*/ 	.byte	0x3f
	.zero		1


	//   ....[53]....
        /*0bb4*/ 	.word	0x00010a30
        /*0bb8*/ 	.word	0x00000010
        /*0bbc*/ 	.word	0x00030c40
        /*0bc0*/ 	.short	0x010a
        /*0bc2*/ 	.byte	0x3f
	.zero		1


	//   ....[54]....
        /*0bc4*/ 	.word	0x00010a80
        /*0bc8*/ 	.word	0x00000010
        /*0bcc*/ 	.word	0x00030c28
        /*0bd0*/ 	.short	0x010a
        /*0bd2*/ 	.byte	0x3f
	.zero		1


	//   ....[55]....
        /*0bd4*/ 	.word	0x00010ad0
        /*0bd8*/ 	.word	0x00000003
        /*0bdc*/ 	.word	0x00030c40
        /*0be0*/ 	.short	0x010a
        /*0be2*/ 	.byte	0x3f
	.zero		1


	//   ....[56]....
        /*0be4*/ 	.word	0x00010ba0
        /*0be8*/ 	.word	0x00000006
        /*0bec*/ 	.word	0x00000000
        /*0bf0*/ 	.short	0x010a
        /*0bf2*/ 	.byte	0x3f
	.zero		1


	//   ....[57]....
        /*0bf4*/ 	.word	0x00010bf0
        /*0bf8*/ 	.word	0x00000003
        /*0bfc*/ 	.word	0x00000000
        /*0c00*/ 	.short	0x010a
        /*0c02*/ 	.byte	0x3f
	.zero		1


	//   ....[58]....
        /*0c04*/ 	.word	0x00010c40
        /*0c08*/ 	.word	0x00000002
        /*0c0c*/ 	.word	0x00000000
        /*0c10*/ 	.short	0x010a
        /*0c12*/ 	.byte	0x3f
	.zero		1


	//----- nvinfo : EIATTR_NUM_MBARRIERS
	.align		4
.L_482:
        /*0c14*/ 	.byte	0x03, 0x38
        /*0c16*/ 	.short	0x0009


	//----- nvinfo : EIATTR_EXIT_INSTR_OFFSETS
	.align		4
        /*0c18*/ 	.byte	0x04, 0x1c
        /*0c1a*/ 	.short	(.L_484 - .L_483)


	//   ....[0]....
.L_483:
        /*0c1c*/ 	.word	0x000105d0


	//----- nvinfo : EIATTR_MAX_THREADS
	.align		4
.L_484:
        /*0c20*/ 	.byte	0x04, 0x05
        /*0c22*/ 	.short	(.L_486 - .L_485)
.L_485:
        /*0c24*/ 	.word	0x00000180
        /*0c28*/ 	.word	0x00000001
        /*0c2c*/ 	.word	0x00000001


	//----- nvinfo : EIATTR_CRS_STACK_SIZE
	.align		4
.L_486:
        /*0c30*/ 	.byte	0x04, 0x1e
        /*0c32*/ 	.short	(.L_488 - .L_487)
.L_487:
        /*0c34*/ 	.word	0x00000000


	//----- nvinfo : EIATTR_CBANK_PARAM_SIZE
	.align		4
.L_488:
        /*0c38*/ 	.byte	0x03, 0x19
        /*0c3a*/ 	.short	0x06f0


	//----- nvinfo : EIATTR_PARAM_CBANK
	.align		4
        /*0c3c*/ 	.byte	0x04, 0x0a
        /*0c3e*/ 	.short	(.L_490 - .L_489)
	.align		4
.L_489:
        /*0c40*/ 	.word	index@(.nv.constant0._ZN7cutlass13device_kernelIN5flash11enable_sm90INS1_16FlashAttnBwdSm90INS1_25CollectiveMainloopBwdSm90ILi2ELi2ELi2EN4cute5tupleIJNS5_1CILi1EEES8_S8_EEENS6_IJNS7_ILi128EEESA_NS7_ILi64EEEEEENS_6half_tEfNS_4arch4Sm90ELb0ELb1ELb0ELb0ELb0ELb1ELb0ELb0ELi2ELi1ELi2ELi2ELb0EEENS1_24CollectiveEpilogueBwdGQAISC_fSF_Li256ELb0ELb0EEENS1_19SingleTileSchedulerILb0ELb0ELb0ELi128EEEEEEEEEvNT_6ParamsE)
        /*0c44*/ 	.short	0x0210
        /*0c46*/ 	.short	0x06f0


	//----- nvinfo : EIATTR_SW_WAR
	.align		4
.L_490:
        /*0c48*/ 	.byte	0x04, 0x36
        /*0c4a*/ 	.short	(.L_492 - .L_491)
.L_491:
        /*0c4c*/ 	.word	0x00000008
.L_492:


//--------------------- .nv.info._ZN7cutlass13device_kernelIN5flash11enable_sm90INS1_16FlashAttnBwdSm90INS1_25CollectiveMainloopBwdSm90ILi2ELi2ELi2EN4cute5tupleIJNS5_1CILi1EEES8_S8_EEENS6_IJNS7_ILi128EEESA_NS7_ILi64EEEEEENS_6half_tEfNS_4arch4Sm90ELb0ELb1ELb0ELb0ELb1ELb1ELb0ELb0ELi2ELi1ELi2ELi2ELb0EEENS1_24CollectiveEpilogueBwdGQAISC_fSF_Li256ELb0ELb1EEENS1_19SingleTileSchedulerILb0ELb0ELb0ELi128EEEEEEEEEvNT_6ParamsE --------------------------
	.section	.nv.info._ZN7cutlass13device_kernelIN5flash11enable_sm90INS1_16FlashAttnBwdSm90INS1_25CollectiveMainloopBwdSm90ILi2ELi2ELi2EN4cute5tupleIJNS5_1CILi1EEES8_S8_EEENS6_IJNS7_ILi128EEESA_NS7_ILi64EEEEEENS_6half_tEfNS_4arch4Sm90ELb0ELb1ELb0ELb0ELb1ELb1ELb0ELb0ELi2ELi1ELi2ELi2ELb0EEENS1_24CollectiveEpilogueBwdGQAISC_fSF_Li256ELb0ELb1EEENS1_19SingleTileSchedulerILb0ELb0ELb0ELi128EEEEEEEEEvNT_6ParamsE,"",@"SHT_CUDA_INFO"
	.sectionflags	@""
	.align	4


	//----- nvinfo : EIATTR_CUDA_API_VERSION
	.align		4
        /*0000*/ 	.byte	0x04, 0x37
        /*0002*/ 	.short	(.L_494 - .L_493)
.L_493:
        /*0004*/ 	.word	0x00000082


	//----- nvinfo : EIATTR_KPARAM_INFO
	.align		4
.L_494:
        /*0008*/ 	.byte	0x04, 0x17
        /*000a*/ 	.short	(.L_496 - .L_495)
.L_495:
        /*000c*/ 	.word	0x00000000
        /*0010*/ 	.short	0x0000
        /*0012*/ 	.short	0x0070
        /*0014*/ 	.byte	0x00, 0xf0, 0x01, 0x1a


	//----- nvinfo : EIATTR_SPARSE_MMA_MASK
	.align		4
.L_496:
        /*0018*/ 	.byte	0x03, 0x50
        /*001a*/ 	.short	0x0000


	//----- nvinfo : EIATTR_MAXREG_COUNT
	.align		4
        /*001c*/ 	.byte	0x03, 0x1b
        /*001e*/ 	.short	0x00a8


	//----- nvinfo : EIATTR_NUM_BARRIERS
	.align		4
        /*0020*/ 	.byte	0x02, 0x4c
        /*0022*/ 	.byte	0x10
	.zero		1


	//----- nvinfo : EIATTR_EXTERNS
	.align		4
        /*0024*/ 	.byte	0x04, 0x0f
        /*0026*/ 	.short	(.L_498 - .L_497)


	//   ....[0]....
	.align		4
.L_497:
        /*0028*/ 	.word	index@(__assertfail)


	//----- nvinfo : EIATTR_ANNOTATIONS
	.align		4
.L_498:
        /*002c*/ 	.byte	0x04, 0x55
        /*002e*/ 	.short	(.L_500 - .L_499)


	//   ....[0]....
.L_499:
        /* <DEDUP_REMOVED lines=29> */


	//----- nvinfo : EIATTR_MERCURY_ISA_VERSION
	.align		4
.L_500:
        /*01f0*/ 	.byte	0x03, 0x5f
        /*01f2*/ 	.short	0x0101


	//----- nvinfo : EIATTR_INT_WARP_WIDE_INSTR_OFFSETS
	.align		4
        /*01f4*/ 	.byte	0x04, 0x31
        /*01f6*/ 	.short	(.L_502 - .L_501)


	//   ....[0]....
.L_501:
        /*01f8*/ 	.word	0x00000190


	//   ....[1]....
        /*01fc*/ 	.word	0x000001c0


	//   ....[2]....
        /*0200*/ 	.word	0x0000ea20


	//   ....[3]....
        /*0204*/ 	.word	0x0000f010


	//   ....[4]....
        /*0208*/ 	.word	0x0000f4c0


	//   ....[5]....
        /*020c*/ 	.word	0x0000f780


	//   ....[6]....
        /*0210*/ 	.word	0x0000f9e0


	//   ....[7]....
        /*0214*/ 	.word	0x0000fb70


	//----- nvinfo : EIATTR_COOP_GROUP_MASK_REGIDS
	.align		4
.L_502:
        /*0218*/ 	.byte	0x04, 0x29
        /*021a*/ 	.short	(.L_504 - .L_503)


	//   ....[0]....
.L_503:
        /*021c*/ 	.word	0xffffffff


	//   ....[1]....
        /*0220*/ 	.word	0xffffffff


	//   ....[2]....
        /*0224*/ 	.word	0xffffffff


	//   ....[3]....
        /*0228*/ 	.word	0xffffffff


	//   ....[4]....
        /*022c*/ 	.word	0xffffffff


	//   ....[5]....
        /*0230*/ 	.word	0xffffffff


	//   ....[6]....
        /*0234*/ 	.word	0xffffffff


	//   ....[7]....
        /*0238*/ 	.word	0xffffffff


	//   ....[8]....
        /*023c*/ 	.word	0xffffffff


	//   ....[9]....
        /*0240*/ 	.word	0xffffffff


	//   ....[10]....
        /*0244*/ 	.word	0xffffffff


	//   ....[11]....
        /*0248*/ 	.word	0xffffffff


	//   ....[12]....
        /*024c*/ 	.word	0xffffffff


	//   ....[13]....
        /*0250*/ 	.word	0xffffffff


	//   ....[14]....
        /*0254*/ 	.word	0xffffffff


	//   ....[15]....
        /*0258*/ 	.word	0xffffffff


	//   ....[16]....
        /*025c*/ 	.word	0xffffffff


	//   ....[17]....
        /*0260*/ 	.word	0xffffffff


	//   ....[18]....
        /*0264*/ 	.word	0xffffffff


	//   ....[19]....
        /*0268*/ 	.word	0xffffffff


	//   ....[20]....
        /*026c*/ 	.word	0xffffffff


	//   ....[21]....
        /*0270*/ 	.word	0xffffffff


	//   ....[22]....
        /*0274*/ 	.word	0xffffffff


	//   ....[23]....
        /*0278*/ 	.word	0xffffffff


	//   ....[24]....
        /*027c*/ 	.word	0xffffffff


	//   ....[25]....
        /*0280*/ 	.word	0xffffffff


	//   ....[26]....
        /*0284*/ 	.word	0xffffffff


	//   ....[27]....
        /*0288*/ 	.word	0xffffffff


	//   ....[28]....
        /*028c*/ 	.word	0xffffffff


	//   ....[29]....
        /*0290*/ 	.word	0xffffffff


	//   ....[30]....
        /*0294*/ 	.word	0xffffffff


	//   ....[31]....
        /*0298*/ 	.word	0xffffffff


	//   ....[32]....
        /*029c*/ 	.word	0xffffffff


	//   ....[33]....
        /*02a0*/ 	.word	0xffffffff


	//   ....[34]....
        /*02a4*/ 	.word	0xffffffff


	//   ....[35]....
        /*02a8*/ 	.word	0xffffffff


	//   ....[36]....
        /*02ac*/ 	.word	0xffffffff


	//   ....[37]....
        /*02b0*/ 	.word	0xffffffff


	//   ....[38]....
        /*02b4*/ 	.word	0xffffffff


	//   ....[39]....
        /*02b8*/ 	.word	0xffffffff


	//   ....[40]....
        /*02bc*/ 	.word	0xffffffff


	//   ....[41]....
        /*02c0*/ 	.word	0xffffffff


	//   ....[42]....
        /*02c4*/ 	.word	0xffffffff


	//   ....[43]....
        /*02c8*/ 	.word	0xffffffff


	//   ....[44]....
        /*02cc*/ 	.word	0xffffffff


	//   ....[45]....
        /*02d0*/ 	.word	0xffffffff


	//   ....[46]....
        /*02d4*/ 	.word	0xffffffff


	//   ....[47]....
        /*02d8*/ 	.word	0xffffffff


	//   ....[48]....
        /*02dc*/ 	.word	0xffffffff


	//   ....[49]....
        /*02e0*/ 	.word	0xffffffff


	//   ....[50]....
        /*02e4*/ 	.word	0xffffffff


	//   ....[51]....
        /*02e8*/ 	.word	0xffffffff


	//   ....[52]....
        /*02ec*/ 	.word	0xffffffff


	//   ....[53]....
        /*02f0*/ 	.word	0xffffffff


	//   ....[54]....
        /*02f4*/ 	.word	0xffffffff


	//   ....[55]....
        /*02f8*/ 	.word	0xffffffff


	//   ....[56]....
        /*02fc*/ 	.word	0xffffffff


	//   ....[57]....
        /*0300*/ 	.word	0xffffffff


	//   ....[58]....
        /*0304*/ 	.word	0xffffffff


	//   ....[59]....
        /*0308*/ 	.word	0xffffffff


	//   ....[60]....
        /*030c*/ 	.word	0xffffffff


	//   ....[61]....
        /*0310*/ 	.word	0xffffffff


	//   ....[62]....
        /*0314*/ 	.word	0xffffffff


	//   ....[63]....
        /*0318*/ 	.word	0xffffffff


	//   ....[64]....
        /*031c*/ 	.word	0xffffffff


	//   ....[65]....
        /*0320*/ 	.word	0xffffffff


	//   ....[66]....
        /*0324*/ 	.word	0xffffffff


	//   ....[67]....
        /*0328*/ 	.word	0xffffffff


	//   ....[68]....
        /*032c*/ 	.word	0xffffffff


	//   ....[69]....
        /*0330*/ 	.word	0xffffffff


	//   ....[70]....
        /*0334*/ 	.word	0xffffffff


	//   ....[71]....
        /*0338*/ 	.word	0xffffffff


	//   ....[72]....
        /*033c*/ 	.word	0xffffffff


	//   ....[73]....
        /*0340*/ 	.word	0xffffffff


	//   ....[74]....
        /*0344*/ 	.word	0xffffffff


	//   ....[75]....
        /*0348*/ 	.word	0xffffffff


	//   ....[76]....
        /*034c*/ 	.word	0xffffffff


	//   ....[77]....
        /*0350*/ 	.word	0xffffffff


	//   ....[78]....
        /*0354*/ 	.word	0xffffffff


	//   ....[79]....
        /*0358*/ 	.word	0xffffffff


	//   ....[80]....
        /*035c*/ 	.word	0xffffffff


	//   ....[81]....
        /*0360*/ 	.word	0xffffffff


	//   ....[82]....
        /*0364*/ 	.word	0xffffffff


	//   ....[83]....
        /*0368*/ 	.word	0xffffffff


	//   ....[84]....
        /*036c*/ 	.word	0xffffffff


	//   ....[85]....
        /*0370*/ 	.word	0xffffffff


	//   ....[86]....
        /*0374*/ 	.word	0xffffffff


	//   ....[87]....
        /*0378*/ 	.word	0xffffffff


	//   ....[88]....
        /*037c*/ 	.word	0xffffffff


	//   ....[89]....
        /*0380*/ 	.word	0xffffffff


	//   ....[90]....
        /*0384*/ 	.word	0xffffffff


	//   ....[91]....
        /*0388*/ 	.word	0xffffffff


	//   ....[92]....
        /*038c*/ 	.word	0xffffffff


	//   ....[93]....
        /*0390*/ 	.word	0xffffffff


	//   ....[94]....
        /*0394*/ 	.word	0xffffffff


	//   ....[95]....
        /*0398*/ 	.word	0xffffffff


	//   ....[96]....
        /*039c*/ 	.word	0xffffffff


	//   ....[97]....
        /*03a0*/ 	.word	0xffffffff


	//   ....[98]....
        /*03a4*/ 	.word	0xffffffff


	//   ....[99]....
        /*03a8*/ 	.word	0xffffffff


	//   ....[100]....
        /*03ac*/ 	.word	0xffffffff


	//   ....[101]....
        /*03b0*/ 	.word	0xffffffff


	//   ....[102]....
        /*03b4*/ 	.word	0xffffffff


	//   ....[103]....
        /*03b8*/ 	.word	0xffffffff


	//   ....[104]....
        /*03bc*/ 	.word	0xffffffff


	//   ....[105]....
        /*03c0*/ 	.word	0xffffffff


	//   ....[106]....
        /*03c4*/ 	.word	0xffffffff


	//   ....[107]....
        /*03c8*/ 	.word	0xffffffff


	//   ....[108]....
        /*03cc*/ 	.word	0xffffffff


	//   ....[109]....
        /*03d0*/ 	.word	0xffffffff


	//   ....[110]....
        /*03d4*/ 	.word	0xffffffff


	//   ....[111]....
        /*03d8*/ 	.word	0xffffffff


	//   ....[112]....
        /*03dc*/ 	.word	0xffffffff


	//   ....[113]....
        /*03e0*/ 	.word	0xffffffff


	//   ....[114]....
        /*03e4*/ 	.word	0xffffffff


	//   ....[115]....
        /*03e8*/ 	.word	0xffffffff


	//   ....[116]....
        /*03ec*/ 	.word	0xffffffff


	//   ....[117]....
        /*03f0*/ 	.word	0xffffffff


	//   ....[118]....
        /*03f4*/ 	.word	0xffffffff


	//   ....[119]....
        /*03f8*/ 	.word	0xffffffff


	//   ....[120]....
        /*03fc*/ 	.word	0xffffffff


	//   ....[121]....
        /*0400*/ 	.word	0xffffffff


	//   ....[122]....
        /*0404*/ 	.word	0xffffffff


	//   ....[123]....
        /*0408*/ 	.word	0xffffffff


	//   ....[124]....
        /*040c*/ 	.word	0xffffffff


	//   ....[125]....
        /*0410*/ 	.word	0xffffffff


	//   ....[126]....
        /*0414*/ 	.word	0xffffffff


	//   ....[127]....
        /*0418*/ 	.word	0xffffffff


	//   ....[128]....
        /*041c*/ 	.word	0xffffffff


	//   ....[129]....
        /*0420*/ 	.word	0xffffffff


	//   ....[130]....
        /*0424*/ 	.word	0xffffffff


	//   ....[131]....
        /*0428*/ 	.word	0xffffffff


	//   ....[132]....
        /*042c*/ 	.word	0xffffffff


	//   ....[133]....
        /*0430*/ 	.word	0xffffffff


	//   ....[134]....
        /*0434*/ 	.word	0xffffffff


	//   ....[135]....
        /*0438*/ 	.word	0xffffffff


	//   ....[136]....
        /*043c*/ 	.word	0xffffffff


	//   ....[137]....
        /*0440*/ 	.word	0xffffffff


	//   ....[138]....
        /*0444*/ 	.word	0xffffffff


	//   ....[139]....
        /*0448*/ 	.word	0xffffffff


	//   ....[140]....
        /*044c*/ 	.word	0xffffffff


	//   ....[141]....
        /*0450*/ 	.word	0xffffffff


	//   ....[142]....
        /*0454*/ 	.word	0xffffffff


	//   ....[143]....
        /*0458*/ 	.word	0xffffffff


	//   ....[144]....
        /*045c*/ 	.word	0xffffffff


	//   ....[145]....
        /*0460*/ 	.word	0xffffffff


	//   ....[146]....
        /*0464*/ 	.word	0xffffffff


	//   ....[147]....
        /*0468*/ 	.word	0xffffffff


	//   ....[148]....
        /*046c*/ 	.word	0xffffffff


	//   ....[149]....
        /*0470*/ 	.word	0xffffffff


	//   ....[150]....
        /*0474*/ 	.word	0xffffffff


	//   ....[151]....
        /*0478*/ 	.word	0xffffffff


	//   ....[152]....
        /*047c*/ 	.word	0xffffffff


	//   ....[153]....
        /*0480*/ 	.word	0xffffffff


	//   ....[154]....
        /*0484*/ 	.word	0xffffffff


	//   ....[155]....
        /*0488*/ 	.word	0xffffffff


	//   ....[156]....
        /*048c*/ 	.word	0xffffffff


	//   ....[157]....
        /*0490*/ 	.word	0xffffffff


	//   ....[158]....
        /*0494*/ 	.word	0xffffffff


	//   ....[159]....
        /*0498*/ 	.word	0xffffffff


	//   ....[160]....
        /*049c*/ 	.word	0xffffffff


	//   ....[161]....
        /*04a0*/ 	.word	0xffffffff


	//   ....[162]....
        /*04a4*/ 	.word	0xffffffff


	//   ....[163]....
        /*04a8*/ 	.word	0xffffffff


	//   ....[164]....
        /*04ac*/ 	.word	0xffffffff


	//   ....[165]....
        /*04b0*/ 	.word	0xffffffff


	//   ....[166]....
        /*04b4*/ 	.word	0xffffffff


	//   ....[167]....
        /*04b8*/ 	.word	0xffffffff


	//   ....[168]....
        /*04bc*/ 	.word	0xffffffff


	//   ....[169]....
        /*04c0*/ 	.word	0xffffffff


	//   ....[170]....
        /*04c4*/ 	.word	0xffffffff


	//   ....[171]....
        /*04c8*/ 	.word	0xffffffff


	//   ....[172]....
        /*04cc*/ 	.word	0xffffffff


	//   ....[173]....
        /*04d0*/ 	.word	0xffffffff


	//   ....[174]....
        /*04d4*/ 	.word	0xffffffff


	//   ....[175]....
        /*04d8*/ 	.word	0xffffffff


	//   ....[176]....
        /*04dc*/ 	.word	0xffffffff


	//   ....[177]....
        /*04e0*/ 	.word	0xffffffff


	//   ....[178]....
        /*04e4*/ 	.word	0xffffffff


	//   ....[179]....
        /*04e8*/ 	.word	0xffffffff


	//   ....[180]....
        /*04ec*/ 	.word	0xffffffff


	//   ....[181]....
        /*04f0*/ 	.word	0xffffffff


	//   ....[182]....
        /*04f4*/ 	.word	0xffffffff


	//   ....[183]....
        /*04f8*/ 	.word	0xffffffff


	//   ....[184]....
        /*04fc*/ 	.word	0xffffffff


	//   ....[185]....
        /*0500*/ 	.word	0xffffffff


	//   ....[186]....
        /*0504*/ 	.word	0xffffffff


	//   ....[187]....
        /*0508*/ 	.word	0xffffffff


	//   ....[188]....
        /*050c*/ 	.word	0xffffffff


	//   ....[189]....
        /*0510*/ 	.word	0xffffffff


	//   ....[190]....
        /*0514*/ 	.word	0xffffffff


	//   ....[191]....
        /*0518*/ 	.word	0xffffffff


	//   ....[192]....
        /*051c*/ 	.word	0xffffffff


	//   ....[193]....
        /*0520*/ 	.word	0xffffffff


	//   ....[194]....
        /*0524*/ 	.word	0xffffffff


	//   ....[195]....
        /*0528*/ 	.word	0xffffffff


	//   ....[196]....
        /*052c*/ 	.word	0xffffffff


	//   ....[197]....
        /*0530*/ 	.word	0xffffffff


	//   ....[198]....
        /*0534*/ 	.word	0xffffffff


	//   ....[199]....
        /*0538*/ 	.word	0xffffffff


	//   ....[200]....
        /*053c*/ 	.word	0xffffffff


	//   ....[201]....
        /*0540*/ 	.word	0xffffffff


	//   ....[202]....
        /*0544*/ 	.word	0xffffffff


	//   ....[203]....
        /*0548*/ 	.word	0xffffffff


	//   ....[204]....
        /*054c*/ 	.word	0xffffffff


	//   ....[205]....
        /*0550*/ 	.word	0xffffffff


	//   ....[206]....
        /*0554*/ 	.word	0xffffffff


	//   ....[207]....
        /*0558*/ 	.word	0xffffffff


	//   ....[208]....
        /*055c*/ 	.word	0xffffffff


	//   ....[209]....
        /*0560*/ 	.word	0xffffffff


	//   ....[210]....
        /*0564*/ 	.word	0xffffffff


	//   ....[211]....
        /*0568*/ 	.word	0xffffffff


	//   ....[212]....
        /*056c*/ 	.word	0x0500000f


	//   ....[213]....
        /*0570*/ 	.word	0x0500000f


	//   ....[214]....
        /*0574*/ 	.word	0x0500000f


	//   ....[215]....
        /*0578*/ 	.word	0x0500000f


	//   ....[216]....
        /*057c*/ 	.word	0x0500000f


	//   ....[217]....
        /*0580*/ 	.word	0x0500000f


	//----- nvinfo : EIATTR_COOP_GROUP_INSTR_OFFSETS
	.align		4
.L_504:
        /*0584*/ 	.byte	0x04, 0x28
        /*0586*/ 	.short	(.L_506 - .L_505)


	//   ....[0]....
.L_505:
        /*0588*/ 	.word	0x00000070


	//   ....[1]....
        /*058c*/ 	.word	0x000001a0


	//   ....[2]....
        /*0590*/ 	.word	0x000001f0


	//   ....[3]....
        /*0594*/ 	.word	0x000003e0


	//   ....[4]....
        /*0598*/ 	.word	0x00000610


	//   ....[5]....
        /*059c*/ 	.word	0x00000f60


	//   ....[6]....
        /*05a0*/ 	.word	0x00002120


	//   ....[7]....
        /*05a4*/ 	.word	0x00002270


	//   ....[8]....
        /*05a8*/ 	.word	0x00002400


	//   ....[9]....
        /*05ac*/ 	.word	0x000024a0


	//   ....[10]....
        /*05b0*/ 	.word	0x000024d0


	//   ....[11]....
        /*05b4*/ 	.word	0x000025d0


	//   ....[12]....
        /*05b8*/ 	.word	0x00002840


	//   ....[13]....
        /*05bc*/ 	.word	0x00002920


	//   ....[14]....
        /*05c0*/ 	.word	0x000029e0


	//   ....[15]....
        /*05c4*/ 	.word	0x00002da0


	//   ....[16]....
        /*05c8*/ 	.word	0x00002dc0


	//   ....[17]....
        /*05cc*/ 	.word	0x00002df0


	//   ....[18]....
        /*05d0*/ 	.word	0x00002e00


	//   ....[19]....
        /*05d4*/ 	.word	0x00002fe0


	//   ....[20]....
        /*05d8*/ 	.word	0x00003170


	//   ....[21]....
        /*05dc*/ 	.word	0x000031d0


	//   ....[22]....
        /*05e0*/ 	.word	0x00003210


	//   ....[23]....
        /*05e4*/ 	.word	0x00003360


	//   ....[24]....
        /*05e8*/ 	.word	0x00003390


	//   ....[25]....
        /*05ec*/ 	.word	0x000033b0


	//   ....[26]....
        /*05f0*/ 	.word	0x000033d0


	//   ....[27]....
        /*05f4*/ 	.word	0x00003420


	//   ....[28]....
        /*05f8*/ 	.word	0x00003430


	//   ....[29]....
        /*05fc*/ 	.word	0x00003440


	//   ....[30]....
        /*0600*/ 	.word	0x00003560


	//   ....[31]....
        /*0604*/ 	.word	0x00003580


	//   ....[32]....
        /*0608*/ 	.word	0x00003590


	//   ....[33]....
        /*060c*/ 	.word	0x000035b0


	//   ....[34]....
        /*0610*/ 	.word	0x000035c0


	//   ....[35]....
        /*0614*/ 	.word	0x000035d0


	//   ....[36]....
        /*0618*/ 	.word	0x00003600


	//   ....[37]....
        /*061c*/ 	.word	0x00003680


	//   ....[38]....
        /*0620*/ 	.word	0x000036e0


	//   ....[39]....
        /*0624*/ 	.word	0x00003710


	//   ....[40]....
        /*0628*/ 	.word	0x00003720


	//   ....[41]....
        /*062c*/ 	.word	0x00003740


	//   ....[42]....
        /*0630*/ 	.word	0x000037b0


	//   ....[43]....
        /*0634*/ 	.word	0x000037c0


	//   ....[44]....
        /*0638*/ 	.word	0x000037f0


	//   ....[45]....
        /*063c*/ 	.word	0x00003920


	//   ....[46]....
        /*0640*/ 	.word	0x00003940


	//   ....[47]....
        /*0644*/ 	.word	0x00003950


	//   ....[48]....
        /*0648*/ 	.word	0x00003960


	//   ....[49]....
        /*064c*/ 	.word	0x00003970


	//   ....[50]....
        /*0650*/ 	.word	0x00003980


	//   ....[51]....
        /*0654*/ 	.word	0x00003990


	//   ....[52]....
        /*0658*/ 	.word	0x000039f0


	//   ....[53]....
        /*065c*/ 	.word	0x00003a50


	//   ....[54]....
        /*0660*/ 	.word	0x00003a80


	//   ....[55]....
        /*0664*/ 	.word	0x00003ac0


	//   ....[56]....
        /*0668*/ 	.word	0x00003ad0


	//   ....[57]....
        /*066c*/ 	.word	0x00003af0


	//   ....[58]....
        /*0670*/ 	.word	0x00003b00


	//   ....[59]....
        /*0674*/ 	.word	0x00003b10


	//   ....[60]....
        /*0678*/ 	.word	0x00003b20


	//   ....[61]....
        /*067c*/ 	.word	0x00003b30


	//   ....[62]....
        /*0680*/ 	.word	0x00003b70


	//   ....[63]....
        /*0684*/ 	.word	0x00003b80


	//   ....[64]....
        /*0688*/ 	.word	0x00003b90


	//   ....[65]....
        /*068c*/ 	.word	0x00003ba0


	//   ....[66]....
        /*0690*/ 	.word	0x00003bb0


	//   ....[67]....
        /*0694*/ 	.word	0x00003bc0


	//   ....[68]....
        /*0698*/ 	.word	0x00003bd0


	//   ....[69]....
        /*069c*/ 	.word	0x00003be0


	//   ....[70]....
        /*06a0*/ 	.word	0x00006350


	//   ....[71]....
        /*06a4*/ 	.word	0x00006390


	//   ....[72]....
        /*06a8*/ 	.word	0x000063d0


	//   ....[73]....
        /*06ac*/ 	.word	0x00006410


	//   ....[74]....
        /*06b0*/ 	.word	0x00006440


	//   ....[75]....
        /*06b4*/ 	.word	0x00006470


	//   ....[76]....
        /*06b8*/ 	.word	0x00006720


	//   ....[77]....
        /*06bc*/ 	.word	0x000067d0


	//   ....[78]....
        /*06c0*/ 	.word	0x00006850


	//   ....[79]....
        /*06c4*/ 	.word	0x00006890


	//   ....[80]....
        /*06c8*/ 	.word	0x000068c0


	//   ....[81]....
        /*06cc*/ 	.word	0x000068f0


	//   ....[82]....
        /*06d0*/ 	.word	0x00006910


	//   ....[83]....
        /*06d4*/ 	.word	0x00006950


	//   ....[84]....
        /*06d8*/ 	.word	0x00006970


	//   ....[85]....
        /*06dc*/ 	.word	0x000069c0


	//   ....[86]....
        /*06e0*/ 	.word	0x00006a60


	//   ....[87]....
        /*06e4*/ 	.word	0x00006aa0


	//   ....[88]....
        /*06e8*/ 	.word	0x00006ae0


	//   ....[89]....
        /*06ec*/ 	.word	0x00006b50


	//   ....[90]....
        /*06f0*/ 	.word	0x00006b90


	//   ....[91]....
        /*06f4*/ 	.word	0x00006bb0


	//   ....[92]....
        /*06f8*/ 	.word	0x00006c60


	//   ....[93]....
        /*06fc*/ 	.word	0x00006d30


	//   ....[94]....
        /*0700*/ 	.word	0x00006d60


	//   ....[95]....
        /*0704*/ 	.word	0x00006d70


	//   ....[96]....
        /*0708*/ 	.word	0x00006da0


	//   ....[97]....
        /*070c*/ 	.word	0x00006de0


	//   ....[98]....
        /*0710*/ 	.word	0x00006e10


	//   ....[99]....
        /*0714*/ 	.word	0x00006ec0


	//   ....[100]....
        /*0718*/ 	.word	0x00006f60


	//   ....[101]....
        /*071c*/ 	.word	0x00006fa0


	//   ....[102]....
        /*0720*/ 	.word	0x000073b0


	//   ....[103]....
        /*0724*/ 	.word	0x000073c0


	//   ....[104]....
        /*0728*/ 	.word	0x000073d0


	//   ....[105]....
        /*072c*/ 	.word	0x000073e0


	//   ....[106]....
        /*0730*/ 	.word	0x000073f0


	//   ....[107]....
        /*0734*/ 	.word	0x00007400


	//   ....[108]....
        /*0738*/ 	.word	0x00007430


	//   ....[109]....
        /*073c*/ 	.word	0x00007460


	//   ....[110]....
        /*0740*/ 	.word	0x00007470


	//   ....[111]....
        /*0744*/ 	.word	0x000074a0


	//   ....[112]....
        /*0748*/ 	.word	0x000074d0


	//   ....[113]....
        /*074c*/ 	.word	0x00007530


	//   ....[114]....
        /*0750*/ 	.word	0x00007540


	//   ....[115]....
        /*0754*/ 	.word	0x00007580


	//   ....[116]....
        /*0758*/ 	.word	0x000075c0


	//   ....[117]....
        /*075c*/ 	.word	0x00007600


	//   ....[118]....
        /*0760*/ 	.word	0x00007610


	//   ....[119]....
        /*0764*/ 	.word	0x00007650


	//   ....[120]....
        /*0768*/ 	.word	0x00007690


	//   ....[121]....
        /*076c*/ 	.word	0x000076a0


	//   ....[122]....
        /*0770*/ 	.word	0x000076e0


	//   ....[123]....
        /*0774*/ 	.word	0x00007720


	//   ....[124]....
        /*0778*/ 	.word	0x00007760


	//   ....[125]....
        /*077c*/ 	.word	0x00007770


	//   ....[126]....
        /*0780*/ 	.word	0x000077b0


	//   ....[127]....
        /*0784*/ 	.word	0x000077f0


	//   ....[128]....
        /*0788*/ 	.word	0x00007830


	//   ....[129]....
        /*078c*/ 	.word	0x00007870


	//   ....[130]....
        /*0790*/ 	.word	0x000078b0


	//   ....[131]....
        /*0794*/ 	.word	0x000078f0


	//   ....[132]....
        /*0798*/ 	.word	0x00007930


	//   ....[133]....
        /*079c*/ 	.word	0x00007950


	//   ....[134]....
        /*07a0*/ 	.word	0x00009dd0


	//   ....[135]....
        /*07a4*/ 	.word	0x00009e10


	//   ....[136]....
        /*07a8*/ 	.word	0x00009e30


	//   ....[137]....
        /*07ac*/ 	.word	0x00009e80


	//   ....[138]....
        /*07b0*/ 	.word	0x00009f50


	//   ....[139]....
        /*07b4*/ 	.word	0x0000a030


	//   ....[140]....
        /*07b8*/ 	.word	0x0000a070


	//   ....[141]....
        /*07bc*/ 	.word	0x0000a100


	//   ....[142]....
        /*07c0*/ 	.word	0x0000a150


	//   ....[143]....
        /*07c4*/ 	.word	0x0000a220


	//   ....[144]....
        /*07c8*/ 	.word	0x0000a2a0


	//   ....[145]....
        /*07cc*/ 	.word	0x0000a320


	//   ....[146]....
        /*07d0*/ 	.word	0x0000a360


	//   ....[147]....
        /*07d4*/ 	.word	0x0000a3d0


	//   ....[148]....
        /*07d8*/ 	.word	0x0000a410


	//   ....[149]....
        /*07dc*/ 	.word	0x0000a4d0


	//   ....[150]....
        /*07e0*/ 	.word	0x0000a640


	//   ....[151]....
        /*07e4*/ 	.word	0x0000a790


	//   ....[152]....
        /*07e8*/ 	.word	0x0000a890


	//   ....[153]....
        /*07ec*/ 	.word	0x0000a930


	//   ....[154]....
        /*07f0*/ 	.word	0x0000aad0


	//   ....[155]....
        /*07f4*/ 	.word	0x0000ae70


	//   ....[156]....
        /*07f8*/ 	.word	0x0000b0f0


	//   ....[157]....
        /*07fc*/ 	.word	0x0000b130


	//   ....[158]....
        /*0800*/ 	.word	0x0000b160


	//   ....[159]....
        /*0804*/ 	.word	0x0000b1a0


	//   ....[160]....
        /*0808*/ 	.word	0x0000b1e0


	//   ....[161]....
        /*080c*/ 	.word	0x0000b220


	//   ....[162]....
        /*0810*/ 	.word	0x0000b260


	//   ....[163]....
        /*0814*/ 	.word	0x0000b430


	//   ....[164]....
        /*0818*/ 	.word	0x0000b470


	//   ....[165]....
        /*081c*/ 	.word	0x0000b4b0


	//   ....[166]....
        /*0820*/ 	.word	0x0000b640


	//   ....[167]....
        /*0824*/ 	.word	0x0000b650


	//   ....[168]....
        /*0828*/ 	.word	0x0000b660


	//   ....[169]....
        /*082c*/ 	.word	0x0000b670


	//   ....[170]....
        /*0830*/ 	.word	0x0000b680


	//   ....[171]....
        /*0834*/ 	.word	0x0000b690


	//   ....[172]....
        /*0838*/ 	.word	0x0000b6c0


	//   ....[173]....
        /*083c*/ 	.word	0x0000b6f0


	//   ....[174]....
        /*0840*/ 	.word	0x0000b730


	//   ....[175]....
        /*0844*/ 	.word	0x0000b740


	//   ....[176]....
        /*0848*/ 	.word	0x0000b790


	//   ....[177]....
        /*084c*/ 	.word	0x0000b7d0


	//   ....[178]....
        /*0850*/ 	.word	0x0000b800


	//   ....[179]....
        /*0854*/ 	.word	0x0000b830


	//   ....[180]....
        /*0858*/ 	.word	0x0000b850


	//   ....[181]....
        /*085c*/ 	.word	0x0000b8c0


	//   ....[182]....
        /*0860*/ 	.word	0x0000b8d0


	//   ....[183]....
        /*0864*/ 	.word	0x0000b900


	//   ....[184]....
        /*0868*/ 	.word	0x0000b940


	//   ....[185]....
        /*086c*/ 	.word	0x0000b980


	//   ....[186]....
        /*0870*/ 	.word	0x0000b9c0


	//   ....[187]....
        /*0874*/ 	.word	0x0000b9e0


	//   ....[188]....
        /*0878*/ 	.word	0x0000ba20


	//   ....[189]....
        /*087c*/ 	.word	0x0000ba30


	//   ....[190]....
        /*0880*/ 	.word	0x0000ba40


	//   ....[191]....
        /*0884*/ 	.word	0x0000ba70


	//   ....[192]....
        /*0888*/ 	.word	0x0000bab0


	//   ....[193]....
        /*088c*/ 	.word	0x0000baf0


	//   ....[194]....
        /*0890*/ 	.word	0x0000bb20


	//   ....[195]....
        /*0894*/ 	.word	0x0000bb30


	//   ....[196]....
        /*0898*/ 	.word	0x0000bb60


	//   ....[197]....
        /*089c*/ 	.word	0x0000bba0


	//   ....[198]....
        /*08a0*/ 	.word	0x0000da20


	//   ....[199]....
        /*08a4*/ 	.word	0x0000dbc0


	//   ....[200]....
        /*08a8*/ 	.word	0x0000de10


	//   ....[201]....
        /*08ac*/ 	.word	0x0000dfb0


	//   ....[202]....
        /*08b0*/ 	.word	0x0000e0d0


	//   ....[203]....
        /*08b4*/ 	.word	0x0000e620


	//   ....[204]....
        /*08b8*/ 	.word	0x0000e950


	//   ....[205]....
        /*08bc*/ 	.word	0x0000ec90


	//   ....[206]....
        /*08c0*/ 	.word	0x0000ef40


	//   ....[207]....
        /*08c4*/ 	.word	0x0000f180


	//   ....[208]....
        /*08c8*/ 	.word	0x0000f3f0


	//   ....[209]....
        /*08cc*/ 	.word	0x0000f6c0


	//   ....[210]....
        /*08d0*/ 	.word	0x0000f8e0


	//   ....[211]....
        /*08d4*/ 	.word	0x0000fa70


	//   ....[212]....
        /*08d8*/ 	.word	0x00011990


	//   ....[213]....
        /*08dc*/ 	.word	0x00011c20


	//   ....[214]....
        /*08e0*/ 	.word	0x00011c90


	//   ....[215]....
        /*08e4*/ 	.word	0x00011d00


	//   ....[216]....
        /*08e8*/ 	.word	0x00011d70


	//   ....[217]....
        /*08ec*/ 	.word	0x00011de0


	//----- nvinfo : EIATTR_REG_RECONFIG
	.align		4
.L_506:
        /*08f0*/ 	.byte	0x01, 0x54
	.zero		2


	//----- nvinfo : EIATTR_SYSCALL_OFFSETS
	.align		4
        /*08f4*/ 	.byte	0x04, 0x46
        /*08f6*/ 	.short	(.L_508 - .L_507)


	//   ....[0]....
.L_507:
        /*08f8*/ 	.word	0x00000bc0


	//   ....[1]....
        /*08fc*/ 	.word	0x00000cb0


	//   ....[2]....
        /*0900*/ 	.word	0x00000e10


	//   ....[3]....
        /*0904*/ 	.word	0x00000f00


	//----- nvinfo : EIATTR_MBARRIER_INSTR_OFFSETS
	.align		4
.L_508:
        /*0908*/ 	.byte	0x04, 0x39
        /*090a*/ 	.short	(.L_510 - .L_509)


	//   ....[0]....
.L_509:
        /*090c*/ 	.word	0x00000290
        /*0910*/ 	.word	0x000000ff
        /*0914*/ 	.word	0x00030c00
        /*0918*/ 	.short	0x0100
        /*091a*/ 	.byte	0x06
	.zero		1


	//   ....[1]....
        /*091c*/ 	.word	0x00000390
        /*0920*/ 	.word	0x000000ff
        /*0924*/ 	.word	0x00030c10
        /*0928*/ 	.short	0x0100
        /*092a*/ 	.byte	0x08
	.zero		1


	//   ....[2]....
        /*092c*/ 	.word	0x000003a0
        /*0930*/ 	.word	0x000000ff
        /*0934*/ 	.word	0x00030c20
        /*0938*/ 	.short	0x0100
        /*093a*/ 	.byte	0x08
	.zero		1


	//   ....[3]....
        /*093c*/ 	.word	0x000003b0
        /*0940*/ 	.word	0x000000ff
        /*0944*/ 	.word	0x00030c18
        /*0948*/ 	.short	0x0100
        /*094a*/ 	.byte	0x08
	.zero		1


	//   ....[4]....
        /*094c*/ 	.word	0x000003c0
        /*0950*/ 	.word	0x000000ff
        /*0954*/ 	.word	0x00030c28
        /*0958*/ 	.short	0x0100
        /*095a*/ 	.byte	0x08
	.zero		1


	//   ....[5]....
        /*095c*/ 	.word	0x000004f0
        /*0960*/ 	.word	0x000000ff
        /*0964*/ 	.word	0x00030c30
        /*0968*/ 	.short	0x0100
        /*096a*/ 	.byte	0x08
	.zero		1


	//   ....[6]....
        /*096c*/ 	.word	0x00000500
        /*0970*/ 	.word	0x000000ff
        /*0974*/ 	.word	0x00030c40
        /*0978*/ 	.short	0x0100
        /*097a*/ 	.byte	0x08
	.zero		1


	//   ....[7]....
        /*097c*/ 	.word	0x00000510
        /*0980*/ 	.word	0x000000ff
        /*0984*/ 	.word	0x00030c38
        /*0988*/ 	.short	0x0100
        /*098a*/ 	.byte	0x08
	.zero		1


	//   ....[8]....
        /*098c*/ 	.word	0x00000520
        /*0990*/ 	.word	0x000000ff
        /*0994*/ 	.word	0x00030c48
        /*0998*/ 	.short	0x0100
        /*099a*/ 	.byte	0x08
	.zero		1


	//   ....[9]....
        /*099c*/ 	.word	0x00000fa0
        /*09a0*/ 	.word	0x000000de
        /*09a4*/ 	.word	0x00030c00
        /*09a8*/ 	.short	0x010a
        /*09aa*/ 	.byte	0x3f
	.zero		1


	//   ....[10]....
        /*09ac*/ 	.word	0x000010c0
        /*09b0*/ 	.word	0x000000de
        /*09b4*/ 	.word	0x00030c00
        /*09b8*/ 	.short	0x010a
        /*09ba*/ 	.byte	0x3f
	.zero		1


	//   ....[11]....
        /*09bc*/ 	.word	0x00001b50
        /*09c0*/ 	.word	0x00000008
        /*09c4*/ 	.word	0x00030c10
        /*09c8*/ 	.short	0x010a
        /*09ca*/ 	.byte	0x3f
	.zero		1


	//   ....[12]....
        /*09cc*/ 	.word	0x00001bc0
        /*09d0*/ 	.word	0x00000008
        /*09d4*/ 	.word	0x00030c10
        /*09d8*/ 	.short	0x010a
        /*09da*/ 	.byte	0x3f
	.zero		1


	//   ....[13]....
        /*09dc*/ 	.word	0x00001fa0
        /*09e0*/ 	.word	0x00000008
        /*09e4*/ 	.word	0x00030c30
        /*09e8*/ 	.short	0x010a
        /*09ea*/ 	.byte	0x3f
	.zero		1


	//   ....[14]....
        /*09ec*/ 	.word	0x00002020
        /*09f0*/ 	.word	0x00000008
        /*09f4*/ 	.word	0x00030c30
        /*09f8*/ 	.short	0x010a
        /*09fa*/ 	.byte	0x3f
	.zero		1


	//   ....[15]....
        /*09fc*/ 	.word	0x00005090
        /*0a00*/ 	.word	0x00000009
        /*0a04*/ 	.word	0x00000000
        /*0a08*/ 	.short	0x0101
        /*0a0a*/ 	.byte	0x3f
	.zero		1


	//   ....[16]....
        /*0a0c*/ 	.word	0x000054e0
        /*0a10*/ 	.word	0x00000008
        /*0a14*/ 	.word	0x00000000
        /*0a18*/ 	.short	0x0101
        /*0a1a*/ 	.byte	0x3f
	.zero		1


	//   ....[17]....
        /*0a1c*/ 	.word	0x00005d90
        /*0a20*/ 	.word	0x00000006
        /*0a24*/ 	.word	0x00030c10
        /*0a28*/ 	.short	0x010a
        /*0a2a*/ 	.byte	0x3f
	.zero		1


	//   ....[18]....
        /*0a2c*/ 	.word	0x00005e10
        /*0a30*/ 	.word	0x00000006
        /*0a34*/ 	.word	0x00030c10
        /*0a38*/ 	.short	0x010a
        /*0a3a*/ 	.byte	0x3f
	.zero		1


	//   ....[19]....
        /*0a3c*/ 	.word	0x00006210
        /*0a40*/ 	.word	0x00000006
        /*0a44*/ 	.word	0x00030c30
        /*0a48*/ 	.short	0x010a
        /*0a4a*/ 	.byte	0x3f
	.zero		1


	//   ....[20]....
        /*0a4c*/ 	.word	0x000062a0
        /*0a50*/ 	.word	0x00000006
        /*0a54*/ 	.word	0x00030c30
        /*0a58*/ 	.short	0x010a
        /*0a5a*/ 	.byte	0x3f
	.zero		1


	//   ....[21]....
        /*0a5c*/ 	.word	0x00008a70
        /*0a60*/ 	.word	0x00000007
        /*0a64*/ 	.word	0x00000000
        /*0a68*/ 	.short	0x0101
        /*0a6a*/ 	.byte	0x3f
	.zero		1


	//   ....[22]....
        /*0a6c*/ 	.word	0x00008ee0
        /*0a70*/ 	.word	0x00000006
        /*0a74*/ 	.word	0x00000000
        /*0a78*/ 	.short	0x0101
        /*0a7a*/ 	.byte	0x3f
	.zero		1


	//   ....[23]....
        /*0a7c*/ 	.word	0x00009730
        /*0a80*/ 	.word	0x00000007
        /*0a84*/ 	.word	0x00030c10
        /*0a88*/ 	.short	0x010a
        /*0a8a*/ 	.byte	0x3f
	.zero		1


	//   ....[24]....
        /*0a8c*/ 	.word	0x000097b0
        /*0a90*/ 	.word	0x00000007
        /*0a94*/ 	.word	0x00030c10
        /*0a98*/ 	.short	0x010a
        /*0a9a*/ 	.byte	0x3f
	.zero		1


	//   ....[25]....
        /*0a9c*/ 	.word	0x00009bc0
        /*0aa0*/ 	.word	0x00000007
        /*0aa4*/ 	.word	0x00030c30
        /*0aa8*/ 	.short	0x010a
        /*0aaa*/ 	.byte	0x3f
	.zero		1


	//   ....[26]....
        /*0aac*/ 	.word	0x00009c50
        /*0ab0*/ 	.word	0x00000007
        /*0ab4*/ 	.word	0x00030c30
        /*0ab8*/ 	.short	0x010a
        /*0aba*/ 	.byte	0x3f
	.zero		1


	//   ....[27]....
        /*0abc*/ 	.word	0x0000cd80
        /*0ac0*/ 	.word	0x00000008
        /*0ac4*/ 	.word	0x00000000
        /*0ac8*/ 	.short	0x0101
        /*0aca*/ 	.byte	0x3f
	.zero		1


	//   ....[28]....
        /*0acc*/ 	.word	0x0000d1f0
        /*0ad0*/ 	.word	0x00000007
        /*0ad4*/ 	.word	0x00000000
        /*0ad8*/ 	.short	0x0101
        /*0ada*/ 	.byte	0x3f
	.zero		1


	//   ....[29]....
        /*0adc*/ 	.word	0x000100e0
        /*0ae0*/ 	.word	0x00000010
        /*0ae4*/ 	.word	0x00030c20
        /*0ae8*/ 	.short	0x010a
        /*0aea*/ 	.byte	0x3f
	.zero		1


	//   ....[30]....
        /*0aec*/ 	.word	0x000106b0
        /*0af0*/ 	.word	0x00000010
        /*0af4*/ 	.word	0x00030c40
        /*0af8*/ 	.short	0x010a
        /*0afa*/ 	.byte	0x3f
	.zero		1


	//   ....[31]....
        /*0afc*/ 	.word	0x000108e0
        /*0b00*/ 	.word	0x00000010
        /*0b04*/ 	.word	0x00030c28
        /*0b08*/ 	.short	0x010a
        /*0b0a*/ 	.byte	0x3f
	.zero		1


	//   ....[32]....
        /*0b0c*/ 	.word	0x00010b10
        /*0b10*/ 	.word	0x00000010
        /*0b14*/ 	.word	0x00030c48
        /*0b18*/ 	.short	0x010a
        /*0b1a*/ 	.byte	0x3f
	.zero		1


	//   ....[33]....
        /*0b1c*/ 	.word	0x00010cf0
        /*0b20*/ 	.word	0x00000010
        /*0b24*/ 	.word	0x00030c20
        /*0b28*/ 	.short	0x010a
        /*0b2a*/ 	.byte	0x3f
	.zero		1


	//   ....[34]....
        /*0b2c*/ 	.word	0x00010fa0
        /*0b30*/ 	.word	0x00000010
        /*0b34*/ 	.word	0x00030c40
        /*0b38*/ 	.short	0x010a
        /*0b3a*/ 	.byte	0x3f
	.zero		1


	//   ....[35]....
        /*0b3c*/ 	.word	0x000111a0
        /*0b40*/ 	.word	0x00000010
        /*0b44*/ 	.word	0x00030c28
        /*0b48*/ 	.short	0x010a
        /*0b4a*/ 	.byte	0x3f
	.zero		1


	//   ....[36]....
        /*0b4c*/ 	.word	0x00011420
        /*0b50*/ 	.word	0x00000003
        /*0b54*/ 	.word	0x00030c40
        /*0b58*/ 	.short	0x010a
        /*0b5a*/ 	.byte	0x3f
	.zero		1


	//   ....[37]....
        /*0b5c*/ 	.word	0x000117f0
        /*0b60*/ 	.word	0x00000006
        /*0b64*/ 	.word	0x00000000
        /*0b68*/ 	.short	0x010a
        /*0b6a*/ 	.byte	0x3f
	.zero		1


	//   ....[38]....
        /*0b6c*/ 	.word	0x00011850
        /*0b70*/ 	.word	0x00000003
        /*0b74*/ 	.word	0x00000000
        /*0b78*/ 	.short	0x010a
        /*0b7a*/ 	.byte	0x3f
	.zero		1


	//   ....[39]....
        /*0b7c*/ 	.word	0x000118b0
        /*0b80*/ 	.word	0x00000002
        /*0b84*/ 	.word	0x00000000
        /*0b88*/ 	.short	0x010a
        /*0b8a*/ 	.byte	0x3f
	.zero		1


	//   ....[40]....
        /*0b8c*/ 	.word	0x000118e0
        /*0b90*/ 	.word	0x00000003
        /*0b94*/ 	.word	0x00000000
        /*0b98*/ 	.short	0x010a
        /*0b9a*/ 	.byte	0x3f
	.zero		1


	//   ....[41]....
        /*0b9c*/ 	.word	0x000119c0
        /*0ba0*/ 	.word	0x000000de
        /*0ba4*/ 	.word	0x00030c00
        /*0ba8*/ 	.short	0x010a
        /*0baa*/ 	.byte	0x3f
	.zero		1


	//   ....[42]....
        /*0bac*/ 	.word	0x00011a10
        /*0bb0*/ 	.word	0x00000008
        /*0bb4*/ 	.word	0x00030c10
        /*0bb8*/ 	.short	0x010a
        /*0bba*/ 	.byte	0x3f
	.zero		1


	//   ....[43]....
        /*0bbc*/ 	.word	0x00011a60
        /*0bc0*/ 	.word	0x00000008
        /*0bc4*/ 	.word	0x00030c30
        /*0bc8*/ 	.short	0x010a
        /*0bca*/ 	.byte	0x3f
	.zero		1


	//   ....[44]....
        /*0bcc*/ 	.word	0x00011ab0
        /*0bd0*/ 	.word	0x00000006
        /*0bd4*/ 	.word	0x00030c10
        /*0bd8*/ 	.short	0x010a
        /*0bda*/ 	.byte	0x3f
	.zero		1


	//   ....[45]....
        /*0bdc*/ 	.word	0x00011b00
        /*0be0*/ 	.word	0x00000006
        /*0be4*/ 	.word	0x00030c30
        /*0be8*/ 	.short	0x010a
        /*0bea*/ 	.byte	0x3f
	.zero		1


	//   ....[46]....
        /*0bec*/ 	.word	0x00011b50
        /*0bf0*/ 	.word	0x00000007
        /*0bf4*/ 	.word	0x00030c10
        /*0bf8*/ 	.short	0x010a
        /*0bfa*/ 	.byte	0x3f
	.zero		1


	//   ....[47]....
        /*0bfc*/ 	.word	0x00011ba0
        /*0c00*/ 	.word	0x00000007
        /*0c04*/ 	.word	0x00030c30
        /*0c08*/ 	.short	0x010a
        /*0c0a*/ 	.byte	0x3f
	.zero		1


	//   ....[48]....
        /*0c0c*/ 	.word	0x00011e20
        /*0c10*/ 	.word	0x00000010
        /*0c14*/ 	.word	0x00030c20
        /*0c18*/ 	.short	0x010a
        /*0c1a*/ 	.byte	0x3f
	.zero		1


	//   ....[49]....
        /*0c1c*/ 	.word	0x00011e70
        /*0c20*/ 	.word	0x00000010
        /*0c24*/ 	.word	0x00030c40
        /*0c28*/ 	.short	0x010a
        /*0c2a*/ 	.byte	0x3f
	.zero		1


	//   ....[50]....
        /*0c2c*/ 	.word	0x00011ec0
        /*0c30*/ 	.word	0x00000010
        /*0c34*/ 	.word	0x00030c28
        /*0c38*/ 	.short	0x010a
        /*0c3a*/ 	.byte	0x3f
	.zero		1


	//   ....[51]....
        /*0c3c*/ 	.word	0x00011f10
        /*0c40*/ 	.word	0x00000010
        /*0c44*/ 	.word	0x00030c48
        /*0c48*/ 	.short	0x010a
        /*0c4a*/ 	.byte	0x3f
	.zero		1


	//   ....[52]....
        /*0c4c*/ 	.word	0x00011f70
        /*0c50*/ 	.word	0x00000010
        /*0c54*/ 	.word	0x00030c20
        /*0c58*/ 	.short	0x010a
        /*0c5a*/ 	.byte	0x3f
	.zero		1


	//   ....[53]....
        /*0c5c*/ 	.word	0x00011fc0
        /*0c60*/ 	.word	0x00000010
        /*0c64*/ 	.word	0x00030c40
        /*0c68*/ 	.short	0x010a
        /*0c6a*/ 	.byte	0x3f
	.zero		1


	//   ....[54]....
        /*0c6c*/ 	.word	0x00012010
        /*0c70*/ 	.word	0x00000010
        /*0c74*/ 	.word	0x00030c28
        /*0c78*/ 	.short	0x010a
        /*0c7a*/ 	.byte	0x3f
	.zero		1


	//   ....[55]....
        /*0c7c*/ 	.word	0x00012060
        /*0c80*/ 	.word	0x00000003
        /*0c84*/ 	.word	0x00030c40
        /*0c88*/ 	.short	0x010a
        /*0c8a*/ 	.byte	0x3f
	.zero		1


	//   ....[56]....
        /*0c8c*/ 	.word	0x00012130
        /*0c90*/ 	.word	0x00000006
        /*0c94*/ 	.word	0x00000000
        /*0c98*/ 	.short	0x010a
        /*0c9a*/ 	.byte	0x3f
	.zero		1


	//   ....[57]....
        /*0c9c*/ 	.word	0x00012180
        /*0ca0*/ 	.word	0x00000003
        /*0ca4*/ 	.word	0x00000000
        /*0ca8*/ 	.short	0x010a
        /*0caa*/ 	.byte	0x3f
	.zero		1


	//   ....[58]....
        /*0cac*/ 	.word	0x000121d0
        /*0cb0*/ 	.word	0x00000002
        /*0cb4*/ 	.word	0x00000000
        /*0cb8*/ 	.short	0x010a
        /*0cba*/ 	.byte	0x3f
	.zero		1


	//----- nvinfo : EIATTR_NUM_MBARRIERS
	.align		4
.L_510:
        /*0cbc*/ 	.byte	0x03, 0x38
        /*0cbe*/ 	.short	0x0009


	//----- nvinfo : EIATTR_EXIT_INSTR_OFFSETS
	.align		4
        /*0cc0*/ 	.byte	0x04, 0x1c
        /*0cc2*/ 	.short	(.L_512 - .L_511)


	//   ....[0]....
.L_511:
        /*0cc4*/ 	.word	0x00011930


	//----- nvinfo : EIATTR_MAX_THREADS
	.align		4
.L_512:
        /*0cc8*/ 	.byte	0x04, 0x05
        /*0cca*/ 	.short	(.L_514 - .L_513)
.L_513:
        /*0ccc*/ 	.word	0x00000180
        /*0cd0*/ 	.word	0x00000001
        /*0cd4*/ 	.word	0x00000001


	//----- nvinfo : EIATTR_CRS_STACK_SIZE
	.align		4
.L_514:
        /*0cd8*/ 	.byte	0x04, 0x1e
        /*0cda*/ 	.short	(.L_516 - .L_515)
.L_515:
        /*0cdc*/ 	.word	0x00000000


	//----- nvinfo : EIATTR_CBANK_PARAM_SIZE
	.align		4
.L_516:
        /*0ce0*/ 	.byte	0x03, 0x19
        /*0ce2*/ 	.short	0x06f0


	//----- nvinfo : EIATTR_PARAM_CBANK
	.align		4
        /*0ce4*/ 	.byte	0x04, 0x0a
        /*0ce6*/ 	.short	(.L_518 - .L_517)
	.align		4
.L_517:
        /*0ce8*/ 	.word	index@(.nv.constant0._ZN7cutlass13device_kernelIN5flash11enable_sm90INS1_16FlashAttnBwdSm90INS1_25CollectiveMainloopBwdSm90ILi2ELi2ELi2EN4cute5tupleIJNS5_1CILi1EEES8_S8_EEENS6_IJNS7_ILi128EEESA_NS7_ILi64EEEEEENS_6half_tEfNS_4arch4Sm90ELb0ELb1ELb0ELb0ELb1ELb1ELb0ELb0ELi2ELi1ELi2ELi2ELb0EEENS1_24CollectiveEpilogueBwdGQAISC_fSF_Li256ELb0ELb1EEENS1_19SingleTileSchedulerILb0ELb0ELb0ELi128EEEEEEEEEvNT_6ParamsE)
        /*0cec*/ 	.short	0x0210
        /*0cee*/ 	.short	0x06f0


	//----- nvinfo : EIATTR_SW_WAR
	.align		4
.L_518:
        /*0cf0*/ 	.byte	0x04, 0x36
        /*0cf2*/ 	.short	(.L_520 - .L_519)
.L_519:
        /*0cf4*/ 	.word	0x00000008
.L_520:


//--------------------- .nv.info._ZN7cutlass13device_kernelIN5flash11enable_sm90INS1_16FlashAttnBwdSm90INS1_25CollectiveMainloopBwdSm90ILi2ELi2ELi2EN4cute5tupleIJNS5_1CILi1EEES8_S8_EEENS6_IJNS7_ILi128EEESA_NS7_ILi64EEEEEENS_6half_tEfNS_4arch4Sm90ELb0ELb1ELb0ELb1ELb0ELb1ELb0ELb0ELi2ELi1ELi2ELi2ELb0EEENS1_21CollectiveEpilogueBwdISC_SD_SF_Li256ELb1ELb0ELi1EEENS1_19SingleTileSchedulerILb1ELb0ELb0ELi128EEEEEEEEEvNT_6ParamsE --------------------------
	.section	.nv.info._ZN7cutlass13device_kernelIN5flash11enable_sm90INS1_16FlashAttnBwdSm90INS1_25CollectiveMainloopBwdSm90ILi2ELi2ELi2EN4cute5tupleIJNS5_1CILi1EEES8_S8_EEENS6_IJNS7_ILi128EEESA_NS7_ILi64EEEEEENS_6half_tEfNS_4arch4Sm90ELb0ELb1ELb0ELb1ELb0ELb1ELb0ELb0ELi2ELi1ELi2ELi2ELb0EEENS1_21CollectiveEpilogueBwdISC_SD_SF_Li256ELb1ELb0ELi1EEENS1_19SingleTileSchedulerILb1ELb0ELb0ELi128EEEEEEEEEvNT_6ParamsE,"",@"SHT_CUDA_INFO"
	.sectionflags	@""
	.align	4


	//----- nvinfo : EIATTR_CUDA_API_VERSION
	.align		4
        /*0000*/ 	.byte	0x04, 0x37
        /*0002*/ 	.short	(.L_522 - .L_521)
.L_521:
        /*0004*/ 	.word	0x00000082


	//----- nvinfo : EIATTR_KPARAM_INFO
	.align		4
.L_522:
        /*0008*/ 	.byte	0x04, 0x17
        /*000a*/ 	.short	(.L_524 - .L_523)
.L_523:
        /*000c*/ 	.word	0x00000000
        /*0010*/ 	.short	0x0000
        /*0012*/ 	.short	0x0070
        /*0014*/ 	.byte	0x00, 0xf0, 0x01, 0x1a


	//----- nvinfo : EIATTR_SPARSE_MMA_MASK
	.align		4
.L_524:
        /*0018*/ 	.byte	0x03, 0x50
        /*001a*/ 	.short	0x0000


	//----- nvinfo : EIATTR_MAXREG_COUNT
	.align		4
        /*001c*/ 	.byte	0x03, 0x1b
        /*001e*/ 	.short	0x00a8


	//----- nvinfo : EIATTR_NUM_BARRIERS
	.align		4
        /*0020*/ 	.byte	0x02, 0x4c
        /*0022*/ 	.byte	0x10
	.zero		1


	//----- nvinfo : EIATTR_EXTERNS
	.align		4
        /*0024*/ 	.byte	0x04, 0x0f
        /*0026*/ 	.short	(.L_526 - .L_525)


	//   ....[0]....
	.align		4
.L_525:
        /*0028*/ 	.word	index@(__assertfail)


	//----- nvinfo : EIATTR_ANNOTATIONS
	.align		4
.L_526:
        /*002c*/ 	.byte	0x04, 0x55
        /*002e*/ 	.short	(.L_528 - .L_527)


	//   ....[0]....
.L_527:
        /* <DEDUP_REMOVED lines=31> */


	//----- nvinfo : EIATTR_MERCURY_ISA_VERSION
	.align		4
.L_528:
        /*0210*/ 	.byte	0x03, 0x5f
        /*0212*/ 	.short	0x0101


	//----- nvinfo : EIATTR_INT_WARP_WIDE_INSTR_OFFSETS
	.align		4
        /*0214*/ 	.byte	0x04, 0x31
        /*0216*/ 	.short	(.L_530 - .L_529)


	//   ....[0]....
.L_529:
        /*0218*/ 	.word	0x00000190


	//   ....[1]....
        /*021c*/ 	.word	0x000001c0


	//----- nvinfo : EIATTR_COOP_GROUP_MASK_REGIDS
	.align		4
.L_530:
        /*0220*/ 	.byte	0x04, 0x29
        /*0222*/ 	.short	(.L_532 - .L_531)


	//   ....[0]....
.L_531:
        /*0224*/ 	.word	0xffffffff


	//   ....[1]....
        /*0228*/ 	.word	0xffffffff


	//   ....[2]....
        /*022c*/ 	.word	0xffffffff


	//   ....[3]....
        /*0230*/ 	.word	0xffffffff


	//   ....[4]....
        /*0234*/ 	.word	0xffffffff


	//   ....[5]....
        /*0238*/ 	.word	0xffffffff


	//   ....[6]....
        /*023c*/ 	.word	0xffffffff


	//   ....[7]....
        /*0240*/ 	.word	0xffffffff


	//   ....[8]....
        /*0244*/ 	.word	0xffffffff


	//   ....[9]....
        /*0248*/ 	.word	0xffffffff


	//   ....[10]....
        /*024c*/ 	.word	0xffffffff


	//   ....[11]....
        /*0250*/ 	.word	0xffffffff


	//   ....[12]....
        /*0254*/ 	.word	0xffffffff


	//   ....[13]....
        /*0258*/ 	.word	0xffffffff


	//   ....[14]....
        /*025c*/ 	.word	0xffffffff


	//   ....[15]....
        /*0260*/ 	.word	0xffffffff


	//   ....[16]....
        /*0264*/ 	.word	0xffffffff


	//   ....[17]....
        /*0268*/ 	.word	0xffffffff


	//   ....[18]....
        /*026c*/ 	.word	0xffffffff


	//   ....[19]....
        /*0270*/ 	.word	0xffffffff


	//   ....[20]....
        /*0274*/ 	.word	0xffffffff


	//   ....[21]....
        /*0278*/ 	.word	0xffffffff


	//   ....[22]....
        /*027c*/ 	.word	0xffffffff


	//   ....[23]....
        /*0280*/ 	.word	0xffffffff


	//   ....[24]....
        /*0284*/ 	.word	0xffffffff


	//   ....[25]....
        /*0288*/ 	.word	0xffffffff


	//   ....[26]....
        /*028c*/ 	.word	0xffffffff


	//   ....[27]....
        /*0290*/ 	.word	0xffffffff


	//   ....[28]....
        /*0294*/ 	.word	0xffffffff


	//   ....[29]....
        /*0298*/ 	.word	0xffffffff


	//   ....[30]....
        /*029c*/ 	.word	0xffffffff


	//   ....[31]....
        /*02a0*/ 	.word	0xffffffff


	//   ....[32]....
        /*02a4*/ 	.word	0xffffffff


	//   ....[33]....
        /*02a8*/ 	.word	0xffffffff


	//   ....[34]....
        /*02ac*/ 	.word	0xffffffff


	//   ....[35]....
        /*02b0*/ 	.word	0xffffffff


	//   ....[36]....
        /*02b4*/ 	.word	0xffffffff


	//   ....[37]....
        /*02b8*/ 	.word	0xffffffff


	//   ....[38]....
        /*02bc*/ 	.word	0xffffffff


	//   ....[39]....
        /*02c0*/ 	.word	0xffffffff


	//   ....[40]....
        /*02c4*/ 	.word	0xffffffff


	//   ....[41]....
        /*02c8*/ 	.word	0xffffffff


	//   ....[42]....
        /*02cc*/ 	.word	0xffffffff


	//   ....[43]....
        /*02d0*/ 	.word	0xffffffff


	//   ....[44]....
        /*02d4*/ 	.word	0xffffffff


	//   ....[45]....
        /*02d8*/ 	.word	0xffffffff


	//   ....[46]....
        /*02dc*/ 	.word	0xffffffff


	//   ....[47]....
        /*02e0*/ 	.word	0xffffffff


	//   ....[48]....
        /*02e4*/ 	.word	0xffffffff


	//   ....[49]....
        /*02e8*/ 	.word	0xffffffff


	//   ....[50]....
        /*02ec*/ 	.word	0xffffffff


	//   ....[51]....
        /*02f0*/ 	.word	0xffffffff


	//   ....[52]....
        /*02f4*/ 	.word	0xffffffff


	//   ....[53]....
        /*02f8*/ 	.word	0xffffffff


	//   ....[54]....
        /*02fc*/ 	.word	0xffffffff


	//   ....[55]....
        /*0300*/ 	.word	0xffffffff


	//   ....[56]....
        /*0304*/ 	.word	0xffffffff


	//   ....[57]....
        /*0308*/ 	.word	0xffffffff


	//   ....[58]....
        /*030c*/ 	.word	0xffffffff


	//   ....[59]....
        /*0310*/ 	.word	0xffffffff


	//   ....[60]....
        /*0314*/ 	.word	0xffffffff


	//   ....[61]....
        /*0318*/ 	.word	0xffffffff


	//   ....[62]....
        /*031c*/ 	.word	0xffffffff


	//   ....[63]....
        /*0320*/ 	.word	0xffffffff


	//   ....[64]....
        /*0324*/ 	.word	0xffffffff


	//   ....[65]....
        /*0328*/ 	.word	0xffffffff


	//   ....[66]....
        /*032c*/ 	.word	0xffffffff


	//   ....[67]....
        /*0330*/ 	.word	0xffffffff


	//   ....[68]....
        /*0334*/ 	.word	0xffffffff


	//   ....[69]....
        /*0338*/ 	.word	0xffffffff


	//   ....[70]....
        /*033c*/ 	.word	0xffffffff


	//   ....[71]....
        /*0340*/ 	.word	0xffffffff


	//   ....[72]....
        /*0344*/ 	.word	0xffffffff


	//   ....[73]....
        /*0348*/ 	.word	0xffffffff


	//   ....[74]....
        /*034c*/ 	.word	0xffffffff


	//   ....[75]....
        /*0350*/ 	.word	0xffffffff


	//   ....[76]....
        /*0354*/ 	.word	0xffffffff


	//   ....[77]....
        /*0358*/ 	.word	0xffffffff


	//   ....[78]....
        /*035c*/ 	.word	0xffffffff


	//   ....[79]....
        /*0360*/ 	.word	0xffffffff


	//   ....[80]....
        /*0364*/ 	.word	0xffffffff


	//   ....[81]....
        /*0368*/ 	.word	0xffffffff


	//   ....[82]....
        /*036c*/ 	.word	0xffffffff


	//   ....[83]....
        /*0370*/ 	.word	0xffffffff


	//   ....[84]....
        /*0374*/ 	.word	0xffffffff


	//   ....[85]....
        /*0378*/ 	.word	0xffffffff


	//   ....[86]....
        /*037c*/ 	.word	0xffffffff


	//   ....[87]....
        /*0380*/ 	.word	0xffffffff


	//   ....[88]....
        /*0384*/ 	.word	0xffffffff


	//   ....[89]....
        /*0388*/ 	.word	0xffffffff


	//   ....[90]....
        /*038c*/ 	.word	0xffffffff


	//   ....[91]....
        /*0390*/ 	.word	0xffffffff


	//   ....[92]....
        /*0394*/ 	.word	0xffffffff


	//   ....[93]....
        /*0398*/ 	.word	0xffffffff


	//   ....[94]....
        /*039c*/ 	.word	0xffffffff


	//   ....[95]....
        /*03a0*/ 	.word	0xffffffff


	//   ....[96]....
        /*03a4*/ 	.word	0xffffffff


	//   ....[97]....
        /*03a8*/ 	.word	0xffffffff


	//   ....[98]....
        /*03ac*/ 	.word	0xffffffff


	//   ....[99]....
        /*03b0*/ 	.word	0xffffffff


	//   ....[100]....
        /*03b4*/ 	.word	0xffffffff


	//   ....[101]....
        /*03b8*/ 	.word	0xffffffff


	//   ....[102]....
        /*03bc*/ 	.word	0xffffffff


	//   ....[103]....
        /*03c0*/ 	.word	0xffffffff


	//   ....[104]....
        /*03c4*/ 	.word	0xffffffff


	//   ....[105]....
        /*03c8*/ 	.word	0xffffffff


	//   ....[106]....
        /*03cc*/ 	.word	0xffffffff


	//   ....[107]....
        /*03d0*/ 	.word	0xffffffff


	//   ....[108]....
        /*03d4*/ 	.word	0xffffffff


	//   ....[109]....
        /*03d8*/ 	.word	0xffffffff


	//   ....[110]....
        /*03dc*/ 	.word	0xffffffff


	//   ....[111]....
        /*03e0*/ 	.word	0xffffffff


	//   ....[112]....
        /*03e4*/ 	.word	0xffffffff


	//   ....[113]....
        /*03e8*/ 	.word	0xffffffff


	//   ....[114]....
        /*03ec*/ 	.word	0xffffffff


	//   ....[115]....
        /*03f0*/ 	.word	0xffffffff


	//   ....[116]....
        /*03f4*/ 	.word	0xffffffff


	//   ....[117]....
        /*03f8*/ 	.word	0xffffffff


	//   ....[118]....
        /*03fc*/ 	.word	0xffffffff


	//   ....[119]....
        /*0400*/ 	.word	0xffffffff


	//   ....[120]....
        /*0404*/ 	.word	0xffffffff


	//   ....[121]....
        /*0408*/ 	.word	0xffffffff


	//   ....[122]....
        /*040c*/ 	.word	0xffffffff


	//   ....[123]....
        /*0410*/ 	.word	0xffffffff


	//   ....[124]....
        /*0414*/ 	.word	0xffffffff


	//   ....[125]....
        /*0418*/ 	.word	0xffffffff


	//   ....[126]....
        /*041c*/ 	.word	0xffffffff


	//   ....[127]....
        /*0420*/ 	.word	0xffffffff


	//   ....[128]....
        /*0424*/ 	.word	0xffffffff


	//   ....[129]....
        /*0428*/ 	.word	0xffffffff


	//   ....[130]....
        /*042c*/ 	.word	0xffffffff


	//   ....[131]....
        /*0430*/ 	.word	0xffffffff


	//   ....[132]....
        /*0434*/ 	.word	0xffffffff


	//   ....[133]....
        /*0438*/ 	.word	0xffffffff


	//   ....[134]....
        /*043c*/ 	.word	0xffffffff


	//   ....[135]....
        /*0440*/ 	.word	0xffffffff


	//   ....[136]....
        /*0444*/ 	.word	0xffffffff


	//   ....[137]....
        /*0448*/ 	.word	0xffffffff


	//   ....[138]....
        /*044c*/ 	.word	0xffffffff


	//   ....[139]....
        /*0450*/ 	.word	0xffffffff


	//   ....[140]....
        /*0454*/ 	.word	0xffffffff


	//   ....[141]....
        /*0458*/ 	.word	0xffffffff


	//   ....[142]....
        /*045c*/ 	.word	0xffffffff


	//   ....[143]....
        /*0460*/ 	.word	0xffffffff


	//   ....[144]....
        /*0464*/ 	.word	0xffffffff


	//   ....[145]....
        /*0468*/ 	.word	0xffffffff


	//   ....[146]....
        /*046c*/ 	.word	0xffffffff


	//   ....[147]....
        /*0470*/ 	.word	0xffffffff


	//   ....[148]....
        /*0474*/ 	.word	0xffffffff


	//   ....[149]....
        /*0478*/ 	.word	0xffffffff


	//   ....[150]....
        /*047c*/ 	.word	0xffffffff


	//   ....[151]....
        /*0480*/ 	.word	0xffffffff


	//   ....[152]....
        /*0484*/ 	.word	0xffffffff


	//   ....[153]....
        /*0488*/ 	.word	0xffffffff


	//   ....[154]....
        /*048c*/ 	.word	0xffffffff


	//   ....[155]....
        /*0490*/ 	.word	0xffffffff


	//   ....[156]....
        /*0494*/ 	.word	0xffffffff


	//   ....[157]....
        /*0498*/ 	.word	0xffffffff


	//   ....[158]....
        /*049c*/ 	.word	0xffffffff


	//   ....[159]....
        /*04a0*/ 	.word	0xffffffff


	//   ....[160]....
        /*04a4*/ 	.word	0xffffffff


	//   ....[161]....
        /*04a8*/ 	.word	0xffffffff


	//   ....[162]....
        /*04ac*/ 	.word	0xffffffff


	//   ....[163]....
        /*04b0*/ 	.word	0xffffffff


	//   ....[164]....
        /*04b4*/ 	.word	0xffffffff


	//   ....[165]....
        /*04b8*/ 	.word	0xffffffff


	//   ....[166]....
        /*04bc*/ 	.word	0xffffffff


	//   ....[167]....
        /*04c0*/ 	.word	0xffffffff


	//   ....[168]....
        /*04c4*/ 	.word	0xffffffff


	//   ....[169]....
        /*04c8*/ 	.word	0xffffffff


	//   ....[170]....
        /*04cc*/ 	.word	0xffffffff


	//   ....[171]....
        /*04d0*/ 	.word	0xffffffff


	//   ....[172]....
        /*04d4*/ 	.word	0xffffffff


	//   ....[173]....
        /*04d8*/ 	.word	0xffffffff


	//   ....[174]....
        /*04dc*/ 	.word	0xffffffff


	//   ....[175]....
        /*04e0*/ 	.word	0xffffffff


	//   ....[176]....
        /*04e4*/ 	.word	0xffffffff


	//   ....[177]....
        /*04e8*/ 	.word	0xffffffff


	//   ....[178]....
        /*04ec*/ 	.word	0xffffffff


	//   ....[179]....
        /*04f0*/ 	.word	0xffffffff


	//   ....[180]....
        /*04f4*/ 	.word	0xffffffff


	//   ....[181]....
        /*04f8*/ 	.word	0xffffffff


	//   ....[182]....
        /*04fc*/ 	.word	0xffffffff


	//   ....[183]....
        /*0500*/ 	.word	0xffffffff


	//   ....[184]....
        /*0504*/ 	.word	0xffffffff


	//   ....[185]....
        /*0508*/ 	.word	0xffffffff


	//   ....[186]....
        /*050c*/ 	.word	0xffffffff


	//   ....[187]....
        /*0510*/ 	.word	0xffffffff


	//   ....[188]....
        /*0514*/ 	.word	0xffffffff


	//   ....[189]....
        /*0518*/ 	.word	0xffffffff


	//   ....[190]....
        /*051c*/ 	.word	0xffffffff


	//   ....[191]....
        /*0520*/ 	.word	0xffffffff


	//   ....[192]....
        /*0524*/ 	.word	0xffffffff


	//   ....[193]....
        /*0528*/ 	.word	0xffffffff


	//   ....[194]....
        /*052c*/ 	.word	0xffffffff


	//   ....[195]....
        /*0530*/ 	.word	0xffffffff


	//   ....[196]....
        /*0534*/ 	.word	0xffffffff


	//   ....[197]....
        /*0538*/ 	.word	0xffffffff


	//   ....[198]....
        /*053c*/ 	.word	0xffffffff


	//   ....[199]....
        /*0540*/ 	.word	0x0500000f


	//----- nvinfo : EIATTR_COOP_GROUP_INSTR_OFFSETS
	.align		4
.L_532:
        /*0544*/ 	.byte	0x04, 0x28
        /*0546*/ 	.short	(.L_534 - .L_533)


	//   ....[0]....
.L_533:
        /*0548*/ 	.word	0x00000070


	//   ....[1]....
        /*054c*/ 	.word	0x000001a0


	//   ....[2]....
        /*0550*/ 	.word	0x000001f0


	//   ....[3]....
        /*0554*/ 	.word	0x000003e0


	//   ....[4]....
        /*0558*/ 	.word	0x00000620


	//   ....[5]....
        /*055c*/ 	.word	0x00001410


	//   ....[6]....
        /*0560*/ 	.word	0x00002440


	//   ....[7]....
        /*0564*/ 	.word	0x00002500


	//   ....[8]....
        /*0568*/ 	.word	0x00002530


	//   ....[9]....
        /*056c*/ 	.word	0x00002660


	//   ....[10]....
        /*0570*/ 	.word	0x000026b0


	//   ....[11]....
        /*0574*/ 	.word	0x00002980


	//   ....[12]....
        /*0578*/ 	.word	0x000029f0


	//   ....[13]....
        /*057c*/ 	.word	0x00002a40


	//   ....[14]....
        /*0580*/ 	.word	0x00002d30


	//   ....[15]....
        /*0584*/ 	.word	0x00002db0


	//   ....[16]....
        /*0588*/ 	.word	0x00002f40


	//   ....[17]....
        /*058c*/ 	.word	0x000030d0


	//   ....[18]....
        /*0590*/ 	.word	0x00003100


	//   ....[19]....
        /*0594*/ 	.word	0x00003140


	//   ....[20]....
        /*0598*/ 	.word	0x00003290


	//   ....[21]....
        /*059c*/ 	.word	0x000032f0


	//   ....[22]....
        /*05a0*/ 	.word	0x000034c0


	//   ....[23]....
        /*05a4*/ 	.word	0x00003560


	//   ....[24]....
        /*05a8*/ 	.word	0x000035f0


	//   ....[25]....
        /*05ac*/ 	.word	0x000036c0


	//   ....[26]....
        /*05b0*/ 	.word	0x00003700


	//   ....[27]....
        /*05b4*/ 	.word	0x00003740


	//   ....[28]....
        /*05b8*/ 	.word	0x00003780


	//   ....[29]....
        /*05bc*/ 	.word	0x000037b0


	//   ....[30]....
        /*05c0*/ 	.word	0x00003830


	//   ....[31]....
        /*05c4*/ 	.word	0x00003890


	//   ....[32]....
        /*05c8*/ 	.word	0x000038e0


	//   ....[33]....
        /*05cc*/ 	.word	0x000038f0


	//   ....[34]....
        /*05d0*/ 	.word	0x00003950


	//   ....[35]....
        /*05d4*/ 	.word	0x000039e0


	//   ....[36]....
        /*05d8*/ 	.word	0x00003ab0


	//   ....[37]....
        /*05dc*/ 	.word	0x00003b90


	//   ....[38]....
        /*05e0*/ 	.word	0x00003c00


	//   ....[39]....
        /*05e4*/ 	.word	0x00003c30


	//   ....[40]....
        /*05e8*/ 	.word	0x00003c50


	//   ....[41]....
        /*05ec*/ 	.word	0x00003c60


	//   ....[42]....
        /*05f0*/ 	.word	0x00003c80


	//   ....[43]....
        /*05f4*/ 	.word	0x00003c90


	//   ....[44]....
        /*05f8*/ 	.word	0x00003cb0


	//   ....[45]....
        /*05fc*/ 	.word	0x00003d30


	//   ....[46]....
        /*0600*/ 	.word	0x00003dc0


	//   ....[47]....
        /*0604*/ 	.word	0x00003e00


	//   ....[48]....
        /*0608*/ 	.word	0x00003e40


	//   ....[49]....
        /*060c*/ 	.word	0x00003e80


	//   ....[50]....
        /*0610*/ 	.word	0x00003ef0


	//   ....[51]....
        /*0614*/ 	.word	0x00003f10


	//   ....[52]....
        /*0618*/ 	.word	0x00003f70


	//   ....[53]....
        /*061c*/ 	.word	0x00003ff0


	//   ....[54]....
        /*0620*/ 	.word	0x00004030


	//   ....[55]....
        /*0624*/ 	.word	0x00004070


	//   ....[56]....
        /*0628*/ 	.word	0x000040b0


	//   ....[57]....
        /*062c*/ 	.word	0x000040f0


	//   ....[58]....
        /*0630*/ 	.word	0x00004130


	//   ....[59]....
        /*0634*/ 	.word	0x00004170


	//   ....[60]....
        /*0638*/ 	.word	0x000041b0


	//   ....[61]....
        /*063c*/ 	.word	0x000041f0


	//   ....[62]....
        /*0640*/ 	.word	0x00004230


	//   ....[63]....
        /*0644*/ 	.word	0x00004270


	//   ....[64]....
        /*0648*/ 	.word	0x000042b0


	//   ....[65]....
        /*064c*/ 	.word	0x000042f0


	//   ....[66]....
        /*0650*/ 	.word	0x00004330


	//   ....[67]....
        /*0654*/ 	.word	0x00004370


	//   ....[68]....
        /*0658*/ 	.word	0x000043b0


	//   ....[69]....
        /*065c*/ 	.word	0x000043f0


	//   ....[70]....
        /*0660*/ 	.word	0x00006610


	//   ....[71]....
        /*0664*/ 	.word	0x00006670


	//   ....[72]....
        /*0668*/ 	.word	0x000066b0


	//   ....[73]....
        /*066c*/ 	.word	0x000066e0


	//   ....[74]....
        /*0670*/ 	.word	0x00006710


	//   ....[75]....
        /*0674*/ 	.word	0x00006740


	//   ....[76]....
        /*0678*/ 	.word	0x00006a20


	//   ....[77]....
        /*067c*/ 	.word	0x00006a30


	//   ....[78]....
        /*0680*/ 	.word	0x00006a60


	//   ....[79]....
        /*0684*/ 	.word	0x00006a90


	//   ....[80]....
        /*0688*/ 	.word	0x00006ad0


	//   ....[81]....
        /*068c*/ 	.word	0x00006bc0


	//   ....[82]....
        /*0690*/ 	.word	0x00006ca0


	//   ....[83]....
        /*0694*/ 	.word	0x00006ce0


	//   ....[84]....
        /*0698*/ 	.word	0x00006d20


	//   ....[85]....
        /*069c*/ 	.word	0x00006d50


	//   ....[86]....
        /*06a0*/ 	.word	0x00006d90


	//   ....[87]....
        /*06a4*/ 	.word	0x00006dc0


	//   ....[88]....
        /*06a8*/ 	.word	0x00006de0


	//   ....[89]....
        /*06ac*/ 	.word	0x00006e50


	//   ....[90]....
        /*06b0*/ 	.word	0x00006e90


	//   ....[91]....
        /*06b4*/ 	.word	0x00006ed0


	//   ....[92]....
        /*06b8*/ 	.word	0x00006f10


	//   ....[93]....
        /*06bc*/ 	.word	0x00006f50


	//   ....[94]....
        /*06c0*/ 	.word	0x00006fc0


	//   ....[95]....
        /*06c4*/ 	.word	0x00007000


	//   ....[96]....
        /*06c8*/ 	.word	0x00007060


	//   ....[97]....
        /*06cc*/ 	.word	0x000070b0


	//   ....[98]....
        /*06d0*/ 	.word	0x000070f0


	//   ....[99]....
        /*06d4*/ 	.word	0x000071c0


	//   ....[100]....
        /*06d8*/ 	.word	0x00007200


	//   ....[101]....
        /*06dc*/ 	.word	0x00007270


	//   ....[102]....
        /*06e0*/ 	.word	0x00007690


	//   ....[103]....
        /*06e4*/ 	.word	0x000076a0


	//   ....[104]....
        /*06e8*/ 	.word	0x000076b0


	//   ....[105]....
        /*06ec*/ 	.word	0x000076c0


	//   ....[106]....
        /*06f0*/ 	.word	0x000076d0


	//   ....[107]....
        /*06f4*/ 	.word	0x000076e0


	//   ....[108]....
        /*06f8*/ 	.word	0x00007710


	//   ....[109]....
        /*06fc*/ 	.word	0x00007740


	//   ....[110]....
        /*0700*/ 	.word	0x00007780


	//   ....[111]....
        /*0704*/ 	.word	0x000077a0


	//   ....[112]....
        /*0708*/ 	.word	0x000077e0


	//   ....[113]....
        /*070c*/ 	.word	0x00007820


	//   ....[114]....
        /*0710*/ 	.word	0x00007860


	//   ....[115]....
        /*0714*/ 	.word	0x00007870


	//   ....[116]....
        /*0718*/ 	.word	0x000078a0


	//   ....[117]....
        /*071c*/ 	.word	0x000078e0


	//   ....[118]....
        /*0720*/ 	.word	0x00007910


	//   ....[119]....
        /*0724*/ 	.word	0x00007940


	//   ....[120]....
        /*0728*/ 	.word	0x00007990


	//   ....[121]....
        /*072c*/ 	.word	0x000079d0


	//   ....[122]....
        /*0730*/ 	.word	0x000079f0


	//   ....[123]....
        /*0734*/ 	.word	0x00007a30


	//   ....[124]....
        /*0738*/ 	.word	0x00007a70


	//   ....[125]....
        /*073c*/ 	.word	0x00007ab0


	//   ....[126]....
        /*0740*/ 	.word	0x00007ac0


	//   ....[127]....
        /*0744*/ 	.word	0x00007af0


	//   ....[128]....
        /*0748*/ 	.word	0x00007b00


	//   ....[129]....
        /*074c*/ 	.word	0x00007b10


	//   ....[130]....
        /*0750*/ 	.word	0x00007b20


	//   ....[131]....
        /*0754*/ 	.word	0x00007b30


	//   ....[132]....
        /*0758*/ 	.word	0x00007b70


	//   ....[133]....
        /*075c*/ 	.word	0x00007bb0


	//   ....[134]....
        /*0760*/ 	.word	0x0000a040


	//   ....[135]....
        /*0764*/ 	.word	0x0000a180


	//   ....[136]....
        /*0768*/ 	.word	0x0000a1b0


	//   ....[137]....
        /*076c*/ 	.word	0x0000a260


	//   ....[138]....
        /*0770*/ 	.word	0x0000a2e0


	//   ....[139]....
        /*0774*/ 	.word	0x0000a3c0


	//   ....[140]....
        /*0778*/ 	.word	0x0000a400


	//   ....[141]....
        /*077c*/ 	.word	0x0000a4f0


	//   ....[142]....
        /*0780*/ 	.word	0x0000a530


	//   ....[143]....
        /*0784*/ 	.word	0x0000a570


	//   ....[144]....
        /*0788*/ 	.word	0x0000a620


	//   ....[145]....
        /*078c*/ 	.word	0x0000a710


	//   ....[146]....
        /*0790*/ 	.word	0x0000a770


	//   ....[147]....
        /*0794*/ 	.word	0x0000a810


	//   ....[148]....
        /*0798*/ 	.word	0x0000a850


	//   ....[149]....
        /*079c*/ 	.word	0x0000a880


	//   ....[150]....
        /*07a0*/ 	.word	0x0000a9a0


	//   ....[151]....
        /*07a4*/ 	.word	0x0000a9e0


	//   ....[152]....
        /*07a8*/ 	.word	0x0000ab40


	//   ....[153]....
        /*07ac*/ 	.word	0x0000ac40


	//   ....[154]....
        /*07b0*/ 	.word	0x0000ac80


	//   ....[155]....
        /*07b4*/ 	.word	0x0000b1d0


	//   ....[156]....
        /*07b8*/ 	.word	0x0000b2d0


	//   ....[157]....
        /*07bc*/ 	.word	0x0000b300


	//   ....[158]....
        /*07c0*/ 	.word	0x0000b340


	//   ....[159]....
        /*07c4*/ 	.word	0x0000b3c0


	//   ....[160]....
        /*07c8*/ 	.word	0x0000b400


	//   ....[161]....
        /*07cc*/ 	.word	0x0000b490


	//   ....[162]....
        /*07d0*/ 	.word	0x0000b4d0


	//   ....[163]....
        /*07d4*/ 	.word	0x0000b6d0


	//   ....[164]....
        /*07d8*/ 	.word	0x0000b710


	//   ....[165]....
        /*07dc*/ 	.word	0x0000b760


	//   ....[166]....
        /*07e0*/ 	.word	0x0000b910


	//   ....[167]....
        /*07e4*/ 	.word	0x0000b920


	//   ....[168]....
        /*07e8*/ 	.word	0x0000b930


	//   ....[169]....
        /*07ec*/ 	.word	0x0000b940


	//   ....[170]....
        /*07f0*/ 	.word	0x0000b950


	//   ....[171]....
        /*07f4*/ 	.word	0x0000b960


	//   ....[172]....
        /*07f8*/ 	.word	0x0000b990


	//   ....[173]....
        /*07fc*/ 	.word	0x0000b9c0


	//   ....[174]....
        /*0800*/ 	.word	0x0000ba00


	//   ....[175]....
        /*0804*/ 	.word	0x0000ba30


	//   ....[176]....
        /*0808*/ 	.word	0x0000ba70


	//   ....[177]....
        /*080c*/ 	.word	0x0000baa0


	//   ....[178]....
        /*0810*/ 	.word	0x0000bae0


	//   ....[179]....
        /*0814*/ 	.word	0x0000baf0


	//   ....[180]....
        /*0818*/ 	.word	0x0000bb10


	//   ....[181]....
        /*081c*/ 	.word	0x0000bb50


	//   ....[182]....
        /*0820*/ 	.word	0x0000bb90


	//   ....[183]....
        /*0824*/ 	.word	0x0000bc30


	//   ....[184]....
        /*0828*/ 	.word	0x0000bc70


	//   ....[185]....
        /*082c*/ 	.word	0x0000bcb0


	//   ....[186]....
        /*0830*/ 	.word	0x0000bce0


	//   ....[187]....
        /*0834*/ 	.word	0x0000bd20


	//   ....[188]....
        /*0838*/ 	.word	0x0000bd30


	//   ....[189]....
        /*083c*/ 	.word	0x0000bd40


	//   ....[190]....
        /*0840*/ 	.word	0x0000bd70


	//   ....[191]....
        /*0844*/ 	.word	0x0000bdb0


	//   ....[192]....
        /*0848*/ 	.word	0x0000bde0


	//   ....[193]....
        /*084c*/ 	.word	0x0000be00


	//   ....[194]....
        /*0850*/ 	.word	0x0000be20


	//   ....[195]....
        /*0854*/ 	.word	0x0000be30


	//   ....[196]....
        /*0858*/ 	.word	0x0000be40


	//   ....[197]....
        /*085c*/ 	.word	0x0000be50


	//   ....[198]....
        /*0860*/ 	.word	0x0000f6c0


	//   ....[199]....
        /*0864*/ 	.word	0x00012e10


	//----- nvinfo : EIATTR_REG_RECONFIG
	.align		4
.L_534:
        /*0868*/ 	.byte	0x01, 0x54
	.zero		2


	//----- nvinfo : EIATTR_SYSCALL_OFFSETS
	.align		4
        /*086c*/ 	.byte	0x04, 0x46
        /*086e*/ 	.short	(.L_536 - .L_535)


	//   ....[0]....
.L_535:
        /*0870*/ 	.word	0x00001070


	//   ....[1]....
        /*0874*/ 	.word	0x00001160


	//   ....[2]....
        /*0878*/ 	.word	0x000012c0


	//   ....[3]....
        /*087c*/ 	.word	0x000013b0


	//----- nvinfo : EIATTR_MBARRIER_INSTR_OFFSETS
	.align		4
.L_536:
        /*0880*/ 	.byte	0x04, 0x39
        /*0882*/ 	.short	(.L_538 - .L_537)


	//   ....[0]....
.L_537:
        /*0884*/ 	.word	0x00000290
        /*0888*/ 	.word	0x000000ff
        /*088c*/ 	.word	0x00030c00
        /*0890*/ 	.short	0x0100
        /*0892*/ 	.byte	0x06
	.zero		1


	//   ....[1]....
        /*0894*/ 	.word	0x00000390
        /*0898*/ 	.word	0x000000ff
        /*089c*/ 	.word	0x00030c10
        /*08a0*/ 	.short	0x0100
        /*08a2*/ 	.byte	0x08
	.zero		1


	//   ....[2]....
        /*08a4*/ 	.word	0x000003a0
        /*08a8*/ 	.word	0x000000ff
        /*08ac*/ 	.word	0x00030c20
        /*08b0*/ 	.short	0x0100
        /*08b2*/ 	.byte	0x08
	.zero		1


	//   ....[3]....
        /*08b4*/ 	.word	0x000003b0
        /*08b8*/ 	.word	0x000000ff
        /*08bc*/ 	.word	0x00030c18
        /*08c0*/ 	.short	0x0100
        /*08c2*/ 	.byte	0x08
	.zero		1


	//   ....[4]....
        /*08c4*/ 	.word	0x000003c0
        /*08c8*/ 	.word	0x000000ff
        /*08cc*/ 	.word	0x00030c28
        /*08d0*/ 	.short	0x0100
        /*08d2*/ 	.byte	0x08
	.zero		1


	//   ....[5]....
        /*08d4*/ 	.word	0x000004f0
        /*08d8*/ 	.word	0x000000ff
        /*08dc*/ 	.word	0x00030c30
        /*08e0*/ 	.short	0x0100
        /*08e2*/ 	.byte	0x08
	.zero		1


	//   ....[6]....
        /*08e4*/ 	.word	0x00000500
        /*08e8*/ 	.word	0x000000ff
        /*08ec*/ 	.word	0x00030c40
        /*08f0*/ 	.short	0x0100
        /*08f2*/ 	.byte	0x08
	.zero		1


	//   ....[7]....
        /*08f4*/ 	.word	0x00000510
        /*08f8*/ 	.word	0x000000ff
        /*08fc*/ 	.word	0x00030c38
        /*0900*/ 	.short	0x0100
        /*0902*/ 	.byte	0x08
	.zero		1


	//   ....[8]....
        /*0904*/ 	.word	0x00000520
        /*0908*/ 	.word	0x000000ff
        /*090c*/ 	.word	0x00030c48
        /*0910*/ 	.short	0x0100
        /*0912*/ 	.byte	0x08
	.zero		1


	//   ....[9]....
        /*0914*/ 	.word	0x00001450
        /*0918*/ 	.word	0x00000010
        /*091c*/ 	.word	0x00030c00
        /*0920*/ 	.short	0x010a
        /*0922*/ 	.byte	0x3f
	.zero		1


	//   ....[10]....
        /*0924*/ 	.word	0x00001570
        /*0928*/ 	.word	0x00000010
        /*092c*/ 	.word	0x00030c00
        /*0930*/ 	.short	0x010a
        /*0932*/ 	.byte	0x3f
	.zero		1


	//   ....[11]....
        /*0934*/ 	.word	0x00001de0
        /*0938*/ 	.word	0x00000008
        /*093c*/ 	.word	0x00030c10
        /*0940*/ 	.short	0x010a
        /*0942*/ 	.byte	0x3f
	.zero		1


	//   ....[12]....
        /*0944*/ 	.word	0x00001e50
        /*0948*/ 	.word	0x00000008
        /*094c*/ 	.word	0x00030c10
        /*0950*/ 	.short	0x010a
        /*0952*/ 	.byte	0x3f
	.zero		1


	//   ....[13]....
        /*0954*/ 	.word	0x00002230
        /*0958*/ 	.word	0x00000008
        /*095c*/ 	.word	0x00030c30
        /*0960*/ 	.short	0x010a
        /*0962*/ 	.byte	0x3f
	.zero		1


	//   ....[14]....
        /*0964*/ 	.word	0x000022a0
        /*0968*/ 	.word	0x00000008
        /*096c*/ 	.word	0x00030c30
        /*0970*/ 	.short	0x010a
        /*0972*/ 	.byte	0x3f
	.zero		1


	//   ....[15]....
        /*0974*/ 	.word	0x00005330
        /*0978*/ 	.word	0x00000009
        /*097c*/ 	.word	0x00000000
        /*0980*/ 	.short	0x0101
        /*0982*/ 	.byte	0x3f
	.zero		1


	//   ....[16]....
        /*0984*/ 	.word	0x00005780
        /*0988*/ 	.word	0x00000008
        /*098c*/ 	.word	0x00000000
        /*0990*/ 	.short	0x0101
        /*0992*/ 	.byte	0x3f
	.zero		1


	//   ....[17]....
        /*0994*/ 	.word	0x00006050
        /*0998*/ 	.word	0x00000007
        /*099c*/ 	.word	0x00030c10
        /*09a0*/ 	.short	0x010a
        /*09a2*/ 	.byte	0x3f
	.zero		1


	//   ....[18]....
        /*09a4*/ 	.word	0x000060d0
        /*09a8*/ 	.word	0x00000007
        /*09ac*/ 	.word	0x00030c10
        /*09b0*/ 	.short	0x010a
        /*09b2*/ 	.byte	0x3f
	.zero		1


	//   ....[19]....
        /*09b4*/ 	.word	0x000064e0
        /*09b8*/ 	.word	0x00000007
        /*09bc*/ 	.word	0x00030c30
        /*09c0*/ 	.short	0x010a
        /*09c2*/ 	.byte	0x3f
	.zero		1


	//   ....[20]....
        /*09c4*/ 	.word	0x00006570
        /*09c8*/ 	.word	0x00000007
        /*09cc*/ 	.word	0x00030c30
        /*09d0*/ 	.short	0x010a
        /*09d2*/ 	.byte	0x3f
	.zero		1


	//   ....[21]....
        /*09d4*/ 	.word	0x00008d40
        /*09d8*/ 	.word	0x00000008
        /*09dc*/ 	.word	0x00000000
        /*09e0*/ 	.short	0x0101
        /*09e2*/ 	.byte	0x3f
	.zero		1


	//   ....[22]....
        /*09e4*/ 	.word	0x000091a0
        /*09e8*/ 	.word	0x00000007
        /*09ec*/ 	.word	0x00000000
        /*09f0*/ 	.short	0x0101
        /*09f2*/ 	.byte	0x3f
	.zero		1


	//   ....[23]....
        /*09f4*/ 	.word	0x00009a00
        /*09f8*/ 	.word	0x00000007
        /*09fc*/ 	.word	0x00030c10
        /*0a00*/ 	.short	0x010a
        /*0a02*/ 	.byte	0x3f
	.zero		1


	//   ....[24]....
        /*0a04*/ 	.word	0x00009a80
        /*0a08*/ 	.word	0x00000007
        /*0a0c*/ 	.word	0x00030c10
        /*0a10*/ 	.short	0x010a
        /*0a12*/ 	.byte	0x3f
	.zero		1


	//   ....[25]....
        /*0a14*/ 	.word	0x00009e80
        /*0a18*/ 	.word	0x00000007
        /*0a1c*/ 	.word	0x00030c30
        /*0a20*/ 	.short	0x010a
        /*0a22*/ 	.byte	0x3f
	.zero		1


	//   ....[26]....
        /*0a24*/ 	.word	0x00009f10
        /*0a28*/ 	.word	0x00000007
        /*0a2c*/ 	.word	0x00030c30
        /*0a30*/ 	.short	0x010a
        /*0a32*/ 	.byte	0x3f
	.zero		1


	//   ....[27]....
        /*0a34*/ 	.word	0x0000d050
        /*0a38*/ 	.word	0x00000008
        /*0a3c*/ 	.word	0x00000000
        /*0a40*/ 	.short	0x0101
        /*0a42*/ 	.byte	0x3f
	.zero		1


	//   ....[28]....
        /*0a44*/ 	.word	0x0000d4c0
        /*0a48*/ 	.word	0x00000007
        /*0a4c*/ 	.word	0x00000000
        /*0a50*/ 	.short	0x0101
        /*0a52*/ 	.byte	0x3f
	.zero		1


	//   ....[29]....
        /*0a54*/ 	.word	0x00011440
        /*0a58*/ 	.word	0x0000000f
        /*0a5c*/ 	.word	0x00030c20
        /*0a60*/ 	.short	0x010a
        /*0a62*/ 	.byte	0x3f
	.zero		1


	//   ....[30]....
        /*0a64*/ 	.word	0x00011a30
        /*0a68*/ 	.word	0x0000000f
        /*0a6c*/ 	.word	0x00030c40
        /*0a70*/ 	.short	0x010a
        /*0a72*/ 	.byte	0x3f
	.zero		1


	//   ....[31]....
        /*0a74*/ 	.word	0x00011c90
        /*0a78*/ 	.word	0x0000000f
        /*0a7c*/ 	.word	0x00030c28
        /*0a80*/ 	.short	0x010a
        /*0a82*/ 	.byte	0x3f
	.zero		1


	//   ....[32]....
        /*0a84*/ 	.word	0x00011ef0
        /*0a88*/ 	.word	0x0000000f
        /*0a8c*/ 	.word	0x00030c48
        /*0a90*/ 	.short	0x010a
        /*0a92*/ 	.byte	0x3f
	.zero		1


	//   ....[33]....
        /*0a94*/ 	.word	0x000120f0
        /*0a98*/ 	.word	0x0000000f
        /*0a9c*/ 	.word	0x00030c20
        /*0aa0*/ 	.short	0x010a
        /*0aa2*/ 	.byte	0x3f
	.zero		1


	//   ....[34]....
        /*0aa4*/ 	.word	0x000123c0
        /*0aa8*/ 	.word	0x0000000f
        /*0aac*/ 	.word	0x00030c40
        /*0ab0*/ 	.short	0x010a
        /*0ab2*/ 	.byte	0x3f
	.zero		1


	//   ....[35]....
        /*0ab4*/ 	.word	0x000125f0
        /*0ab8*/ 	.word	0x0000000f
        /*0abc*/ 	.word	0x00030c28
        /*0ac0*/ 	.short	0x010a
        /*0ac2*/ 	.byte	0x3f
	.zero		1


	//   ....[36]....
        /*0ac4*/ 	.word	0x00012890
        /*0ac8*/ 	.word	0x00000003
        /*0acc*/ 	.word	0x00030c40
        /*0ad0*/ 	.short	0x010a
        /*0ad2*/ 	.byte	0x3f
	.zero		1


	//   ....[37]....
        /*0ad4*/ 	.word	0x00012c80
        /*0ad8*/ 	.word	0x00000007
        /*0adc*/ 	.word	0x00000000
        /*0ae0*/ 	.short	0x010a
        /*0ae2*/ 	.byte	0x3f
	.zero		1


	//   ....[38]....
        /*0ae4*/ 	.word	0x00012cd0
        /*0ae8*/ 	.word	0x00000003
        /*0aec*/ 	.word	0x00000000
        /*0af0*/ 	.short	0x010a
        /*0af2*/ 	.byte	0x3f
	.zero		1


	//   ....[39]....
        /*0af4*/ 	.word	0x00012d30
        /*0af8*/ 	.word	0x00000005
        /*0afc*/ 	.word	0x00000000
        /*0b00*/ 	.short	0x010a
        /*0b02*/ 	.byte	0x3f
	.zero		1


	//   ....[40]....
        /*0b04*/ 	.word	0x00012d60
        /*0b08*/ 	.word	0x00000003
        /*0b0c*/ 	.word	0x00000000
        /*0b10*/ 	.short	0x010a
        /*0b12*/ 	.byte	0x3f
	.zero		1


	//   ....[41]....
        /*0b14*/ 	.word	0x00012e40
        /*0b18*/ 	.word	0x00000010
        /*0b1c*/ 	.word	0x00030c00
        /*0b20*/ 	.short	0x010a
        /*0b22*/ 	.byte	0x3f
	.zero		1


	//   ....[42]....
        /*0b24*/ 	.word	0x00012e90
        /*0b28*/ 	.word	0x00000008
        /*0b2c*/ 	.word	0x00030c10
        /*0b30*/ 	.short	0x010a
        /*0b32*/ 	.byte	0x3f
	.zero		1


	//   ....[43]....
        /*0b34*/ 	.word	0x00012ee0
        /*0b38*/ 	.word	0x00000008
        /*0b3c*/ 	.word	0x00030c30
        /*0b40*/ 	.short	0x010a
        /*0b42*/ 	.byte	0x3f
	.zero		1


	//   ....[44]....
        /*0b44*/ 	.word	0x00012f30
        /*0b48*/ 	.word	0x00000007
        /*0b4c*/ 	.word	0x00030c10
        /*0b50*/ 	.short	0x010a
        /*0b52*/ 	.byte	0x3f
	.zero		1


	//   ....[45]....
        /*0b54*/ 	.word	0x00012f80
        /*0b58*/ 	.word	0x00000007
        /*0b5c*/ 	.word	0x00030c30
        /*0b60*/ 	.short	0x010a
        /*0b62*/ 	.byte	0x3f
	.zero		1


	//   ....[46]....
        /*0b64*/ 	.word	0x00012fd0
        /*0b68*/ 	.word	0x00000007
        /*0b6c*/ 	.word	0x00030c10
        /*0b70*/ 	.short	0x010a
        /*0b72*/ 	.byte	0x3f
	.zero		1


	//   ....[47]....
        /*0b74*/ 	.word	0x00013020
        /*0b78*/ 	.word	0x00000007
        /*0b7c*/ 	.word	0x00030c30
        /*0b80*/ 	.short	0x010a
        /*0b82*/ 	.byte	0x3f
	.zero		1


	//   ....[48]....
        /*0b84*/ 	.word	0x00013070
        /*0b88*/ 	.word	0x0000000f
        /*0b8c*/ 	.word	0x00030c20
        /*0b90*/ 	.short	0x010a
        /*0b92*/ 	.byte	0x3f
	.zero		1


	//   ....[49]....
        /*0b94*/ 	.word	0x000130c0
        /*0b98*/ 	.word	0x0000000f
        /*0b9c*/ 	.word	0x00030c40
        /*0ba0*/ 	.short	0x010a
        /*0ba2*/ 	.byte	0x3f
	.zero		1


	//   ....[50]....
        /*0ba4*/ 	.word	0x00013110
        /*0ba8*/ 	.word	0x0000000f
        /*0bac*/ 	.word	0x00030c28
        /*0bb0*/ 	.short	0x010a
        /*0bb2*/ 	.byte	0x3f
	.zero		1


	//   ....[51]....
        /*0bb4*/ 	.word	0x00013160
        /*0bb8*/ 	.word	0x0000000f
        /*0bbc*/ 	.word	0x00030c48
        /*0bc0*/ 	.short	0x010a
        /*0bc2*/ 	.byte	0x3f
	.zero		1


	//   ....[52]....
        /*0bc4*/ 	.word	0x000131c0
        /*0bc8*/ 	.word	0x0000000f
        /*0bcc*/ 	.word	0x00030c20
        /*0bd0*/ 	.short	0x010a
        /*0bd2*/ 	.byte	0x3f
	.zero		1


	//   ....[53]....
        /*0bd4*/ 	.word	0x00013210
        /*0bd8*/ 	.word	0x0000000f
        /*0bdc*/ 	.word	0x00030c40
        /*0be0*/ 	.short	0x010a
        /*0be2*/ 	.byte	0x3f
	.zero		1


	//   ....[54]....
        /*0be4*/ 	.word	0x00013260
        /*0be8*/ 	.word	0x0000000f
        /*0bec*/ 	.word	0x00030c28
        /*0bf0*/ 	.short	0x010a
        /*0bf2*/ 	.byte	0x3f
	.zero		1


	//   ....[55]....
        /*0bf4*/ 	.word	0x000132b0
        /*0bf8*/ 	.word	0x00000003
        /*0bfc*/ 	.word	0x00030c40
        /*0c00*/ 	.short	0x010a
        /*0c02*/ 	.byte	0x3f
	.zero		1


	//   ....[56]....
        /*0c04*/ 	.word	0x00013380
        /*0c08*/ 	.word	0x00000007
        /*0c0c*/ 	.word	0x00000000
        /*0c10*/ 	.short	0x010a
        /*0c12*/ 	.byte	0x3f
	.zero		1


	//   ....[57]....
        /*0c14*/ 	.word	0x000133d0
        /*0c18*/ 	.word	0x00000003
        /*0c1c*/ 	.word	0x00000000
        /*0c20*/ 	.short	0x010a
        /*0c22*/ 	.byte	0x3f
	.zero		1


	//   ....[58]....
        /*0c24*/ 	.word	0x00013420
        /*0c28*/ 	.word	0x00000005
        /*0c2c*/ 	.word	0x00000000
        /*0c30*/ 	.short	0x010a
        /*0c32*/ 	.byte	0x3f
	.zero		1


	//----- nvinfo : EIATTR_NUM_MBARRIERS
	.align		4
.L_538:
        /*0c34*/ 	.byte	0x03, 0x38
        /*0c36*/ 	.short	0x0009


	//----- nvinfo : EIATTR_EXIT_INSTR_OFFSETS
	.align		4
        /*0c38*/ 	.byte	0x04, 0x1c
        /*0c3a*/ 	.short	(.L_540 - .L_539)


	//   ....[0]....
.L_539:
        /*0c3c*/ 	.word	0x00012db0


	//----- nvinfo : EIATTR_MAX_THREADS
	.align		4
.L_540:
        /*0c40*/ 	.byte	0x04, 0x05
        /*0c42*/ 	.short	(.L_542 - .L_541)
.L_541:
        /*0c44*/ 	.word	0x00000180
        /*0c48*/ 	.word	0x00000001
        /*0c4c*/ 	.word	0x00000001


	//----- nvinfo : EIATTR_CRS_STACK_SIZE
	.align		4
.L_542:
        /*0c50*/ 	.byte	0x04, 0x1e
        /*0c52*/ 	.short	(.L_544 - .L_543)
.L_543:
        /*0c54*/ 	.word	0x00000000


	//----- nvinfo : EIATTR_CBANK_PARAM_SIZE
	.align		4
.L_544:
        /*0c58*/ 	.byte	0x03, 0x19
        /*0c5a*/ 	.short	0x06f0


	//----- nvinfo : EIATTR_PARAM_CBANK
	.align		4
        /*0c5c*/ 	.byte	0x04, 0x0a
        /*0c5e*/ 	.short	(.L_546 - .L_545)
	.align		4
.L_545:
        /*0c60*/ 	.word	index@(.nv.constant0._ZN7cutlass13device_kernelIN5flash11enable_sm90INS1_16FlashAttnBwdSm90INS1_25CollectiveMainloopBwdSm90ILi2ELi2ELi2EN4cute5tupleIJNS5_1CILi1EEES8_S8_EEENS6_IJNS7_ILi128EEESA_NS7_ILi64EEEEEENS_6half_tEfNS_4arch4Sm90ELb0ELb1ELb0ELb1ELb0ELb1ELb0ELb0ELi2ELi1ELi2ELi2ELb0EEENS1_21CollectiveEpilogueBwdISC_SD_SF_Li256ELb1ELb0ELi1EEENS1_19SingleTileSchedulerILb1ELb0ELb0ELi128EEEEEEEEEvNT_6ParamsE)
        /*0c64*/ 	.short	0x0210
        /*0c66*/ 	.short	0x06f0


	//----- nvinfo : EIATTR_SW_WAR
	.align		4
.L_546:
        /*0c68*/ 	.byte	0x04, 0x36
        /*0c6a*/ 	.short	(.L_548 - .L_547)
.L_547:
        /*0c6c*/ 	.word	0x00000008
.L_548:


//--------------------- .nv.info._ZN7cutlass13device_kernelIN5flash11enable_sm90INS1_16FlashAttnBwdSm90INS1_25CollectiveMainloopBwdSm90ILi2ELi2ELi2EN4cute5tupleIJNS5_1CILi1EEES8_S8_EEENS6_IJNS7_ILi128EEESA_NS7_ILi64EEEEEENS_6half_tEfNS_4arch4Sm90ELb0ELb1ELb0ELb1ELb1ELb1ELb0ELb0ELi2ELi1ELi2ELi2ELb0EEENS1_21CollectiveEpilogueBwdISC_SD_SF_Li256ELb1ELb0ELi1EEENS1_19SingleTileSchedulerILb1ELb0ELb0ELi128EEEEEEEEEvNT_6ParamsE --------------------------
	.section	.nv.info._ZN7cutlass13device_kernelIN5flash11enable_sm90INS1_16FlashAttnBwdSm90INS1_25CollectiveMainloopBwdSm90ILi2ELi2ELi2EN4cute5tupleIJNS5_1CILi1EEES8_S8_EEENS6_IJNS7_ILi128EEESA_NS7_ILi64EEEEEENS_6half_tEfNS_4arch4Sm90ELb0ELb1ELb0ELb1ELb1ELb1ELb0ELb0ELi2ELi1ELi2ELi2ELb0EEENS1_21CollectiveEpilogueBwdISC_SD_SF_Li256ELb1ELb0ELi1EEENS1_19SingleTileSchedulerILb1ELb0ELb0ELi128EEEEEEEEEvNT_6ParamsE,"",@"SHT_CUDA_INFO"
	.sectionflags	@""
	.align	4


	//----- nvinfo : EIATTR_CUDA_API_VERSION
	.align		4
        /*0000*/ 	.byte	0x04, 0x37
        /*0002*/ 	.short	(.L_550 - .L_549)
.L_549:
        /*0004*/ 	.word	0x00000082


	//----- nvinfo : EIATTR_KPARAM_INFO
	.align		4
.L_550:
        /*0008*/ 	.byte	0x04, 0x17
        /*000a*/ 	.short	(.L_552 - .L_551)
.L_551:
        /*000c*/ 	.word	0x00000000
        /*0010*/ 	.short	0x0000
        /*0012*/ 	.short	0x0070
        /*0014*/ 	.byte	0x00, 0xf0, 0x01, 0x1a


	//----- nvinfo : EIATTR_SPARSE_MMA_MASK
	.align		4
.L_552:
        /*0018*/ 	.byte	0x03, 0x50
        /*001a*/ 	.short	0x0000


	//----- nvinfo : EIATTR_MAXREG_COUNT
	.align		4
        /*001c*/ 	.byte	0x03, 0x1b
        /*001e*/ 	.short	0x00a8


	//----- nvinfo : EIATTR_NUM_BARRIERS
	.align		4
        /*0020*/ 	.byte	0x02, 0x4c
        /*0022*/ 	.byte	0x10
	.zero		1


	//----- nvinfo : EIATTR_EXTERNS
	.align		4
        /*0024*/ 	.byte	0x04, 0x0f
        /*0026*/ 	.short	(.L_554 - .L_553)


	//   ....[0]....
	.align		4
.L_553:
        /*0028*/ 	.word	index@(__assertfail)


	//----- nvinfo : EIATTR_ANNOTATIONS
	.align		4
.L_554:
        /*002c*/ 	.byte	0x04, 0x55
        /*002e*/ 	.short	(.L_556 - .L_555)


	//   ....[0]....
.L_555:
        /* <DEDUP_REMOVED lines=31> */


	//----- nvinfo : EIATTR_MERCURY_ISA_VERSION
	.align		4
.L_556:
        /*0210*/ 	.byte	0x03, 0x5f
        /*0212*/ 	.short	0x0101


	//----- nvinfo : EIATTR_INT_WARP_WIDE_INSTR_OFFSETS
	.align		4
        /*0214*/ 	.byte	0x04, 0x31
        /*0216*/ 	.short	(.L_558 - .L_557)


	//   ....[0]....
.L_557:
        /*0218*/ 	.word	0x00000190


	//   ....[1]....
        /*021c*/ 	.word	0x000001c0


	//   ....[2]....
        /*0220*/ 	.word	0x000105a0


	//   ....[3]....
        /*0224*/ 	.word	0x00010bf0


	//   ....[4]....
        /*0228*/ 	.word	0x000110a0


	//   ....[5]....
        /*022c*/ 	.word	0x00011360


	//   ....[6]....
        /*0230*/ 	.word	0x000115c0


	//   ....[7]....
        /*0234*/ 	.word	0x00011750


	//----- nvinfo : EIATTR_COOP_GROUP_MASK_REGIDS
	.align		4
.L_558:
        /*0238*/ 	.byte	0x04, 0x29
        /*023a*/ 	.short	(.L_560 - .L_559)


	//   ....[0]....
.L_559:
        /*023c*/ 	.word	0xffffffff


	//   ....[1]....
        /*0240*/ 	.word	0xffffffff


	//   ....[2]....
        /*0244*/ 	.word	0xffffffff


	//   ....[3]....
        /*0248*/ 	.word	0xffffffff


	//   ....[4]....
        /*024c*/ 	.word	0xffffffff


	//   ....[5]....
        /*0250*/ 	.word	0xffffffff


	//   ....[6]....
        /*0254*/ 	.word	0xffffffff


	//   ....[7]....
        /*0258*/ 	.word	0xffffffff


	//   ....[8]....
        /*025c*/ 	.word	0xffffffff


	//   ....[9]....
        /*0260*/ 	.word	0xffffffff


	//   ....[10]....
        /*0264*/ 	.word	0xffffffff


	//   ....[11]....
        /*0268*/ 	.word	0xffffffff


	//   ....[12]....
        /*026c*/ 	.word	0xffffffff


	//   ....[13]....
        /*0270*/ 	.word	0xffffffff


	//   ....[14]....
        /*0274*/ 	.word	0xffffffff


	//   ....[15]....
        /*0278*/ 	.word	0xffffffff


	//   ....[16]....
        /*027c*/ 	.word	0xffffffff


	//   ....[17]....
        /*0280*/ 	.word	0xffffffff


	//   ....[18]....
        /*0284*/ 	.word	0xffffffff


	//   ....[19]....
        /*0288*/ 	.word	0xffffffff


	//   ....[20]....
        /*028c*/ 	.word	0xffffffff


	//   ....[21]....
        /*0290*/ 	.word	0xffffffff


	//   ....[22]....
        /*0294*/ 	.word	0xffffffff


	//   ....[23]....
        /*0298*/ 	.word	0xffffffff


	//   ....[24]....
        /*029c*/ 	.word	0xffffffff


	//   ....[25]....
        /*02a0*/ 	.word	0xffffffff


	//   ....[26]....
        /*02a4*/ 	.word	0xffffffff


	//   ....[27]....
        /*02a8*/ 	.word	0xffffffff


	//   ....[28]....
        /*02ac*/ 	.word	0xffffffff


	//   ....[29]....
        /*02b0*/ 	.word	0xffffffff


	//   ....[30]....
        /*02b4*/ 	.word	0xffffffff


	//   ....[31]....
        /*02b8*/ 	.word	0xffffffff


	//   ....[32]....
        /*02bc*/ 	.word	0xffffffff


	//   ....[33]....
        /*02c0*/ 	.word	0xffffffff


	//   ....[34]....
        /*02c4*/ 	.word	0xffffffff


	//   ....[35]....
        /*02c8*/ 	.word	0xffffffff


	//   ....[36]....
        /*02cc*/ 	.word	0xffffffff


	//   ....[37]....
        /*02d0*/ 	.word	0xffffffff


	//   ....[38]....
        /*02d4*/ 	.word	0xffffffff


	//   ....[39]....
        /*02d8*/ 	.word	0xffffffff


	//   ....[40]....
        /*02dc*/ 	.word	0xffffffff


	//   ....[41]....
        /*02e0*/ 	.word	0xffffffff


	//   ....[42]....
        /*02e4*/ 	.word	0xffffffff


	//   ....[43]....
        /*02e8*/ 	.word	0xffffffff


	//   ....[44]....
        /*02ec*/ 	.word	0xffffffff


	//   ....[45]....
        /*02f0*/ 	.word	0xffffffff


	//   ....[46]....
        /*02f4*/ 	.word	0xffffffff


	//   ....[47]....
        /*02f8*/ 	.word	0xffffffff


	//   ....[48]....
        /*02fc*/ 	.word	0xffffffff


	//   ....[49]....
        /*0300*/ 	.word	0xffffffff


	//   ....[50]....
        /*0304*/ 	.word	0xffffffff


	//   ....[51]....
        /*0308*/ 	.word	0xffffffff


	//   ....[52]....
        /*030c*/ 	.word	0xffffffff


	//   ....[53]....
        /*0310*/ 	.word	0xffffffff


	//   ....[54]....
        /*0314*/ 	.word	0xffffffff


	//   ....[55]....
        /*0318*/ 	.word	0xffffffff


	//   ....[56]....
        /*031c*/ 	.word	0xffffffff


	//   ....[57]....
        /*0320*/ 	.word	0xffffffff


	//   ....[58]....
        /*0324*/ 	.word	0xffffffff


	//   ....[59]....
        /*0328*/ 	.word	0xffffffff


	//   ....[60]....
        /*032c*/ 	.word	0xffffffff


	//   ....[61]....
        /*0330*/ 	.word	0xffffffff


	//   ....[62]....
        /*0334*/ 	.word	0xffffffff


	//   ....[63]....
        /*0338*/ 	.word	0xffffffff


	//   ....[64]....
        /*033c*/ 	.word	0xffffffff


	//   ....[65]....
        /*0340*/ 	.word	0xffffffff


	//   ....[66]....
        /*0344*/ 	.word	0xffffffff


	//   ....[67]....
        /*0348*/ 	.word	0xffffffff


	//   ....[68]....
        /*034c*/ 	.word	0xffffffff


	//   ....[69]....
        /*0350*/ 	.word	0xffffffff


	//   ....[70]....
        /*0354*/ 	.word	0xffffffff


	//   ....[71]....
        /*0358*/ 	.word	0xffffffff


	//   ....[72]....
        /*035c*/ 	.word	0xffffffff


	//   ....[73]....
        /*0360*/ 	.word	0xffffffff


	//   ....[74]....
        /*0364*/ 	.word	0xffffffff


	//   ....[75]....
        /*0368*/ 	.word	0xffffffff


	//   ....[76]....
        /*036c*/ 	.word	0xffffffff


	//   ....[77]....
        /*0370*/ 	.word	0xffffffff


	//   ....[78]....
        /*0374*/ 	.word	0xffffffff


	//   ....[79]....
        /*0378*/ 	.word	0xffffffff


	//   ....[80]....
        /*037c*/ 	.word	0xffffffff


	//   ....[81]....
        /*0380*/ 	.word	0xffffffff


	//   ....[82]....
        /*0384*/ 	.word	0xffffffff


	//   ....[83]....
        /*0388*/ 	.word	0xffffffff


	//   ....[84]....
        /*038c*/ 	.word	0xffffffff


	//   ....[85]....
        /*0390*/ 	.word	0xffffffff


	//   ....[86]....
        /*0394*/ 	.word	0xffffffff


	//   ....[87]....
        /*0398*/ 	.word	0xffffffff


	//   ....[88]....
        /*039c*/ 	.word	0xffffffff


	//   ....[89]....
        /*03a0*/ 	.word	0xffffffff


	//   ....[90]....
        /*03a4*/ 	.word	0xffffffff


	//   ....[91]....
        /*03a8*/ 	.word	0xffffffff


	//   ....[92]....
        /*03ac*/ 	.word	0xffffffff


	//   ....[93]....
        /*03b0*/ 	.word	0xffffffff


	//   ....[94]....
        /*03b4*/ 	.word	0xffffffff


	//   ....[95]....
        /*03b8*/ 	.word	0xffffffff


	//   ....[96]....
        /*03bc*/ 	.word	0xffffffff


	//   ....[97]....
        /*03c0*/ 	.word	0xffffffff


	//   ....[98]....
        /*03c4*/ 	.word	0xffffffff


	//   ....[99]....
        /*03c8*/ 	.word	0xffffffff


	//   ....[100]....
        /*03cc*/ 	.word	0xffffffff


	//   ....[101]....
        /*03d0*/ 	.word	0xffffffff


	//   ....[102]....
        /*03d4*/ 	.word	0xffffffff


	//   ....[103]....
        /*03d8*/ 	.word	0xffffffff


	//   ....[104]....
        /*03dc*/ 	.word	0xffffffff


	//   ....[105]....
        /*03e0*/ 	.word	0xffffffff


	//   ....[106]....
        /*03e4*/ 	.word	0xffffffff


	//   ....[107]....
        /*03e8*/ 	.word	0xffffffff


	//   ....[108]....
        /*03ec*/ 	.word	0xffffffff


	//   ....[109]....
        /*03f0*/ 	.word	0xffffffff


	//   ....[110]....
        /*03f4*/ 	.word	0xffffffff


	//   ....[111]....
        /*03f8*/ 	.word	0xffffffff


	//   ....[112]....
        /*03fc*/ 	.word	0xffffffff


	//   ....[113]....
        /*0400*/ 	.word	0xffffffff


	//   ....[114]....
        /*0404*/ 	.word	0xffffffff


	//   ....[115]....
        /*0408*/ 	.word	0xffffffff


	//   ....[116]....
        /*040c*/ 	.word	0xffffffff


	//   ....[117]....
        /*0410*/ 	.word	0xffffffff


	//   ....[118]....
        /*0414*/ 	.word	0xffffffff


	//   ....[119]....
        /*0418*/ 	.word	0xffffffff


	//   ....[120]....
        /*041c*/ 	.word	0xffffffff


	//   ....[121]....
        /*0420*/ 	.word	0xffffffff


	//   ....[122]....
        /*0424*/ 	.word	0xffffffff


	//   ....[123]....
        /*0428*/ 	.word	0xffffffff


	//   ....[124]....
        /*042c*/ 	.word	0xffffffff


	//   ....[125]....
        /*0430*/ 	.word	0xffffffff


	//   ....[126]....
        /*0434*/ 	.word	0xffffffff


	//   ....[127]....
        /*0438*/ 	.word	0xffffffff


	//   ....[128]....
        /*043c*/ 	.word	0xffffffff


	//   ....[129]....
        /*0440*/ 	.word	0xffffffff


	//   ....[130]....
        /*0444*/ 	.word	0xffffffff


	//   ....[131]....
        /*0448*/ 	.word	0xffffffff


	//   ....[132]....
        /*044c*/ 	.word	0xffffffff


	//   ....[133]....
        /*0450*/ 	.word	0xffffffff


	//   ....[134]....
        /*0454*/ 	.word	0xffffffff


	//   ....[135]....
        /*0458*/ 	.word	0xffffffff


	//   ....[136]....
        /*045c*/ 	.word	0xffffffff


	//   ....[137]....
        /*0460*/ 	.word	0xffffffff


	//   ....[138]....
        /*0464*/ 	.word	0xffffffff


	//   ....[139]....
        /*0468*/ 	.word	0xffffffff


	//   ....[140]....
        /*046c*/ 	.word	0xffffffff


	//   ....[141]....
        /*0470*/ 	.word	0xffffffff


	//   ....[142]....
        /*0474*/ 	.word	0xffffffff


	//   ....[143]....
        /*0478*/ 	.word	0xffffffff


	//   ....[144]....
        /*047c*/ 	.word	0xffffffff


	//   ....[145]....
        /*0480*/ 	.word	0xffffffff


	//   ....[146]....
        /*0484*/ 	.word	0xffffffff


	//   ....[147]....
        /*0488*/ 	.word	0xffffffff


	//   ....[148]....
        /*048c*/ 	.word	0xffffffff


	//   ....[149]....
        /*0490*/ 	.word	0xffffffff


	//   ....[150]....
        /*0494*/ 	.word	0xffffffff


	//   ....[151]....
        /*0498*/ 	.word	0xffffffff


	//   ....[152]....
        /*049c*/ 	.word	0xffffffff


	//   ....[153]....
        /*04a0*/ 	.word	0xffffffff


	//   ....[154]....
        /*04a4*/ 	.word	0xffffffff


	//   ....[155]....
        /*04a8*/ 	.word	0xffffffff


	//   ....[156]....
        /*04ac*/ 	.word	0xffffffff


	//   ....[157]....
        /*04b0*/ 	.word	0xffffffff


	//   ....[158]....
        /*04b4*/ 	.word	0xffffffff


	//   ....[159]....
        /*04b8*/ 	.word	0xffffffff


	//   ....[160]....
        /*04bc*/ 	.word	0xffffffff


	//   ....[161]....
        /*04c0*/ 	.word	0xffffffff


	//   ....[162]....
        /*04c4*/ 	.word	0xffffffff


	//   ....[163]....
        /*04c8*/ 	.word	0xffffffff


	//   ....[164]....
        /*04cc*/ 	.word	0xffffffff


	//   ....[165]....
        /*04d0*/ 	.word	0xffffffff


	//   ....[166]....
        /*04d4*/ 	.word	0xffffffff


	//   ....[167]....
        /*04d8*/ 	.word	0xffffffff


	//   ....[168]....
        /*04dc*/ 	.word	0xffffffff


	//   ....[169]....
        /*04e0*/ 	.word	0xffffffff


	//   ....[170]....
        /*04e4*/ 	.word	0xffffffff


	//   ....[171]....
        /*04e8*/ 	.word	0xffffffff


	//   ....[172]....
        /*04ec*/ 	.word	0xffffffff


	//   ....[173]....
        /*04f0*/ 	.word	0xffffffff


	//   ....[174]....
        /*04f4*/ 	.word	0xffffffff


	//   ....[175]....
        /*04f8*/ 	.word	0xffffffff


	//   ....[176]....
        /*04fc*/ 	.word	0xffffffff


	//   ....[177]....
        /*0500*/ 	.word	0xffffffff


	//   ....[178]....
        /*0504*/ 	.word	0xffffffff


	//   ....[179]....
        /*0508*/ 	.word	0xffffffff


	//   ....[180]....
        /*050c*/ 	.word	0xffffffff


	//   ....[181]....
        /*0510*/ 	.word	0xffffffff


	//   ....[182]....
        /*0514*/ 	.word	0xffffffff


	//   ....[183]....
        /*0518*/ 	.word	0xffffffff


	//   ....[184]....
        /*051c*/ 	.word	0xffffffff


	//   ....[185]....
        /*0520*/ 	.word	0xffffffff


	//   ....[186]....
        /*0524*/ 	.word	0xffffffff


	//   ....[187]....
        /*0528*/ 	.word	0xffffffff


	//   ....[188]....
        /*052c*/ 	.word	0xffffffff


	//   ....[189]....
        /*0530*/ 	.word	0xffffffff


	//   ....[190]....
        /*0534*/ 	.word	0xffffffff


	//   ....[191]....
        /*0538*/ 	.word	0xffffffff


	//   ....[192]....
        /*053c*/ 	.word	0xffffffff


	//   ....[193]....
        /*0540*/ 	.word	0xffffffff


	//   ....[194]....
        /*0544*/ 	.word	0xffffffff


	//   ....[195]....
        /*0548*/ 	.word	0xffffffff


	//   ....[196]....
        /*054c*/ 	.word	0xffffffff


	//   ....[197]....
        /*0550*/ 	.word	0xffffffff


	//   ....[198]....
        /*0554*/ 	.word	0xffffffff


	//   ....[199]....
        /*0558*/ 	.word	0xffffffff


	//   ....[200]....
        /*055c*/ 	.word	0xffffffff


	//   ....[201]....
        /*0560*/ 	.word	0xffffffff


	//   ....[202]....
        /*0564*/ 	.word	0xffffffff


	//   ....[203]....
        /*0568*/ 	.word	0xffffffff


	//   ....[204]....
        /*056c*/ 	.word	0xffffffff


	//   ....[205]....
        /*0570*/ 	.word	0xffffffff


	//   ....[206]....
        /*0574*/ 	.word	0xffffffff


	//   ....[207]....
        /*0578*/ 	.word	0xffffffff


	//   ....[208]....
        /*057c*/ 	.word	0x0500000f


	//   ....[209]....
        /*0580*/ 	.word	0x0500000f


	//   ....[210]....
        /*0584*/ 	.word	0x0500000f


	//   ....[211]....
        /*0588*/ 	.word	0x0500000f


	//----- nvinfo : EIATTR_COOP_GROUP_INSTR_OFFSETS
	.align		4
.L_560:
        /*058c*/ 	.byte	0x04, 0x28
        /*058e*/ 	.short	(.L_562 - .L_561)


	//   ....[0]....
.L_561:
        /*0590*/ 	.word	0x00000070


	//   ....[1]....
        /*0594*/ 	.word	0x000001a0


	//   ....[2]....
        /*0598*/ 	.word	0x000001f0


	//   ....[3]....
        /*059c*/ 	.word	0x000003e0


	//   ....[4]....
        /*05a0*/ 	.word	0x00000620


	//   ....[5]....
        /*05a4*/ 	.word	0x00001410


	//   ....[6]....
        /*05a8*/ 	.word	0x00002440


	//   ....[7]....
        /*05ac*/ 	.word	0x00002500


	//   ....[8]....
        /*05b0*/ 	.word	0x00002530


	//   ....[9]....
        /*05b4*/ 	.word	0x00002660


	//   ....[10]....
        /*05b8*/ 	.word	0x000026b0


	//   ....[11]....
        /*05bc*/ 	.word	0x00002980


	//   ....[12]....
        /*05c0*/ 	.word	0x000029f0


	//   ....[13]....
        /*05c4*/ 	.word	0x00002a40


	//   ....[14]....
        /*05c8*/ 	.word	0x00002d30


	//   ....[15]....
        /*05cc*/ 	.word	0x00002db0


	//   ....[16]....
        /*05d0*/ 	.word	0x00002f40


	//   ....[17]....
        /*05d4*/ 	.word	0x000030d0


	//   ....[18]....
        /*05d8*/ 	.word	0x00003100


	//   ....[19]....
        /*05dc*/ 	.word	0x00003140


	//   ....[20]....
        /*05e0*/ 	.word	0x00003290


	//   ....[21]....
        /*05e4*/ 	.word	0x000032f0


	//   ....[22]....
        /*05e8*/ 	.word	0x000034c0


	//   ....[23]....
        /*05ec*/ 	.word	0x00003560


	//   ....[24]....
        /*05f0*/ 	.word	0x000035f0


	//   ....[25]....
        /*05f4*/ 	.word	0x000036c0


	//   ....[26]....
        /*05f8*/ 	.word	0x00003700


	//   ....[27]....
        /*05fc*/ 	.word	0x00003740


	//   ....[28]....
        /*0600*/ 	.word	0x00003780


	//   ....[29]....
        /*0604*/ 	.word	0x000037b0


	//   ....[30]....
        /*0608*/ 	.word	0x00003830


	//   ....[31]....
        /*060c*/ 	.word	0x00003890


	//   ....[32]....
        /*0610*/ 	.word	0x000038e0


	//   ....[33]....
        /*0614*/ 	.word	0x000038f0


	//   ....[34]....
        /*0618*/ 	.word	0x00003950


	//   ....[35]....
        /*061c*/ 	.word	0x000039e0


	//   ....[36]....
        /*0620*/ 	.word	0x00003ab0


	//   ....[37]....
        /*0624*/ 	.word	0x00003b90


	//   ....[38]....
        /*0628*/ 	.word	0x00003c00


	//   ....[39]....
        /*062c*/ 	.word	0x00003c30


	//   ....[40]....
        /*0630*/ 	.word	0x00003c50


	//   ....[41]....
        /*0634*/ 	.word	0x00003c60


	//   ....[42]....
        /*0638*/ 	.word	0x00003c80


	//   ....[43]....
        /*063c*/ 	.word	0x00003c90


	//   ....[44]....
        /*0640*/ 	.word	0x00003cb0


	//   ....[45]....
        /*0644*/ 	.word	0x00003d30


	//   ....[46]....
        /*0648*/ 	.word	0x00003dc0


	//   ....[47]....
        /*064c*/ 	.word	0x00003e00


	//   ....[48]....
        /*0650*/ 	.word	0x00003e40


	//   ....[49]....
        /*0654*/ 	.word	0x00003e80


	//   ....[50]....
        /*0658*/ 	.word	0x00003ef0


	//   ....[51]....
        /*065c*/ 	.word	0x00003f10


	//   ....[52]....
        /*0660*/ 	.word	0x00003f70


	//   ....[53]....
        /*0664*/ 	.word	0x00003ff0


	//   ....[54]....
        /*0668*/ 	.word	0x00004030


	//   ....[55]....
        /*066c*/ 	.word	0x00004070


	//   ....[56]....
        /*0670*/ 	.word	0x000040b0


	//   ....[57]....
        /*0674*/ 	.word	0x000040f0


	//   ....[58]....
        /*0678*/ 	.word	0x00004130


	//   ....[59]....
        /*067c*/ 	.word	0x00004170


	//   ....[60]....
        /*0680*/ 	.word	0x000041b0


	//   ....[61]....
        /*0684*/ 	.word	0x000041f0


	//   ....[62]....
        /*0688*/ 	.word	0x00004230


	//   ....[63]....
        /*068c*/ 	.word	0x00004270


	//   ....[64]....
        /*0690*/ 	.word	0x000042b0


	//   ....[65]....
        /*0694*/ 	.word	0x000042f0


	//   ....[66]....
        /*0698*/ 	.word	0x00004330


	//   ....[67]....
        /*069c*/ 	.word	0x00004370


	//   ....[68]....
        /*06a0*/ 	.word	0x000043b0


	//   ....[69]....
        /*06a4*/ 	.word	0x000043f0


	//   ....[70]....
        /*06a8*/ 	.word	0x00006610


	//   ....[71]....
        /*06ac*/ 	.word	0x00006670


	//   ....[72]....
        /*06b0*/ 	.word	0x000066b0


	//   ....[73]....
        /*06b4*/ 	.word	0x000066e0


	//   ....[74]....
        /*06b8*/ 	.word	0x00006710


	//   ....[75]....
        /*06bc*/ 	.word	0x00006740


	//   ....[76]....
        /*06c0*/ 	.word	0x00006a20


	//   ....[77]....
        /*06c4*/ 	.word	0x00006a30


	//   ....[78]....
        /*06c8*/ 	.word	0x00006a60


	//   ....[79]....
        /*06cc*/ 	.word	0x00006a90


	//   ....[80]....
        /*06d0*/ 	.word	0x00006ad0


	//   ....[81]....
        /*06d4*/ 	.word	0x00006bc0


	//   ....[82]....
        /*06d8*/ 	.word	0x00006ca0


	//   ....[83]....
        /*06dc*/ 	.word	0x00006ce0


	//   ....[84]....
        /*06e0*/ 	.word	0x00006d20


	//   ....[85]....
        /*06e4*/ 	.word	0x00006d50


	//   ....[86]....
        /*06e8*/ 	.word	0x00006d90


	//   ....[87]....
        /*06ec*/ 	.word	0x00006dc0


	//   ....[88]....
        /*06f0*/ 	.word	0x00006de0


	//   ....[89]....
        /*06f4*/ 	.word	0x00006e50


	//   ....[90]....
        /*06f8*/ 	.word	0x00006e90


	//   ....[91]....
        /*06fc*/ 	.word	0x00006ed0


	//   ....[92]....
        /*0700*/ 	.word	0x00006f10


	//   ....[93]....
        /*0704*/ 	.word	0x00006f50


	//   ....[94]....
        /*0708*/ 	.word	0x00006fc0


	//   ....[95]....
        /*070c*/ 	.word	0x00007000


	//   ....[96]....
        /*0710*/ 	.word	0x00007060


	//   ....[97]....
        /*0714*/ 	.word	0x000070b0


	//   ....[98]....
        /*0718*/ 	.word	0x000070f0


	//   ....[99]....
        /*071c*/ 	.word	0x000071c0


	//   ....[100]....
        /*0720*/ 	.word	0x00007200


	//   ....[101]....
        /*0724*/ 	.word	0x00007270


	//   ....[102]....
        /*0728*/ 	.word	0x00007690


	//   ....[103]....
        /*072c*/ 	.word	0x000076a0


	//   ....[104]....
        /*0730*/ 	.word	0x000076b0


	//   ....[105]....
        /*0734*/ 	.word	0x000076c0


	//   ....[106]....
        /*0738*/ 	.word	0x000076d0


	//   ....[107]....
        /*073c*/ 	.word	0x000076e0


	//   ....[108]....
        /*0740*/ 	.word	0x00007710


	//   ....[109]....
        /*0744*/ 	.word	0x00007740


	//   ....[110]....
        /*0748*/ 	.word	0x00007780


	//   ....[111]....
        /*074c*/ 	.word	0x000077a0


	//   ....[112]....
        /*0750*/ 	.word	0x000077e0


	//   ....[113]....
        /*0754*/ 	.word	0x00007820


	//   ....[114]....
        /*0758*/ 	.word	0x00007860


	//   ....[115]....
        /*075c*/ 	.word	0x00007870


	//   ....[116]....
        /*0760*/ 	.word	0x000078a0


	//   ....[117]....
        /*0764*/ 	.word	0x000078e0


	//   ....[118]....
        /*0768*/ 	.word	0x00007910


	//   ....[119]....
        /*076c*/ 	.word	0x00007940


	//   ....[120]....
        /*0770*/ 	.word	0x00007990


	//   ....[121]....
        /*0774*/ 	.word	0x000079d0


	//   ....[122]....
        /*0778*/ 	.word	0x000079f0


	//   ....[123]....
        /*077c*/ 	.word	0x00007a30


	//   ....[124]....
        /*0780*/ 	.word	0x00007a70


	//   ....[125]....
        /*0784*/ 	.word	0x00007ab0


	//   ....[126]....
        /*0788*/ 	.word	0x00007ac0


	//   ....[127]....
        /*078c*/ 	.word	0x00007af0


	//   ....[128]....
        /*0790*/ 	.word	0x00007b00


	//   ....[129]....
        /*0794*/ 	.word	0x00007b10


	//   ....[130]....
        /*0798*/ 	.word	0x00007b20


	//   ....[131]....
        /*079c*/ 	.word	0x00007b30


	//   ....[132]....
        /*07a0*/ 	.word	0x00007b70


	//   ....[133]....
        /*07a4*/ 	.word	0x00007bb0


	//   ....[134]....
        /*07a8*/ 	.word	0x0000a040


	//   ....[135]....
        /*07ac*/ 	.word	0x0000a180


	//   ....[136]....
        /*07b0*/ 	.word	0x0000a1b0


	//   ....[137]....
        /*07b4*/ 	.word	0x0000a260


	//   ....[138]....
        /*07b8*/ 	.word	0x0000a2e0


	//   ....[139]....
        /*07bc*/ 	.word	0x0000a3c0


	//   ....[140]....
        /*07c0*/ 	.word	0x0000a400


	//   ....[141]....
        /*07c4*/ 	.word	0x0000a4f0


	//   ....[142]....
        /*07c8*/ 	.word	0x0000a530


	//   ....[143]....
        /*07cc*/ 	.word	0x0000a570


	//   ....[144]....
        /*07d0*/ 	.word	0x0000a620


	//   ....[145]....
        /*07d4*/ 	.word	0x0000a710


	//   ....[146]....
        /*07d8*/ 	.word	0x0000a770


	//   ....[147]....
        /*07dc*/ 	.word	0x0000a810


	//   ....[148]....
        /*07e0*/ 	.word	0x0000a850


	//   ....[149]....
        /*07e4*/ 	.word	0x0000a880


	//   ....[150]....
        /*07e8*/ 	.word	0x0000a9a0


	//   ....[151]....
        /*07ec*/ 	.word	0x0000a9e0


	//   ....[152]....
        /*07f0*/ 	.word	0x0000ab40


	//   ....[153]....
        /*07f4*/ 	.word	0x0000ac40


	//   ....[154]....
        /*07f8*/ 	.word	0x0000ac80


	//   ....[155]....
        /*07fc*/ 	.word	0x0000b1d0


	//   ....[156]....
        /*0800*/ 	.word	0x0000b2d0


	//   ....[157]....
        /*0804*/ 	.word	0x0000b300


	//   ....[158]....
        /*0808*/ 	.word	0x0000b340


	//   ....[159]....
        /*080c*/ 	.word	0x0000b3c0


	//   ....[160]....
        /*0810*/ 	.word	0x0000b400


	//   ....[161]....
        /*0814*/ 	.word	0x0000b490


	//   ....[162]....
        /*0818*/ 	.word	0x0000b4d0


	//   ....[163]....
        /*081c*/ 	.word	0x0000b6d0


	//   ....[164]....
        /*0820*/ 	.word	0x0000b710


	//   ....[165]....
        /*0824*/ 	.word	0x0000b760


	//   ....[166]....
        /*0828*/ 	.word	0x0000b910


	//   ....[167]....
        /*082c*/ 	.word	0x0000b920


	//   ....[168]....
        /*0830*/ 	.word	0x0000b930


	//   ....[169]....
        /*0834*/ 	.word	0x0000b940


	//   ....[170]....
        /*0838*/ 	.word	0x0000b950


	//   ....[171]....
        /*083c*/ 	.word	0x0000b960


	//   ....[172]....
        /*0840*/ 	.word	0x0000b990


	//   ....[173]....
        /*0844*/ 	.word	0x0000b9c0


	//   ....[174]....
        /*0848*/ 	.word	0x0000ba00


	//   ....[175]....
        /*084c*/ 	.word	0x0000ba30


	//   ....[176]....
        /*0850*/ 	.word	0x0000ba70


	//   ....[177]....
        /*0854*/ 	.word	0x0000baa0


	//   ....[178]....
        /*0858*/ 	.word	0x0000bae0


	//   ....[179]....
        /*085c*/ 	.word	0x0000baf0


	//   ....[180]....
        /*0860*/ 	.word	0x0000bb10


	//   ....[181]....
        /*0864*/ 	.word	0x0000bb50


	//   ....[182]....
        /*0868*/ 	.word	0x0000bb90


	//   ....[183]....
        /*086c*/ 	.word	0x0000bc30


	//   ....[184]....
        /*0870*/ 	.word	0x0000bc70


	//   ....[185]....
        /*0874*/ 	.word	0x0000bcb0


	//   ....[186]....
        /*0878*/ 	.word	0x0000bce0


	//   ....[187]....
        /*087c*/ 	.word	0x0000bd20


	//   ....[188]....
        /*0880*/ 	.word	0x0000bd30


	//   ....[189]....
        /*0884*/ 	.word	0x0000bd40


	//   ....[190]....
        /*0888*/ 	.word	0x0000bd70


	//   ....[191]....
        /*088c*/ 	.word	0x0000bdb0


	//   ....[192]....
        /*0890*/ 	.word	0x0000bde0


	//   ....[193]....
        /*0894*/ 	.word	0x0000be00


	//   ....[194]....
        /*0898*/ 	.word	0x0000be20


	//   ....[195]....
        /*089c*/ 	.word	0x0000be30


	//   ....[196]....
        /*08a0*/ 	.word	0x0000be40


	//   ....[197]....
        /*08a4*/ 	.word	0x0000be50


	//   ....[198]....
        /*08a8*/ 	.word	0x0000f6c0


	//   ....[199]....
        /*08ac*/ 	.word	0x000101a0


	//   ....[200]....
        /*08b0*/ 	.word	0x000104d0


	//   ....[201]....
        /*08b4*/ 	.word	0x00010850


	//   ....[202]....
        /*08b8*/ 	.word	0x00010b20


	//   ....[203]....
        /*08bc*/ 	.word	0x00010d60


	//   ....[204]....
        /*08c0*/ 	.word	0x00010fd0


	//   ....[205]....
        /*08c4*/ 	.word	0x000112a0


	//   ....[206]....
        /*08c8*/ 	.word	0x000114c0


	//   ....[207]....
        /*08cc*/ 	.word	0x00011650


	//   ....[208]....
        /*08d0*/ 	.word	0x00013d20


	//   ....[209]....
        /*08d4*/ 	.word	0x00013fb0


	//   ....[210]....
        /*08d8*/ 	.word	0x00014020


	//   ....[211]....
        /*08dc*/ 	.word	0x00014090


	//----- nvinfo : EIATTR_REG_RECONFIG
	.align		4
.L_562:
        /*08e0*/ 	.byte	0x01, 0x54
	.zero		2


	//----- nvinfo : EIATTR_SYSCALL_OFFSETS
	.align		4
        /*08e4*/ 	.byte	0x04, 0x46
        /*08e6*/ 	.short	(.L_564 - .L_563)


	//   ....[0]....
.L_563:
        /*08e8*/ 	.word	0x00001070


	//   ....[1]....
        /*08ec*/ 	.word	0x00001160


	//   ....[2]....
        /*08f0*/ 	.word	0x000012c0


	//   ....[3]....
        /*08f4*/ 	.word	0x000013b0


	//----- nvinfo : EIATTR_MBARRIER_INSTR_OFFSETS
	.align		4
.L_564:
        /*08f8*/ 	.byte	0x04, 0x39
        /*08fa*/ 	.short	(.L_566 - .L_565)


	//   ....[0]....
.L_565:
        /*08fc*/ 	.word	0x00000290
        /*0900*/ 	.word	0x000000ff
        /*0904*/ 	.word	0x00030c00
        /*0908*/ 	.short	0x0100
        /*090a*/ 	.byte	0x06
	.zero		1


	//   ....[1]....
        /*090c*/ 	.word	0x00000390
        /*0910*/ 	.word	0x000000ff
        /*0914*/ 	.word	0x00030c10
        /*0918*/ 	.short	0x0100
        /*091a*/ 	.byte	0x08
	.zero		1


	//   ....[2]....
        /*091c*/ 	.word	0x000003a0
        /*0920*/ 	.word	0x000000ff
        /*0924*/ 	.word	0x00030c20
        /*0928*/ 	.short	0x0100
        /*092a*/ 	.byte	0x08
	.zero		1


	//   ....[3]....
        /*092c*/ 	.word	0x000003b0
        /*0930*/ 	.word	0x000000ff
        /*0934*/ 	.word	0x00030c18
        /*0938*/ 	.short	0x0100
        /*093a*/ 	.byte	0x08
	.zero		1


	//   ....[4]....
        /*093c*/ 	.word	0x000003c0
        /*0940*/ 	.word	0x000000ff
        /*0944*/ 	.word	0x00030c28
        /*0948*/ 	.short	0x0100
        /*094a*/ 	.byte	0x08
	.zero		1


	//   ....[5]....
        /*094c*/ 	.word	0x000004f0
        /*0950*/ 	.word	0x000000ff
        /*0954*/ 	.word	0x00030c30
        /*0958*/ 	.short	0x0100
        /*095a*/ 	.byte	0x08
	.zero		1


	//   ....[6]....
        /*095c*/ 	.word	0x00000500
        /*0960*/ 	.word	0x000000ff
        /*0964*/ 	.word	0x00030c40
        /*0968*/ 	.short	0x0100
        /*096a*/ 	.byte	0x08
	.zero		1


	//   ....[7]....
        /*096c*/ 	.word	0x00000510
        /*0970*/ 	.word	0x000000ff
        /*0974*/ 	.word	0x00030c38
        /*0978*/ 	.short	0x0100
        /*097a*/ 	.byte	0x08
	.zero		1


	//   ....[8]....
        /*097c*/ 	.word	0x00000520
        /*0980*/ 	.word	0x000000ff
        /*0984*/ 	.word	0x00030c48
        /*0988*/ 	.short	0x0100
        /*098a*/ 	.byte	0x08
	.zero		1


	//   ....[9]....
        /*098c*/ 	.word	0x00001450
        /*0990*/ 	.word	0x00000010
        /*0994*/ 	.word	0x00030c00
        /*0998*/ 	.short	0x010a
        /*099a*/ 	.byte	0x3f
	.zero		1


	//   ....[10]....
        /*099c*/ 	.word	0x00001570
        /*09a0*/ 	.word	0x00000010
        /*09a4*/ 	.word	0x00030c00
        /*09a8*/ 	.short	0x010a
        /*09aa*/ 	.byte	0x3f
	.zero		1


	//   ....[11]....
        /*09ac*/ 	.word	0x00001de0
        /*09b0*/ 	.word	0x00000008
        /*09b4*/ 	.word	0x00030c10
        /*09b8*/ 	.short	0x010a
        /*09ba*/ 	.byte	0x3f
	.zero		1


	//   ....[12]....
        /*09bc*/ 	.word	0x00001e50
        /*09c0*/ 	.word	0x00000008
        /*09c4*/ 	.word	0x00030c10
        /*09c8*/ 	.short	0x010a
        /*09ca*/ 	.byte	0x3f
	.zero		1


	//   ....[13]....
        /*09cc*/ 	.word	0x00002230
        /*09d0*/ 	.word	0x00000008
        /*09d4*/ 	.word	0x00030c30
        /*09d8*/ 	.short	0x010a
        /*09da*/ 	.byte	0x3f
	.zero		1


	//   ....[14]....
        /*09dc*/ 	.word	0x000022a0
        /*09e0*/ 	.word	0x00000008
        /*09e4*/ 	.word	0x00030c30
        /*09e8*/ 	.short	0x010a
        /*09ea*/ 	.byte	0x3f
	.zero		1


	//   ....[15]....
        /*09ec*/ 	.word	0x00005330
        /*09f0*/ 	.word	0x00000009
        /*09f4*/ 	.word	0x00000000
        /*09f8*/ 	.short	0x0101
        /*09fa*/ 	.byte	0x3f
	.zero		1


	//   ....[16]....
        /*09fc*/ 	.word	0x00005780
        /*0a00*/ 	.word	0x00000008
        /*0a04*/ 	.word	0x00000000
        /*0a08*/ 	.short	0x0101
        /*0a0a*/ 	.byte	0x3f
	.zero		1


	//   ....[17]....
        /*0a0c*/ 	.word	0x00006050
        /*0a10*/ 	.word	0x00000007
        /*0a14*/ 	.word	0x00030c10
        /*0a18*/ 	.short	0x010a
        /*0a1a*/ 	.byte	0x3f
	.zero		1


	//   ....[18]....
        /*0a1c*/ 	.word	0x000060d0
        /*0a20*/ 	.word	0x00000007
        /*0a24*/ 	.word	0x00030c10
        /*0a28*/ 	.short	0x010a
        /*0a2a*/ 	.byte	0x3f
	.zero		1


	//   ....[19]....
        /*0a2c*/ 	.word	0x000064e0
        /*0a30*/ 	.word	0x00000007
        /*0a34*/ 	.word	0x00030c30
        /*0a38*/ 	.short	0x010a
        /*0a3a*/ 	.byte	0x3f
	.zero		1


	//   ....[20]....
        /*0a3c*/ 	.word	0x00006570
        /*0a40*/ 	.word	0x00000007
        /*0a44*/ 	.word	0x00030c30
        /*0a48*/ 	.short	0x010a
        /*0a4a*/ 	.byte	0x3f
	.zero		1


	//   ....[21]....
        /*0a4c*/ 	.word	0x00008d40
        /*0a50*/ 	.word	0x00000008
        /*0a54*/ 	.word	0x00000000
        /*0a58*/ 	.short	0x0101
        /*0a5a*/ 	.byte	0x3f
	.zero		1


	//   ....[22]....
        /*0a5c*/ 	.word	0x000091a0
        /*0a60*/ 	.word	0x00000007
        /*0a64*/ 	.word	0x00000000
        /*0a68*/ 	.short	0x0101
        /*0a6a*/ 	.byte	0x3f
	.zero		1


	//   ....[23]....
        /*0a6c*/ 	.word	0x00009a00
        /*0a70*/ 	.word	0x00000007
        /*0a74*/ 	.word	0x00030c10
        /*0a78*/ 	.short	0x010a
        /*0a7a*/ 	.byte	0x3f
	.zero		1


	//   ....[24]....
        /*0a7c*/ 	.word	0x00009a80
        /*0a80*/ 	.word	0x00000007
        /*0a84*/ 	.word	0x00030c10
        /*0a88*/ 	.short	0x010a
        /*0a8a*/ 	.byte	0x3f
	.zero		1


	//   ....[25]....
        /*0a8c*/ 	.word	0x00009e80
        /*0a90*/ 	.word	0x00000007
        /*0a94*/ 	.word	0x00030c30
        /*0a98*/ 	.short	0x010a
        /*0a9a*/ 	.byte	0x3f
	.zero		1


	//   ....[26]....
        /*0a9c*/ 	.word	0x00009f10
        /*0aa0*/ 	.word	0x00000007
        /*0aa4*/ 	.word	0x00030c30
        /*0aa8*/ 	.short	0x010a
        /*0aaa*/ 	.byte	0x3f
	.zero		1


	//   ....[27]....
        /*0aac*/ 	.word	0x0000d050
        /*0ab0*/ 	.word	0x00000008
        /*0ab4*/ 	.word	0x00000000
        /*0ab8*/ 	.short	0x0101
        /*0aba*/ 	.byte	0x3f
	.zero		1


	//   ....[28]....
        /*0abc*/ 	.word	0x0000d4c0
        /*0ac0*/ 	.word	0x00000007
        /*0ac4*/ 	.word	0x00000000
        /*0ac8*/ 	.short	0x0101
        /*0aca*/ 	.byte	0x3f
	.zero		1


	//   ....[29]....
        /*0acc*/ 	.word	0x00012350
        /*0ad0*/ 	.word	0x0000000f
        /*0ad4*/ 	.word	0x00030c20
        /*0ad8*/ 	.short	0x010a
        /*0ada*/ 	.byte	0x3f
	.zero		1


	//   ....[30]....
        /*0adc*/ 	.word	0x00012940
        /*0ae0*/ 	.word	0x0000000f
        /*0ae4*/ 	.word	0x00030c40
        /*0ae8*/ 	.short	0x010a
        /*0aea*/ 	.byte	0x3f
	.zero		1


	//   ....[31]....
        /*0aec*/ 	.word	0x00012ba0
        /*0af0*/ 	.word	0x0000000f
        /*0af4*/ 	.word	0x00030c28
        /*0af8*/ 	.short	0x010a
        /*0afa*/ 	.byte	0x3f
	.zero		1


	//   ....[32]....
        /*0afc*/ 	.word	0x00012e00
        /*0b00*/ 	.word	0x0000000f
        /*0b04*/ 	.word	0x00030c48
        /*0b08*/ 	.short	0x010a
        /*0b0a*/ 	.byte	0x3f
	.zero		1


	//   ....[33]....
        /*0b0c*/ 	.word	0x00013000
        /*0b10*/ 	.word	0x0000000f
        /*0b14*/ 	.word	0x00030c20
        /*0b18*/ 	.short	0x010a
        /*0b1a*/ 	.byte	0x3f
	.zero		1


	//   ....[34]....
        /*0b1c*/ 	.word	0x000132d0
        /*0b20*/ 	.word	0x0000000f
        /*0b24*/ 	.word	0x00030c40
        /*0b28*/ 	.short	0x010a
        /*0b2a*/ 	.byte	0x3f
	.zero		1


	//   ....[35]....
        /*0b2c*/ 	.word	0x00013500
        /*0b30*/ 	.word	0x0000000f
        /*0b34*/ 	.word	0x00030c28
        /*0b38*/ 	.short	0x010a
        /*0b3a*/ 	.byte	0x3f
	.zero		1


	//   ....[36]....
        /*0b3c*/ 	.word	0x000137a0
        /*0b40*/ 	.word	0x00000003
        /*0b44*/ 	.word	0x00030c40
        /*0b48*/ 	.short	0x010a
        /*0b4a*/ 	.byte	0x3f
	.zero		1


	//   ....[37]....
        /*0b4c*/ 	.word	0x00013b90
        /*0b50*/ 	.word	0x00000007
        /*0b54*/ 	.word	0x00000000
        /*0b58*/ 	.short	0x010a
        /*0b5a*/ 	.byte	0x3f
	.zero		1


	//   ....[38]....
        /*0b5c*/ 	.word	0x00013be0
        /*0b60*/ 	.word	0x00000003
        /*0b64*/ 	.word	0x00000000
        /*0b68*/ 	.short	0x010a
        /*0b6a*/ 	.byte	0x3f
	.zero		1


	//   ....[39]....
        /*0b6c*/ 	.word	0x00013c40
        /*0b70*/ 	.word	0x00000005
        /*0b74*/ 	.word	0x00000000
        /*0b78*/ 	.short	0x010a
        /*0b7a*/ 	.byte	0x3f
	.zero		1


	//   ....[40]....
        /*0b7c*/ 	.word	0x00013c70
        /*0b80*/ 	.word	0x00000003
        /*0b84*/ 	.word	0x00000000
        /*0b88*/ 	.short	0x010a
        /*0b8a*/ 	.byte	0x3f
	.zero		1


	//   ....[41]....
        /*0b8c*/ 	.word	0x00013d50
        /*0b90*/ 	.word	0x00000010
        /*0b94*/ 	.word	0x00030c00
        /*0b98*/ 	.short	0x010a
        /*0b9a*/ 	.byte	0x3f
	.zero		1


	//   ....[42]....
        /*0b9c*/ 	.word	0x00013da0
        /*0ba0*/ 	.word	0x00000008
        /*0ba4*/ 	.word	0x00030c10
        /*0ba8*/ 	.short	0x010a
        /*0baa*/ 	.byte	0x3f
	.zero		1


	//   ....[43]....
        /*0bac*/ 	.word	0x00013df0
        /*0bb0*/ 	.word	0x00000008
        /*0bb4*/ 	.word	0x00030c30
        /*0bb8*/ 	.short	0x010a
        /*0bba*/ 	.byte	0x3f
	.zero		1


	//   ....[44]....
        /*0bbc*/ 	.word	0x00013e40
        /*0bc0*/ 	.word	0x00000007
        /*0bc4*/ 	.word	0x00030c10
        /*0bc8*/ 	.short	0x010a
        /*0bca*/ 	.byte	0x3f
	.zero		1


	//   ....[45]....
        /*0bcc*/ 	.word	0x00013e90
        /*0bd0*/ 	.word	0x00000007
        /*0bd4*/ 	.word	0x00030c30
        /*0bd8*/ 	.short	0x010a
        /*0bda*/ 	.byte	0x3f
	.zero		1


	//   ....[46]....
        /*0bdc*/ 	.word	0x00013ee0
        /*0be0*/ 	.word	0x00000007
        /*0be4*/ 	.word	0x00030c10
        /*0be8*/ 	.short	0x010a
        /*0bea*/ 	.byte	0x3f
	.zero		1


	//   ....[47]....
        /*0bec*/ 	.word	0x00013f30
        /*0bf0*/ 	.word	0x00000007
        /*0bf4*/ 	.word	0x00030c30
        /*0bf8*/ 	.short	0x010a
        /*0bfa*/ 	.byte	0x3f
	.zero		1


	//   ....[48]....
        /*0bfc*/ 	.word	0x000140d0
        /*0c00*/ 	.word	0x0000000f
        /*0c04*/ 	.word	0x00030c20
        /*0c08*/ 	.short	0x010a
        /*0c0a*/ 	.byte	0x3f
	.zero		1


	//   ....[49]....
        /*0c0c*/ 	.word	0x00014120
        /*0c10*/ 	.word	0x0000000f
        /*0c14*/ 	.word	0x00030c40
        /*0c18*/ 	.short	0x010a
        /*0c1a*/ 	.byte	0x3f
	.zero		1


	//   ....[50]....
        /*0c1c*/ 	.word	0x00014170
        /*0c20*/ 	.word	0x0000000f
        /*0c24*/ 	.word	0x00030c28
        /*0c28*/ 	.short	0x010a
        /*0c2a*/ 	.byte	0x3f
	.zero		1


	//   ....[51]....
        /*0c2c*/ 	.word	0x000141c0
        /*0c30*/ 	.word	0x0000000f
        /*0c34*/ 	.word	0x00030c48
        /*0c38*/ 	.short	0x010a
        /*0c3a*/ 	.byte	0x3f
	.zero		1


	//   ....[52]....
        /*0c3c*/ 	.word	0x00014220
        /*0c40*/ 	.word	0x0000000f
        /*0c44*/ 	.word	0x00030c20
        /*0c48*/ 	.short	0x010a
        /*0c4a*/ 	.byte	0x3f
	.zero		1


	//   ....[53]....
        /*0c4c*/ 	.word	0x00014270
        /*0c50*/ 	.word	0x0000000f
        /*0c54*/ 	.word	0x00030c40
        /*0c58*/ 	.short	0x010a
        /*0c5a*/ 	.byte	0x3f
	.zero		1


	//   ....[54]....
        /*0c5c*/ 	.word	0x000142c0
        /*0c60*/ 	.word	0x0000000f
        /*0c64*/ 	.word	0x00030c28
        /*0c68*/ 	.short	0x010a
        /*0c6a*/ 	.byte	0x3f
	.zero		1


	//   ....[55]....
        /*0c6c*/ 	.word	0x00014310
        /*0c70*/ 	.word	0x00000003
        /*0c74*/ 	.word	0x00030c40
        /*0c78*/ 	.short	0x010a
        /*0c7a*/ 	.byte	0x3f
	.zero		1


	//   ....[56]....
        /*0c7c*/ 	.word	0x000143e0
        /*0c80*/ 	.word	0x00000007
        /*0c84*/ 	.word	0x00000000
        /*0c88*/ 	.short	0x010a
        /*0c8a*/ 	.byte	0x3f
	.zero		1


	//   ....[57]....
        /*0c8c*/ 	.word	0x00014430
        /*0c90*/ 	.word	0x00000003
        /*0c94*/ 	.word	0x00000000
        /*0c98*/ 	.short	0x010a
        /*0c9a*/ 	.byte	0x3f
	.zero		1


	//   ....[58]....
        /*0c9c*/ 	.word	0x00014480
        /*0ca0*/ 	.word	0x00000005
        /*0ca4*/ 	.word	0x00000000
        /*0ca8*/ 	.short	0x010a
        /*0caa*/ 	.byte	0x3f
	.zero		1


	//----- nvinfo : EIATTR_NUM_MBARRIERS
	.align		4
.L_566:
        /*0cac*/ 	.byte	0x03, 0x38
        /*0cae*/ 	.short	0x0009


	//----- nvinfo : EIATTR_EXIT_INSTR_OFFSETS
	.align		4
        /*0cb0*/ 	.byte	0x04, 0x1c
        /*0cb2*/ 	.short	(.L_568 - .L_567)


	//   ....[0]....
.L_567:
        /*0cb4*/ 	.word	0x00013cc0


	//----- nvinfo : EIATTR_MAX_THREADS
	.align		4
.L_568:
        /*0cb8*/ 	.byte	0x04, 0x05
        /*0cba*/ 	.short	(.L_570 - .L_569)
.L_569:
        /*0cbc*/ 	.word	0x00000180
        /*0cc0*/ 	.word	0x00000001
        /*0cc4*/ 	.word	0x00000001


	//----- nvinfo : EIATTR_CRS_STACK_SIZE
	.align		4
.L_570:
        /*0cc8*/ 	.byte	0x04, 0x1e
        /*0cca*/ 	.short	(.L_572 - .L_571)
.L_571:
        /*0ccc*/ 	.word	0x00000000


	//----- nvinfo : EIATTR_CBANK_PARAM_SIZE
	.align		4
.L_572:
        /*0cd0*/ 	.byte	0x03, 0x19
        /*0cd2*/ 	.short	0x06f0


	//----- nvinfo : EIATTR_PARAM_CBANK
	.align		4
        /*0cd4*/ 	.byte	0x04, 0x0a
        /*0cd6*/ 	.short	(.L_574 - .L_573)
	.align		4
.L_573:
        /*0cd8*/ 	.word	index@(.nv.constant0._ZN7cutlass13device_kernelIN5flash11enable_sm90INS1_16FlashAttnBwdSm90INS1_25CollectiveMainloopBwdSm90ILi2ELi2ELi2EN4cute5tupleIJNS5_1CILi1EEES8_S8_EEENS6_IJNS7_ILi128EEESA_NS7_ILi64EEEEEENS_6half_tEfNS_4arch4Sm90ELb0ELb1ELb0ELb1ELb1ELb1ELb0ELb0ELi2ELi1ELi2ELi2ELb0EEENS1_21CollectiveEpilogueBwdISC_SD_SF_Li256ELb1ELb0ELi1EEENS1_19SingleTileSchedulerILb1ELb0ELb0ELi128EEEEEEEEEvNT_6ParamsE)
        /*0cdc*/ 	.short	0x0210
        /*0cde*/ 	.short	0x06f0


	//----- nvinfo : EIATTR_SW_WAR
	.align		4
.L_574:
        /*0ce0*/ 	.byte	0x04, 0x36
        /*0ce2*/ 	.short	(.L_576 - .L_575)
.L_575:
        /*0ce4*/ 	.word	0x00000008
.L_576:


//--------------------- .nv.info._ZN7cutlass13device_kernelIN5flash11enable_sm90INS1_16FlashAttnBwdSm90INS1_25CollectiveMainloopBwdSm90ILi2ELi2ELi2EN4cute5tupleIJNS5_1CILi1EEES8_S8_EEENS6_IJNS7_ILi128EEESA_NS7_ILi64EEEEEENS_6half_tEfNS_4arch4Sm90ELb0ELb1ELb0ELb1ELb0ELb1ELb0ELb0ELi2ELi1ELi2ELi2ELb0EEENS1_24CollectiveEpilogueBwdGQAISC_fSF_Li256ELb1ELb0EEENS1_19SingleTileSchedulerILb1ELb0ELb0ELi128EEEEEEEEEvNT_6ParamsE --------------------------
	.section	.nv.info._ZN7cutlass13device_kernelIN5flash11enable_sm90INS1_16FlashAttnBwdSm90INS1_25CollectiveMainloopBwdSm90ILi2ELi2ELi2EN4cute5tupleIJNS5_1CILi1EEES8_S8_EEENS6_IJNS7_ILi128EEESA_NS7_ILi64EEEEEENS_6half_tEfNS_4arch4Sm90ELb0ELb1ELb0ELb1ELb0ELb1ELb0ELb0ELi2ELi1ELi2ELi2ELb0EEENS1_24CollectiveEpilogueBwdGQAISC_fSF_Li256ELb1ELb0EEENS1_19SingleTileSchedulerILb1ELb0ELb0ELi128EEEEEEEEEvNT_6ParamsE,"",@"SHT_CUDA_INFO"
	.sectionflags	@""
	.align	4


	//----- nvinfo : EIATTR_CUDA_API_VERSION
	.align		4
        /*0000*/ 	.byte	0x04, 0x37
        /*0002*/ 	.short	(.L_578 - .L_577)
.L_577:
        /*0004*/ 	.word	0x00000082


	//----- nvinfo : EIATTR_KPARAM_INFO
	.align		4
.L_578:
        /*0008*/ 	.byte	0x04, 0x17
        /*000a*/ 	.short	(.L_580 - .L_579)
.L_579:
        /*000c*/ 	.word	0x00000000
        /*0010*/ 	.short	0x0000
        /*0012*/ 	.short	0x0070
        /*0014*/ 	.byte	0x00, 0xf0, 0x01, 0x1a


	//----- nvinfo : EIATTR_SPARSE_MMA_MASK
	.align		4
.L_580:
        /*0018*/ 	.byte	0x03, 0x50
        /*001a*/ 	.short	0x0000


	//----- nvinfo : EIATTR_MAXREG_COUNT
	.align		4
        /*001c*/ 	.byte	0x03, 0x1b
        /*001e*/ 	.short	0x00a8


	//----- nvinfo : EIATTR_NUM_BARRIERS
	.align		4
        /*0020*/ 	.byte	0x02, 0x4c
        /*0022*/ 	.byte	0x10
	.zero		1


	//----- nvinfo : EIATTR_EXTERNS
	.align		4
        /*0024*/ 	.byte	0x04, 0x0f
        /*0026*/ 	.short	(.L_582 - .L_581)


	//   ....[0]....
	.align		4
.L_581:
        /*0028*/ 	.word	index@(__assertfail)


	//----- nvinfo : EIATTR_ANNOTATIONS
	.align		4
.L_582:
        /*002c*/ 	.byte	0x04, 0x55
        /*002e*/ 	.short	(.L_584 - .L_583)


	//   ....[0]....
.L_583:
        /* <DEDUP_REMOVED lines=31> */


	//----- nvinfo : EIATTR_MERCURY_ISA_VERSION
	.align		4
.L_584:
        /*0210*/ 	.byte	0x03, 0x5f
        /*0212*/ 	.short	0x0101


	//----- nvinfo : EIATTR_INT_WARP_WIDE_INSTR_OFFSETS
	.align		4
        /*0214*/ 	.byte	0x04, 0x31
        /*0216*/ 	.short	(.L_586 - .L_585)


	//   ....[0]....
.L_585:
        /*0218*/ 	.word	0x00000190


	//   ....[1]....
        /*021c*/ 	.word	0x000001c0


	//----- nvinfo : EIATTR_COOP_GROUP_MASK_REGIDS
	.align		4
.L_586:
        /*0220*/ 	.byte	0x04, 0x29
        /*0222*/ 	.short	(.L_588 - .L_587)


	//   ....[0]....
.L_587:
        /*0224*/ 	.word	0xffffffff


	//   ....[1]....
        /*0228*/ 	.word	0xffffffff


	//   ....[2]....
        /*022c*/ 	.word	0xffffffff


	//   ....[3]....
        /*0230*/ 	.word	0xffffffff


	//   ....[4]....
        /*0234*/ 	.word	0xffffffff


	//   ....[5]....
        /*0238*/ 	.word	0xffffffff


	//   ....[6]....
        /*023c*/ 	.word	0xffffffff


	//   ....[7]....
        /*0240*/ 	.word	0xffffffff


	//   ....[8]....
        /*0244*/ 	.word	0xffffffff


	//   ....[9]....
        /*0248*/ 	.word	0xffffffff


	//   ....[10]....
        /*024c*/ 	.word	0xffffffff


	//   ....[11]....
        /*0250*/ 	.word	0xffffffff


	//   ....[12]....
        /*0254*/ 	.word	0xffffffff


	//   ....[13]....
        /*0258*/ 	.word	0xffffffff


	//   ....[14]....
        /*025c*/ 	.word	0xffffffff


	//   ....[15]....
        /*0260*/ 	.word	0xffffffff


	//   ....[16]....
        /*0264*/ 	.word	0xffffffff


	//   ....[17]....
        /*0268*/ 	.word	0xffffffff


	//   ....[18]....
        /*026c*/ 	.word	0xffffffff


	//   ....[19]....
        /*0270*/ 	.word	0xffffffff


	//   ....[20]....
        /*0274*/ 	.word	0xffffffff


	//   ....[21]....
        /*0278*/ 	.word	0xffffffff


	//   ....[22]....
        /*027c*/ 	.word	0xffffffff


	//   ....[23]....
        /*0280*/ 	.word	0xffffffff


	//   ....[24]....
        /*0284*/ 	.word	0xffffffff


	//   ....[25]....
        /*0288*/ 	.word	0xffffffff


	//   ....[26]....
        /*028c*/ 	.word	0xffffffff


	//   ....[27]....
        /*0290*/ 	.word	0xffffffff


	//   ....[28]....
        /*0294*/ 	.word	0xffffffff


	//   ....[29]....
        /*0298*/ 	.word	0xffffffff


	//   ....[30]....
        /*029c*/ 	.word	0xffffffff


	//   ....[31]....
        /*02a0*/ 	.word	0xffffffff


	//   ....[32]....
        /*02a4*/ 	.word	0xffffffff


	//   ....[33]....
        /*02a8*/ 	.word	0xffffffff


	//   ....[34]....
        /*02ac*/ 	.word	0xffffffff


	//   ....[35]....
        /*02b0*/ 	.word	0xffffffff


	//   ....[36]....
        /*02b4*/ 	.word	0xffffffff


	//   ....[37]....
        /*02b8*/ 	.word	0xffffffff


	//   ....[38]....
        /*02bc*/ 	.word	0xffffffff


	//   ....[39]....
        /*02c0*/ 	.word	0xffffffff


	//   ....[40]....
        /*02c4*/ 	.word	0xffffffff


	//   ....[41]....
        /*02c8*/ 	.word	0xffffffff


	//   ....[42]....
        /*02cc*/ 	.word	0xffffffff


	//   ....[43]....
        /*02d0*/ 	.word	0xffffffff


	//   ....[44]....
        /*02d4*/ 	.word	0xffffffff


	//   ....[45]....
        /*02d8*/ 	.word	0xffffffff


	//   ....[46]....
        /*02dc*/ 	.word	0xffffffff


	//   ....[47]....
        /*02e0*/ 	.word	0xffffffff


	//   ....[48]....
        /*02e4*/ 	.word	0xffffffff


	//   ....[49]....
        /*02e8*/ 	.word	0xffffffff


	//   ....[50]....
        /*02ec*/ 	.word	0xffffffff


	//   ....[51]....
        /*02f0*/ 	.word	0xffffffff


	//   ....[52]....
        /*02f4*/ 	.word	0xffffffff


	//   ....[53]....
        /*02f8*/ 	.word	0xffffffff


	//   ....[54]....
        /*02fc*/ 	.word	0xffffffff


	//   ....[55]....
        /*0300*/ 	.word	0xffffffff


	//   ....[56]....
        /*0304*/ 	.word	0xffffffff


	//   ....[57]....
        /*0308*/ 	.word	0xffffffff


	//   ....[58]....
        /*030c*/ 	.word	0xffffffff


	//   ....[59]....
        /*0310*/ 	.word	0xffffffff


	//   ....[60]....
        /*0314*/ 	.word	0xffffffff


	//   ....[61]....
        /*0318*/ 	.word	0xffffffff


	//   ....[62]....
        /*031c*/ 	.word	0xffffffff


	//   ....[63]....
        /*0320*/ 	.word	0xffffffff


	//   ....[64]....
        /*0324*/ 	.word	0xffffffff


	//   ....[65]....
        /*0328*/ 	.word	0xffffffff


	//   ....[66]....
        /*032c*/ 	.word	0xffffffff


	//   ....[67]....
        /*0330*/ 	.word	0xffffffff


	//   ....[68]....
        /*0334*/ 	.word	0xffffffff


	//   ....[69]....
        /*0338*/ 	.word	0xffffffff


	//   ....[70]....
        /*033c*/ 	.word	0xffffffff


	//   ....[71]....
        /*0340*/ 	.word	0xffffffff


	//   ....[72]....
        /*0344*/ 	.word	0xffffffff


	//   ....[73]....
        /*0348*/ 	.word	0xffffffff


	//   ....[74]....
        /*034c*/ 	.word	0xffffffff


	//   ....[75]....
        /*0350*/ 	.word	0xffffffff


	//   ....[76]....
        /*0354*/ 	.word	0xffffffff


	//   ....[77]....
        /*0358*/ 	.word	0xffffffff


	//   ....[78]....
        /*035c*/ 	.word	0xffffffff


	//   ....[79]....
        /*0360*/ 	.word	0xffffffff


	//   ....[80]....
        /*0364*/ 	.word	0xffffffff


	//   ....[81]....
        /*0368*/ 	.word	0xffffffff


	//   ....[82]....
        /*036c*/ 	.word	0xffffffff


	//   ....[83]....
        /*0370*/ 	.word	0xffffffff


	//   ....[84]....
        /*0374*/ 	.word	0xffffffff


	//   ....[85]....
        /*0378*/ 	.word	0xffffffff


	//   ....[86]....
        /*037c*/ 	.word	0xffffffff


	//   ....[87]....
        /*0380*/ 	.word	0xffffffff


	//   ....[88]....
        /*0384*/ 	.word	0xffffffff


	//   ....[89]....
        /*0388*/ 	.word	0xffffffff


	//   ....[90]....
        /*038c*/ 	.word	0xffffffff


	//   ....[91]....
        /*0390*/ 	.word	0xffffffff


	//   ....[92]....
        /*0394*/ 	.word	0xffffffff


	//   ....[93]....
        /*0398*/ 	.word	0xffffffff


	//   ....[94]....
        /*039c*/ 	.word	0xffffffff


	//   ....[95]....
        /*03a0*/ 	.word	0xffffffff


	//   ....[96]....
        /*03a4*/ 	.word	0xffffffff


	//   ....[97]....
        /*03a8*/ 	.word	0xffffffff


	//   ....[98]....
        /*03ac*/ 	.word	0xffffffff


	//   ....[99]....
        /*03b0*/ 	.word	0xffffffff


	//   ....[100]....
        /*03b4*/ 	.word	0xffffffff


	//   ....[101]....
        /*03b8*/ 	.word	0xffffffff


	//   ....[102]....
        /*03bc*/ 	.word	0xffffffff


	//   ....[103]....
        /*03c0*/ 	.word	0xffffffff


	//   ....[104]....
        /*03c4*/ 	.word	0xffffffff


	//   ....[105]....
        /*03c8*/ 	.word	0xffffffff


	//   ....[106]....
        /*03cc*/ 	.word	0xffffffff


	//   ....[107]....
        /*03d0*/ 	.word	0xffffffff


	//   ....[108]....
        /*03d4*/ 	.word	0xffffffff


	//   ....[109]....
        /*03d8*/ 	.word	0xffffffff


	//   ....[110]....
        /*03dc*/ 	.word	0xffffffff


	//   ....[111]....
        /*03e0*/ 	.word	0xffffffff


	//   ....[112]....
        /*03e4*/ 	.word	0xffffffff


	//   ....[113]....
        /*03e8*/ 	.word	0xffffffff


	//   ....[114]....
        /*03ec*/ 	.word	0xffffffff


	//   ....[115]....
        /*03f0*/ 	.word	0xffffffff


	//   ....[116]....
        /*03f4*/ 	.word	0xffffffff


	//   ....[117]....
        /*03f8*/ 	.word	0xffffffff


	//   ....[118]....
        /*03fc*/ 	.word	0xffffffff


	//   ....[119]....
        /*0400*/ 	.word	0xffffffff


	//   ....[120]....
        /*0404*/ 	.word	0xffffffff


	//   ....[121]....
        /*0408*/ 	.word	0xffffffff


	//   ....[122]....
        /*040c*/ 	.word	0xffffffff


	//   ....[123]....
        /*0410*/ 	.word	0xffffffff


	//   ....[124]....
        /*0414*/ 	.word	0xffffffff


	//   ....[125]....
        /*0418*/ 	.word	0xffffffff


	//   ....[126]....
        /*041c*/ 	.word	0xffffffff


	//   ....[127]....
        /*0420*/ 	.word	0xffffffff


	//   ....[128]....
        /*0424*/ 	.word	0xffffffff


	//   ....[129]....
        /*0428*/ 	.word	0xffffffff


	//   ....[130]....
        /*042c*/ 	.word	0xffffffff


	//   ....[131]....
        /*0430*/ 	.word	0xffffffff


	//   ....[132]....
        /*0434*/ 	.word	0xffffffff


	//   ....[133]....
        /*0438*/ 	.word	0xffffffff


	//   ....[134]....
        /*043c*/ 	.word	0xffffffff


	//   ....[135]....
        /*0440*/ 	.word	0xffffffff


	//   ....[136]....
        /*0444*/ 	.word	0xffffffff


	//   ....[137]....
        /*0448*/ 	.word	0xffffffff


	//   ....[138]....
        /*044c*/ 	.word	0xffffffff


	//   ....[139]....
        /*0450*/ 	.word	0xffffffff


	//   ....[140]....
        /*0454*/ 	.word	0xffffffff


	//   ....[141]....
        /*0458*/ 	.word	0xffffffff


	//   ....[142]....
        /*045c*/ 	.word	0xffffffff


	//   ....[143]....
        /*0460*/ 	.word	0xffffffff


	//   ....[144]....
        /*0464*/ 	.word	0xffffffff


	//   ....[145]....
        /*0468*/ 	.word	0xffffffff


	//   ....[146]....
        /*046c*/ 	.word	0xffffffff


	//   ....[147]....
        /*0470*/ 	.word	0xffffffff


	//   ....[148]....
        /*0474*/ 	.word	0xffffffff


	//   ....[149]....
        /*0478*/ 	.word	0xffffffff


	//   ....[150]....
        /*047c*/ 	.word	0xffffffff


	//   ....[151]....
        /*0480*/ 	.word	0xffffffff


	//   ....[152]....
        /*0484*/ 	.word	0xffffffff


	//   ....[153]....
        /*0488*/ 	.word	0xffffffff


	//   ....[154]....
        /*048c*/ 	.word	0xffffffff


	//   ....[155]....
        /*0490*/ 	.word	0xffffffff


	//   ....[156]....
        /*0494*/ 	.word	0xffffffff


	//   ....[157]....
        /*0498*/ 	.word	0xffffffff


	//   ....[158]....
        /*049c*/ 	.word	0xffffffff


	//   ....[159]....
        /*04a0*/ 	.word	0xffffffff


	//   ....[160]....
        /*04a4*/ 	.word	0xffffffff


	//   ....[161]....
        /*04a8*/ 	.word	0xffffffff


	//   ....[162]....
        /*04ac*/ 	.word	0xffffffff


	//   ....[163]....
        /*04b0*/ 	.word	0xffffffff


	//   ....[164]....
        /*04b4*/ 	.word	0xffffffff


	//   ....[165]....
        /*04b8*/ 	.word	0xffffffff


	//   ....[166]....
        /*04bc*/ 	.word	0xffffffff


	//   ....[167]....
        /*04c0*/ 	.word	0xffffffff


	//   ....[168]....
        /*04c4*/ 	.word	0xffffffff


	//   ....[169]....
        /*04c8*/ 	.word	0xffffffff


	//   ....[170]....
        /*04cc*/ 	.word	0xffffffff


	//   ....[171]....
        /*04d0*/ 	.word	0xffffffff


	//   ....[172]....
        /*04d4*/ 	.word	0xffffffff


	//   ....[173]....
        /*04d8*/ 	.word	0xffffffff


	//   ....[174]....
        /*04dc*/ 	.word	0xffffffff


	//   ....[175]....
        /*04e0*/ 	.word	0xffffffff


	//   ....[176]....
        /*04e4*/ 	.word	0xffffffff


	//   ....[177]....
        /*04e8*/ 	.word	0xffffffff


	//   ....[178]....
        /*04ec*/ 	.word	0xffffffff


	//   ....[179]....
        /*04f0*/ 	.word	0xffffffff


	//   ....[180]....
        /*04f4*/ 	.word	0xffffffff


	//   ....[181]....
        /*04f8*/ 	.word	0xffffffff


	//   ....[182]....
        /*04fc*/ 	.word	0xffffffff


	//   ....[183]....
        /*0500*/ 	.word	0xffffffff


	//   ....[184]....
        /*0504*/ 	.word	0xffffffff


	//   ....[185]....
        /*0508*/ 	.word	0xffffffff


	//   ....[186]....
        /*050c*/ 	.word	0xffffffff


	//   ....[187]....
        /*0510*/ 	.word	0xffffffff


	//   ....[188]....
        /*0514*/ 	.word	0xffffffff


	//   ....[189]....
        /*0518*/ 	.word	0xffffffff


	//   ....[190]....
        /*051c*/ 	.word	0xffffffff


	//   ....[191]....
        /*0520*/ 	.word	0xffffffff


	//   ....[192]....
        /*0524*/ 	.word	0xffffffff


	//   ....[193]....
        /*0528*/ 	.word	0xffffffff


	//   ....[194]....
        /*052c*/ 	.word	0xffffffff


	//   ....[195]....
        /*0530*/ 	.word	0xffffffff


	//   ....[196]....
        /*0534*/ 	.word	0xffffffff


	//   ....[197]....
        /*0538*/ 	.word	0xffffffff


	//   ....[198]....
        /*053c*/ 	.word	0xffffffff


	//   ....[199]....
        /*0540*/ 	.word	0x0500000f


	//----- nvinfo : EIATTR_COOP_GROUP_INSTR_OFFSETS
	.align		4
.L_588:
        /*0544*/ 	.byte	0x04, 0x28
        /*0546*/ 	.short	(.L_590 - .L_589)


	//   ....[0]....
.L_589:
        /*0548*/ 	.word	0x00000070


	//   ....[1]....
        /*054c*/ 	.word	0x000001a0


	//   ....[2]....
        /*0550*/ 	.word	0x000001f0


	//   ....[3]....
        /*0554*/ 	.word	0x000003e0


	//   ....[4]....
        /*0558*/ 	.word	0x00000620


	//   ....[5]....
        /*055c*/ 	.word	0x00001410


	//   ....[6]....
        /*0560*/ 	.word	0x00002630


	//   ....[7]....
        /*0564*/ 	.word	0x000026f0


	//   ....[8]....
        /*0568*/ 	.word	0x00002720


	//   ....[9]....
        /*056c*/ 	.word	0x00002850


	//   ....[10]....
        /*0570*/ 	.word	0x000028f0


	//   ....[11]....
        /*0574*/ 	.word	0x00002c60


	//   ....[12]....
        /*0578*/ 	.word	0x00002cb0


	//   ....[13]....
        /*057c*/ 	.word	0x00002fd0


	//   ....[14]....
        /*0580*/ 	.word	0x00003150


	//   ....[15]....
        /*0584*/ 	.word	0x00003200


	//   ....[16]....
        /*0588*/ 	.word	0x00003240


	//   ....[17]....
        /*058c*/ 	.word	0x00003270


	//   ....[18]....
        /*0590*/ 	.word	0x000032b0


	//   ....[19]....
        /*0594*/ 	.word	0x000033b0


	//   ....[20]....
        /*0598*/ 	.word	0x000033f0


	//   ....[21]....
        /*059c*/ 	.word	0x00003590


	//   ....[22]....
        /*05a0*/ 	.word	0x000036c0


	//   ....[23]....
        /*05a4*/ 	.word	0x00003760


	//   ....[24]....
        /*05a8*/ 	.word	0x00003800


	//   ....[25]....
        /*05ac*/ 	.word	0x00003840


	//   ....[26]....
        /*05b0*/ 	.word	0x00003870


	//   ....[27]....
        /*05b4*/ 	.word	0x00003960


	//   ....[28]....
        /*05b8*/ 	.word	0x000039a0


	//   ....[29]....
        /*05bc*/ 	.word	0x000039e0


	//   ....[30]....
        /*05c0*/ 	.word	0x00003a00


	//   ....[31]....
        /*05c4*/ 	.word	0x00003a40


	//   ....[32]....
        /*05c8*/ 	.word	0x00003af0


	//   ....[33]....
        /*05cc*/ 	.word	0x00003b30


	//   ....[34]....
        /*05d0*/ 	.word	0x00003b70


	//   ....[35]....
        /*05d4*/ 	.word	0x00003bb0


	//   ....[36]....
        /*05d8*/ 	.word	0x00003c60


	//   ....[37]....
        /*05dc*/ 	.word	0x00003da0


	//   ....[38]....
        /*05e0*/ 	.word	0x00003e00


	//   ....[39]....
        /*05e4*/ 	.word	0x00003e40


	//   ....[40]....
        /*05e8*/ 	.word	0x00003e50


	//   ....[41]....
        /*05ec*/ 	.word	0x00003e70


	//   ....[42]....
        /*05f0*/ 	.word	0x00003e80


	//   ....[43]....
        /*05f4*/ 	.word	0x00003ea0


	//   ....[44]....
        /*05f8*/ 	.word	0x00003ec0


	//   ....[45]....
        /*05fc*/ 	.word	0x00003f40


	//   ....[46]....
        /*0600*/ 	.word	0x00003fb0


	//   ....[47]....
        /*0604*/ 	.word	0x00003ff0


	//   ....[48]....
        /*0608*/ 	.word	0x00004030


	//   ....[49]....
        /*060c*/ 	.word	0x00004070


	//   ....[50]....
        /*0610*/ 	.word	0x000040d0


	//   ....[51]....
        /*0614*/ 	.word	0x00004110


	//   ....[52]....
        /*0618*/ 	.word	0x00004160


	//   ....[53]....
        /*061c*/ 	.word	0x000041b0


	//   ....[54]....
        /*0620*/ 	.word	0x00004200


	//   ....[55]....
        /*0624*/ 	.word	0x00004260


	//   ....[56]....
        /*0628*/ 	.word	0x000042a0


	//   ....[57]....
        /*062c*/ 	.word	0x000042e0


	//   ....[58]....
        /*0630*/ 	.word	0x00004320


	//   ....[59]....
        /*0634*/ 	.word	0x00004360


	//   ....[60]....
        /*0638*/ 	.word	0x000043a0


	//   ....[61]....
        /*063c*/ 	.word	0x000043e0


	//   ....[62]....
        /*0640*/ 	.word	0x00004420


	//   ....[63]....
        /*0644*/ 	.word	0x00004460


	//   ....[64]....
        /*0648*/ 	.word	0x000044a0


	//   ....[65]....
        /*064c*/ 	.word	0x000044e0


	//   ....[66]....
        /*0650*/ 	.word	0x00004520


	//   ....[67]....
        /*0654*/ 	.word	0x00004560


	//   ....[68]....
        /*0658*/ 	.word	0x000045a0


	//   ....[69]....
        /*065c*/ 	.word	0x000045e0


	//   ....[70]....
        /*0660*/ 	.word	0x00006800


	//   ....[71]....
        /*0664*/ 	.word	0x00006860


	//   ....[72]....
        /*0668*/ 	.word	0x000068a0


	//   ....[73]....
        /*066c*/ 	.word	0x000068d0


	//   ....[74]....
        /*0670*/ 	.word	0x00006900


	//   ....[75]....
        /*0674*/ 	.word	0x00006930


	//   ....[76]....
        /*0678*/ 	.word	0x00006c10


	//   ....[77]....
        /*067c*/ 	.word	0x00006c20


	//   ....[78]....
        /*0680*/ 	.word	0x00006c50


	//   ....[79]....
        /*0684*/ 	.word	0x00006c80


	//   ....[80]....
        /*0688*/ 	.word	0x00006cc0


	//   ....[81]....
        /*068c*/ 	.word	0x00006db0


	//   ....[82]....
        /*0690*/ 	.word	0x00006e90


	//   ....[83]....
        /*0694*/ 	.word	0x00006ed0


	//   ....[84]....
        /*0698*/ 	.word	0x00006f10


	//   ....[85]....
        /*069c*/ 	.word	0x00006f20


	//   ....[86]....
        /*06a0*/ 	.word	0x00006f50


	//   ....[87]....
        /*06a4*/ 	.word	0x00006f60


	//   ....[88]....
        /*06a8*/ 	.word	0x00006f80


	//   ....[89]....
        /*06ac*/ 	.word	0x00006fc0


	//   ....[90]....
        /*06b0*/ 	.word	0x00007090


	//   ....[91]....
        /*06b4*/ 	.word	0x000070d0


	//   ....[92]....
        /*06b8*/ 	.word	0x00007110


	//   ....[93]....
        /*06bc*/ 	.word	0x00007150


	//   ....[94]....
        /*06c0*/ 	.word	0x00007190


	//   ....[95]....
        /*06c4*/ 	.word	0x000071e0


	//   ....[96]....
        /*06c8*/ 	.word	0x00007220


	//   ....[97]....
        /*06cc*/ 	.word	0x00007270


	//   ....[98]....
        /*06d0*/ 	.word	0x000072b0


	//   ....[99]....
        /*06d4*/ 	.word	0x000073c0


	//   ....[100]....
        /*06d8*/ 	.word	0x00007440


	//   ....[101]....
        /*06dc*/ 	.word	0x000074a0


	//   ....[102]....
        /*06e0*/ 	.word	0x00007880


	//   ....[103]....
        /*06e4*/ 	.word	0x00007890


	//   ....[104]....
        /*06e8*/ 	.word	0x000078a0


	//   ....[105]....
        /*06ec*/ 	.word	0x000078b0


	//   ....[106]....
        /*06f0*/ 	.word	0x000078c0


	//   ....[107]....
        /*06f4*/ 	.word	0x000078d0


	//   ....[108]....
        /*06f8*/ 	.word	0x00007900


	//   ....[109]....
        /*06fc*/ 	.word	0x00007930


	//   ....[110]....
        /*0700*/ 	.word	0x00007970


	//   ....[111]....
        /*0704*/ 	.word	0x00007990


	//   ....[112]....
        /*0708*/ 	.word	0x000079d0


	//   ....[113]....
        /*070c*/ 	.word	0x00007a10


	//   ....[114]....
        /*0710*/ 	.word	0x00007a50


	//   ....[115]....
        /*0714*/ 	.word	0x00007a60


	//   ....[116]....
        /*0718*/ 	.word	0x00007a90


	//   ....[117]....
        /*071c*/ 	.word	0x00007ad0


	//   ....[118]....
        /*0720*/ 	.word	0x00007b00


	//   ....[119]....
        /*0724*/ 	.word	0x00007b20


	//   ....[120]....
        /*0728*/ 	.word	0x00007b50


	//   ....[121]....
        /*072c*/ 	.word	0x00007b90


	//   ....[122]....
        /*0730*/ 	.word	0x00007bd0


	//   ....[123]....
        /*0734*/ 	.word	0x00007c10


	//   ....[124]....
        /*0738*/ 	.word	0x00007c50


	//   ....[125]....
        /*073c*/ 	.word	0x00007c60


	//   ....[126]....
        /*0740*/ 	.word	0x00007ca0


	//   ....[127]....
        /*0744*/ 	.word	0x00007ce0


	//   ....[128]....
        /*0748*/ 	.word	0x00007d20


	//   ....[129]....
        /*074c*/ 	.word	0x00007d30


	//   ....[130]....
        /*0750*/ 	.word	0x00007d40


	//   ....[131]....
        /*0754*/ 	.word	0x00007d50


	//   ....[132]....
        /*0758*/ 	.word	0x00007d90


	//   ....[133]....
        /*075c*/ 	.word	0x00007dd0


	//   ....[134]....
        /*0760*/ 	.word	0x0000a230


	//   ....[135]....
        /*0764*/ 	.word	0x0000a350


	//   ....[136]....
        /*0768*/ 	.word	0x0000a3b0


	//   ....[137]....
        /*076c*/ 	.word	0x0000a480


	//   ....[138]....
        /*0770*/ 	.word	0x0000a4d0


	//   ....[139]....
        /*0774*/ 	.word	0x0000a5b0


	//   ....[140]....
        /*0778*/ 	.word	0x0000a610


	//   ....[141]....
        /*077c*/ 	.word	0x0000a650


	//   ....[142]....
        /*0780*/ 	.word	0x0000a6d0


	//   ....[143]....
        /*0784*/ 	.word	0x0000a760


	//   ....[144]....
        /*0788*/ 	.word	0x0000a7a0


	//   ....[145]....
        /*078c*/ 	.word	0x0000a860


	//   ....[146]....
        /*0790*/ 	.word	0x0000a8a0


	//   ....[147]....
        /*0794*/ 	.word	0x0000a8e0


	//   ....[148]....
        /*0798*/ 	.word	0x0000a920


	//   ....[149]....
        /*079c*/ 	.word	0x0000a980


	//   ....[150]....
        /*07a0*/ 	.word	0x0000aa80


	//   ....[151]....
        /*07a4*/ 	.word	0x0000acf0


	//   ....[152]....
        /*07a8*/ 	.word	0x0000ae00


	//   ....[153]....
        /*07ac*/ 	.word	0x0000ae40


	//   ....[154]....
        /*07b0*/ 	.word	0x0000aed0


	//   ....[155]....
        /*07b4*/ 	.word	0x0000b3a0


	//   ....[156]....
        /*07b8*/ 	.word	0x0000b4a0


	//   ....[157]....
        /*07bc*/ 	.word	0x0000b4d0


	//   ....[158]....
        /*07c0*/ 	.word	0x0000b510


	//   ....[159]....
        /*07c4*/ 	.word	0x0000b540


	//   ....[160]....
        /*07c8*/ 	.word	0x0000b650


	//   ....[161]....
        /*07cc*/ 	.word	0x0000b840


	//   ....[162]....
        /*07d0*/ 	.word	0x0000b890


	//   ....[163]....
        /*07d4*/ 	.word	0x0000b8d0


	//   ....[164]....
        /*07d8*/ 	.word	0x0000b910


	//   ....[165]....
        /*07dc*/ 	.word	0x0000b920


	//   ....[166]....
        /*07e0*/ 	.word	0x0000baf0


	//   ....[167]....
        /*07e4*/ 	.word	0x0000bb00


	//   ....[168]....
        /*07e8*/ 	.word	0x0000bb10


	//   ....[169]....
        /*07ec*/ 	.word	0x0000bb20


	//   ....[170]....
        /*07f0*/ 	.word	0x0000bb30


	//   ....[171]....
        /*07f4*/ 	.word	0x0000bb40


	//   ....[172]....
        /*07f8*/ 	.word	0x0000bb70


	//   ....[173]....
        /*07fc*/ 	.word	0x0000bba0


	//   ....[174]....
        /*0800*/ 	.word	0x0000bbe0


	//   ....[175]....
        /*0804*/ 	.word	0x0000bc10


	//   ....[176]....
        /*0808*/ 	.word	0x0000bc50


	//   ....[177]....
        /*080c*/ 	.word	0x0000bc80


	//   ....[178]....
        /*0810*/ 	.word	0x0000bca0


	//   ....[179]....
        /*0814*/ 	.word	0x0000bce0


	//   ....[180]....
        /*0818*/ 	.word	0x0000bcf0


	//   ....[181]....
        /*081c*/ 	.word	0x0000bd70


	//   ....[182]....
        /*0820*/ 	.word	0x0000bda0


	//   ....[183]....
        /*0824*/ 	.word	0x0000bdd0


	//   ....[184]....
        /*0828*/ 	.word	0x0000be20


	//   ....[185]....
        /*082c*/ 	.word	0x0000be60


	//   ....[186]....
        /*0830*/ 	.word	0x0000be70


	//   ....[187]....
        /*0834*/ 	.word	0x0000beb0


	//   ....[188]....
        /*0838*/ 	.word	0x0000bee0


	//   ....[189]....
        /*083c*/ 	.word	0x0000bf20


	//   ....[190]....
        /*0840*/ 	.word	0x0000bf40


	//   ....[191]....
        /*0844*/ 	.word	0x0000bf50


	//   ....[192]....
        /*0848*/ 	.word	0x0000bf60


	//   ....[193]....
        /*084c*/ 	.word	0x0000bf70


	//   ....[194]....
        /*0850*/ 	.word	0x0000bf80


	//   ....[195]....
        /*0854*/ 	.word	0x0000bf90


	//   ....[196]....
        /*0858*/ 	.word	0x0000bfa0


	//   ....[197]....
        /*085c*/ 	.word	0x0000bfb0


	//   ....[198]....
        /*0860*/ 	.word	0x0000e240


	//   ....[199]....
        /*0864*/ 	.word	0x00011990


	//----- nvinfo : EIATTR_REG_RECONFIG
	.align		4
.L_590:
        /*0868*/ 	.byte	0x01, 0x54
	.zero		2


	//----- nvinfo : EIATTR_SYSCALL_OFFSETS
	.align		4
        /*086c*/ 	.byte	0x04, 0x46
        /*086e*/ 	.short	(.L_592 - .L_591)


	//   ....[0]....
.L_591:
        /*0870*/ 	.word	0x00001070


	//   ....[1]....
        /*0874*/ 	.word	0x00001160


	//   ....[2]....
        /*0878*/ 	.word	0x000012c0


	//   ....[3]....
        /*087c*/ 	.word	0x000013b0


	//----- nvinfo : EIATTR_MBARRIER_INSTR_OFFSETS
	.align		4
.L_592:
        /*0880*/ 	.byte	0x04, 0x39
        /*0882*/ 	.short	(.L_594 - .L_593)


	//   ....[0]....
.L_593:
        /*0884*/ 	.word	0x00000290
        /*0888*/ 	.word	0x000000ff
        /*088c*/ 	.word	0x00030c00
        /*0890*/ 	.short	0x0100
        /*0892*/ 	.byte	0x06
	.zero		1


	//   ....[1]....
        /*0894*/ 	.word	0x00000390
        /*0898*/ 	.word	0x000000ff
        /*089c*/ 	.word	0x00030c10
        /*08a0*/ 	.short	0x0100
        /*08a2*/ 	.byte	0x08
	.zero		1


	//   ....[2]....
        /*08a4*/ 	.word	0x000003a0
        /*08a8*/ 	.word	0x000000ff
        /*08ac*/ 	.word	0x00030c20
        /*08b0*/ 	.short	0x0100
        /*08b2*/ 	.byte	0x08
	.zero		1


	//   ....[3]....
        /*08b4*/ 	.word	0x000003b0
        /*08b8*/ 	.word	0x000000ff
        /*08bc*/ 	.word	0x00030c18
        /*08c0*/ 	.short	0x0100
        /*08c2*/ 	.byte	0x08
	.zero		1


	//   ....[4]....
        /*08c4*/ 	.word	0x000003c0
        /*08c8*/ 	.word	0x000000ff
        /*08cc*/ 	.word	0x00030c28
        /*08d0*/ 	.short	0x0100
        /*08d2*/ 	.byte	0x08
	.zero		1


	//   ....[5]....
        /*08d4*/ 	.word	0x000004f0
        /*08d8*/ 	.word	0x000000ff
        /*08dc*/ 	.word	0x00030c30
        /*08e0*/ 	.short	0x0100
        /*08e2*/ 	.byte	0x08
	.zero		1


	//   ....[6]....
        /*08e4*/ 	.word	0x00000500
        /*08e8*/ 	.word	0x000000ff
        /*08ec*/ 	.word	0x00030c40
        /*08f0*/ 	.short	0x0100
        /*08f2*/ 	.byte	0x08
	.zero		1


	//   ....[7]....
        /*08f4*/ 	.word	0x00000510
        /*08f8*/ 	.word	0x000000ff
        /*08fc*/ 	.word	0x00030c38
        /*0900*/ 	.short	0x0100
        /*0902*/ 	.byte	0x08
	.zero		1


	//   ....[8]....
        /*0904*/ 	.word	0x00000520
        /*0908*/ 	.word	0x000000ff
        /*090c*/ 	.word	0x00030c48
        /*0910*/ 	.short	0x0100
        /*0912*/ 	.byte	0x08
	.zero		1


	//   ....[9]....
        /*0914*/ 	.word	0x00001450
        /*0918*/ 	.word	0x00000010
        /*091c*/ 	.word	0x00030c00
        /*0920*/ 	.short	0x010a
        /*0922*/ 	.byte	0x3f
	.zero		1


	//   ....[10]....
        /*0924*/ 	.word	0x00001570
        /*0928*/ 	.word	0x00000010
        /*092c*/ 	.word	0x00030c00
        /*0930*/ 	.short	0x010a
        /*0932*/ 	.byte	0x3f
	.zero		1


	//   ....[11]....
        /*0934*/ 	.word	0x00001fd0
        /*0938*/ 	.word	0x00000008
        /*093c*/ 	.word	0x00030c10
        /*0940*/ 	.short	0x010a
        /*0942*/ 	.byte	0x3f
	.zero		1


	//   ....[12]....
        /*0944*/ 	.word	0x00002040
        /*0948*/ 	.word	0x00000008
        /*094c*/ 	.word	0x00030c10
        /*0950*/ 	.short	0x010a
        /*0952*/ 	.byte	0x3f
	.zero		1


	//   ....[13]....
        /*0954*/ 	.word	0x00002420
        /*0958*/ 	.word	0x00000008
        /*095c*/ 	.word	0x00030c30
        /*0960*/ 	.short	0x010a
        /*0962*/ 	.byte	0x3f
	.zero		1


	//   ....[14]....
        /*0964*/ 	.word	0x00002490
        /*0968*/ 	.word	0x00000008
        /*096c*/ 	.word	0x00030c30
        /*0970*/ 	.short	0x010a
        /*0972*/ 	.byte	0x3f
	.zero		1


	//   ....[15]....
        /*0974*/ 	.word	0x00005520
        /*0978*/ 	.word	0x00000009
        /*097c*/ 	.word	0x00000000
        /*0980*/ 	.short	0x0101
        /*0982*/ 	.byte	0x3f
	.zero		1


	//   ....[16]....
        /*0984*/ 	.word	0x00005970
        /*0988*/ 	.word	0x00000008
        /*098c*/ 	.word	0x00000000
        /*0990*/ 	.short	0x0101
        /*0992*/ 	.byte	0x3f
	.zero		1


	//   ....[17]....
        /*0994*/ 	.word	0x00006240
        /*0998*/ 	.word	0x00000007
        /*099c*/ 	.word	0x00030c10
        /*09a0*/ 	.short	0x010a
        /*09a2*/ 	.byte	0x3f
	.zero		1


	//   ....[18]....
        /*09a4*/ 	.word	0x000062c0
        /*09a8*/ 	.word	0x00000007
        /*09ac*/ 	.word	0x00030c10
        /*09b0*/ 	.short	0x010a
        /*09b2*/ 	.byte	0x3f
	.zero		1


	//   ....[19]....
        /*09b4*/ 	.word	0x000066d0
        /*09b8*/ 	.word	0x00000007
        /*09bc*/ 	.word	0x00030c30
        /*09c0*/ 	.short	0x010a
        /*09c2*/ 	.byte	0x3f
	.zero		1


	//   ....[20]....
        /*09c4*/ 	.word	0x00006760
        /*09c8*/ 	.word	0x00000007
        /*09cc*/ 	.word	0x00030c30
        /*09d0*/ 	.short	0x010a
        /*09d2*/ 	.byte	0x3f
	.zero		1


	//   ....[21]....
        /*09d4*/ 	.word	0x00008f30
        /*09d8*/ 	.word	0x00000008
        /*09dc*/ 	.word	0x00000000
        /*09e0*/ 	.short	0x0101
        /*09e2*/ 	.byte	0x3f
	.zero		1


	//   ....[22]....
        /*09e4*/ 	.word	0x00009390
        /*09e8*/ 	.word	0x00000007
        /*09ec*/ 	.word	0x00000000
        /*09f0*/ 	.short	0x0101
        /*09f2*/ 	.byte	0x3f
	.zero		1


	//   ....[23]....
        /*09f4*/ 	.word	0x00009bf0
        /*09f8*/ 	.word	0x00000007
        /*09fc*/ 	.word	0x00030c10
        /*0a00*/ 	.short	0x010a
        /*0a02*/ 	.byte	0x3f
	.zero		1


	//   ....[24]....
        /*0a04*/ 	.word	0x00009c70
        /*0a08*/ 	.word	0x00000007
        /*0a0c*/ 	.word	0x00030c10
        /*0a10*/ 	.short	0x010a
        /*0a12*/ 	.byte	0x3f
	.zero		1


	//   ....[25]....
        /*0a14*/ 	.word	0x0000a070
        /*0a18*/ 	.word	0x00000007
        /*0a1c*/ 	.word	0x00030c30
        /*0a20*/ 	.short	0x010a
        /*0a22*/ 	.byte	0x3f
	.zero		1


	//   ....[26]....
        /*0a24*/ 	.word	0x0000a100
        /*0a28*/ 	.word	0x00000007
        /*0a2c*/ 	.word	0x00030c30
        /*0a30*/ 	.short	0x010a
        /*0a32*/ 	.byte	0x3f
	.zero		1


	//   ....[27]....
        /*0a34*/ 	.word	0x0000d230
        /*0a38*/ 	.word	0x00000008
        /*0a3c*/ 	.word	0x00000000
        /*0a40*/ 	.short	0x0101
        /*0a42*/ 	.byte	0x3f
	.zero		1


	//   ....[28]....
        /*0a44*/ 	.word	0x0000d6a0
        /*0a48*/ 	.word	0x00000007
        /*0a4c*/ 	.word	0x00000000
        /*0a50*/ 	.short	0x0101
        /*0a52*/ 	.byte	0x3f
	.zero		1


	//   ....[29]....
        /*0a54*/ 	.word	0x0000ffc0
        /*0a58*/ 	.word	0x0000000f
        /*0a5c*/ 	.word	0x00030c20
        /*0a60*/ 	.short	0x010a
        /*0a62*/ 	.byte	0x3f
	.zero		1


	//   ....[30]....
        /*0a64*/ 	.word	0x000105b0
        /*0a68*/ 	.word	0x0000000f
        /*0a6c*/ 	.word	0x00030c40
        /*0a70*/ 	.short	0x010a
        /*0a72*/ 	.byte	0x3f
	.zero		1


	//   ....[31]....
        /*0a74*/ 	.word	0x00010810
        /*0a78*/ 	.word	0x0000000f
        /*0a7c*/ 	.word	0x00030c28
        /*0a80*/ 	.short	0x010a
        /*0a82*/ 	.byte	0x3f
	.zero		1


	//   ....[32]....
        /*0a84*/ 	.word	0x00010a70
        /*0a88*/ 	.word	0x0000000f
        /*0a8c*/ 	.word	0x00030c48
        /*0a90*/ 	.short	0x010a
        /*0a92*/ 	.byte	0x3f
	.zero		1


	//   ....[33]....
        /*0a94*/ 	.word	0x00010c70
        /*0a98*/ 	.word	0x0000000f
        /*0a9c*/ 	.word	0x00030c20
        /*0aa0*/ 	.short	0x010a
        /*0aa2*/ 	.byte	0x3f
	.zero		1


	//   ....[34]....
        /*0aa4*/ 	.word	0x00010f40
        /*0aa8*/ 	.word	0x0000000f
        /*0aac*/ 	.word	0x00030c40
        /*0ab0*/ 	.short	0x010a
        /*0ab2*/ 	.byte	0x3f
	.zero		1


	//   ....[35]....
        /*0ab4*/ 	.word	0x00011170
        /*0ab8*/ 	.word	0x0000000f
        /*0abc*/ 	.word	0x00030c28
        /*0ac0*/ 	.short	0x010a
        /*0ac2*/ 	.byte	0x3f
	.zero		1


	//   ....[36]....
        /*0ac4*/ 	.word	0x00011410
        /*0ac8*/ 	.word	0x00000003
        /*0acc*/ 	.word	0x00030c40
        /*0ad0*/ 	.short	0x010a
        /*0ad2*/ 	.byte	0x3f
	.zero		1


	//   ....[37]....
        /*0ad4*/ 	.word	0x00011800
        /*0ad8*/ 	.word	0x00000007
        /*0adc*/ 	.word	0x00000000
        /*0ae0*/ 	.short	0x010a
        /*0ae2*/ 	.byte	0x3f
	.zero		1


	//   ....[38]....
        /*0ae4*/ 	.word	0x00011850
        /*0ae8*/ 	.word	0x00000003
        /*0aec*/ 	.word	0x00000000
        /*0af0*/ 	.short	0x010a
        /*0af2*/ 	.byte	0x3f
	.zero		1


	//   ....[39]....
        /*0af4*/ 	.word	0x000118b0
        /*0af8*/ 	.word	0x00000005
        /*0afc*/ 	.word	0x00000000
        /*0b00*/ 	.short	0x010a
        /*0b02*/ 	.byte	0x3f
	.zero		1


	//   ....[40]....
        /*0b04*/ 	.word	0x000118e0
        /*0b08*/ 	.word	0x00000003
        /*0b0c*/ 	.word	0x00000000
        /*0b10*/ 	.short	0x010a
        /*0b12*/ 	.byte	0x3f
	.zero		1


	//   ....[41]....
        /*0b14*/ 	.word	0x000119c0
        /*0b18*/ 	.word	0x00000010
        /*0b1c*/ 	.word	0x00030c00
        /*0b20*/ 	.short	0x010a
        /*0b22*/ 	.byte	0x3f
	.zero		1


	//   ....[42]....
        /*0b24*/ 	.word	0x00011a10
        /*0b28*/ 	.word	0x00000008
        /*0b2c*/ 	.word	0x00030c10
        /*0b30*/ 	.short	0x010a
        /*0b32*/ 	.byte	0x3f
	.zero		1


	//   ....[43]....
        /*0b34*/ 	.word	0x00011a60
        /*0b38*/ 	.word	0x00000008
        /*0b3c*/ 	.word	0x00030c30
        /*0b40*/ 	.short	0x010a
        /*0b42*/ 	.byte	0x3f
	.zero		1


	//   ....[44]....
        /*0b44*/ 	.word	0x00011ab0
        /*0b48*/ 	.word	0x00000007
        /*0b4c*/ 	.word	0x00030c10
        /*0b50*/ 	.short	0x010a
        /*0b52*/ 	.byte	0x3f
	.zero		1


	//   ....[45]....
        /*0b54*/ 	.word	0x00011b00
        /*0b58*/ 	.word	0x00000007
        /*0b5c*/ 	.word	0x00030c30
        /*0b60*/ 	.short	0x010a
        /*0b62*/ 	.byte	0x3f
	.zero		1


	//   ....[46]....
        /*0b64*/ 	.word	0x00011b50
        /*0b68*/ 	.word	0x00000007
        /*0b6c*/ 	.word	0x00030c10
        /*0b70*/ 	.short	0x010a
        /*0b72*/ 	.byte	0x3f
	.zero		1


	//   ....[47]....
        /*0b74*/ 	.word	0x00011ba0
        /*0b78*/ 	.word	0x00000007
        /*0b7c*/ 	.word	0x00030c30
        /*0b80*/ 	.short	0x010a
        /*0b82*/ 	.byte	0x3f
	.zero		1


	//   ....[48]....
        /*0b84*/ 	.word	0x00011bf0
        /*0b88*/ 	.word	0x0000000f
        /*0b8c*/ 	.word	0x00030c20
        /*0b90*/ 	.short	0x010a
        /*0b92*/ 	.byte	0x3f
	.zero		1


	//   ....[49]....
        /*0b94*/ 	.word	0x00011c40
        /*0b98*/ 	.word	0x0000000f
        /*0b9c*/ 	.word	0x00030c40
        /*0ba0*/ 	.short	0x010a
        /*0ba2*/ 	.byte	0x3f
	.zero		1


	//   ....[50]....
        /*0ba4*/ 	.word	0x00011c90
        /*0ba8*/ 	.word	0x0000000f
        /*0bac*/ 	.word	0x00030c28
        /*0bb0*/ 	.short	0x010a
        /*0bb2*/ 	.byte	0x3f
	.zero		1


	//   ....[51]....
        /*0bb4*/ 	.word	0x00011ce0
        /*0bb8*/ 	.word	0x0000000f
        /*0bbc*/ 	.word	0x00030c48
        /*0bc0*/ 	.short	0x010a
        /*0bc2*/ 	.byte	0x3f
	.zero		1


	//   ....[52]....
        /*0bc4*/ 	.word	0x00011d40
        /*0bc8*/ 	.word	0x0000000f
        /*0bcc*/ 	.word	0x00030c20
        /*0bd0*/ 	.short	0x010a
        /*0bd2*/ 	.byte	0x3f
	.zero		1


	//   ....[53]....
        /*0bd4*/ 	.word	0x00011d90
        /*0bd8*/ 	.word	0x0000000f
        /*0bdc*/ 	.word	0x00030c40
        /*0be0*/ 	.short	0x010a
        /*0be2*/ 	.byte	0x3f
	.zero		1


	//   ....[54]....
        /*0be4*/ 	.word	0x00011de0
        /*0be8*/ 	.word	0x0000000f
        /*0bec*/ 	.word	0x00030c28
        /*0bf0*/ 	.short	0x010a
        /*0bf2*/ 	.byte	0x3f
	.zero		1


	//   ....[55]....
        /*0bf4*/ 	.word	0x00011e30
        /*0bf8*/ 	.word	0x00000003
        /*0bfc*/ 	.word	0x00030c40
        /*0c00*/ 	.short	0x010a
        /*0c02*/ 	.byte	0x3f
	.zero		1


	//   ....[56]....
        /*0c04*/ 	.word	0x00011f00
        /*0c08*/ 	.word	0x00000007
        /*0c0c*/ 	.word	0x00000000
        /*0c10*/ 	.short	0x010a
        /*0c12*/ 	.byte	0x3f
	.zero		1


	//   ....[57]....
        /*0c14*/ 	.word	0x00011f50
        /*0c18*/ 	.word	0x00000003
        /*0c1c*/ 	.word	0x00000000
        /*0c20*/ 	.short	0x010a
        /*0c22*/ 	.byte	0x3f
	.zero		1


	//   ....[58]....
        /*0c24*/ 	.word	0x00011fa0
        /*0c28*/ 	.word	0x00000005
        /*0c2c*/ 	.word	0x00000000
        /*0c30*/ 	.short	0x010a
        /*0c32*/ 	.byte	0x3f
	.zero		1


	//----- nvinfo : EIATTR_NUM_MBARRIERS
	.align		4
.L_594:
        /*0c34*/ 	.byte	0x03, 0x38
        /*0c36*/ 	.short	0x0009


	//----- nvinfo : EIATTR_EXIT_INSTR_OFFSETS
	.align		4
        /*0c38*/ 	.byte	0x04, 0x1c
        /*0c3a*/ 	.short	(.L_596 - .L_595)


	//   ....[0]....
.L_595:
        /*0c3c*/ 	.word	0x00011930


	//----- nvinfo : EIATTR_MAX_THREADS
	.align		4
.L_596:
        /*0c40*/ 	.byte	0x04, 0x05
        /*0c42*/ 	.short	(.L_598 - .L_597)
.L_597:
        /*0c44*/ 	.word	0x00000180
        /*0c48*/ 	.word	0x00000001
        /*0c4c*/ 	.word	0x00000001


	//----- nvinfo : EIATTR_CRS_STACK_SIZE
	.align		4
.L_598:
        /*0c50*/ 	.byte	0x04, 0x1e
        /*0c52*/ 	.short	(.L_600 - .L_599)
.L_599:
        /*0c54*/ 	.word	0x00000000


	//----- nvinfo : EIATTR_CBANK_PARAM_SIZE
	.align		4
.L_600:
        /*0c58*/ 	.byte	0x03, 0x19
        /*0c5a*/ 	.short	0x06f0


	//----- nvinfo : EIATTR_PARAM_CBANK
	.align		4
        /*0c5c*/ 	.byte	0x04, 0x0a
        /*0c5e*/ 	.short	(.L_602 - .L_601)
	.align		4
.L_601:
        /*0c60*/ 	.word	index@(.nv.constant0._ZN7cutlass13device_kernelIN5flash11enable_sm90INS1_16FlashAttnBwdSm90INS1_25CollectiveMainloopBwdSm90ILi2ELi2ELi2EN4cute5tupleIJNS5_1CILi1EEES8_S8_EEENS6_IJNS7_ILi128EEESA_NS7_ILi64EEEEEENS_6half_tEfNS_4arch4Sm90ELb0ELb1ELb0ELb1ELb0ELb1ELb0ELb0ELi2ELi1ELi2ELi2ELb0EEENS1_24CollectiveEpilogueBwdGQAISC_fSF_Li256ELb1ELb0EEENS1_19SingleTileSchedulerILb1ELb0ELb0ELi128EEEEEEEEEvNT_6ParamsE)
        /*0c64*/ 	.short	0x0210
        /*0c66*/ 	.short	0x06f0


	//----- nvinfo : EIATTR_SW_WAR
	.align		4
.L_602:
        /*0c68*/ 	.byte	0x04, 0x36
        /*0c6a*/ 	.short	(.L_604 - .L_603)
.L_603:
        /*0c6c*/ 	.word	0x00000008
.L_604:


//--------------------- .nv.info._ZN7cutlass13device_kernelIN5flash11enable_sm90INS1_16FlashAttnBwdSm90INS1_25CollectiveMainloopBwdSm90ILi2ELi2ELi2EN4cute5tupleIJNS5_1CILi1EEES8_S8_EEENS6_IJNS7_ILi128EEESA_NS7_ILi64EEEEEENS_6half_tEfNS_4arch4Sm90ELb0ELb1ELb0ELb1ELb1ELb1ELb0ELb0ELi2ELi1ELi2ELi2ELb0EEENS1_24CollectiveEpilogueBwdGQAISC_fSF_Li256ELb1ELb1EEENS1_19SingleTileSchedulerILb1ELb0ELb0ELi128EEEEEEEEEvNT_6ParamsE --------------------------
	.section	.nv.info._ZN7cutlass13device_kernelIN5flash11enable_sm90INS1_16FlashAttnBwdSm90INS1_25CollectiveMainloopBwdSm90ILi2ELi2ELi2EN4cute5tupleIJNS5_1CILi1EEES8_S8_EEENS6_IJNS7_ILi128EEESA_NS7_ILi64EEEEEENS_6half_tEfNS_4arch4Sm90ELb0ELb1ELb0ELb1ELb1ELb1ELb0ELb0ELi2ELi1ELi2ELi2ELb0EEENS1_24CollectiveEpilogueBwdGQAISC_fSF_Li256ELb1ELb1EEENS1_19SingleTileSchedulerILb1ELb0ELb0ELi128EEEEEEEEEvNT_6ParamsE,"",@"SHT_CUDA_INFO"
	.sectionflags	@""
	.align	4


	//----- nvinfo : EIATTR_CUDA_API_VERSION
	.align		4
        /*0000*/ 	.byte	0x04, 0x37
        /*0002*/ 	.short	(.L_606 - .L_605)
.L_605:
        /*0004*/ 	.word	0x00000082


	//----- nvinfo : EIATTR_KPARAM_INFO
	.align		4
.L_606:
        /*0008*/ 	.byte	0x04, 0x17
        /*000a*/ 	.short	(.L_608 - .L_607)
.L_607:
        /*000c*/ 	.word	0x00000000
        /*0010*/ 	.short	0x0000
        /*0012*/ 	.short	0x0070
        /*0014*/ 	.byte	0x00, 0xf0, 0x01, 0x1a


	//----- nvinfo : EIATTR_SPARSE_MMA_MASK
	.align		4
.L_608:
        /*0018*/ 	.byte	0x03, 0x50
        /*001a*/ 	.short	0x0000


	//----- nvinfo : EIATTR_MAXREG_COUNT
	.align		4
        /*001c*/ 	.byte	0x03, 0x1b
        /*001e*/ 	.short	0x00a8


	//----- nvinfo : EIATTR_NUM_BARRIERS
	.align		4
        /*0020*/ 	.byte	0x02, 0x4c
        /*0022*/ 	.byte	0x10
	.zero		1


	//----- nvinfo : EIATTR_EXTERNS
	.align		4
        /*0024*/ 	.byte	0x04, 0x0f
        /*0026*/ 	.short	(.L_610 - .L_609)


	//   ....[0]....
	.align		4
.L_609:
        /*0028*/ 	.word	index@(__assertfail)


	//----- nvinfo : EIATTR_ANNOTATIONS
	.align		4
.L_610:
        /*002c*/ 	.byte	0x04, 0x55
        /*002e*/ 	.short	(.L_612 - .L_611)


	//   ....[0]....
.L_611:
        /* <DEDUP_REMOVED lines=31> */


	//----- nvinfo : EIATTR_MERCURY_ISA_VERSION
	.align		4
.L_612:
        /*0210*/ 	.byte	0x03, 0x5f
        /*0212*/ 	.short	0x0101


	//----- nvinfo : EIATTR_INT_WARP_WIDE_INSTR_OFFSETS
	.align		4
        /*0214*/ 	.byte	0x04, 0x31
        /*0216*/ 	.short	(.L_614 - .L_613)


	//   ....[0]....
.L_613:
        /*0218*/ 	.word	0x00000190


	//   ....[1]....
        /*021c*/ 	.word	0x000001c0


	//   ....[2]....
        /*0220*/ 	.word	0x0000f5b0


	//   ....[3]....
        /*0224*/ 	.word	0x0000fc00


	//   ....[4]....
        /*0228*/ 	.word	0x000100b0


	//   ....[5]....
        /*022c*/ 	.word	0x00010370


	//   ....[6]....
        /*0230*/ 	.word	0x000105d0


	//   ....[7]....
        /*0234*/ 	.word	0x00010760


	//----- nvinfo : EIATTR_COOP_GROUP_MASK_REGIDS
	.align		4
.L_614:
        /*0238*/ 	.byte	0x04, 0x29
        /*023a*/ 	.short	(.L_616 - .L_615)


	//   ....[0]....
.L_615:
        /*023c*/ 	.word	0xffffffff


	//   ....[1]....
        /*0240*/ 	.word	0xffffffff


	//   ....[2]....
        /*0244*/ 	.word	0xffffffff


	//   ....[3]....
        /*0248*/ 	.word	0xffffffff


	//   ....[4]....
        /*024c*/ 	.word	0xffffffff


	//   ....[5]....
        /*0250*/ 	.word	0xffffffff


	//   ....[6]....
        /*0254*/ 	.word	0xffffffff


	//   ....[7]....
        /*0258*/ 	.word	0xffffffff


	//   ....[8]....
        /*025c*/ 	.word	0xffffffff


	//   ....[9]....
        /*0260*/ 	.word	0xffffffff


	//   ....[10]....
        /*0264*/ 	.word	0xffffffff


	//   ....[11]....
        /*0268*/ 	.word	0xffffffff


	//   ....[12]....
        /*026c*/ 	.word	0xffffffff


	//   ....[13]....
        /*0270*/ 	.word	0xffffffff


	//   ....[14]....
        /*0274*/ 	.word	0xffffffff


	//   ....[15]....
        /*0278*/ 	.word	0xffffffff


	//   ....[16]....
        /*027c*/ 	.word	0xffffffff


	//   ....[17]....
        /*0280*/ 	.word	0xffffffff


	//   ....[18]....
        /*0284*/ 	.word	0xffffffff


	//   ....[19]....
        /*0288*/ 	.word	0xffffffff


	//   ....[20]....
        /*028c*/ 	.word	0xffffffff


	//   ....[21]....
        /*0290*/ 	.word	0xffffffff


	//   ....[22]....
        /*0294*/ 	.word	0xffffffff


	//   ....[23]....
        /*0298*/ 	.word	0xffffffff


	//   ....[24]....
        /*029c*/ 	.word	0xffffffff


	//   ....[25]....
        /*02a0*/ 	.word	0xffffffff


	//   ....[26]....
        /*02a4*/ 	.word	0xffffffff


	//   ....[27]....
        /*02a8*/ 	.word	0xffffffff


	//   ....[28]....
        /*02ac*/ 	.word	0xffffffff


	//   ....[29]....
        /*02b0*/ 	.word	0xffffffff


	//   ....[30]....
        /*02b4*/ 	.word	0xffffffff


	//   ....[31]....
        /*02b8*/ 	.word	0xffffffff


	//   ....[32]....
        /*02bc*/ 	.word	0xffffffff


	//   ....[33]....
        /*02c0*/ 	.word	0xffffffff


	//   ....[34]....
        /*02c4*/ 	.word	0xffffffff


	//   ....[35]....
        /*02c8*/ 	.word	0xffffffff


	//   ....[36]....
        /*02cc*/ 	.word	0xffffffff


	//   ....[37]....
        /*02d0*/ 	.word	0xffffffff


	//   ....[38]....
        /*02d4*/ 	.word	0xffffffff


	//   ....[39]....
        /*02d8*/ 	.word	0xffffffff


	//   ....[40]....
        /*02dc*/ 	.word	0xffffffff


	//   ....[41]....
        /*02e0*/ 	.word	0xffffffff


	//   ....[42]....
        /*02e4*/ 	.word	0xffffffff


	//   ....[43]....
        /*02e8*/ 	.word	0xffffffff


	//   ....[44]....
        /*02ec*/ 	.word	0xffffffff


	//   ....[45]....
        /*02f0*/ 	.word	0xffffffff


	//   ....[46]....
        /*02f4*/ 	.word	0xffffffff


	//   ....[47]....
        /*02f8*/ 	.word	0xffffffff


	//   ....[48]....
        /*02fc*/ 	.word	0xffffffff


	//   ....[49]....
        /*0300*/ 	.word	0xffffffff


	//   ....[50]....
        /*0304*/ 	.word	0xffffffff


	//   ....[51]....
        /*0308*/ 	.word	0xffffffff


	//   ....[52]....
        /*030c*/ 	.word	0xffffffff


	//   ....[53]....
        /*0310*/ 	.word	0xffffffff


	//   ....[54]....
        /*0314*/ 	.word	0xffffffff


	//   ....[55]....
        /*0318*/ 	.word	0xffffffff


	//   ....[56]....
        /*031c*/ 	.word	0xffffffff


	//   ....[57]....
        /*0320*/ 	.word	0xffffffff


	//   ....[58]....
        /*0324*/ 	.word	0xffffffff


	//   ....[59]....
        /*0328*/ 	.word	0xffffffff


	//   ....[60]....
        /*032c*/ 	.word	0xffffffff


	//   ....[61]....
        /*0330*/ 	.word	0xffffffff


	//   ....[62]....
        /*0334*/ 	.word	0xffffffff


	//   ....[63]....
        /*0338*/ 	.word	0xffffffff


	//   ....[64]....
        /*033c*/ 	.word	0xffffffff


	//   ....[65]....
        /*0340*/ 	.word	0xffffffff


	//   ....[66]....
        /*0344*/ 	.word	0xffffffff


	//   ....[67]....
        /*0348*/ 	.word	0xffffffff


	//   ....[68]....
        /*034c*/ 	.word	0xffffffff


	//   ....[69]....
        /*0350*/ 	.word	0xffffffff


	//   ....[70]....
        /*0354*/ 	.word	0xffffffff


	//   ....[71]....
        /*0358*/ 	.word	0xffffffff


	//   ....[72]....
        /*035c*/ 	.word	0xffffffff


	//   ....[73]....
        /*0360*/ 	.word	0xffffffff


	//   ....[74]....
        /*0364*/ 	.word	0xffffffff


	//   ....[75]....
        /*0368*/ 	.word	0xffffffff


	//   ....[76]....
        /*036c*/ 	.word	0xffffffff


	//   ....[77]....
        /*0370*/ 	.word	0xffffffff


	//   ....[78]....
        /*0374*/ 	.word	0xffffffff


	//   ....[79]....
        /*0378*/ 	.word	0xffffffff


	//   ....[80]....
        /*037c*/ 	.word	0xffffffff


	//   ....[81]....
        /*0380*/ 	.word	0xffffffff


	//   ....[82]....
        /*0384*/ 	.word	0xffffffff


	//   ....[83]....
        /*0388*/ 	.word	0xffffffff


	//   ....[84]....
        /*038c*/ 	.word	0xffffffff


	//   ....[85]....
        /*0390*/ 	.word	0xffffffff


	//   ....[86]....
        /*0394*/ 	.word	0xffffffff


	//   ....[87]....
        /*0398*/ 	.word	0xffffffff


	//   ....[88]....
        /*039c*/ 	.word	0xffffffff


	//   ....[89]....
        /*03a0*/ 	.word	0xffffffff


	//   ....[90]....
        /*03a4*/ 	.word	0xffffffff


	//   ....[91]....
        /*03a8*/ 	.word	0xffffffff


	//   ....[92]....
        /*03ac*/ 	.word	0xffffffff


	//   ....[93]....
        /*03b0*/ 	.word	0xffffffff


	//   ....[94]....
        /*03b4*/ 	.word	0xffffffff


	//   ....[95]....
        /*03b8*/ 	.word	0xffffffff


	//   ....[96]....
        /*03bc*/ 	.word	0xffffffff


	//   ....[97]....
        /*03c0*/ 	.word	0xffffffff


	//   ....[98]....
        /*03c4*/ 	.word	0xffffffff


	//   ....[99]....
        /*03c8*/ 	.word	0xffffffff


	//   ....[100]....
        /*03cc*/ 	.word	0xffffffff


	//   ....[101]....
        /*03d0*/ 	.word	0xffffffff


	//   ....[102]....
        /*03d4*/ 	.word	0xffffffff


	//   ....[103]....
        /*03d8*/ 	.word	0xffffffff


	//   ....[104]....
        /*03dc*/ 	.word	0xffffffff


	//   ....[105]....
        /*03e0*/ 	.word	0xffffffff


	//   ....[106]....
        /*03e4*/ 	.word	0xffffffff


	//   ....[107]....
        /*03e8*/ 	.word	0xffffffff


	//   ....[108]....
        /*03ec*/ 	.word	0xffffffff


	//   ....[109]....
        /*03f0*/ 	.word	0xffffffff


	//   ....[110]....
        /*03f4*/ 	.word	0xffffffff


	//   ....[111]....
        /*03f8*/ 	.word	0xffffffff


	//   ....[112]....
        /*03fc*/ 	.word	0xffffffff


	//   ....[113]....
        /*0400*/ 	.word	0xffffffff


	//   ....[114]....
        /*0404*/ 	.word	0xffffffff


	//   ....[115]....
        /*0408*/ 	.word	0xffffffff


	//   ....[116]....
        /*040c*/ 	.word	0xffffffff


	//   ....[117]....
        /*0410*/ 	.word	0xffffffff


	//   ....[118]....
        /*0414*/ 	.word	0xffffffff


	//   ....[119]....
        /*0418*/ 	.word	0xffffffff


	//   ....[120]....
        /*041c*/ 	.word	0xffffffff


	//   ....[121]....
        /*0420*/ 	.word	0xffffffff


	//   ....[122]....
        /*0424*/ 	.word	0xffffffff


	//   ....[123]....
        /*0428*/ 	.word	0xffffffff


	//   ....[124]....
        /*042c*/ 	.word	0xffffffff


	//   ....[125]....
        /*0430*/ 	.word	0xffffffff


	//   ....[126]....
        /*0434*/ 	.word	0xffffffff


	//   ....[127]....
        /*0438*/ 	.word	0xffffffff


	//   ....[128]....
        /*043c*/ 	.word	0xffffffff


	//   ....[129]....
        /*0440*/ 	.word	0xffffffff


	//   ....[130]....
        /*0444*/ 	.word	0xffffffff


	//   ....[131]....
        /*0448*/ 	.word	0xffffffff


	//   ....[132]....
        /*044c*/ 	.word	0xffffffff


	//   ....[133]....
        /*0450*/ 	.word	0xffffffff


	//   ....[134]....
        /*0454*/ 	.word	0xffffffff


	//   ....[135]....
        /*0458*/ 	.word	0xffffffff


	//   ....[136]....
        /*045c*/ 	.word	0xffffffff


	//   ....[137]....
        /*0460*/ 	.word	0xffffffff


	//   ....[138]....
        /*0464*/ 	.word	0xffffffff


	//   ....[139]....
        /*0468*/ 	.word	0xffffffff


	//   ....[140]....
        /*046c*/ 	.word	0xffffffff


	//   ....[141]....
        /*0470*/ 	.word	0xffffffff


	//   ....[142]....
        /*0474*/ 	.word	0xffffffff


	//   ....[143]....
        /*0478*/ 	.word	0xffffffff


	//   ....[144]....
        /*047c*/ 	.word	0xffffffff


	//   ....[145]....
        /*0480*/ 	.word	0xffffffff


	//   ....[146]....
        /*0484*/ 	.word	0xffffffff


	//   ....[147]....
        /*0488*/ 	.word	0xffffffff


	//   ....[148]....
        /*048c*/ 	.word	0xffffffff


	//   ....[149]....
        /*0490*/ 	.word	0xffffffff


	//   ....[150]....
        /*0494*/ 	.word	0xffffffff


	//   ....[151]....
        /*0498*/ 	.word	0xffffffff


	//   ....[152]....
        /*049c*/ 	.word	0xffffffff


	//   ....[153]....
        /*04a0*/ 	.word	0xffffffff


	//   ....[154]....
        /*04a4*/ 	.word	0xffffffff


	//   ....[155]....
        /*04a8*/ 	.word	0xffffffff


	//   ....[156]....
        /*04ac*/ 	.word	0xffffffff


	//   ....[157]....
        /*04b0*/ 	.word	0xffffffff


	//   ....[158]....
        /*04b4*/ 	.word	0xffffffff


	//   ....[159]....
        /*04b8*/ 	.word	0xffffffff


	//   ....[160]....
        /*04bc*/ 	.word	0xffffffff


	//   ....[161]....
        /*04c0*/ 	.word	0xffffffff


	//   ....[162]....
        /*04c4*/ 	.word	0xffffffff


	//   ....[163]....
        /*04c8*/ 	.word	0xffffffff


	//   ....[164]....
        /*04cc*/ 	.word	0xffffffff


	//   ....[165]....
        /*04d0*/ 	.word	0xffffffff


	//   ....[166]....
        /*04d4*/ 	.word	0xffffffff


	//   ....[167]....
        /*04d8*/ 	.word	0xffffffff


	//   ....[168]....
        /*04dc*/ 	.word	0xffffffff


	//   ....[169]....
        /*04e0*/ 	.word	0xffffffff


	//   ....[170]....
        /*04e4*/ 	.word	0xffffffff


	//   ....[171]....
        /*04e8*/ 	.word	0xffffffff


	//   ....[172]....
        /*04ec*/ 	.word	0xffffffff


	//   ....[173]....
        /*04f0*/ 	.word	0xffffffff


	//   ....[174]....
        /*04f4*/ 	.word	0xffffffff


	//   ....[175]....
        /*04f8*/ 	.word	0xffffffff


	//   ....[176]....
        /*04fc*/ 	.word	0xffffffff


	//   ....[177]....
        /*0500*/ 	.word	0xffffffff


	//   ....[178]....
        /*0504*/ 	.word	0xffffffff


	//   ....[179]....
        /*0508*/ 	.word	0xffffffff


	//   ....[180]....
        /*050c*/ 	.word	0xffffffff


	//   ....[181]....
        /*0510*/ 	.word	0xffffffff


	//   ....[182]....
        /*0514*/ 	.word	0xffffffff


	//   ....[183]....
        /*0518*/ 	.word	0xffffffff


	//   ....[184]....
        /*051c*/ 	.word	0xffffffff


	//   ....[185]....
        /*0520*/ 	.word	0xffffffff


	//   ....[186]....
        /*0524*/ 	.word	0xffffffff


	//   ....[187]....
        /*0528*/ 	.word	0xffffffff


	//   ....[188]....
        /*052c*/ 	.word	0xffffffff


	//   ....[189]....
        /*0530*/ 	.word	0xffffffff


	//   ....[190]....
        /*0534*/ 	.word	0xffffffff


	//   ....[191]....
        /*0538*/ 	.word	0xffffffff


	//   ....[192]....
        /*053c*/ 	.word	0xffffffff


	//   ....[193]....
        /*0540*/ 	.word	0xffffffff


	//   ....[194]....
        /*0544*/ 	.word	0xffffffff


	//   ....[195]....
        /*0548*/ 	.word	0xffffffff


	//   ....[196]....
        /*054c*/ 	.word	0xffffffff


	//   ....[197]....
        /*0550*/ 	.word	0xffffffff


	//   ....[198]....
        /*0554*/ 	.word	0xffffffff


	//   ....[199]....
        /*0558*/ 	.word	0xffffffff


	//   ....[200]....
        /*055c*/ 	.word	0xffffffff


	//   ....[201]....
        /*0560*/ 	.word	0xffffffff


	//   ....[202]....
        /*0564*/ 	.word	0xffffffff


	//   ....[203]....
        /*0568*/ 	.word	0xffffffff


	//   ....[204]....
        /*056c*/ 	.word	0xffffffff


	//   ....[205]....
        /*0570*/ 	.word	0xffffffff


	//   ....[206]....
        /*0574*/ 	.word	0xffffffff


	//   ....[207]....
        /*0578*/ 	.word	0xffffffff


	//   ....[208]....
        /*057c*/ 	.word	0xffffffff


	//   ....[209]....
        /*0580*/ 	.word	0xffffffff


	//   ....[210]....
        /*0584*/ 	.word	0xffffffff


	//   ....[211]....
        /*0588*/ 	.word	0xffffffff


	//   ....[212]....
        /*058c*/ 	.word	0x0500000f


	//   ....[213]....
        /*0590*/ 	.word	0x0500000f


	//   ....[214]....
        /*0594*/ 	.word	0x0500000f


	//   ....[215]....
        /*0598*/ 	.word	0x0500000f


	//   ....[216]....
        /*059c*/ 	.word	0x0500000f


	//   ....[217]....
        /*05a0*/ 	.word	0x0500000f


	//----- nvinfo : EIATTR_COOP_GROUP_INSTR_OFFSETS
	.align		4
.L_616:
        /*05a4*/ 	.byte	0x04, 0x28
        /*05a6*/ 	.short	(.L_618 - .L_617)


	//   ....[0]....
.L_617:
        /*05a8*/ 	.word	0x00000070


	//   ....[1]....
        /*05ac*/ 	.word	0x000001a0


	//   ....[2]....
        /*05b0*/ 	.word	0x000001f0


	//   ....[3]....
        /*05b4*/ 	.word	0x000003e0


	//   ....[4]....
        /*05b8*/ 	.word	0x00000620


	//   ....[5]....
        /*05bc*/ 	.word	0x00001410


	//   ....[6]....
        /*05c0*/ 	.word	0x00002630


	//   ....[7]....
        /*05c4*/ 	.word	0x000026f0


	//   ....[8]....
        /*05c8*/ 	.word	0x00002720


	//   ....[9]....
        /*05cc*/ 	.word	0x00002850


	//   ....[10]....
        /*05d0*/ 	.word	0x000028f0


	//   ....[11]....
        /*05d4*/ 	.word	0x00002c60


	//   ....[12]....
        /*05d8*/ 	.word	0x00002cb0


	//   ....[13]....
        /*05dc*/ 	.word	0x00002fd0


	//   ....[14]....
        /*05e0*/ 	.word	0x00003150


	//   ....[15]....
        /*05e4*/ 	.word	0x00003200


	//   ....[16]....
        /*05e8*/ 	.word	0x00003240


	//   ....[17]....
        /*05ec*/ 	.word	0x00003270


	//   ....[18]....
        /*05f0*/ 	.word	0x000032b0


	//   ....[19]....
        /*05f4*/ 	.word	0x000033b0


	//   ....[20]....
        /*05f8*/ 	.word	0x000033f0


	//   ....[21]....
        /*05fc*/ 	.word	0x00003590


	//   ....[22]....
        /*0600*/ 	.word	0x000036c0


	//   ....[23]....
        /*0604*/ 	.word	0x00003760


	//   ....[24]....
        /*0608*/ 	.word	0x00003800


	//   ....[25]....
        /*060c*/ 	.word	0x00003840


	//   ....[26]....
        /*0610*/ 	.word	0x00003870


	//   ....[27]....
        /*0614*/ 	.word	0x00003960


	//   ....[28]....
        /*0618*/ 	.word	0x000039a0


	//   ....[29]....
        /*061c*/ 	.word	0x000039e0


	//   ....[30]....
        /*0620*/ 	.word	0x00003a00


	//   ....[31]....
        /*0624*/ 	.word	0x00003a40


	//   ....[32]....
        /*0628*/ 	.word	0x00003af0


	//   ....[33]....
        /*062c*/ 	.word	0x00003b30


	//   ....[34]....
        /*0630*/ 	.word	0x00003b70


	//   ....[35]....
        /*0634*/ 	.word	0x00003bb0


	//   ....[36]....
        /*0638*/ 	.word	0x00003c60


	//   ....[37]....
        /*063c*/ 	.word	0x00003da0


	//   ....[38]....
        /*0640*/ 	.word	0x00003e00


	//   ....[39]....
        /*0644*/ 	.word	0x00003e40


	//   ....[40]....
        /*0648*/ 	.word	0x00003e50


	//   ....[41]....
        /*064c*/ 	.word	0x00003e70


	//   ....[42]....
        /*0650*/ 	.word	0x00003e80


	//   ....[43]....
        /*0654*/ 	.word	0x00003ea0


	//   ....[44]....
        /*0658*/ 	.word	0x00003ec0


	//   ....[45]....
        /*065c*/ 	.word	0x00003f40


	//   ....[46]....
        /*0660*/ 	.word	0x00003fb0


	//   ....[47]....
        /*0664*/ 	.word	0x00003ff0


	//   ....[48]....
        /*0668*/ 	.word	0x00004030


	//   ....[49]....
        /*066c*/ 	.word	0x00004070


	//   ....[50]....
        /*0670*/ 	.word	0x000040d0


	//   ....[51]....
        /*0674*/ 	.word	0x00004110


	//   ....[52]....
        /*0678*/ 	.word	0x00004160


	//   ....[53]....
        /*067c*/ 	.word	0x000041b0


	//   ....[54]....
        /*0680*/ 	.word	0x00004200


	//   ....[55]....
        /*0684*/ 	.word	0x00004260


	//   ....[56]....
        /*0688*/ 	.word	0x000042a0


	//   ....[57]....
        /*068c*/ 	.word	0x000042e0


	//   ....[58]....
        /*0690*/ 	.word	0x00004320


	//   ....[59]....
        /*0694*/ 	.word	0x00004360


	//   ....[60]....
        /*0698*/ 	.word	0x000043a0


	//   ....[61]....
        /*069c*/ 	.word	0x000043e0


	//   ....[62]....
        /*06a0*/ 	.word	0x00004420


	//   ....[63]....
        /*06a4*/ 	.word	0x00004460


	//   ....[64]....
        /*06a8*/ 	.word	0x000044a0


	//   ....[65]....
        /*06ac*/ 	.word	0x000044e0


	//   ....[66]....
        /*06b0*/ 	.word	0x00004520


	//   ....[67]....
        /*06b4*/ 	.word	0x00004560


	//   ....[68]....
        /*06b8*/ 	.word	0x000045a0


	//   ....[69]....
        /*06bc*/ 	.word	0x000045e0


	//   ....[70]....
        /*06c0*/ 	.word	0x00006800


	//   ....[71]....
        /*06c4*/ 	.word	0x00006860


	//   ....[72]....
        /*06c8*/ 	.word	0x000068a0


	//   ....[73]....
        /*06cc*/ 	.word	0x000068d0


	//   ....[74]....
        /*06d0*/ 	.word	0x00006900


	//   ....[75]....
        /*06d4*/ 	.word	0x00006930


	//   ....[76]....
        /*06d8*/ 	.word	0x00006c10


	//   ....[77]....
        /*06dc*/ 	.word	0x00006c20


	//   ....[78]....
        /*06e0*/ 	.word	0x00006c50


	//   ....[79]....
        /*06e4*/ 	.word	0x00006c80


	//   ....[80]....
        /*06e8*/ 	.word	0x00006cc0


	//   ....[81]....
        /*06ec*/ 	.word	0x00006db0


	//   ....[82]....
        /*06f0*/ 	.word	0x00006e90


	//   ....[83]....
        /*06f4*/ 	.word	0x00006ed0


	//   ....[84]....
        /*06f8*/ 	.word	0x00006f10


	//   ....[85]....
        /*06fc*/ 	.word	0x00006f20


	//   ....[86]....
        /*0700*/ 	.word	0x00006f50


	//   ....[87]....
        /*0704*/ 	.word	0x00006f60


	//   ....[88]....
        /*0708*/ 	.word	0x00006f80


	//   ....[89]....
        /*070c*/ 	.word	0x00006fc0


	//   ....[90]....
        /*0710*/ 	.word	0x00007090


	//   ....[91]....
        /*0714*/ 	.word	0x000070d0


	//   ....[92]....
        /*0718*/ 	.word	0x00007110


	//   ....[93]....
        /*071c*/ 	.word	0x00007150


	//   ....[94]....
        /*0720*/ 	.word	0x00007190


	//   ....[95]....
        /*0724*/ 	.word	0x000071e0


	//   ....[96]....
        /*0728*/ 	.word	0x00007220


	//   ....[97]....
        /*072c*/ 	.word	0x00007270


	//   ....[98]....
        /*0730*/ 	.word	0x000072b0


	//   ....[99]....
        /*0734*/ 	.word	0x000073c0


	//   ....[100]....
        /*0738*/ 	.word	0x00007440


	//   ....[101]....
        /*073c*/ 	.word	0x000074a0


	//   ....[102]....
        /*0740*/ 	.word	0x00007880


	//   ....[103]....
        /*0744*/ 	.word	0x00007890


	//   ....[104]....
        /*0748*/ 	.word	0x000078a0


	//   ....[105]....
        /*074c*/ 	.word	0x000078b0


	//   ....[106]....
        /*0750*/ 	.word	0x000078c0


	//   ....[107]....
        /*0754*/ 	.word	0x000078d0


	//   ....[108]....
        /*0758*/ 	.word	0x00007900


	//   ....[109]....
        /*075c*/ 	.word	0x00007930


	//   ....[110]....
        /*0760*/ 	.word	0x00007970


	//   ....[111]....
        /*0764*/ 	.word	0x00007990


	//   ....[112]....
        /*0768*/ 	.word	0x000079d0


	//   ....[113]....
        /*076c*/ 	.word	0x00007a10


	//   ....[114]....
        /*0770*/ 	.word	0x00007a50


	//   ....[115]....
        /*0774*/ 	.word	0x00007a60


	//   ....[116]....
        /*0778*/ 	.word	0x00007a90


	//   ....[117]....
        /*077c*/ 	.word	0x00007ad0


	//   ....[118]....
        /*0780*/ 	.word	0x00007b00


	//   ....[119]....
        /*0784*/ 	.word	0x00007b20


	//   ....[120]....
        /*0788*/ 	.word	0x00007b50


	//   ....[121]....
        /*078c*/ 	.word	0x00007b90


	//   ....[122]....
        /*0790*/ 	.word	0x00007bd0


	//   ....[123]....
        /*0794*/ 	.word	0x00007c10


	//   ....[124]....
        /*0798*/ 	.word	0x00007c50


	//   ....[125]....
        /*079c*/ 	.word	0x00007c60


	//   ....[126]....
        /*07a0*/ 	.word	0x00007ca0


	//   ....[127]....
        /*07a4*/ 	.word	0x00007ce0


	//   ....[128]....
        /*07a8*/ 	.word	0x00007d20


	//   ....[129]....
        /*07ac*/ 	.word	0x00007d30


	//   ....[130]....
        /*07b0*/ 	.word	0x00007d40


	//   ....[131]....
        /*07b4*/ 	.word	0x00007d50


	//   ....[132]....
        /*07b8*/ 	.word	0x00007d90


	//   ....[133]....
        /*07bc*/ 	.word	0x00007dd0


	//   ....[134]....
        /*07c0*/ 	.word	0x0000a230


	//   ....[135]....
        /*07c4*/ 	.word	0x0000a350


	//   ....[136]....
        /*07c8*/ 	.word	0x0000a3b0


	//   ....[137]....
        /*07cc*/ 	.word	0x0000a480


	//   ....[138]....
        /*07d0*/ 	.word	0x0000a4d0


	//   ....[139]....
        /*07d4*/ 	.word	0x0000a5b0


	//   ....[140]....
        /*07d8*/ 	.word	0x0000a610


	//   ....[141]....
        /*07dc*/ 	.word	0x0000a650


	//   ....[142]....
        /*07e0*/ 	.word	0x0000a6d0


	//   ....[143]....
        /*07e4*/ 	.word	0x0000a760


	//   ....[144]....
        /*07e8*/ 	.word	0x0000a7a0


	//   ....[145]....
        /*07ec*/ 	.word	0x0000a860


	//   ....[146]....
        /*07f0*/ 	.word	0x0000a8a0


	//   ....[147]....
        /*07f4*/ 	.word	0x0000a8e0


	//   ....[148]....
        /*07f8*/ 	.word	0x0000a920


	//   ....[149]....
        /*07fc*/ 	.word	0x0000a980


	//   ....[150]....
        /*0800*/ 	.word	0x0000aa80


	//   ....[151]....
        /*0804*/ 	.word	0x0000acf0


	//   ....[152]....
        /*0808*/ 	.word	0x0000ae00


	//   ....[153]....
        /*080c*/ 	.word	0x0000ae40


	//   ....[154]....
        /*0810*/ 	.word	0x0000aed0


	//   ....[155]....
        /*0814*/ 	.word	0x0000b3a0


	//   ....[156]....
        /*0818*/ 	.word	0x0000b4a0


	//   ....[157]....
        /*081c*/ 	.word	0x0000b4d0


	//   ....[158]....
        /*0820*/ 	.word	0x0000b510


	//   ....[159]....
        /*0824*/ 	.word	0x0000b540


	//   ....[160]....
        /*0828*/ 	.word	0x0000b650


	//   ....[161]....
        /*082c*/ 	.word	0x0000b840


	//   ....[162]....
        /*0830*/ 	.word	0x0000b890


	//   ....[163]....
        /*0834*/ 	.word	0x0000b8d0


	//   ....[164]....
        /*0838*/ 	.word	0x0000b910


	//   ....[165]....
        /*083c*/ 	.word	0x0000b920


	//   ....[166]....
        /*0840*/ 	.word	0x0000baf0


	//   ....[167]....
        /*0844*/ 	.word	0x0000bb00


	//   ....[168]....
        /*0848*/ 	.word	0x0000bb10


	//   ....[169]....
        /*084c*/ 	.word	0x0000bb20


	//   ....[170]....
        /*0850*/ 	.word	0x0000bb30


	//   ....[171]....
        /*0854*/ 	.word	0x0000bb40


	//   ....[172]....
        /*0858*/ 	.word	0x0000bb70


	//   ....[173]....
        /*085c*/ 	.word	0x0000bba0


	//   ....[174]....
        /*0860*/ 	.word	0x0000bbe0


	//   ....[175]....
        /*0864*/ 	.word	0x0000bc10


	//   ....[176]....
        /*0868*/ 	.word	0x0000bc50


	//   ....[177]....
        /*086c*/ 	.word	0x0000bc80


	//   ....[178]....
        /*0870*/ 	.word	0x0000bca0


	//   ....[179]....
        /*0874*/ 	.word	0x0000bce0


	//   ....[180]....
        /*0878*/ 	.word	0x0000bcf0


	//   ....[181]....
        /*087c*/ 	.word	0x0000bd70


	//   ....[182]....
        /*0880*/ 	.word	0x0000bda0


	//   ....[183]....
        /*0884*/ 	.word	0x0000bdd0


	//   ....[184]....
        /*0888*/ 	.word	0x0000be20


	//   ....[185]....
        /*088c*/ 	.word	0x0000be60


	//   ....[186]....
        /*0890*/ 	.word	0x0000be70


	//   ....[187]....
        /*0894*/ 	.word	0x0000beb0


	//   ....[188]....
        /*0898*/ 	.word	0x0000bee0


	//   ....[189]....
        /*089c*/ 	.word	0x0000bf20


	//   ....[190]....
        /*08a0*/ 	.word	0x0000bf40


	//   ....[191]....
        /*08a4*/ 	.word	0x0000bf50


	//   ....[192]....
        /*08a8*/ 	.word	0x0000bf60


	//   ....[193]....
        /*08ac*/ 	.word	0x0000bf70


	//   ....[194]....
        /*08b0*/ 	.word	0x0000bf80


	//   ....[195]....
        /*08b4*/ 	.word	0x0000bf90


	//   ....[196]....
        /*08b8*/ 	.word	0x0000bfa0


	//   ....[197]....
        /*08bc*/ 	.word	0x0000bfb0


	//   ....[198]....
        /*08c0*/ 	.word	0x0000e030


	//   ....[199]....
        /*08c4*/ 	.word	0x0000e1d0


	//   ....[200]....
        /*08c8*/ 	.word	0x0000e420


	//   ....[201]....
        /*08cc*/ 	.word	0x0000e5c0


	//   ....[202]....
        /*08d0*/ 	.word	0x0000e6d0


	//   ....[203]....
        /*08d4*/ 	.word	0x0000f1b0


	//   ....[204]....
        /*08d8*/ 	.word	0x0000f4e0


	//   ....[205]....
        /*08dc*/ 	.word	0x0000f860


	//   ....[206]....
        /*08e0*/ 	.word	0x0000fb30


	//   ....[207]....
        /*08e4*/ 	.word	0x0000fd70


	//   ....[208]....
        /*08e8*/ 	.word	0x0000ffe0


	//   ....[209]....
        /*08ec*/ 	.word	0x000102b0


	//   ....[210]....
        /*08f0*/ 	.word	0x000104d0


	//   ....[211]....
        /*08f4*/ 	.word	0x00010660


	//   ....[212]....
        /*08f8*/ 	.word	0x00012d30


	//   ....[213]....
        /*08fc*/ 	.word	0x00012fc0


	//   ....[214]....
        /*0900*/ 	.word	0x00013030


	//   ....[215]....
        /*0904*/ 	.word	0x000130a0


	//   ....[216]....
        /*0908*/ 	.word	0x00013110


	//   ....[217]....
        /*090c*/ 	.word	0x00013180


	//----- nvinfo : EIATTR_REG_RECONFIG
	.align		4
.L_618:
        /*0910*/ 	.byte	0x01, 0x54
	.zero		2


	//----- nvinfo : EIATTR_SYSCALL_OFFSETS
	.align		4
        /*0914*/ 	.byte	0x04, 0x46
        /*0916*/ 	.short	(.L_620 - .L_619)


	//   ....[0]....
.L_619:
        /*0918*/ 	.word	0x00001070


	//   ....[1]....
        /*091c*/ 	.word	0x00001160


	//   ....[2]....
        /*0920*/ 	.word	0x000012c0


	//   ....[3]....
        /*0924*/ 	.word	0x000013b0


	//----- nvinfo : EIATTR_MBARRIER_INSTR_OFFSETS
	.align		4
.L_620:
        /*0928*/ 	.byte	0x04, 0x39
        /*092a*/ 	.short	(.L_622 - .L_621)


	//   ....[0]....
.L_621:
        /*092c*/ 	.word	0x00000290
        /*0930*/ 	.word	0x000000ff
        /*0934*/ 	.word	0x00030c00
        /*0938*/ 	.short	0x0100
        /*093a*/ 	.byte	0x06
	.zero		1


	//   ....[1]....
        /*093c*/ 	.word	0x00000390
        /*0940*/ 	.word	0x000000ff
        /*0944*/ 	.word	0x00030c10
        /*0948*/ 	.short	0x0100
        /*094a*/ 	.byte	0x08
	.zero		1


	//   ....[2]....
        /*094c*/ 	.word	0x000003a0
        /*0950*/ 	.word	0x000000ff
        /*0954*/ 	.word	0x00030c20
        /*0958*/ 	.short	0x0100
        /*095a*/ 	.byte	0x08
	.zero		1


	//   ....[3]....
        /*095c*/ 	.word	0x000003b0
        /*0960*/ 	.word	0x000000ff
        /*0964*/ 	.word	0x00030c18
        /*0968*/ 	.short	0x0100
        /*096a*/ 	.byte	0x08
	.zero		1


	//   ....[4]....
        /*096c*/ 	.word	0x000003c0
        /*0970*/ 	.word	0x000000ff
        /*0974*/ 	.word	0x00030c28
        /*0978*/ 	.short	0x0100
        /*097a*/ 	.byte	0x08
	.zero		1


	//   ....[5]....
        /*097c*/ 	.word	0x000004f0
        /*0980*/ 	.word	0x000000ff
        /*0984*/ 	.word	0x00030c30
        /*0988*/ 	.short	0x0100
        /*098a*/ 	.byte	0x08
	.zero		1


	//   ....[6]....
        /*098c*/ 	.word	0x00000500
        /*0990*/ 	.word	0x000000ff
        /*0994*/ 	.word	0x00030c40
        /*0998*/ 	.short	0x0100
        /*099a*/ 	.byte	0x08
	.zero		1


	//   ....[7]....
        /*099c*/ 	.word	0x00000510
        /*09a0*/ 	.word	0x000000ff
        /*09a4*/ 	.word	0x00030c38
        /*09a8*/ 	.short	0x0100
        /*09aa*/ 	.byte	0x08
	.zero		1


	//   ....[8]....
        /*09ac*/ 	.word	0x00000520
        /*09b0*/ 	.word	0x000000ff
        /*09b4*/ 	.word	0x00030c48
        /*09b8*/ 	.short	0x0100
        /*09ba*/ 	.byte	0x08
	.zero		1


	//   ....[9]....
        /*09bc*/ 	.word	0x00001450
        /*09c0*/ 	.word	0x00000010
        /*09c4*/ 	.word	0x00030c00
        /*09c8*/ 	.short	0x010a
        /*09ca*/ 	.byte	0x3f
	.zero		1


	//   ....[10]....
        /*09cc*/ 	.word	0x00001570
        /*09d0*/ 	.word	0x00000010
        /*09d4*/ 	.word	0x00030c00
        /*09d8*/ 	.short	0x010a
        /*09da*/ 	.byte	0x3f
	.zero		1


	//   ....[11]....
        /*09dc*/ 	.word	0x00001fd0
        /*09e0*/ 	.word	0x00000008
        /*09e4*/ 	.word	0x00030c10
        /*09e8*/ 	.short	0x010a
        /*09ea*/ 	.byte	0x3f
	.zero		1


	//   ....[12]....
        /*09ec*/ 	.word	0x00002040
        /*09f0*/ 	.word	0x00000008
        /*09f4*/ 	.word	0x00030c10
        /*09f8*/ 	.short	0x010a
        /*09fa*/ 	.byte	0x3f
	.zero		1


	//   ....[13]....
        /*09fc*/ 	.word	0x00002420
        /*0a00*/ 	.word	0x00000008
        /*0a04*/ 	.word	0x00030c30
        /*0a08*/ 	.short	0x010a
        /*0a0a*/ 	.byte	0x3f
	.zero		1


	//   ....[14]....
        /*0a0c*/ 	.word	0x00002490
        /*0a10*/ 	.word	0x00000008
        /*0a14*/ 	.word	0x00030c30
        /*0a18*/ 	.short	0x010a
        /*0a1a*/ 	.byte	0x3f
	.zero		1


	//   ....[15]....
        /*0a1c*/ 	.word	0x00005520
        /*0a20*/ 	.word	0x00000009
        /*0a24*/ 	.word	0x00000000
        /*0a28*/ 	.short	0x0101
        /*0a2a*/ 	.byte	0x3f
	.zero		1


	//   ....[16]....
        /*0a2c*/ 	.word	0x00005970
        /*0a30*/ 	.word	0x00000008
        /*0a34*/ 	.word	0x00000000
        /*0a38*/ 	.short	0x0101
        /*0a3a*/ 	.byte	0x3f
	.zero		1


	//   ....[17]....
        /*0a3c*/ 	.word	0x00006240
        /*0a40*/ 	.word	0x00000007
        /*0a44*/ 	.word	0x00030c10
        /*0a48*/ 	.short	0x010a
        /*0a4a*/ 	.byte	0x3f
	.zero		1


	//   ....[18]....
        /*0a4c*/ 	.word	0x000062c0
        /*0a50*/ 	.word	0x00000007
        /*0a54*/ 	.word	0x00030c10
        /*0a58*/ 	.short	0x010a
        /*0a5a*/ 	.byte	0x3f
	.zero		1


	//   ....[19]....
        /*0a5c*/ 	.word	0x000066d0
        /*0a60*/ 	.word	0x00000007
        /*0a64*/ 	.word	0x00030c30
        /*0a68*/ 	.short	0x010a
        /*0a6a*/ 	.byte	0x3f
	.zero		1


	//   ....[20]....
        /*0a6c*/ 	.word	0x00006760
        /*0a70*/ 	.word	0x00000007
        /*0a74*/ 	.word	0x00030c30
        /*0a78*/ 	.short	0x010a
        /*0a7a*/ 	.byte	0x3f
	.zero		1


	//   ....[21]....
        /*0a7c*/ 	.word	0x00008f30
        /*0a80*/ 	.word	0x00000008
        /*0a84*/ 	.word	0x00000000
        /*0a88*/ 	.short	0x0101
        /*0a8a*/ 	.byte	0x3f
	.zero		1


	//   ....[22]....
        /*0a8c*/ 	.word	0x00009390
        /*0a90*/ 	.word	0x00000007
        /*0a94*/ 	.word	0x00000000
        /*0a98*/ 	.short	0x0101
        /*0a9a*/ 	.byte	0x3f
	.zero		1


	//   ....[23]....
        /*0a9c*/ 	.word	0x00009bf0
        /*0aa0*/ 	.word	0x00000007
        /*0aa4*/ 	.word	0x00030c10
        /*0aa8*/ 	.short	0x010a
        /*0aaa*/ 	.byte	0x3f
	.zero		1


	//   ....[24]....
        /*0aac*/ 	.word	0x00009c70
        /*0ab0*/ 	.word	0x00000007
        /*0ab4*/ 	.word	0x00030c10
        /*0ab8*/ 	.short	0x010a
        /*0aba*/ 	.byte	0x3f
	.zero		1


	//   ....[25]....
        /*0abc*/ 	.word	0x0000a070
        /*0ac0*/ 	.word	0x00000007
        /*0ac4*/ 	.word	0x00030c30
        /*0ac8*/ 	.short	0x010a
        /*0aca*/ 	.byte	0x3f
	.zero		1


	//   ....[26]....
        /*0acc*/ 	.word	0x0000a100
        /*0ad0*/ 	.word	0x00000007
        /*0ad4*/ 	.word	0x00030c30
        /*0ad8*/ 	.short	0x010a
        /*0ada*/ 	.byte	0x3f
	.zero		1


	//   ....[27]....
        /*0adc*/ 	.word	0x0000d230
        /*0ae0*/ 	.word	0x00000008
        /*0ae4*/ 	.word	0x00000000
        /*0ae8*/ 	.short	0x0101
        /*0aea*/ 	.byte	0x3f
	.zero		1


	//   ....[28]....
        /*0aec*/ 	.word	0x0000d6a0
        /*0af0*/ 	.word	0x00000007
        /*0af4*/ 	.word	0x00000000
        /*0af8*/ 	.short	0x0101
        /*0afa*/ 	.byte	0x3f
	.zero		1


	//   ....[29]....
        /*0afc*/ 	.word	0x00011360
        /*0b00*/ 	.word	0x0000000f
        /*0b04*/ 	.word	0x00030c20
        /*0b08*/ 	.short	0x010a
        /*0b0a*/ 	.byte	0x3f
	.zero		1


	//   ....[30]....
        /*0b0c*/ 	.word	0x00011950
        /*0b10*/ 	.word	0x0000000f
        /*0b14*/ 	.word	0x00030c40
        /*0b18*/ 	.short	0x010a
        /*0b1a*/ 	.byte	0x3f
	.zero		1


	//   ....[31]....
        /*0b1c*/ 	.word	0x00011bb0
        /*0b20*/ 	.word	0x0000000f
        /*0b24*/ 	.word	0x00030c28
        /*0b28*/ 	.short	0x010a
        /*0b2a*/ 	.byte	0x3f
	.zero		1


	//   ....[32]....
        /*0b2c*/ 	.word	0x00011e10
        /*0b30*/ 	.word	0x0000000f
        /*0b34*/ 	.word	0x00030c48
        /*0b38*/ 	.short	0x010a
        /*0b3a*/ 	.byte	0x3f
	.zero		1


	//   ....[33]....
        /*0b3c*/ 	.word	0x00012010
        /*0b40*/ 	.word	0x0000000f
        /*0b44*/ 	.word	0x00030c20
        /*0b48*/ 	.short	0x010a
        /*0b4a*/ 	.byte	0x3f
	.zero		1


	//   ....[34]....
        /*0b4c*/ 	.word	0x000122e0
        /*0b50*/ 	.word	0x0000000f
        /*0b54*/ 	.word	0x00030c40
        /*0b58*/ 	.short	0x010a
        /*0b5a*/ 	.byte	0x3f
	.zero		1


	//   ....[35]....
        /*0b5c*/ 	.word	0x00012510
        /*0b60*/ 	.word	0x0000000f
        /*0b64*/ 	.word	0x00030c28
        /*0b68*/ 	.short	0x010a
        /*0b6a*/ 	.byte	0x3f
	.zero		1


	//   ....[36]....
        /*0b6c*/ 	.word	0x000127b0
        /*0b70*/ 	.word	0x00000003
        /*0b74*/ 	.word	0x00030c40
        /*0b78*/ 	.short	0x010a
        /*0b7a*/ 	.byte	0x3f
	.zero		1


	//   ....[37]....
        /*0b7c*/ 	.word	0x00012ba0
        /*0b80*/ 	.word	0x00000007
        /*0b84*/ 	.word	0x00000000
        /*0b88*/ 	.short	0x010a
        /*0b8a*/ 	.byte	0x3f
	.zero		1


	//   ....[38]....
        /*0b8c*/ 	.word	0x00012bf0
        /*0b90*/ 	.word	0x00000003
        /*0b94*/ 	.word	0x00000000
        /*0b98*/ 	.short	0x010a
        /*0b9a*/ 	.byte	0x3f
	.zero		1


	//   ....[39]....
        /*0b9c*/ 	.word	0x00012c50
        /*0ba0*/ 	.word	0x00000005
        /*0ba4*/ 	.word	0x00000000
        /*0ba8*/ 	.short	0x010a
        /*0baa*/ 	.byte	0x3f
	.zero		1


	//   ....[40]....
        /*0bac*/ 	.word	0x00012c80
        /*0bb0*/ 	.word	0x00000003
        /*0bb4*/ 	.word	0x00000000
        /*0bb8*/ 	.short	0x010a
        /*0bba*/ 	.byte	0x3f
	.zero		1


	//   ....[41]....
        /*0bbc*/ 	.word	0x00012d60
        /*0bc0*/ 	.word	0x00000010
        /*0bc4*/ 	.word	0x00030c00
        /*0bc8*/ 	.short	0x010a
        /*0bca*/ 	.byte	0x3f
	.zero		1


	//   ....[42]....
        /*0bcc*/ 	.word	0x00012db0
        /*0bd0*/ 	.word	0x00000008
        /*0bd4*/ 	.word	0x00030c10
        /*0bd8*/ 	.short	0x010a
        /*0bda*/ 	.byte	0x3f
	.zero		1


	//   ....[43]....
        /*0bdc*/ 	.word	0x00012e00
        /*0be0*/ 	.word	0x00000008
        /*0be4*/ 	.word	0x00030c30
        /*0be8*/ 	.short	0x010a
        /*0bea*/ 	.byte	0x3f
	.zero		1


	//   ....[44]....
        /*0bec*/ 	.word	0x00012e50
        /*0bf0*/ 	.word	0x00000007
        /*0bf4*/ 	.word	0x00030c10
        /*0bf8*/ 	.short	0x010a
        /*0bfa*/ 	.byte	0x3f
	.zero		1


	//   ....[45]....
        /*0bfc*/ 	.word	0x00012ea0
        /*0c00*/ 	.word	0x00000007
        /*0c04*/ 	.word	0x00030c30
        /*0c08*/ 	.short	0x010a
        /*0c0a*/ 	.byte	0x3f
	.zero		1


	//   ....[46]....
        /*0c0c*/ 	.word	0x00012ef0
        /*0c10*/ 	.word	0x00000007
        /*0c14*/ 	.word	0x00030c10
        /*0c18*/ 	.short	0x010a
        /*0c1a*/ 	.byte	0x3f
	.zero		1


	//   ....[47]....
        /*0c1c*/ 	.word	0x00012f40
        /*0c20*/ 	.word	0x00000007
        /*0c24*/ 	.word	0x00030c30
        /*0c28*/ 	.short	0x010a
        /*0c2a*/ 	.byte	0x3f
	.zero		1


	//   ....[48]....
        /*0c2c*/ 	.word	0x000131c0
        /*0c30*/ 	.word	0x0000000f
        /*0c34*/ 	.word	0x00030c20
        /*0c38*/ 	.short	0x010a
        /*0c3a*/ 	.byte	0x3f
	.zero		1


	//   ....[49]....
        /*0c3c*/ 	.word	0x00013210
        /*0c40*/ 	.word	0x0000000f
        /*0c44*/ 	.word	0x00030c40
        /*0c48*/ 	.short	0x010a
        /*0c4a*/ 	.byte	0x3f
	.zero		1


	//   ....[50]....
        /*0c4c*/ 	.word	0x00013260
        /*0c50*/ 	.word	0x0000000f
        /*0c54*/ 	.word	0x00030c28
        /*0c58*/ 	.short	0x010a
        /*0c5a*/ 	.byte	0x3f
	.zero		1


	//   ....[51]....
        /*0c5c*/ 	.word	0x000132b0
        /*0c60*/ 	.word	0x0000000f
        /*0c64*/ 	.word	0x00030c48
        /*0c68*/ 	.short	0x010a
        /*0c6a*/ 	.byte	0x3f
	.zero		1


	//   ....[52]....
        /*0c6c*/ 	.word	0x00013310
        /*0c70*/ 	.word	0x0000000f
        /*0c74*/ 	.word	0x00030c20
        /*0c78*/ 	.short	0x010a
        /*0c7a*/ 	.byte	0x3f
	.zero		1


	//   ....[53]....
        /*0c7c*/ 	.word	0x00013360
        /*0c80*/ 	.word	0x0000000f
        /*0c84*/ 	.word	0x00030c40
        /*0c88*/ 	.short	0x010a
        /*0c8a*/ 	.byte	0x3f
	.zero		1


	//   ....[54]....
        /*0c8c*/ 	.word	0x000133b0
        /*0c90*/ 	.word	0x0000000f
        /*0c94*/ 	.word	0x00030c28
        /*0c98*/ 	.short	0x010a
        /*0c9a*/ 	.byte	0x3f
	.zero		1


	//   ....[55]....
        /*0c9c*/ 	.word	0x00013400
        /*0ca0*/ 	.word	0x00000003
        /*0ca4*/ 	.word	0x00030c40
        /*0ca8*/ 	.short	0x010a
        /*0caa*/ 	.byte	0x3f
	.zero		1


	//   ....[56]....
        /*0cac*/ 	.word	0x000134d0
        /*0cb0*/ 	.word	0x00000007
        /*0cb4*/ 	.word	0x00000000
        /*0cb8*/ 	.short	0x010a
        /*0cba*/ 	.byte	0x3f
	.zero		1


	//   ....[57]....
        /*0cbc*/ 	.word	0x00013520
        /*0cc0*/ 	.word	0x00000003
        /*0cc4*/ 	.word	0x00000000
        /*0cc8*/ 	.short	0x010a
        /*0cca*/ 	.byte	0x3f
	.zero		1


	//   ....[58]....
        /*0ccc*/ 	.word	0x00013570
        /*0cd0*/ 	.word	0x00000005
        /*0cd4*/ 	.word	0x00000000
        /*0cd8*/ 	.short	0x010a
        /*0cda*/ 	.byte	0x3f
	.zero		1


	//----- nvinfo : EIATTR_NUM_MBARRIERS
	.align		4
.L_622:
        /*0cdc*/ 	.byte	0x03, 0x38
        /*0cde*/ 	.short	0x0009


	//----- nvinfo : EIATTR_EXIT_INSTR_OFFSETS
	.align		4
        /*0ce0*/ 	.byte	0x04, 0x1c
        /*0ce2*/ 	.short	(.L_624 - .L_623)


	//   ....[0]....
.L_623:
        /*0ce4*/ 	.word	0x00012cd0


	//----- nvinfo : EIATTR_MAX_THREADS
	.align		4
.L_624:
        /*0ce8*/ 	.byte	0x04, 0x05
        /*0cea*/ 	.short	(.L_626 - .L_625)
.L_625:
        /*0cec*/ 	.word	0x00000180
        /*0cf0*/ 	.word	0x00000001
        /*0cf4*/ 	.word	0x00000001


	//----- nvinfo : EIATTR_CRS_STACK_SIZE
	.align		4
.L_626:
        /*0cf8*/ 	.byte	0x04, 0x1e
        /*0cfa*/ 	.short	(.L_628 - .L_627)
.L_627:
        /*0cfc*/ 	.word	0x00000000


	//----- nvinfo : EIATTR_CBANK_PARAM_SIZE
	.align		4
.L_628:
        /*0d00*/ 	.byte	0x03, 0x19
        /*0d02*/ 	.short	0x06f0


	//----- nvinfo : EIATTR_PARAM_CBANK
	.align		4
        /*0d04*/ 	.byte	0x04, 0x0a
        /*0d06*/ 	.short	(.L_630 - .L_629)
	.align		4
.L_629:
        /*0d08*/ 	.word	index@(.nv.constant0._ZN7cutlass13device_kernelIN5flash11enable_sm90INS1_16FlashAttnBwdSm90INS1_25CollectiveMainloopBwdSm90ILi2ELi2ELi2EN4cute5tupleIJNS5_1CILi1EEES8_S8_EEENS6_IJNS7_ILi128EEESA_NS7_ILi64EEEEEENS_6half_tEfNS_4arch4Sm90ELb0ELb1ELb0ELb1ELb1ELb1ELb0ELb0ELi2ELi1ELi2ELi2ELb0EEENS1_24CollectiveEpilogueBwdGQAISC_fSF_Li256ELb1ELb1EEENS1_19SingleTileSchedulerILb1ELb0ELb0ELi128EEEEEEEEEvNT_6ParamsE)
        /*0d0c*/ 	.short	0x0210
        /*0d0e*/ 	.short	0x06f0


	//----- nvinfo : EIATTR_SW_WAR
	.align		4
.L_630:
        /*0d10*/ 	.byte	0x04, 0x36
        /*0d12*/ 	.short	(.L_632 - .L_631)
.L_631:
        /*0d14*/ 	.word	0x00000008
.L_632:


//--------------------- .nv.info._ZN7cutlass13device_kernelIN5flash11enable_sm90INS1_16FlashAttnBwdSm90INS1_25CollectiveMainloopBwdSm90ILi2ELi2ELi2EN4cute5tupleIJNS5_1CILi1EEES8_S8_EEENS6_IJNS7_ILi128EEESA_NS7_ILi64EEEEEENS_6half_tEfNS_4arch4Sm90ELb1ELb0ELb0ELb0ELb0ELb1ELb0ELb0ELi2ELi1ELi2ELi2ELb0EEENS1_21CollectiveEpilogueBwdISC_SD_SF_Li256ELb0ELb0ELi1EEENS1_25SingleTileBwdLPTSchedulerILb0ELi128ELb0EEEEEEEEEvNT_6ParamsE --------------------------
	.section	.nv.info._ZN7cutlass13device_kernelIN5flash11enable_sm90INS1_16FlashAttnBwdSm90INS1_25CollectiveMainloopBwdSm90ILi2ELi2ELi2EN4cute5tupleIJNS5_1CILi1EEES8_S8_EEENS6_IJNS7_ILi128EEESA_NS7_ILi64EEEEEENS_6half_tEfNS_4arch4Sm90ELb1ELb0ELb0ELb0ELb0ELb1ELb0ELb0ELi2ELi1ELi2ELi2ELb0EEENS1_21CollectiveEpilogueBwdISC_SD_SF_Li256ELb0ELb0ELi1EEENS1_25SingleTileBwdLPTSchedulerILb0ELi128ELb0EEEEEEEEEvNT_6ParamsE,"",@"SHT_CUDA_INFO"
	.sectionflags	@""
	.align	4


	//----- nvinfo : EIATTR_CUDA_API_VERSION
	.align		4
        /*0000*/ 	.byte	0x04, 0x37
        /*0002*/ 	.short	(.L_634 - .L_633)
.L_633:
        /*0004*/ 	.word	0x00000082


	//----- nvinfo : EIATTR_KPARAM_INFO
	.align		4
.L_634:
        /*0008*/ 	.byte	0x04, 0x17
        /*000a*/ 	.short	(.L_636 - .L_635)
.L_635:
        /*000c*/ 	.word	0x00000000
        /*0010*/ 	.short	0x0000
        /*0012*/ 	.short	0x0070
        /*0014*/ 	.byte	0x00, 0xf0, 0x01, 0x24


	//----- nvinfo : EIATTR_SPARSE_MMA_MASK
	.align		4
.L_636:
        /*0018*/ 	.byte	0x03, 0x50
        /*001a*/ 	.short	0x0000


	//----- nvinfo : EIATTR_MAXREG_COUNT
	.align		4
        /*001c*/ 	.byte	0x03, 0x1b
        /*001e*/ 	.short	0x00a8


	//----- nvinfo : EIATTR_NUM_BARRIERS
	.align		4
        /*0020*/ 	.byte	0x02, 0x4c
        /*0022*/ 	.byte	0x10
	.zero		1


	//----- nvinfo : EIATTR_EXTERNS
	.align		4
        /*0024*/ 	.byte	0x04, 0x0f
        /*0026*/ 	.short	(.L_638 - .L_637)


	//   ....[0]....
	.align		4
.L_637:
        /*0028*/ 	.word	index@(__assertfail)


	//----- nvinfo : EIATTR_ANNOTATIONS
	.align		4
.L_638:
        /*002c*/ 	.byte	0x04, 0x55
        /*002e*/ 	.short	(.L_640 - .L_639)


	//   ....[0]....
.L_639:
        /* <DEDUP_REMOVED lines=31> */
        /*0214*/ 	.byte	0x10, 0xcf, 0x00, 0x00


	//----- nvinfo : EIATTR_MERCURY_ISA_VERSION
	.align		4
.L_640:
        /*0218*/ 	.byte	0x03, 0x5f
        /*021a*/ 	.short	0x0101


	//----- nvinfo : EIATTR_INT_WARP_WIDE_INSTR_OFFSETS
	.align		4
        /*021c*/ 	.byte	0x04, 0x31
        /*021e*/ 	.short	(.L_642 - .L_641)


	//   ....[0]....
.L_641:
        /*0220*/ 	.word	0x000001e0


	//   ....[1]....
        /*0224*/ 	.word	0x000002a0


	//----- nvinfo : EIATTR_COOP_GROUP_MASK_REGIDS
	.align		4
.L_642:
        /*0228*/ 	.byte	0x04, 0x29
        /*022a*/ 	.short	(.L_644 - .L_643)


	//   ....[0]....
.L_643:
        /*022c*/ 	.word	0xffffffff


	//   ....[1]....
        /*0230*/ 	.word	0xffffffff


	//   ....[2]....
        /*0234*/ 	.word	0xffffffff


	//   ....[3]....
        /*0238*/ 	.word	0xffffffff


	//   ....[4]....
        /*023c*/ 	.word	0xffffffff


	//   ....[5]....
        /*0240*/ 	.word	0xffffffff


	//   ....[6]....
        /*0244*/ 	.word	0xffffffff


	//   ....[7]....
        /*0248*/ 	.word	0xffffffff


	//   ....[8]....
        /*024c*/ 	.word	0xffffffff


	//   ....[9]....
        /*0250*/ 	.word	0xffffffff


	//   ....[10]....
        /*0254*/ 	.word	0xffffffff


	//   ....[11]....
        /*0258*/ 	.word	0xffffffff


	//   ....[12]....
        /*025c*/ 	.word	0xffffffff


	//   ....[13]....
        /*0260*/ 	.word	0xffffffff


	//   ....[14]....
        /*0264*/ 	.word	0xffffffff


	//   ....[15]....
        /*0268*/ 	.word	0xffffffff


	//   ....[16]....
        /*026c*/ 	.word	0xffffffff


	//   ....[17]....
        /*0270*/ 	.word	0xffffffff


	//   ....[18]....
        /*0274*/ 	.word	0xffffffff


	//   ....[19]....
        /*0278*/ 	.word	0xffffffff


	//   ....[20]....
        /*027c*/ 	.word	0xffffffff


	//   ....[21]....
        /*0280*/ 	.word	0xffffffff


	//   ....[22]....
        /*0284*/ 	.word	0xffffffff


	//   ....[23]....
        /*0288*/ 	.word	0xffffffff


	//   ....[24]....
        /*028c*/ 	.word	0xffffffff


	//   ....[25]....
        /*0290*/ 	.word	0xffffffff


	//   ....[26]....
        /*0294*/ 	.word	0xffffffff


	//   ....[27]....
        /*0298*/ 	.word	0xffffffff


	//   ....[28]....
        /*029c*/ 	.word	0xffffffff


	//   ....[29]....
        /*02a0*/ 	.word	0xffffffff


	//   ....[30]....
        /*02a4*/ 	.word	0xffffffff


	//   ....[31]....
        /*02a8*/ 	.word	0xffffffff


	//   ....[32]....
        /*02ac*/ 	.word	0xffffffff


	//   ....[33]....
        /*02b0*/ 	.word	0xffffffff


	//   ....[34]....
        /*02b4*/ 	.word	0xffffffff


	//   ....[35]....
        /*02b8*/ 	.word	0xffffffff


	//   ....[36]....
        /*02bc*/ 	.word	0xffffffff


	//   ....[37]....
        /*02c0*/ 	.word	0xffffffff


	//   ....[38]....
        /*02c4*/ 	.word	0xffffffff


	//   ....[39]....
        /*02c8*/ 	.word	0xffffffff


	//   ....[40]....
        /*02cc*/ 	.word	0xffffffff


	//   ....[41]....
        /*02d0*/ 	.word	0xffffffff


	//   ....[42]....
        /*02d4*/ 	.word	0xffffffff


	//   ....[43]....
        /*02d8*/ 	.word	0xffffffff


	//   ....[44]....
        /*02dc*/ 	.word	0xffffffff


	//   ....[45]....
        /*02e0*/ 	.word	0xffffffff


	//   ....[46]....
        /*02e4*/ 	.word	0xffffffff


	//   ....[47]....
        /*02e8*/ 	.word	0xffffffff


	//   ....[48]....
        /*02ec*/ 	.word	0xffffffff


	//   ....[49]....
        /*02f0*/ 	.word	0xffffffff


	//   ....[50]....
        /*02f4*/ 	.word	0xffffffff


	//   ....[51]....
        /*02f8*/ 	.word	0xffffffff


	//   ....[52]....
        /*02fc*/ 	.word	0xffffffff


	//   ....[53]....
        /*0300*/ 	.word	0xffffffff


	//   ....[54]....
        /*0304*/ 	.word	0xffffffff


	//   ....[55]....
        /*0308*/ 	.word	0xffffffff


	//   ....[56]....
        /*030c*/ 	.word	0xffffffff


	//   ....[57]....
        /*0310*/ 	.word	0xffffffff


	//   ....[58]....
        /*0314*/ 	.word	0xffffffff


	//   ....[59]....
        /*0318*/ 	.word	0xffffffff


	//   ....[60]....
        /*031c*/ 	.word	0xffffffff


	//   ....[61]....
        /*0320*/ 	.word	0xffffffff


	//   ....[62]....
        /*0324*/ 	.word	0xffffffff


	//   ....[63]....
        /*0328*/ 	.word	0xffffffff


	//   ....[64]....
        /*032c*/ 	.word	0xffffffff


	//   ....[65]....
        /*0330*/ 	.word	0xffffffff


	//   ....[66]....
        /*0334*/ 	.word	0xffffffff


	//   ....[67]....
        /*0338*/ 	.word	0xffffffff


	//   ....[68]....
        /*033c*/ 	.word	0xffffffff


	//   ....[69]....
        /*0340*/ 	.word	0xffffffff


	//   ....[70]....
        /*0344*/ 	.word	0xffffffff


	//   ....[71]....
        /*0348*/ 	.word	0xffffffff


	//   ....[72]....
        /*034c*/ 	.word	0xffffffff


	//   ....[73]....
        /*0350*/ 	.word	0xffffffff


	//   ....[74]....
        /*0354*/ 	.word	0xffffffff


	//   ....[75]....
        /*0358*/ 	.word	0xffffffff


	//   ....[76]....
        /*035c*/ 	.word	0xffffffff


	//   ....[77]....
        /*0360*/ 	.word	0xffffffff


	//   ....[78]....
        /*0364*/ 	.word	0xffffffff


	//   ....[79]....
        /*0368*/ 	.word	0xffffffff


	//   ....[80]....
        /*036c*/ 	.word	0xffffffff


	//   ....[81]....
        /*0370*/ 	.word	0xffffffff


	//   ....[82]....
        /*0374*/ 	.word	0xffffffff


	//   ....[83]....
        /*0378*/ 	.word	0xffffffff


	//   ....[84]....
        /*037c*/ 	.word	0xffffffff


	//   ....[85]....
        /*0380*/ 	.word	0xffffffff


	//   ....[86]....
        /*0384*/ 	.word	0xffffffff


	//   ....[87]....
        /*0388*/ 	.word	0xffffffff


	//   ....[88]....
        /*038c*/ 	.word	0xffffffff


	//   ....[89]....
        /*0390*/ 	.word	0xffffffff


	//   ....[90]....
        /*0394*/ 	.word	0xffffffff


	//   ....[91]....
        /*0398*/ 	.word	0xffffffff


	//   ....[92]....
        /*039c*/ 	.word	0xffffffff


	//   ....[93]....
        /*03a0*/ 	.word	0xffffffff


	//   ....[94]....
        /*03a4*/ 	.word	0xffffffff


	//   ....[95]....
        /*03a8*/ 	.word	0xffffffff


	//   ....[96]....
        /*03ac*/ 	.word	0xffffffff


	//   ....[97]....
        /*03b0*/ 	.word	0xffffffff


	//   ....[98]....
        /*03b4*/ 	.word	0xffffffff


	//   ....[99]....
        /*03b8*/ 	.word	0xffffffff


	//   ....[100]....
        /*03bc*/ 	.word	0xffffffff


	//   ....[101]....
        /*03c0*/ 	.word	0xffffffff


	//   ....[102]....
        /*03c4*/ 	.word	0xffffffff


	//   ....[103]....
        /*03c8*/ 	.word	0xffffffff


	//   ....[104]....
        /*03cc*/ 	.word	0xffffffff


	//   ....[105]....
        /*03d0*/ 	.word	0xffffffff


	//   ....[106]....
        /*03d4*/ 	.word	0xffffffff


	//   ....[107]....
        /*03d8*/ 	.word	0xffffffff


	//   ....[108]....
        /*03dc*/ 	.word	0xffffffff


	//   ....[109]....
        /*03e0*/ 	.word	0xffffffff


	//   ....[110]....
        /*03e4*/ 	.word	0xffffffff


	//   ....[111]....
        /*03e8*/ 	.word	0xffffffff


	//   ....[112]....
        /*03ec*/ 	.word	0xffffffff


	//   ....[113]....
        /*03f0*/ 	.word	0xffffffff


	//   ....[114]....
        /*03f4*/ 	.word	0xffffffff


	//   ....[115]....
        /*03f8*/ 	.word	0xffffffff


	//   ....[116]....
        /*03fc*/ 	.word	0xffffffff


	//   ....[117]....
        /*0400*/ 	.word	0xffffffff


	//   ....[118]....
        /*0404*/ 	.word	0xffffffff


	//   ....[119]....
        /*0408*/ 	.word	0xffffffff


	//   ....[120]....
        /*040c*/ 	.word	0xffffffff


	//   ....[121]....
        /*0410*/ 	.word	0xffffffff


	//   ....[122]....
        /*0414*/ 	.word	0xffffffff


	//   ....[123]....
        /*0418*/ 	.word	0xffffffff


	//   ....[124]....
        /*041c*/ 	.word	0xffffffff


	//   ....[125]....
        /*0420*/ 	.word	0xffffffff


	//   ....[126]....
        /*0424*/ 	.word	0xffffffff


	//   ....[127]....
        /*0428*/ 	.word	0xffffffff


	//   ....[128]....
        /*042c*/ 	.word	0xffffffff


	//   ....[129]....
        /*0430*/ 	.word	0xffffffff


	//   ....[130]....
        /*0434*/ 	.word	0xffffffff


	//   ....[131]....
        /*0438*/ 	.word	0xffffffff


	//   ....[132]....
        /*043c*/ 	.word	0xffffffff


	//   ....[133]....
        /*0440*/ 	.word	0xffffffff


	//   ....[134]....
        /*0444*/ 	.word	0xffffffff


	//   ....[135]....
        /*0448*/ 	.word	0xffffffff


	//   ....[136]....
        /*044c*/ 	.word	0x0500000f


	//----- nvinfo : EIATTR_COOP_GROUP_INSTR_OFFSETS
	.align		4
.L_644:
        /*0450*/ 	.byte	0x04, 0x28
        /*0452*/ 	.short	(.L_646 - .L_645)


	//   ....[0]....
.L_645:
        /*0454*/ 	.word	0x00000060


	//   ....[1]....
        /*0458*/ 	.word	0x000001f0


	//   ....[2]....
        /*045c*/ 	.word	0x00000280


	//   ....[3]....
        /*0460*/ 	.word	0x00000400


	//   ....[4]....
        /*0464*/ 	.word	0x00000670


	//   ....[5]....
        /*0468*/ 	.word	0x00001110


	//   ....[6]....
        /*046c*/ 	.word	0x000021a0


	//   ....[7]....
        /*0470*/ 	.word	0x000022c0


	//   ....[8]....
        /*0474*/ 	.word	0x00002300


	//   ....[9]....
        /*0478*/ 	.word	0x00002340


	//   ....[10]....
        /*047c*/ 	.word	0x00002370


	//   ....[11]....
        /*0480*/ 	.word	0x000023a0


	//   ....[12]....
        /*0484*/ 	.word	0x000023d0


	//   ....[13]....
        /*0488*/ 	.word	0x00002420


	//   ....[14]....
        /*048c*/ 	.word	0x000026d0


	//   ....[15]....
        /*0490*/ 	.word	0x000027e0


	//   ....[16]....
        /*0494*/ 	.word	0x00002880


	//   ....[17]....
        /*0498*/ 	.word	0x00002940


	//   ....[18]....
        /*049c*/ 	.word	0x00002980


	//   ....[19]....
        /*04a0*/ 	.word	0x00002a00


	//   ....[20]....
        /*04a4*/ 	.word	0x00002aa0


	//   ....[21]....
        /*04a8*/ 	.word	0x00002b00


	//   ....[22]....
        /*04ac*/ 	.word	0x00002b90


	//   ....[23]....
        /*04b0*/ 	.word	0x00002c20


	//   ....[24]....
        /*04b4*/ 	.word	0x00002dd0


	//   ....[25]....
        /*04b8*/ 	.word	0x00002e30


	//   ....[26]....
        /*04bc*/ 	.word	0x00002ea0


	//   ....[27]....
        /*04c0*/ 	.word	0x00002ef0


	//   ....[28]....
        /*04c4*/ 	.word	0x00002f60


	//   ....[29]....
        /*04c8*/ 	.word	0x00002f90


	//   ....[30]....
        /*04cc*/ 	.word	0x00002fc0


	//   ....[31]....
        /*04d0*/ 	.word	0x00003020


	//   ....[32]....
        /*04d4*/ 	.word	0x000030d0


	//   ....[33]....
        /*04d8*/ 	.word	0x00003140


	//   ....[34]....
        /*04dc*/ 	.word	0x00003160


	//   ....[35]....
        /*04e0*/ 	.word	0x00003190


	//   ....[36]....
        /*04e4*/ 	.word	0x000031e0


	//   ....[37]....
        /*04e8*/ 	.word	0x00003280


	//   ....[38]....
        /*04ec*/ 	.word	0x00003510


	//   ....[39]....
        /*04f0*/ 	.word	0x00003530


	//   ....[40]....
        /*04f4*/ 	.word	0x00003540


	//   ....[41]....
        /*04f8*/ 	.word	0x00003560


	//   ....[42]....
        /*04fc*/ 	.word	0x00003570


	//   ....[43]....
        /*0500*/ 	.word	0x00003590


	//   ....[44]....
        /*0504*/ 	.word	0x000035c0


	//   ....[45]....
        /*0508*/ 	.word	0x00003600


	//   ....[46]....
        /*050c*/ 	.word	0x00003630


	//   ....[47]....
        /*0510*/ 	.word	0x00003670


	//   ....[48]....
        /*0514*/ 	.word	0x000036a0


	//   ....[49]....
        /*0518*/ 	.word	0x000036e0


	//   ....[50]....
        /*051c*/ 	.word	0x00003710


	//   ....[51]....
        /*0520*/ 	.word	0x00003750


	//   ....[52]....
        /*0524*/ 	.word	0x00003780


	//   ....[53]....
        /*0528*/ 	.word	0x000037c0


	//   ....[54]....
        /*052c*/ 	.word	0x000037f0


	//   ....[55]....
        /*0530*/ 	.word	0x00003830


	//   ....[56]....
        /*0534*/ 	.word	0x00003880


	//   ....[57]....
        /*0538*/ 	.word	0x000038b0


	//   ....[58]....
        /*053c*/ 	.word	0x000038c0


	//   ....[59]....
        /*0540*/ 	.word	0x000038f0


	//   ....[60]....
        /*0544*/ 	.word	0x00003900


	//   ....[61]....
        /*0548*/ 	.word	0x00003910


	//   ....[62]....
        /*054c*/ 	.word	0x00003920


	//   ....[63]....
        /*0550*/ 	.word	0x00003930


	//   ....[64]....
        /*0554*/ 	.word	0x00003940


	//   ....[65]....
        /*0558*/ 	.word	0x00003950


	//   ....[66]....
        /*055c*/ 	.word	0x00003960


	//   ....[67]....
        /*0560*/ 	.word	0x00003970


	//   ....[68]....
        /*0564*/ 	.word	0x00003980


	//   ....[69]....
        /*0568*/ 	.word	0x00003990


	//   ....[70]....
        /*056c*/ 	.word	0x00005e50


	//   ....[71]....
        /*0570*/ 	.word	0x00005e90


	//   ....[72]....
        /*0574*/ 	.word	0x00005f20


	//   ....[73]....
        /*0578*/ 	.word	0x00006050


	//   ....[74]....
        /*057c*/ 	.word	0x000060a0


	//   ....[75]....
        /*0580*/ 	.word	0x000060c0


	//   ....[76]....
        /*0584*/ 	.word	0x000060d0


	//   ....[77]....
        /*0588*/ 	.word	0x00006130


	//   ....[78]....
        /*058c*/ 	.word	0x00006170


	//   ....[79]....
        /*0590*/ 	.word	0x000061f0


	//   ....[80]....
        /*0594*/ 	.word	0x00006270


	//   ....[81]....
        /*0598*/ 	.word	0x00006290


	//   ....[82]....
        /*059c*/ 	.word	0x000062a0


	//   ....[83]....
        /*05a0*/ 	.word	0x000062c0


	//   ....[84]....
        /*05a4*/ 	.word	0x000062d0


	//   ....[85]....
        /*05a8*/ 	.word	0x000062e0


	//   ....[86]....
        /*05ac*/ 	.word	0x00006320


	//   ....[87]....
        /*05b0*/ 	.word	0x00006390


	//   ....[88]....
        /*05b4*/ 	.word	0x00006500


	//   ....[89]....
        /*05b8*/ 	.word	0x00006600


	//   ....[90]....
        /*05bc*/ 	.word	0x00006630


	//   ....[91]....
        /*05c0*/ 	.word	0x00006660


	//   ....[92]....
        /*05c4*/ 	.word	0x00006690


	//   ....[93]....
        /*05c8*/ 	.word	0x000067a0


	//   ....[94]....
        /*05cc*/ 	.word	0x00006800


	//   ....[95]....
        /*05d0*/ 	.word	0x00006840


	//   ....[96]....
        /*05d4*/ 	.word	0x00006880


	//   ....[97]....
        /*05d8*/ 	.word	0x00006900


	//   ....[98]....
        /*05dc*/ 	.word	0x000069b0


	//   ....[99]....
        /*05e0*/ 	.word	0x00006a50


	//   ....[100]....
        /*05e4*/ 	.word	0x00006a60


	//   ....[101]....
        /*05e8*/ 	.word	0x00006a70


	//   ....[102]....
        /*05ec*/ 	.word	0x00006a80


	//   ....[103]....
        /*05f0*/ 	.word	0x00006a90


	//   ....[104]....
        /*05f4*/ 	.word	0x00006bf0


	//   ....[105]....
        /*05f8*/ 	.word	0x00006c20


	//   ....[106]....
        /*05fc*/ 	.word	0x00006c40


	//   ....[107]....
        /*0600*/ 	.word	0x00006c50


	//   ....[108]....
        /*0604*/ 	.word	0x00006c60


	//   ....[109]....
        /*0608*/ 	.word	0x00006c70


	//   ....[110]....
        /*060c*/ 	.word	0x00006c80


	//   ....[111]....
        /*0610*/ 	.word	0x00006c90


	//   ....[112]....
        /*0614*/ 	.word	0x00006ca0


	//   ....[113]....
        /*0618*/ 	.word	0x00006d50


	//   ....[114]....
        /*061c*/ 	.word	0x00006dd0


	//   ....[115]....
        /*0620*/ 	.word	0x00006e10


	//   ....[116]....
        /*0624*/ 	.word	0x00006e40


	//   ....[117]....
        /*0628*/ 	.word	0x00006e60


	//   ....[118]....
        /*062c*/ 	.word	0x00006e80


	//   ....[119]....
        /*0630*/ 	.word	0x00006e90


	//   ....[120]....
        /*0634*/ 	.word	0x00006ea0


	//   ....[121]....
        /*0638*/ 	.word	0x00006eb0


	//   ....[122]....
        /*063c*/ 	.word	0x00006ed0


	//   ....[123]....
        /*0640*/ 	.word	0x00006ee0


	//   ....[124]....
        /*0644*/ 	.word	0x00006ef0


	//   ....[125]....
        /*0648*/ 	.word	0x00006f20


	//   ....[126]....
        /*064c*/ 	.word	0x00006f30


	//   ....[127]....
        /*0650*/ 	.word	0x00006f50


	//   ....[128]....
        /*0654*/ 	.word	0x00006f60


	//   ....[129]....
        /*0658*/ 	.word	0x00006f80


	//   ....[130]....
        /*065c*/ 	.word	0x00006f90


	//   ....[131]....
        /*0660*/ 	.word	0x00006fb0


	//   ....[132]....
        /*0664*/ 	.word	0x00006fc0


	//   ....[133]....
        /*0668*/ 	.word	0x00006fe0


	//   ....[134]....
        /*066c*/ 	.word	0x00009510


	//   ....[135]....
        /*0670*/ 	.word	0x0000a390


	//   ....[136]....
        /*0674*/ 	.word	0x0000d180


	//----- nvinfo : EIATTR_REG_RECONFIG
	.align		4
.L_646:
        /*0678*/ 	.byte	0x01, 0x54
	.zero		2


	//----- nvinfo : EIATTR_SYSCALL_OFFSETS
	.align		4
        /*067c*/ 	.byte	0x04, 0x46
        /*067e*/ 	.short	(.L_648 - .L_647)


	//   ....[0]....
.L_647:
        /*0680*/ 	.word	0x00000d70


	//   ....[1]....
        /*0684*/ 	.word	0x00000e60


	//   ....[2]....
        /*0688*/ 	.word	0x00000fc0


	//   ....[3]....
        /*068c*/ 	.word	0x000010b0


	//   ....[4]....
        /*0690*/ 	.word	0x00008d80


	//   ....[5]....
        /*0694*/ 	.word	0x00008eb0


	//   ....[6]....
        /*0698*/ 	.word	0x00008fd0


	//   ....[7]....
        /*069c*/ 	.word	0x000090f0


	//----- nvinfo : EIATTR_MBARRIER_INSTR_OFFSETS
	.align		4
.L_648:
        /*06a0*/ 	.byte	0x04, 0x39
        /*06a2*/ 	.short	(.L_650 - .L_649)


	//   ....[0]....
.L_649:
        /*06a4*/ 	.word	0x000002c0
        /*06a8*/ 	.word	0x000000ff
        /*06ac*/ 	.word	0x00030c00
        /*06b0*/ 	.short	0x0100
        /*06b2*/ 	.byte	0x06
	.zero		1


	//   ....[1]....
        /*06b4*/ 	.word	0x000003b0
        /*06b8*/ 	.word	0x000000ff
        /*06bc*/ 	.word	0x00030c10
        /*06c0*/ 	.short	0x0100
        /*06c2*/ 	.byte	0x08
	.zero		1


	//   ....[2]....
        /*06c4*/ 	.word	0x000003c0
        /*06c8*/ 	.word	0x000000ff
        /*06cc*/ 	.word	0x00030c20
        /*06d0*/ 	.short	0x0100
        /*06d2*/ 	.byte	0x08
	.zero		1


	//   ....[3]....
        /*06d4*/ 	.word	0x000003d0
        /*06d8*/ 	.word	0x000000ff
        /*06dc*/ 	.word	0x00030c18
        /*06e0*/ 	.short	0x0100
        /*06e2*/ 	.byte	0x08
	.zero		1


	//   ....[4]....
        /*06e4*/ 	.word	0x000003e0
        /*06e8*/ 	.word	0x000000ff
        /*06ec*/ 	.word	0x00030c28
        /*06f0*/ 	.short	0x0100
        /*06f2*/ 	.byte	0x08
	.zero		1


	//   ....[5]....
        /*06f4*/ 	.word	0x00000510
        /*06f8*/ 	.word	0x000000ff
        /*06fc*/ 	.word	0x00030c30
        /*0700*/ 	.short	0x0100
        /*0702*/ 	.byte	0x08
	.zero		1


	//   ....[6]....
        /*0704*/ 	.word	0x00000520
        /*0708*/ 	.word	0x000000ff
        /*070c*/ 	.word	0x00030c40
        /*0710*/ 	.short	0x0100
        /*0712*/ 	.byte	0x08
	.zero		1


	//   ....[7]....
        /*0714*/ 	.word	0x00000530
        /*0718*/ 	.word	0x000000ff
        /*071c*/ 	.word	0x00030c38
        /*0720*/ 	.short	0x0100
        /*0722*/ 	.byte	0x08
	.zero		1


	//   ....[8]....
        /*0724*/ 	.word	0x00000540
        /*0728*/ 	.word	0x000000ff
        /*072c*/ 	.word	0x00030c48
        /*0730*/ 	.short	0x0100
        /*0732*/ 	.byte	0x08
	.zero		1


	//   ....[9]....
        /*0734*/ 	.word	0x00001180
        /*0738*/ 	.word	0x000000ec
        /*073c*/ 	.word	0x00030c00
        /*0740*/ 	.short	0x010a
        /*0742*/ 	.byte	0x3f
	.zero		1


	//   ....[10]....
        /*0744*/ 	.word	0x000011a0
        /*0748*/ 	.word	0x000000ec
        /*074c*/ 	.word	0x00030c00
        /*0750*/ 	.short	0x010a
        /*0752*/ 	.byte	0x3f
	.zero		1


	//   ....[11]....
        /*0754*/ 	.word	0x00001b20
        /*0758*/ 	.word	0x00000006
        /*075c*/ 	.word	0x00030c10
        /*0760*/ 	.short	0x010a
        /*0762*/ 	.byte	0x3f
	.zero		1


	//   ....[12]....
        /*0764*/ 	.word	0x00001b90
        /*0768*/ 	.word	0x00000006
        /*076c*/ 	.word	0x00030c10
        /*0770*/ 	.short	0x010a
        /*0772*/ 	.byte	0x3f
	.zero		1


	//   ....[13]....
        /*0774*/ 	.word	0x00001fb0
        /*0778*/ 	.word	0x00000006
        /*077c*/ 	.word	0x00030c30
        /*0780*/ 	.short	0x010a
        /*0782*/ 	.byte	0x3f
	.zero		1


	//   ....[14]....
        /*0784*/ 	.word	0x00002050
        /*0788*/ 	.word	0x00000006
        /*078c*/ 	.word	0x00030c30
        /*0790*/ 	.short	0x010a
        /*0792*/ 	.byte	0x3f
	.zero		1


	//   ....[15]....
        /*0794*/ 	.word	0x00004c10
        /*0798*/ 	.word	0x00000005
        /*079c*/ 	.word	0x00000000
        /*07a0*/ 	.short	0x0101
        /*07a2*/ 	.byte	0x3f
	.zero		1


	//   ....[16]....
        /*07a4*/ 	.word	0x00005060
        /*07a8*/ 	.word	0x00000006
        /*07ac*/ 	.word	0x00000000
        /*07b0*/ 	.short	0x0101
        /*07b2*/ 	.byte	0x3f
	.zero		1


	//   ....[17]....
        /*07b4*/ 	.word	0x00005880
        /*07b8*/ 	.word	0x00000007
        /*07bc*/ 	.word	0x00030c10
        /*07c0*/ 	.short	0x010a
        /*07c2*/ 	.byte	0x3f
	.zero		1


	//   ....[18]....
        /*07c4*/ 	.word	0x00005900
        /*07c8*/ 	.word	0x00000007
        /*07cc*/ 	.word	0x00030c10
        /*07d0*/ 	.short	0x010a
        /*07d2*/ 	.byte	0x3f
	.zero		1


	//   ....[19]....
        /*07d4*/ 	.word	0x00005d10
        /*07d8*/ 	.word	0x00000007
        /*07dc*/ 	.word	0x00030c30
        /*07e0*/ 	.short	0x010a
        /*07e2*/ 	.byte	0x3f
	.zero		1


	//   ....[20]....
        /*07e4*/ 	.word	0x00005da0
        /*07e8*/ 	.word	0x00000007
        /*07ec*/ 	.word	0x00030c30
        /*07f0*/ 	.short	0x010a
        /*07f2*/ 	.byte	0x3f
	.zero		1


	//   ....[21]....
        /*07f4*/ 	.word	0x00008560
        /*07f8*/ 	.word	0x00000008
        /*07fc*/ 	.word	0x00000000
        /*0800*/ 	.short	0x0101
        /*0802*/ 	.byte	0x3f
	.zero		1


	//   ....[22]....
        /*0804*/ 	.word	0x000089c0
        /*0808*/ 	.word	0x00000007
        /*080c*/ 	.word	0x00000000
        /*0810*/ 	.short	0x0101
        /*0812*/ 	.byte	0x3f
	.zero		1


	//   ....[23]....
        /*0814*/ 	.word	0x0000b830
        /*0818*/ 	.word	0x00000000
        /*081c*/ 	.word	0x00030c20
        /*0820*/ 	.short	0x010a
        /*0822*/ 	.byte	0x3f
	.zero		1


	//   ....[24]....
        /*0824*/ 	.word	0x0000bd80
        /*0828*/ 	.word	0x00000000
        /*082c*/ 	.word	0x00030c40
        /*0830*/ 	.short	0x010a
        /*0832*/ 	.byte	0x3f
	.zero		1


	//   ....[25]....
        /*0834*/ 	.word	0x0000bfe0
        /*0838*/ 	.word	0x00000000
        /*083c*/ 	.word	0x00030c28
        /*0840*/ 	.short	0x010a
        /*0842*/ 	.byte	0x3f
	.zero		1


	//   ....[26]....
        /*0844*/ 	.word	0x0000c240
        /*0848*/ 	.word	0x00000000
        /*084c*/ 	.word	0x00030c48
        /*0850*/ 	.short	0x010a
        /*0852*/ 	.byte	0x3f
	.zero		1


	//   ....[27]....
        /*0854*/ 	.word	0x0000c450
        /*0858*/ 	.word	0x00000000
        /*085c*/ 	.word	0x00030c20
        /*0860*/ 	.short	0x010a
        /*0862*/ 	.byte	0x3f
	.zero		1


	//   ....[28]....
        /*0864*/ 	.word	0x0000c700
        /*0868*/ 	.word	0x00000000
        /*086c*/ 	.word	0x00030c40
        /*0870*/ 	.short	0x010a
        /*0872*/ 	.byte	0x3f
	.zero		1


	//   ....[29]....
        /*0874*/ 	.word	0x0000c930
        /*0878*/ 	.word	0x00000000
        /*087c*/ 	.word	0x00030c28
        /*0880*/ 	.short	0x010a
        /*0882*/ 	.byte	0x3f
	.zero		1


	//   ....[30]....
        /*0884*/ 	.word	0x0000cbe0
        /*0888*/ 	.word	0x00000004
        /*088c*/ 	.word	0x00030c40
        /*0890*/ 	.short	0x010a
        /*0892*/ 	.byte	0x3f
	.zero		1


	//   ....[31]....
        /*0894*/ 	.word	0x0000d000
        /*0898*/ 	.word	0x00000007
        /*089c*/ 	.word	0x00000000
        /*08a0*/ 	.short	0x010a
        /*08a2*/ 	.byte	0x3f
	.zero		1


	//   ....[32]....
        /*08a4*/ 	.word	0x0000d050
        /*08a8*/ 	.word	0x00000003
        /*08ac*/ 	.word	0x00000000
        /*08b0*/ 	.short	0x010a
        /*08b2*/ 	.byte	0x3f
	.zero		1


	//   ....[33]....
        /*08b4*/ 	.word	0x0000d0b0
        /*08b8*/ 	.word	0x00000005
        /*08bc*/ 	.word	0x00000000
        /*08c0*/ 	.short	0x010a
        /*08c2*/ 	.byte	0x3f
	.zero		1


	//   ....[34]....
        /*08c4*/ 	.word	0x0000d0e0
        /*08c8*/ 	.word	0x00000003
        /*08cc*/ 	.word	0x00000000
        /*08d0*/ 	.short	0x010a
        /*08d2*/ 	.byte	0x3f
	.zero		1


	//   ....[35]....
        /*08d4*/ 	.word	0x0000d1b0
        /*08d8*/ 	.word	0x000000ec
        /*08dc*/ 	.word	0x00030c00
        /*08e0*/ 	.short	0x010a
        /*08e2*/ 	.byte	0x3f
	.zero		1


	//   ....[36]....
        /*08e4*/ 	.word	0x0000d200
        /*08e8*/ 	.word	0x00000006
        /*08ec*/ 	.word	0x00030c10
        /*08f0*/ 	.short	0x010a
        /*08f2*/ 	.byte	0x3f
	.zero		1


	//   ....[37]....
        /*08f4*/ 	.word	0x0000d250
        /*08f8*/ 	.word	0x00000006
        /*08fc*/ 	.word	0x00030c30
        /*0900*/ 	.short	0x010a
        /*0902*/ 	.byte	0x3f
	.zero		1


	//   ....[38]....
        /*0904*/ 	.word	0x0000d2a0
        /*0908*/ 	.word	0x00000007
        /*090c*/ 	.word	0x00030c10
        /*0910*/ 	.short	0x010a
        /*0912*/ 	.byte	0x3f
	.zero		1


	//   ....[39]....
        /*0914*/ 	.word	0x0000d2f0
        /*0918*/ 	.word	0x00000007
        /*091c*/ 	.word	0x00030c30
        /*0920*/ 	.short	0x010a
        /*0922*/ 	.byte	0x3f
	.zero		1


	//   ....[40]....
        /*0924*/ 	.word	0x0000d340
        /*0928*/ 	.word	0x00000000
        /*092c*/ 	.word	0x00030c20
        /*0930*/ 	.short	0x010a
        /*0932*/ 	.byte	0x3f
	.zero		1


	//   ....[41]....
        /*0934*/ 	.word	0x0000d390
        /*0938*/ 	.word	0x00000000
        /*093c*/ 	.word	0x00030c40
        /*0940*/ 	.short	0x010a
        /*0942*/ 	.byte	0x3f
	.zero		1


	//   ....[42]....
        /*0944*/ 	.word	0x0000d3e0
        /*0948*/ 	.word	0x00000000
        /*094c*/ 	.word	0x00030c28
        /*0950*/ 	.short	0x010a
        /*0952*/ 	.byte	0x3f
	.zero		1


	//   ....[43]....
        /*0954*/ 	.word	0x0000d430
        /*0958*/ 	.word	0x00000000
        /*095c*/ 	.word	0x00030c48
        /*0960*/ 	.short	0x010a
        /*0962*/ 	.byte	0x3f
	.zero		1


	//   ....[44]....
        /*0964*/ 	.word	0x0000d490
        /*0968*/ 	.word	0x00000000
        /*096c*/ 	.word	0x00030c20
        /*0970*/ 	.short	0x010a
        /*0972*/ 	.byte	0x3f
	.zero		1


	//   ....[45]....
        /*0974*/ 	.word	0x0000d4e0
        /*0978*/ 	.word	0x00000000
        /*097c*/ 	.word	0x00030c40
        /*0980*/ 	.short	0x010a
        /*0982*/ 	.byte	0x3f
	.zero		1


	//   ....[46]....
        /*0984*/ 	.word	0x0000d530
        /*0988*/ 	.word	0x00000000
        /*098c*/ 	.word	0x00030c28
        /*0990*/ 	.short	0x010a
        /*0992*/ 	.byte	0x3f
	.zero		1


	//   ....[47]....
        /*0994*/ 	.word	0x0000d580
        /*0998*/ 	.word	0x00000004
        /*099c*/ 	.word	0x00030c40
        /*09a0*/ 	.short	0x010a
        /*09a2*/ 	.byte	0x3f
	.zero		1


	//   ....[48]....
        /*09a4*/ 	.word	0x0000d650
        /*09a8*/ 	.word	0x00000007
        /*09ac*/ 	.word	0x00000000
        /*09b0*/ 	.short	0x010a
        /*09b2*/ 	.byte	0x3f
	.zero		1


	//   ....[49]....
        /*09b4*/ 	.word	0x0000d6a0
        /*09b8*/ 	.word	0x00000003
        /*09bc*/ 	.word	0x00000000
        /*09c0*/ 	.short	0x010a
        /*09c2*/ 	.byte	0x3f
	.zero		1


	//   ....[50]....
        /*09c4*/ 	.word	0x0000d6f0
        /*09c8*/ 	.word	0x00000005
        /*09cc*/ 	.word	0x00000000
        /*09d0*/ 	.short	0x010a
        /*09d2*/ 	.byte	0x3f
	.zero		1


	//----- nvinfo : EIATTR_NUM_MBARRIERS
	.align		4
.L_650:
        /*09d4*/ 	.byte	0x03, 0x38
        /*09d6*/ 	.short	0x0009


	//----- nvinfo : EIATTR_EXIT_INSTR_OFFSETS
	.align		4
        /*09d8*/ 	.byte	0x04, 0x1c
        /*09da*/ 	.short	(.L_652 - .L_651)


	//   ....[0]....
.L_651:
        /*09dc*/ 	.word	0x0000d130


	//----- nvinfo : EIATTR_MAX_THREADS
	.align		4
.L_652:
        /*09e0*/ 	.byte	0x04, 0x05
        /*09e2*/ 	.short	(.L_654 - .L_653)
.L_653:
        /*09e4*/ 	.word	0x00000180
        /*09e8*/ 	.word	0x00000001
        /*09ec*/ 	.word	0x00000001


	//----- nvinfo : EIATTR_CRS_STACK_SIZE
	.align		4
.L_654:
        /*09f0*/ 	.byte	0x04, 0x1e
        /*09f2*/ 	.short	(.L_656 - .L_655)
.L_655:
        /*09f4*/ 	.word	0x00000000


	//----- nvinfo : EIATTR_CBANK_PARAM_SIZE
	.align		4
.L_656:
        /*09f8*/ 	.byte	0x03, 0x19
        /*09fa*/ 	.short	0x0970


	//----- nvinfo : EIATTR_PARAM_CBANK
	.align		4
        /*09fc*/ 	.byte	0x04, 0x0a
        /*09fe*/ 	.short	(.L_658 - .L_657)
	.align		4
.L_657:
        /*0a00*/ 	.word	index@(.nv.constant0._ZN7cutlass13device_kernelIN5flash11enable_sm90INS1_16FlashAttnBwdSm90INS1_25CollectiveMainloopBwdSm90ILi2ELi2ELi2EN4cute5tupleIJNS5_1CILi1EEES8_S8_EEENS6_IJNS7_ILi128EEESA_NS7_ILi64EEEEEENS_6half_tEfNS_4arch4Sm90ELb1ELb0ELb0ELb0ELb0ELb1ELb0ELb0ELi2ELi1ELi2ELi2ELb0EEENS1_21CollectiveEpilogueBwdISC_SD_SF_Li256ELb0ELb0ELi1EEENS1_25SingleTileBwdLPTSchedulerILb0ELi128ELb0EEEEEEEEEvNT_6ParamsE)
        /*0a04*/ 	.short	0x0210
        /*0a06*/ 	.short	0x0970


	//----- nvinfo : EIATTR_SW_WAR
	.align		4
.L_658:
        /*0a08*/ 	.byte	0x04, 0x36
        /*0a0a*/ 	.short	(.L_660 - .L_659)
.L_659:
        /*0a0c*/ 	.word	0x00000008
.L_660:


//--------------------- .nv.info._ZN7cutlass13device_kernelIN5flash11enable_sm90INS1_16FlashAttnBwdSm90INS1_25CollectiveMainloopBwdSm90ILi2ELi2ELi2EN4cute5tupleIJNS5_1CILi1EEES8_S8_EEENS6_IJNS7_ILi128EEESA_NS7_ILi64EEEEEENS_6half_tEfNS_4arch4Sm90ELb1ELb0ELb0ELb0ELb1ELb1ELb0ELb0ELi2ELi1ELi2ELi2ELb0EEENS1_21CollectiveEpilogueBwdISC_SD_SF_Li256ELb0ELb0ELi1EEENS1_25SingleTileBwdLPTSchedulerILb0ELi128ELb1EEEEEEEEEvNT_6ParamsE --------------------------
	.section	.nv.info._ZN7cutlass13device_kernelIN5flash11enable_sm90INS1_16FlashAttnBwdSm90INS1_25CollectiveMainloopBwdSm90ILi2ELi2ELi2EN4cute5tupleIJNS5_1CILi1EEES8_S8_EEENS6_IJNS7_ILi128EEESA_NS7_ILi64EEEEEENS_6half_tEfNS_4arch4Sm90ELb1ELb0ELb0ELb0ELb1ELb1ELb0ELb0ELi2ELi1ELi2ELi2ELb0EEENS1_21CollectiveEpilogueBwdISC_SD_SF_Li256ELb0ELb0ELi1EEENS1_25SingleTileBwdLPTSchedulerILb0ELi128ELb1EEEEEEEEEvNT_6ParamsE,"",@"SHT_CUDA_INFO"
	.sectionflags	@""
	.align	4


	//----- nvinfo : EIATTR_CUDA_API_VERSION
	.align		4
        /*0000*/ 	.byte	0x04, 0x37
        /*0002*/ 	.short	(.L_662 - .L_661)
.L_661:
        /*0004*/ 	.word	0x00000082


	//----- nvinfo : EIATTR_KPARAM_INFO
	.align		4
.L_662:
        /*0008*/ 	.byte	0x04, 0x17
        /*000a*/ 	.short	(.L_664 - .L_663)
.L_663:
        /*000c*/ 	.word	0x00000000
        /*0010*/ 	.short	0x0000
        /*0012*/ 	.short	0x0070
        /*0014*/ 	.byte	0x00, 0xf0, 0x01, 0x24


	//----- nvinfo : EIATTR_SPARSE_MMA_MASK
	.align		4
.L_664:
        /*0018*/ 	.byte	0x03, 0x50
        /*001a*/ 	.short	0x0000


	//----- nvinfo : EIATTR_MAXREG_COUNT
	.align		4
        /*001c*/ 	.byte	0x03, 0x1b
        /*001e*/ 	.short	0x00a8


	//----- nvinfo : EIATTR_NUM_BARRIERS
	.align		4
        /*0020*/ 	.byte	0x02, 0x4c
        /*0022*/ 	.byte	0x10
	.zero		1


	//----- nvinfo : EIATTR_EXTERNS
	.align		4
        /*0024*/ 	.byte	0x04, 0x0f
        /*0026*/ 	.short	(.L_666 - .L_665)


	//   ....[0]....
	.align		4
.L_665:
        /*0028*/ 	.word	index@(__assertfail)


	//----- nvinfo : EIATTR_ANNOTATIONS
	.align		4
.L_666:
        /*002c*/ 	.byte	0x04, 0x55
        /*002e*/ 	.short	(.L_668 - .L_667)


	//   ....[0]....
.L_667:
        /* <DEDUP_REMOVED lines=34> */


	//----- nvinfo : EIATTR_MERCURY_ISA_VERSION
	.align		4
.L_668:
        /*0238*/ 	.byte	0x03, 0x5f
        /*023a*/ 	.short	0x0101


	//----- nvinfo : EIATTR_INT_WARP_WIDE_INSTR_OFFSETS
	.align		4
        /*023c*/ 	.byte	0x04, 0x31
        /*023e*/ 	.short	(.L_670 - .L_669)


	//   ....[0]....
.L_669:
        /*0240*/ 	.word	0x000001e0


	//   ....[1]....
        /*0244*/ 	.word	0x000002a0


	//   ....[2]....
        /*0248*/ 	.word	0x0000aed0


	//   ....[3]....
        /*024c*/ 	.word	0x0000b540


	//   ....[4]....
        /*0250*/ 	.word	0x0000ba70


	//----- nvinfo : EIATTR_COOP_GROUP_MASK_REGIDS
	.align		4
.L_670:
        /*0254*/ 	.byte	0x04, 0x29
        /*0256*/ 	.short	(.L_672 - .L_671)


	//   ....[0]....
.L_671:
        /*0258*/ 	.word	0xffffffff


	//   ....[1]....
        /*025c*/ 	.word	0xffffffff


	//   ....[2]....
        /*0260*/ 	.word	0xffffffff


	//   ....[3]....
        /*0264*/ 	.word	0xffffffff


	//   ....[4]....
        /*0268*/ 	.word	0xffffffff


	//   ....[5]....
        /*026c*/ 	.word	0xffffffff


	//   ....[6]....
        /*0270*/ 	.word	0xffffffff


	//   ....[7]....
        /*0274*/ 	.word	0xffffffff


	//   ....[8]....
        /*0278*/ 	.word	0xffffffff


	//   ....[9]....
        /*027c*/ 	.word	0xffffffff


	//   ....[10]....
        /*0280*/ 	.word	0xffffffff


	//   ....[11]....
        /*0284*/ 	.word	0xffffffff


	//   ....[12]....
        /*0288*/ 	.word	0xffffffff


	//   ....[13]....
        /*028c*/ 	.word	0xffffffff


	//   ....[14]....
        /*0290*/ 	.word	0xffffffff


	//   ....[15]....
        /*0294*/ 	.word	0xffffffff


	//   ....[16]....
        /*0298*/ 	.word	0xffffffff


	//   ....[17]....
        /*029c*/ 	.word	0xffffffff


	//   ....[18]....
        /*02a0*/ 	.word	0xffffffff


	//   ....[19]....
        /*02a4*/ 	.word	0xffffffff


	//   ....[20]....
        /*02a8*/ 	.word	0xffffffff


	//   ....[21]....
        /*02ac*/ 	.word	0xffffffff


	//   ....[22]....
        /*02b0*/ 	.word	0xffffffff


	//   ....[23]....
        /*02b4*/ 	.word	0xffffffff


	//   ....[24]....
        /*02b8*/ 	.word	0xffffffff


	//   ....[25]....
        /*02bc*/ 	.word	0xffffffff


	//   ....[26]....
        /*02c0*/ 	.word	0xffffffff


	//   ....[27]....
        /*02c4*/ 	.word	0xffffffff


	//   ....[28]....
        /*02c8*/ 	.word	0xffffffff


	//   ....[29]....
        /*02cc*/ 	.word	0xffffffff


	//   ....[30]....
        /*02d0*/ 	.word	0xffffffff


	//   ....[31]....
        /*02d4*/ 	.word	0xffffffff


	//   ....[32]....
        /*02d8*/ 	.word	0xffffffff


	//   ....[33]....
        /*02dc*/ 	.word	0xffffffff


	//   ....[34]....
        /*02e0*/ 	.word	0xffffffff


	//   ....[35]....
        /*02e4*/ 	.word	0xffffffff


	//   ....[36]....
        /*02e8*/ 	.word	0xffffffff


	//   ....[37]....
        /*02ec*/ 	.word	0xffffffff


	//   ....[38]....
        /*02f0*/ 	.word	0xffffffff


	//   ....[39]....
        /*02f4*/ 	.word	0xffffffff


	//   ....[40]....
        /*02f8*/ 	.word	0xffffffff


	//   ....[41]....
        /*02fc*/ 	.word	0xffffffff


	//   ....[42]....
        /*0300*/ 	.word	0xffffffff


	//   ....[43]....
        /*0304*/ 	.word	0xffffffff


	//   ....[44]....
        /*0308*/ 	.word	0xffffffff


	//   ....[45]....
        /*030c*/ 	.word	0xffffffff


	//   ....[46]....
        /*0310*/ 	.word	0xffffffff


	//   ....[47]....
        /*0314*/ 	.word	0xffffffff


	//   ....[48]....
        /*0318*/ 	.word	0xffffffff


	//   ....[49]....
        /*031c*/ 	.word	0xffffffff


	//   ....[50]....
        /*0320*/ 	.word	0xffffffff


	//   ....[51]....
        /*0324*/ 	.word	0xffffffff


	//   ....[52]....
        /*0328*/ 	.word	0xffffffff


	//   ....[53]....
        /*032c*/ 	.word	0xffffffff


	//   ....[54]....
        /*0330*/ 	.word	0xffffffff


	//   ....[55]....
        /*0334*/ 	.word	0xffffffff


	//   ....[56]....
        /*0338*/ 	.word	0xffffffff


	//   ....[57]....
        /*033c*/ 	.word	0xffffffff


	//   ....[58]....
        /*0340*/ 	.word	0xffffffff


	//   ....[59]....
        /*0344*/ 	.word	0xffffffff


	//   ....[60]....
        /*0348*/ 	.word	0xffffffff


	//   ....[61]....
        /*034c*/ 	.word	0xffffffff


	//   ....[62]....
        /*0350*/ 	.word	0xffffffff


	//   ....[63]....
        /*0354*/ 	.word	0xffffffff


	//   ....[64]....
        /*0358*/ 	.word	0xffffffff


	//   ....[65]....
        /*035c*/ 	.word	0xffffffff


	//   ....[66]....
        /*0360*/ 	.word	0xffffffff


	//   ....[67]....
        /*0364*/ 	.word	0xffffffff


	//   ....[68]....
        /*0368*/ 	.word	0xffffffff


	//   ....[69]....
        /*036c*/ 	.word	0xffffffff


	//   ....[70]....
        /*0370*/ 	.word	0xffffffff


	//   ....[71]....
        /*0374*/ 	.word	0xffffffff


	//   ....[72]....
        /*0378*/ 	.word	0xffffffff


	//   ....[73]....
        /*037c*/ 	.word	0xffffffff


	//   ....[74]....
        /*0380*/ 	.word	0xffffffff


	//   ....[75]....
        /*0384*/ 	.word	0xffffffff


	//   ....[76]....
        /*0388*/ 	.word	0xffffffff


	//   ....[77]....
        /*038c*/ 	.word	0xffffffff


	//   ....[78]....
        /*0390*/ 	.word	0xffffffff


	//   ....[79]....
        /*0394*/ 	.word	0xffffffff


	//   ....[80]....
        /*0398*/ 	.word	0xffffffff


	//   ....[81]....
        /*039c*/ 	.word	0xffffffff


	//   ....[82]....
        /*03a0*/ 	.word	0xffffffff


	//   ....[83]....
        /*03a4*/ 	.word	0xffffffff


	//   ....[84]....
        /*03a8*/ 	.word	0xffffffff


	//   ....[85]....
        /*03ac*/ 	.word	0xffffffff


	//   ....[86]....
        /*03b0*/ 	.word	0xffffffff


	//   ....[87]....
        /*03b4*/ 	.word	0xffffffff


	//   ....[88]....
        /*03b8*/ 	.word	0xffffffff


	//   ....[89]....
        /*03bc*/ 	.word	0xffffffff


	//   ....[90]....
        /*03c0*/ 	.word	0xffffffff


	//   ....[91]....
        /*03c4*/ 	.word	0xffffffff


	//   ....[92]....
        /*03c8*/ 	.word	0xffffffff


	//   ....[93]....
        /*03cc*/ 	.word	0xffffffff


	//   ....[94]....
        /*03d0*/ 	.word	0xffffffff


	//   ....[95]....
        /*03d4*/ 	.word	0xffffffff


	//   ....[96]....
        /*03d8*/ 	.word	0xffffffff


	//   ....[97]....
        /*03dc*/ 	.word	0xffffffff


	//   ....[98]....
        /*03e0*/ 	.word	0xffffffff


	//   ....[99]....
        /*03e4*/ 	.word	0xffffffff


	//   ....[100]....
        /*03e8*/ 	.word	0xffffffff


	//   ....[101]....
        /*03ec*/ 	.word	0xffffffff


	//   ....[102]....
        /*03f0*/ 	.word	0xffffffff


	//   ....[103]....
        /*03f4*/ 	.word	0xffffffff


	//   ....[104]....
        /*03f8*/ 	.word	0xffffffff


	//   ....[105]....
        /*03fc*/ 	.word	0xffffffff


	//   ....[106]....
        /*0400*/ 	.word	0xffffffff


	//   ....[107]....
        /*0404*/ 	.word	0xffffffff


	//   ....[108]....
        /*0408*/ 	.word	0xffffffff


	//   ....[109]....
        /*040c*/ 	.word	0xffffffff


	//   ....[110]....
        /*0410*/ 	.word	0xffffffff


	//   ....[111]....
        /*0414*/ 	.word	0xffffffff


	//   ....[112]....
        /*0418*/ 	.word	0xffffffff


	//   ....[113]....
        /*041c*/ 	.word	0xffffffff


	//   ....[114]....
        /*0420*/ 	.word	0xffffffff


	//   ....[115]....
        /*0424*/ 	.word	0xffffffff


	//   ....[116]....
        /*0428*/ 	.word	0xffffffff


	//   ....[117]....
        /*042c*/ 	.word	0xffffffff


	//   ....[118]....
        /*0430*/ 	.word	0xffffffff


	//   ....[119]....
        /*0434*/ 	.word	0xffffffff


	//   ....[120]....
        /*0438*/ 	.word	0xffffffff


	//   ....[121]....
        /*043c*/ 	.word	0xffffffff


	//   ....[122]....
        /*0440*/ 	.word	0xffffffff


	//   ....[123]....
        /*0444*/ 	.word	0xffffffff


	//   ....[124]....
        /*0448*/ 	.word	0xffffffff


	//   ....[125]....
        /*044c*/ 	.word	0xffffffff


	//   ....[126]....
        /*0450*/ 	.word	0xffffffff


	//   ....[127]....
        /*0454*/ 	.word	0xffffffff


	//   ....[128]....
        /*0458*/ 	.word	0xffffffff


	//   ....[129]....
        /*045c*/ 	.word	0xffffffff


	//   ....[130]....
        /*0460*/ 	.word	0xffffffff


	//   ....[131]....
        /*0464*/ 	.word	0xffffffff


	//   ....[132]....
        /*0468*/ 	.word	0xffffffff


	//   ....[133]....
        /*046c*/ 	.word	0xffffffff


	//   ....[134]....
        /*0470*/ 	.word	0xffffffff


	//   ....[135]....
        /*0474*/ 	.word	0xffffffff


	//   ....[136]....
        /*0478*/ 	.word	0xffffffff


	//   ....[137]....
        /*047c*/ 	.word	0xffffffff


	//   ....[138]....
        /*0480*/ 	.word	0xffffffff


	//   ....[139]....
        /*0484*/ 	.word	0xffffffff


	//   ....[140]....
        /*0488*/ 	.word	0xffffffff


	//   ....[141]....
        /*048c*/ 	.word	0xffffffff


	//   ....[142]....
        /*0490*/ 	.word	0x0500000f


	//   ....[143]....
        /*0494*/ 	.word	0x0500000f


	//   ....[144]....
        /*0498*/ 	.word	0x0500000f


	//   ....[145]....
        /*049c*/ 	.word	0x0500000f


	//----- nvinfo : EIATTR_COOP_GROUP_INSTR_OFFSETS
	.align		4
.L_672:
        /*04a0*/ 	.byte	0x04, 0x28
        /*04a2*/ 	.short	(.L_674 - .L_673)


	//   ....[0]....
.L_673:
        /*04a4*/ 	.word	0x00000060


	//   ....[1]....
        /*04a8*/ 	.word	0x000001f0


	//   ....[2]....
        /*04ac*/ 	.word	0x00000280


	//   ....[3]....
        /*04b0*/ 	.word	0x00000400


	//   ....[4]....
        /*04b4*/ 	.word	0x00000680


	//   ....[5]....
        /*04b8*/ 	.word	0x00001170


	//   ....[6]....
        /*04bc*/ 	.word	0x000021f0


	//   ....[7]....
        /*04c0*/ 	.word	0x00002310


	//   ....[8]....
        /*04c4*/ 	.word	0x00002350


	//   ....[9]....
        /*04c8*/ 	.word	0x00002390


	//   ....[10]....
        /*04cc*/ 	.word	0x000023c0


	//   ....[11]....
        /*04d0*/ 	.word	0x000023f0


	//   ....[12]....
        /*04d4*/ 	.word	0x00002420


	//   ....[13]....
        /*04d8*/ 	.word	0x00002540


	//   ....[14]....
        /*04dc*/ 	.word	0x00002720


	//   ....[15]....
        /*04e0*/ 	.word	0x00002830


	//   ....[16]....
        /*04e4*/ 	.word	0x000028d0


	//   ....[17]....
        /*04e8*/ 	.word	0x000029c0


	//   ....[18]....
        /*04ec*/ 	.word	0x00002a80


	//   ....[19]....
        /*04f0*/ 	.word	0x00002b00


	//   ....[20]....
        /*04f4*/ 	.word	0x00002d90


	//   ....[21]....
        /*04f8*/ 	.word	0x00002dd0


	//   ....[22]....
        /*04fc*/ 	.word	0x00002e20


	//   ....[23]....
        /*0500*/ 	.word	0x00002e40


	//   ....[24]....
        /*0504*/ 	.word	0x00002e90


	//   ....[25]....
        /*0508*/ 	.word	0x00002ee0


	//   ....[26]....
        /*050c*/ 	.word	0x00002f70


	//   ....[27]....
        /*0510*/ 	.word	0x00002fa0


	//   ....[28]....
        /*0514*/ 	.word	0x00002fe0


	//   ....[29]....
        /*0518*/ 	.word	0x00003050


	//   ....[30]....
        /*051c*/ 	.word	0x00003090


	//   ....[31]....
        /*0520*/ 	.word	0x000030b0


	//   ....[32]....
        /*0524*/ 	.word	0x00003150


	//   ....[33]....
        /*0528*/ 	.word	0x000031d0


	//   ....[34]....
        /*052c*/ 	.word	0x00003210


	//   ....[35]....
        /*0530*/ 	.word	0x00003260


	//   ....[36]....
        /*0534*/ 	.word	0x00003300


	//   ....[37]....
        /*0538*/ 	.word	0x00003340


	//   ....[38]....
        /*053c*/ 	.word	0x00003590


	//   ....[39]....
        /*0540*/ 	.word	0x000035b0


	//   ....[40]....
        /*0544*/ 	.word	0x000035c0


	//   ....[41]....
        /*0548*/ 	.word	0x000035e0


	//   ....[42]....
        /*054c*/ 	.word	0x000035f0


	//   ....[43]....
        /*0550*/ 	.word	0x00003610


	//   ....[44]....
        /*0554*/ 	.word	0x00003640


	//   ....[45]....
        /*0558*/ 	.word	0x00003680


	//   ....[46]....
        /*055c*/ 	.word	0x000036b0


	//   ....[47]....
        /*0560*/ 	.word	0x000036f0


	//   ....[48]....
        /*0564*/ 	.word	0x00003720


	//   ....[49]....
        /*0568*/ 	.word	0x00003760


	//   ....[50]....
        /*056c*/ 	.word	0x00003790


	//   ....[51]....
        /*0570*/ 	.word	0x000037d0


	//   ....[52]....
        /*0574*/ 	.word	0x00003800


	//   ....[53]....
        /*0578*/ 	.word	0x00003830


	//   ....[54]....
        /*057c*/ 	.word	0x00003860


	//   ....[55]....
        /*0580*/ 	.word	0x00003890


	//   ....[56]....
        /*0584*/ 	.word	0x000038d0


	//   ....[57]....
        /*0588*/ 	.word	0x00003900


	//   ....[58]....
        /*058c*/ 	.word	0x00003910


	//   ....[59]....
        /*0590*/ 	.word	0x00003940


	//   ....[60]....
        /*0594*/ 	.word	0x00003950


	//   ....[61]....
        /*0598*/ 	.word	0x00003960


	//   ....[62]....
        /*059c*/ 	.word	0x00003970


	//   ....[63]....
        /*05a0*/ 	.word	0x00003980


	//   ....[64]....
        /*05a4*/ 	.word	0x00003990


	//   ....[65]....
        /*05a8*/ 	.word	0x000039a0


	//   ....[66]....
        /*05ac*/ 	.word	0x000039b0


	//   ....[67]....
        /*05b0*/ 	.word	0x000039c0


	//   ....[68]....
        /*05b4*/ 	.word	0x000039d0


	//   ....[69]....
        /*05b8*/ 	.word	0x000039e0


	//   ....[70]....
        /*05bc*/ 	.word	0x00005ea0


	//   ....[71]....
        /*05c0*/ 	.word	0x00005ee0


	//   ....[72]....
        /*05c4*/ 	.word	0x00005f70


	//   ....[73]....
        /*05c8*/ 	.word	0x000060a0


	//   ....[74]....
        /*05cc*/ 	.word	0x000060f0


	//   ....[75]....
        /*05d0*/ 	.word	0x00006110


	//   ....[76]....
        /*05d4*/ 	.word	0x00006120


	//   ....[77]....
        /*05d8*/ 	.word	0x00006180


	//   ....[78]....
        /*05dc*/ 	.word	0x000061c0


	//   ....[79]....
        /*05e0*/ 	.word	0x00006240


	//   ....[80]....
        /*05e4*/ 	.word	0x000062c0


	//   ....[81]....
        /*05e8*/ 	.word	0x000062e0


	//   ....[82]....
        /*05ec*/ 	.word	0x000062f0


	//   ....[83]....
        /*05f0*/ 	.word	0x00006310


	//   ....[84]....
        /*05f4*/ 	.word	0x00006320


	//   ....[85]....
        /*05f8*/ 	.word	0x00006330


	//   ....[86]....
        /*05fc*/ 	.word	0x00006370


	//   ....[87]....
        /*0600*/ 	.word	0x000063e0


	//   ....[88]....
        /*0604*/ 	.word	0x00006550


	//   ....[89]....
        /*0608*/ 	.word	0x00006650


	//   ....[90]....
        /*060c*/ 	.word	0x00006680


	//   ....[91]....
        /*0610*/ 	.word	0x000066b0


	//   ....[92]....
        /*0614*/ 	.word	0x000066e0


	//   ....[93]....
        /*0618*/ 	.word	0x000067f0


	//   ....[94]....
        /*061c*/ 	.word	0x00006850


	//   ....[95]....
        /*0620*/ 	.word	0x00006890


	//   ....[96]....
        /*0624*/ 	.word	0x000068d0


	//   ....[97]....
        /*0628*/ 	.word	0x00006950


	//   ....[98]....
        /*062c*/ 	.word	0x00006a00


	//   ....[99]....
        /*0630*/ 	.word	0x00006aa0


	//   ....[100]....
        /*0634*/ 	.word	0x00006ab0


	//   ....[101]....
        /*0638*/ 	.word	0x00006ac0


	//   ....[102]....
        /*063c*/ 	.word	0x00006ad0


	//   ....[103]....
        /*0640*/ 	.word	0x00006ae0


	//   ....[104]....
        /*0644*/ 	.word	0x00006c40


	//   ....[105]....
        /*0648*/ 	.word	0x00006c70


	//   ....[106]....
        /*064c*/ 	.word	0x00006c90


	//   ....[107]....
        /*0650*/ 	.word	0x00006ca0


	//   ....[108]....
        /*0654*/ 	.word	0x00006cb0


	//   ....[109]....
        /*0658*/ 	.word	0x00006cc0


	//   ....[110]....
        /*065c*/ 	.word	0x00006cd0


	//   ....[111]....
        /*0660*/ 	.word	0x00006ce0


	//   ....[112]....
        /*0664*/ 	.word	0x00006cf0


	//   ....[113]....
        /*0668*/ 	.word	0x00006da0


	//   ....[114]....
        /*066c*/ 	.word	0x00006e20


	//   ....[115]....
        /*0670*/ 	.word	0x00006e60


	//   ....[116]....
        /*0674*/ 	.word	0x00006e90


	//   ....[117]....
        /*0678*/ 	.word	0x00006eb0


	//   ....[118]....
        /*067c*/ 	.word	0x00006ed0


	//   ....[119]....
        /*0680*/ 	.word	0x00006ee0


	//   ....[120]....
        /*0684*/ 	.word	0x00006ef0


	//   ....[121]....
        /*0688*/ 	.word	0x00006f00


	//   ....[122]....
        /*068c*/ 	.word	0x00006f20


	//   ....[123]....
        /*0690*/ 	.word	0x00006f30


	//   ....[124]....
        /*0694*/ 	.word	0x00006f40


	//   ....[125]....
        /*0698*/ 	.word	0x00006f70


	//   ....[126]....
        /*069c*/ 	.word	0x00006f80


	//   ....[127]....
        /*06a0*/ 	.word	0x00006fa0


	//   ....[128]....
        /*06a4*/ 	.word	0x00006fb0


	//   ....[129]....
        /*06a8*/ 	.word	0x00006fd0


	//   ....[130]....
        /*06ac*/ 	.word	0x00006fe0


	//   ....[131]....
        /*06b0*/ 	.word	0x00007000


	//   ....[132]....
        /*06b4*/ 	.word	0x00007010


	//   ....[133]....
        /*06b8*/ 	.word	0x00007030


	//   ....[134]....
        /*06bc*/ 	.word	0x00009570


	//   ....[135]....
        /*06c0*/ 	.word	0x0000a300


	//   ....[136]....
        /*06c4*/ 	.word	0x0000aad0


	//   ....[137]....
        /*06c8*/ 	.word	0x0000ae00


	//   ....[138]....
        /*06cc*/ 	.word	0x0000b1c0


	//   ....[139]....
        /*06d0*/ 	.word	0x0000b470


	//   ....[140]....
        /*06d4*/ 	.word	0x0000b730


	//   ....[141]....
        /*06d8*/ 	.word	0x0000b9a0


	//   ....[142]....
        /*06dc*/ 	.word	0x0000db00


	//   ....[143]....
        /*06e0*/ 	.word	0x0000dcf0


	//   ....[144]....
        /*06e4*/ 	.word	0x0000dd60


	//   ....[145]....
        /*06e8*/ 	.word	0x0000ddd0


	//----- nvinfo : EIATTR_REG_RECONFIG
	.align		4
.L_674:
        /*06ec*/ 	.byte	0x01, 0x54
	.zero		2


	//----- nvinfo : EIATTR_SYSCALL_OFFSETS
	.align		4
        /*06f0*/ 	.byte	0x04, 0x46
        /*06f2*/ 	.short	(.L_676 - .L_675)


	//   ....[0]....
.L_675:
        /*06f4*/ 	.word	0x00000dd0


	//   ....[1]....
        /*06f8*/ 	.word	0x00000ec0


	//   ....[2]....
        /*06fc*/ 	.word	0x00001020


	//   ....[3]....
        /*0700*/ 	.word	0x00001110


	//   ....[4]....
        /*0704*/ 	.word	0x00008de0


	//   ....[5]....
        /*0708*/ 	.word	0x00008f10


	//   ....[6]....
        /*070c*/ 	.word	0x00009030


	//   ....[7]....
        /*0710*/ 	.word	0x00009150


	//----- nvinfo : EIATTR_MBARRIER_INSTR_OFFSETS
	.align		4
.L_676:
        /*0714*/ 	.byte	0x04, 0x39
        /*0716*/ 	.short	(.L_678 - .L_677)


	//   ....[0]....
.L_677:
        /*0718*/ 	.word	0x000002c0
        /*071c*/ 	.word	0x000000ff
        /*0720*/ 	.word	0x00030c00
        /*0724*/ 	.short	0x0100
        /*0726*/ 	.byte	0x06
	.zero		1


	//   ....[1]....
        /*0728*/ 	.word	0x000003b0
        /*072c*/ 	.word	0x000000ff
        /*0730*/ 	.word	0x00030c10
        /*0734*/ 	.short	0x0100
        /*0736*/ 	.byte	0x08
	.zero		1


	//   ....[2]....
        /*0738*/ 	.word	0x000003c0
        /*073c*/ 	.word	0x000000ff
        /*0740*/ 	.word	0x00030c20
        /*0744*/ 	.short	0x0100
        /*0746*/ 	.byte	0x08
	.zero		1


	//   ....[3]....
        /*0748*/ 	.word	0x000003d0
        /*074c*/ 	.word	0x000000ff
        /*0750*/ 	.word	0x00030c18
        /*0754*/ 	.short	0x0100
        /*0756*/ 	.byte	0x08
	.zero		1


	//   ....[4]....
        /*0758*/ 	.word	0x000003e0
        /*075c*/ 	.word	0x000000ff
        /*0760*/ 	.word	0x00030c28
        /*0764*/ 	.short	0x0100
        /*0766*/ 	.byte	0x08
	.zero		1


	//   ....[5]....
        /*0768*/ 	.word	0x00000510
        /*076c*/ 	.word	0x000000ff
        /*0770*/ 	.word	0x00030c30
        /*0774*/ 	.short	0x0100
        /*0776*/ 	.byte	0x08
	.zero		1


	//   ....[6]....
        /*0778*/ 	.word	0x00000520
        /*077c*/ 	.word	0x000000ff
        /*0780*/ 	.word	0x00030c40
        /*0784*/ 	.short	0x0100
        /*0786*/ 	.byte	0x08
	.zero		1


	//   ....[7]....
        /*0788*/ 	.word	0x00000530
        /*078c*/ 	.word	0x000000ff
        /*0790*/ 	.word	0x00030c38
        /*0794*/ 	.short	0x0100
        /*0796*/ 	.byte	0x08
	.zero		1


	//   ....[8]....
        /*0798*/ 	.word	0x00000540
        /*079c*/ 	.word	0x000000ff
        /*07a0*/ 	.word	0x00030c48
        /*07a4*/ 	.short	0x0100
        /*07a6*/ 	.byte	0x08
	.zero		1


	//   ....[9]....
        /*07a8*/ 	.word	0x000011f0
        /*07ac*/ 	.word	0x000000ec
        /*07b0*/ 	.word	0x00030c00
        /*07b4*/ 	.short	0x010a
        /*07b6*/ 	.byte	0x3f
	.zero		1


	//   ....[10]....
        /*07b8*/ 	.word	0x00001270
        /*07bc*/ 	.word	0x000000ec
        /*07c0*/ 	.word	0x00030c00
        /*07c4*/ 	.short	0x010a
        /*07c6*/ 	.byte	0x3f
	.zero		1


	//   ....[11]....
        /*07c8*/ 	.word	0x00001b70
        /*07cc*/ 	.word	0x00000006
        /*07d0*/ 	.word	0x00030c10
        /*07d4*/ 	.short	0x010a
        /*07d6*/ 	.byte	0x3f
	.zero		1


	//   ....[12]....
        /*07d8*/ 	.word	0x00001be0
        /*07dc*/ 	.word	0x00000006
        /*07e0*/ 	.word	0x00030c10
        /*07e4*/ 	.short	0x010a
        /*07e6*/ 	.byte	0x3f
	.zero		1


	//   ....[13]....
        /*07e8*/ 	.word	0x00002000
        /*07ec*/ 	.word	0x00000006
        /*07f0*/ 	.word	0x00030c30
        /*07f4*/ 	.short	0x010a
        /*07f6*/ 	.byte	0x3f
	.zero		1


	//   ....[14]....
        /*07f8*/ 	.word	0x000020a0
        /*07fc*/ 	.word	0x00000006
        /*0800*/ 	.word	0x00030c30
        /*0804*/ 	.short	0x010a
        /*0806*/ 	.byte	0x3f
	.zero		1


	//   ....[15]....
        /*0808*/ 	.word	0x00004c60
        /*080c*/ 	.word	0x00000005
        /*0810*/ 	.word	0x00000000
        /*0814*/ 	.short	0x0101
        /*0816*/ 	.byte	0x3f
	.zero		1


	//   ....[16]....
        /*0818*/ 	.word	0x000050b0
        /*081c*/ 	.word	0x00000006
        /*0820*/ 	.word	0x00000000
        /*0824*/ 	.short	0x0101
        /*0826*/ 	.byte	0x3f
	.zero		1


	//   ....[17]....
        /*0828*/ 	.word	0x000058d0
        /*082c*/ 	.word	0x00000007
        /*0830*/ 	.word	0x00030c10
        /*0834*/ 	.short	0x010a
        /*0836*/ 	.byte	0x3f
	.zero		1


	//   ....[18]....
        /*0838*/ 	.word	0x00005950
        /*083c*/ 	.word	0x00000007
        /*0840*/ 	.word	0x00030c10
        /*0844*/ 	.short	0x010a
        /*0846*/ 	.byte	0x3f
	.zero		1


	//   ....[19]....
        /*0848*/ 	.word	0x00005d60
        /*084c*/ 	.word	0x00000007
        /*0850*/ 	.word	0x00030c30
        /*0854*/ 	.short	0x010a
        /*0856*/ 	.byte	0x3f
	.zero		1


	//   ....[20]....
        /*0858*/ 	.word	0x00005df0
        /*085c*/ 	.word	0x00000007
        /*0860*/ 	.word	0x00030c30
        /*0864*/ 	.short	0x010a
        /*0866*/ 	.byte	0x3f
	.zero		1


	//   ....[21]....
        /*0868*/ 	.word	0x000085b0
        /*086c*/ 	.word	0x00000008
        /*0870*/ 	.word	0x00000000
        /*0874*/ 	.short	0x0101
        /*0876*/ 	.byte	0x3f
	.zero		1


	//   ....[22]....
        /*0878*/ 	.word	0x00008a10
        /*087c*/ 	.word	0x00000007
        /*0880*/ 	.word	0x00000000
        /*0884*/ 	.short	0x0101
        /*0886*/ 	.byte	0x3f
	.zero		1


	//   ....[23]....
        /*0888*/ 	.word	0x0000c1b0
        /*088c*/ 	.word	0x00000000
        /*0890*/ 	.word	0x00030c20
        /*0894*/ 	.short	0x010a
        /*0896*/ 	.byte	0x3f
	.zero		1


	//   ....[24]....
        /*0898*/ 	.word	0x0000c700
        /*089c*/ 	.word	0x00000000
        /*08a0*/ 	.word	0x00030c40
        /*08a4*/ 	.short	0x010a
        /*08a6*/ 	.byte	0x3f
	.zero		1


	//   ....[25]....
        /*08a8*/ 	.word	0x0000c960
        /*08ac*/ 	.word	0x00000000
        /*08b0*/ 	.word	0x00030c28
        /*08b4*/ 	.short	0x010a
        /*08b6*/ 	.byte	0x3f
	.zero		1


	//   ....[26]....
        /*08b8*/ 	.word	0x0000cbc0
        /*08bc*/ 	.word	0x00000000
        /*08c0*/ 	.word	0x00030c48
        /*08c4*/ 	.short	0x010a
        /*08c6*/ 	.byte	0x3f
	.zero		1


	//   ....[27]....
        /*08c8*/ 	.word	0x0000cdd0
        /*08cc*/ 	.word	0x00000000
        /*08d0*/ 	.word	0x00030c20
        /*08d4*/ 	.short	0x010a
        /*08d6*/ 	.byte	0x3f
	.zero		1


	//   ....[28]....
        /*08d8*/ 	.word	0x0000d080
        /*08dc*/ 	.word	0x00000000
        /*08e0*/ 	.word	0x00030c40
        /*08e4*/ 	.short	0x010a
        /*08e6*/ 	.byte	0x3f
	.zero		1


	//   ....[29]....
        /*08e8*/ 	.word	0x0000d2b0
        /*08ec*/ 	.word	0x00000000
        /*08f0*/ 	.word	0x00030c28
        /*08f4*/ 	.short	0x010a
        /*08f6*/ 	.byte	0x3f
	.zero		1


	//   ....[30]....
        /*08f8*/ 	.word	0x0000d560
        /*08fc*/ 	.word	0x00000004
        /*0900*/ 	.word	0x00030c40
        /*0904*/ 	.short	0x010a
        /*0906*/ 	.byte	0x3f
	.zero		1


	//   ....[31]....
        /*0908*/ 	.word	0x0000d980
        /*090c*/ 	.word	0x00000007
        /*0910*/ 	.word	0x00000000
        /*0914*/ 	.short	0x010a
        /*0916*/ 	.byte	0x3f
	.zero		1


	//   ....[32]....
        /*0918*/ 	.word	0x0000d9d0
        /*091c*/ 	.word	0x00000003
        /*0920*/ 	.word	0x00000000
        /*0924*/ 	.short	0x010a
        /*0926*/ 	.byte	0x3f
	.zero		1


	//   ....[33]....
        /*0928*/ 	.word	0x0000da30
        /*092c*/ 	.word	0x00000005
        /*0930*/ 	.word	0x00000000
        /*0934*/ 	.short	0x010a
        /*0936*/ 	.byte	0x3f
	.zero		1


	//   ....[34]....
        /*0938*/ 	.word	0x0000da60
        /*093c*/ 	.word	0x00000003
        /*0940*/ 	.word	0x00000000
        /*0944*/ 	.short	0x010a
        /*0946*/ 	.byte	0x3f
	.zero		1


	//   ....[35]....
        /*0948*/ 	.word	0x0000db30
        /*094c*/ 	.word	0x000000ec
        /*0950*/ 	.word	0x00030c00
        /*0954*/ 	.short	0x010a
        /*0956*/ 	.byte	0x3f
	.zero		1


	//   ....[36]....
        /*0958*/ 	.word	0x0000db80
        /*095c*/ 	.word	0x00000006
        /*0960*/ 	.word	0x00030c10
        /*0964*/ 	.short	0x010a
        /*0966*/ 	.byte	0x3f
	.zero		1


	//   ....[37]....
        /*0968*/ 	.word	0x0000dbd0
        /*096c*/ 	.word	0x00000006
        /*0970*/ 	.word	0x00030c30
        /*0974*/ 	.short	0x010a
        /*0976*/ 	.byte	0x3f
	.zero		1


	//   ....[38]....
        /*0978*/ 	.word	0x0000dc20
        /*097c*/ 	.word	0x00000007
        /*0980*/ 	.word	0x00030c10
        /*0984*/ 	.short	0x010a
        /*0986*/ 	.byte	0x3f
	.zero		1


	//   ....[39]....
        /*0988*/ 	.word	0x0000dc70
        /*098c*/ 	.word	0x00000007
        /*0990*/ 	.word	0x00030c30
        /*0994*/ 	.short	0x010a
        /*0996*/ 	.byte	0x3f
	.zero		1


	//   ....[40]....
        /*0998*/ 	.word	0x0000de10
        /*099c*/ 	.word	0x00000000
        /*09a0*/ 	.word	0x00030c20
        /*09a4*/ 	.short	0x010a
        /*09a6*/ 	.byte	0x3f
	.zero		1


	//   ....[41]....
        /*09a8*/ 	.word	0x0000de60
        /*09ac*/ 	.word	0x00000000
        /*09b0*/ 	.word	0x00030c40
        /*09b4*/ 	.short	0x010a
        /*09b6*/ 	.byte	0x3f
	.zero		1


	//   ....[42]....
        /*09b8*/ 	.word	0x0000deb0
        /*09bc*/ 	.word	0x00000000
        /*09c0*/ 	.word	0x00030c28
        /*09c4*/ 	.short	0x010a
        /*09c6*/ 	.byte	0x3f
	.zero		1


	//   ....[43]....
        /*09c8*/ 	.word	0x0000df00
        /*09cc*/ 	.word	0x00000000
        /*09d0*/ 	.word	0x00030c48
        /*09d4*/ 	.short	0x010a
        /*09d6*/ 	.byte	0x3f
	.zero		1


	//   ....[44]....
        /*09d8*/ 	.word	0x0000df60
        /*09dc*/ 	.word	0x00000000
        /*09e0*/ 	.word	0x00030c20
        /*09e4*/ 	.short	0x010a
        /*09e6*/ 	.byte	0x3f
	.zero		1


	//   ....[45]....
        /*09e8*/ 	.word	0x0000dfb0
        /*09ec*/ 	.word	0x00000000
        /*09f0*/ 	.word	0x00030c40
        /*09f4*/ 	.short	0x010a
        /*09f6*/ 	.byte	0x3f
	.zero		1


	//   ....[46]....
        /*09f8*/ 	.word	0x0000e000
        /*09fc*/ 	.word	0x00000000
        /*0a00*/ 	.word	0x00030c28
        /*0a04*/ 	.short	0x010a
        /*0a06*/ 	.byte	0x3f
	.zero		1


	//   ....[47]....
        /*0a08*/ 	.word	0x0000e050
        /*0a0c*/ 	.word	0x00000004
        /*0a10*/ 	.word	0x00030c40
        /*0a14*/ 	.short	0x010a
        /*0a16*/ 	.byte	0x3f
	.zero		1


	//   ....[48]....
        /*0a18*/ 	.word	0x0000e120
        /*0a1c*/ 	.word	0x00000007
        /*0a20*/ 	.word	0x00000000
        /*0a24*/ 	.short	0x010a
        /*0a26*/ 	.byte	0x3f
	.zero		1


	//   ....[49]....
        /*0a28*/ 	.word	0x0000e170
        /*0a2c*/ 	.word	0x00000003
        /*0a30*/ 	.word	0x00000000
        /*0a34*/ 	.short	0x010a
        /*0a36*/ 	.byte	0x3f
	.zero		1


	//   ....[50]....
        /*0a38*/ 	.word	0x0000e1c0
        /*0a3c*/ 	.word	0x00000005
        /*0a40*/ 	.word	0x00000000
        /*0a44*/ 	.short	0x010a
        /*0a46*/ 	.byte	0x3f
	.zero		1


	//----- nvinfo : EIATTR_NUM_MBARRIERS
	.align		4
.L_678:
        /*0a48*/ 	.byte	0x03, 0x38
        /*0a4a*/ 	.short	0x0009


	//----- nvinfo : EIATTR_EXIT_INSTR_OFFSETS
	.align		4
        /*0a4c*/ 	.byte	0x04, 0x1c
        /*0a4e*/ 	.short	(.L_680 - .L_679)


	//   ....[0]....
.L_679:
        /*0a50*/ 	.word	0x0000dab0


	//----- nvinfo : EIATTR_MAX_THREADS
	.align		4
.L_680:
        /*0a54*/ 	.byte	0x04, 0x05
        /*0a56*/ 	.short	(.L_682 - .L_681)
.L_681:
        /*0a58*/ 	.word	0x00000180
        /*0a5c*/ 	.word	0x00000001
        /*0a60*/ 	.word	0x00000001


	//----- nvinfo : EIATTR_CRS_STACK_SIZE
	.align		4
.L_682:
        /*0a64*/ 	.byte	0x04, 0x1e
        /*0a66*/ 	.short	(.L_684 - .L_683)
.L_683:
        /*0a68*/ 	.word	0x00000000


	//----- nvinfo : EIATTR_CBANK_PARAM_SIZE
	.align		4
.L_684:
        /*0a6c*/ 	.byte	0x03, 0x19
        /*0a6e*/ 	.short	0x0970


	//----- nvinfo : EIATTR_PARAM_CBANK
	.align		4
        /*0a70*/ 	.byte	0x04, 0x0a
        /*0a72*/ 	.short	(.L_686 - .L_685)
	.align		4
.L_685:
        /*0a74*/ 	.word	index@(.nv.constant0._ZN7cutlass13device_kernelIN5flash11enable_sm90INS1_16FlashAttnBwdSm90INS1_25CollectiveMainloopBwdSm90ILi2ELi2ELi2EN4cute5tupleIJNS5_1CILi1EEES8_S8_EEENS6_IJNS7_ILi128EEESA_NS7_ILi64EEEEEENS_6half_tEfNS_4arch4Sm90ELb1ELb0ELb0ELb0ELb1ELb1ELb0ELb0ELi2ELi1ELi2ELi2ELb0EEENS1_21CollectiveEpilogueBwdISC_SD_SF_Li256ELb0ELb0ELi1EEENS1_25SingleTileBwdLPTSchedulerILb0ELi128ELb1EEEEEEEEEvNT_6ParamsE)
        /*0a78*/ 	.short	0x0210
        /*0a7a*/ 	.short	0x0970


	//----- nvinfo : EIATTR_SW_WAR
	.align		4
.L_686:
        /*0a7c*/ 	.byte	0x04, 0x36
        /*0a7e*/ 	.short	(.L_688 - .L_687)
.L_687:
        /*0a80*/ 	.word	0x00000008
.L_688:


//--------------------- .nv.info._ZN7cutlass13device_kernelIN5flash11enable_sm90INS1_16FlashAttnBwdSm90INS1_25CollectiveMainloopBwdSm90ILi2ELi2ELi2EN4cute5tupleIJNS5_1CILi1EEES8_S8_EEENS6_IJNS7_ILi128EEESA_NS7_ILi64EEEEEENS_6half_tEfNS_4arch4Sm90ELb1ELb0ELb0ELb0ELb0ELb1ELb0ELb0ELi2ELi1ELi2ELi2ELb0EEENS1_24CollectiveEpilogueBwdGQAISC_fSF_Li256ELb0ELb0EEENS1_25SingleTileBwdLPTSchedulerILb0ELi128ELb0EEEEEEEEEvNT_6ParamsE --------------------------
	.section	.nv.info._ZN7cutlass13device_kernelIN5flash11enable_sm90INS1_16FlashAttnBwdSm90INS1_25CollectiveMainloopBwdSm90ILi2ELi2ELi2EN4cute5tupleIJNS5_1CILi1EEES8_S8_EEENS6_IJNS7_ILi128EEESA_NS7_ILi64EEEEEENS_6half_tEfNS_4arch4Sm90ELb1ELb0ELb0ELb0ELb0ELb1ELb0ELb0ELi2ELi1ELi2ELi2ELb0EEENS1_24CollectiveEpilogueBwdGQAISC_fSF_Li256ELb0ELb0EEENS1_25SingleTileBwdLPTSchedulerILb0ELi128ELb0EEEEEEEEEvNT_6ParamsE,"",@"SHT_CUDA_INFO"
	.sectionflags	@""
	.align	4


	//----- nvinfo : EIATTR_CUDA_API_VERSION
	.align		4
        /*0000*/ 	.byte	0x04, 0x37
        /*0002*/ 	.short	(.L_690 - .L_689)
.L_689:
        /*0004*/ 	.word	0x00000082


	//----- nvinfo : EIATTR_KPARAM_INFO
	.align		4
.L_690:
        /*0008*/ 	.byte	0x04, 0x17
        /*000a*/ 	.short	(.L_692 - .L_691)
.L_691:
        /*000c*/ 	.word	0x00000000
        /*0010*/ 	.short	0x0000
        /*0012*/ 	.short	0x0070
        /*0014*/ 	.byte	0x00, 0xf0, 0x01, 0x1c


	//----- nvinfo : EIATTR_SPARSE_MMA_MASK
	.align		4
.L_692:
        /*0018*/ 	.byte	0x03, 0x50
        /*001a*/ 	.short	0x0000


	//----- nvinfo : EIATTR_MAXREG_COUNT
	.align		4
        /*001c*/ 	.byte	0x03, 0x1b
        /*001e*/ 	.short	0x00a8


	//----- nvinfo : EIATTR_NUM_BARRIERS
	.align		4
        /*0020*/ 	.byte	0x02, 0x4c
        /*0022*/ 	.byte	0x10
	.zero		1


	//----- nvinfo : EIATTR_EXTERNS
	.align		4
        /*0024*/ 	.byte	0x04, 0x0f
        /*0026*/ 	.short	(.L_694 - .L_693)


	//   ....[0]....
	.align		4
.L_693:
        /*0028*/ 	.word	index@(__assertfail)


	//----- nvinfo : EIATTR_ANNOTATIONS
	.align		4
.L_694:
        /*002c*/ 	.byte	0x04, 0x55
        /*002e*/ 	.short	(.L_696 - .L_695)


	//   ....[0]....
.L_695:
        /* <DEDUP_REMOVED lines=24> */


	//----- nvinfo : EIATTR_MERCURY_ISA_VERSION
	.align		4
.L_696:
        /*0198*/ 	.byte	0x03, 0x5f
        /*019a*/ 	.short	0x0101


	//----- nvinfo : EIATTR_INT_WARP_WIDE_INSTR_OFFSETS
	.align		4
        /*019c*/ 	.byte	0x04, 0x31
        /*019e*/ 	.short	(.L_698 - .L_697)


	//   ....[0]....
.L_697:
        /*01a0*/ 	.word	0x00000190


	//   ....[1]....
        /*01a4*/ 	.word	0x000001c0


	//----- nvinfo : EIATTR_COOP_GROUP_MASK_REGIDS
	.align		4
.L_698:
        /*01a8*/ 	.byte	0x04, 0x29
        /*01aa*/ 	.short	(.L_700 - .L_699)


	//   ....[0]....
.L_699:
        /*01ac*/ 	.word	0xffffffff


	//   ....[1]....
        /*01b0*/ 	.word	0xffffffff


	//   ....[2]....
        /*01b4*/ 	.word	0xffffffff


	//   ....[3]....
        /*01b8*/ 	.word	0xffffffff


	//   ....[4]....
        /*01bc*/ 	.word	0xffffffff


	//   ....[5]....
        /*01c0*/ 	.word	0xffffffff


	//   ....[6]....
        /*01c4*/ 	.word	0xffffffff


	//   ....[7]....
        /*01c8*/ 	.word	0xffffffff


	//   ....[8]....
        /*01cc*/ 	.word	0xffffffff


	//   ....[9]....
        /*01d0*/ 	.word	0xffffffff


	//   ....[10]....
        /*01d4*/ 	.word	0xffffffff


	//   ....[11]....
        /*01d8*/ 	.word	0xffffffff


	//   ....[12]....
        /*01dc*/ 	.word	0xffffffff


	//   ....[13]....
        /*01e0*/ 	.word	0xffffffff


	//   ....[14]....
        /*01e4*/ 	.word	0xffffffff


	//   ....[15]....
        /*01e8*/ 	.word	0xffffffff


	//   ....[16]....
        /*01ec*/ 	.word	0xffffffff


	//   ....[17]....
        /*01f0*/ 	.word	0xffffffff


	//   ....[18]....
        /*01f4*/ 	.word	0xffffffff


	//   ....[19]....
        /*01f8*/ 	.word	0xffffffff


	//   ....[20]....
        /*01fc*/ 	.word	0xffffffff


	//   ....[21]....
        /*0200*/ 	.word	0xffffffff


	//   ....[22]....
        /*0204*/ 	.word	0xffffffff


	//   ....[23]....
        /*0208*/ 	.word	0xffffffff


	//   ....[24]....
        /*020c*/ 	.word	0xffffffff


	//   ....[25]....
        /*0210*/ 	.word	0xffffffff


	//   ....[26]....
        /*0214*/ 	.word	0xffffffff


	//   ....[27]....
        /*0218*/ 	.word	0xffffffff


	//   ....[28]....
        /*021c*/ 	.word	0xffffffff


	//   ....[29]....
        /*0220*/ 	.word	0xffffffff


	//   ....[30]....
        /*0224*/ 	.word	0xffffffff


	//   ....[31]....
        /*0228*/ 	.word	0xffffffff


	//   ....[32]....
        /*022c*/ 	.word	0xffffffff


	//   ....[33]....
        /*0230*/ 	.word	0xffffffff


	//   ....[34]....
        /*0234*/ 	.word	0xffffffff


	//   ....[35]....
        /*0238*/ 	.word	0xffffffff


	//   ....[36]....
        /*023c*/ 	.word	0xffffffff


	//   ....[37]....
        /*0240*/ 	.word	0xffffffff


	//   ....[38]....
        /*0244*/ 	.word	0xffffffff


	//   ....[39]....
        /*0248*/ 	.word	0xffffffff


	//   ....[40]....
        /*024c*/ 	.word	0xffffffff


	//   ....[41]....
        /*0250*/ 	.word	0xffffffff


	//   ....[42]....
        /*0254*/ 	.word	0xffffffff


	//   ....[43]....
        /*0258*/ 	.word	0xffffffff


	//   ....[44]....
        /*025c*/ 	.word	0xffffffff


	//   ....[45]....
        /*0260*/ 	.word	0xffffffff


	//   ....[46]....
        /*0264*/ 	.word	0xffffffff


	//   ....[47]....
        /*0268*/ 	.word	0xffffffff


	//   ....[48]....
        /*026c*/ 	.word	0xffffffff


	//   ....[49]....
        /*0270*/ 	.word	0xffffffff


	//   ....[50]....
        /*0274*/ 	.word	0xffffffff


	//   ....[51]....
        /*0278*/ 	.word	0xffffffff


	//   ....[52]....
        /*027c*/ 	.word	0xffffffff


	//   ....[53]....
        /*0280*/ 	.word	0xffffffff


	//   ....[54]....
        /*0284*/ 	.word	0xffffffff


	//   ....[55]....
        /*0288*/ 	.word	0xffffffff


	//   ....[56]....
        /*028c*/ 	.word	0xffffffff


	//   ....[57]....
        /*0290*/ 	.word	0xffffffff


	//   ....[58]....
        /*0294*/ 	.word	0xffffffff


	//   ....[59]....
        /*0298*/ 	.word	0xffffffff


	//   ....[60]....
        /*029c*/ 	.word	0xffffffff


	//   ....[61]....
        /*02a0*/ 	.word	0xffffffff


	//   ....[62]....
        /*02a4*/ 	.word	0xffffffff


	//   ....[63]....
        /*02a8*/ 	.word	0xffffffff


	//   ....[64]....
        /*02ac*/ 	.word	0xffffffff


	//   ....[65]....
        /*02b0*/ 	.word	0xffffffff


	//   ....[66]....
        /*02b4*/ 	.word	0xffffffff


	//   ....[67]....
        /*02b8*/ 	.word	0xffffffff


	//   ....[68]....
        /*02bc*/ 	.word	0xffffffff


	//   ....[69]....
        /*02c0*/ 	.word	0xffffffff


	//   ....[70]....
        /*02c4*/ 	.word	0xffffffff


	//   ....[71]....
        /*02c8*/ 	.word	0xffffffff


	//   ....[72]....
        /*02cc*/ 	.word	0xffffffff


	//   ....[73]....
        /*02d0*/ 	.word	0xffffffff


	//   ....[74]....
        /*02d4*/ 	.word	0xffffffff


	//   ....[75]....
        /*02d8*/ 	.word	0xffffffff


	//   ....[76]....
        /*02dc*/ 	.word	0xffffffff


	//   ....[77]....
        /*02e0*/ 	.word	0xffffffff


	//   ....[78]....
        /*02e4*/ 	.word	0xffffffff


	//   ....[79]....
        /*02e8*/ 	.word	0xffffffff


	//   ....[80]....
        /*02ec*/ 	.word	0xffffffff


	//   ....[81]....
        /*02f0*/ 	.word	0xffffffff


	//   ....[82]....
        /*02f4*/ 	.word	0xffffffff


	//   ....[83]....
        /*02f8*/ 	.word	0xffffffff


	//   ....[84]....
        /*02fc*/ 	.word	0xffffffff


	//   ....[85]....
        /*0300*/ 	.word	0xffffffff


	//   ....[86]....
        /*0304*/ 	.word	0xffffffff


	//   ....[87]....
        /*0308*/ 	.word	0xffffffff


	//   ....[88]....
        /*030c*/ 	.word	0xffffffff


	//   ....[89]....
        /*0310*/ 	.word	0xffffffff


	//   ....[90]....
        /*0314*/ 	.word	0xffffffff


	//   ....[91]....
        /*0318*/ 	.word	0xffffffff


	//   ....[92]....
        /*031c*/ 	.word	0xffffffff


	//   ....[93]....
        /*0320*/ 	.word	0xffffffff


	//   ....[94]....
        /*0324*/ 	.word	0xffffffff


	//   ....[95]....
        /*0328*/ 	.word	0xffffffff


	//   ....[96]....
        /*032c*/ 	.word	0xffffffff


	//   ....[97]....
        /*0330*/ 	.word	0xffffffff


	//   ....[98]....
        /*0334*/ 	.word	0xffffffff


	//   ....[99]....
        /*0338*/ 	.word	0xffffffff


	//   ....[100]....
        /*033c*/ 	.word	0xffffffff


	//   ....[101]....
        /*0340*/ 	.word	0xffffffff


	//   ....[102]....
        /*0344*/ 	.word	0xffffffff


	//   ....[103]....
        /*0348*/ 	.word	0xffffffff


	//   ....[104]....
        /*034c*/ 	.word	0xffffffff


	//   ....[105]....
        /*0350*/ 	.word	0xffffffff


	//   ....[106]....
        /*0354*/ 	.word	0xffffffff


	//   ....[107]....
        /*0358*/ 	.word	0xffffffff


	//   ....[108]....
        /*035c*/ 	.word	0xffffffff


	//   ....[109]....
        /*0360*/ 	.word	0xffffffff


	//   ....[110]....
        /*0364*/ 	.word	0xffffffff


	//   ....[111]....
        /*0368*/ 	.word	0xffffffff


	//   ....[112]....
        /*036c*/ 	.word	0xffffffff


	//   ....[113]....
        /*0370*/ 	.word	0xffffffff


	//   ....[114]....
        /*0374*/ 	.word	0xffffffff


	//   ....[115]....
        /*0378*/ 	.word	0xffffffff


	//   ....[116]....
        /*037c*/ 	.word	0xffffffff


	//   ....[117]....
        /*0380*/ 	.word	0xffffffff


	//   ....[118]....
        /*0384*/ 	.word	0xffffffff


	//   ....[119]....
        /*0388*/ 	.word	0xffffffff


	//   ....[120]....
        /*038c*/ 	.word	0xffffffff


	//   ....[121]....
        /*0390*/ 	.word	0xffffffff


	//   ....[122]....
        /*0394*/ 	.word	0xffffffff


	//   ....[123]....
        /*0398*/ 	.word	0xffffffff


	//   ....[124]....
        /*039c*/ 	.word	0xffffffff


	//   ....[125]....
        /*03a0*/ 	.word	0xffffffff


	//   ....[126]....
        /*03a4*/ 	.word	0xffffffff


	//   ....[127]....
        /*03a8*/ 	.word	0xffffffff


	//   ....[128]....
        /*03ac*/ 	.word	0xffffffff


	//   ....[129]....
        /*03b0*/ 	.word	0xffffffff


	//   ....[130]....
        /*03b4*/ 	.word	0xffffffff


	//   ....[131]....
        /*03b8*/ 	.word	0xffffffff


	//   ....[132]....
        /*03bc*/ 	.word	0xffffffff


	//   ....[133]....
        /*03c0*/ 	.word	0xffffffff


	//   ....[134]....
        /*03c4*/ 	.word	0xffffffff


	//   ....[135]....
        /*03c8*/ 	.word	0x0500000f


	//----- nvinfo : EIATTR_COOP_GROUP_INSTR_OFFSETS
	.align		4
.L_700:
        /*03cc*/ 	.byte	0x04, 0x28
        /*03ce*/ 	.short	(.L_702 - .L_701)


	//   ....[0]....
.L_701:
        /*03d0*/ 	.word	0x00000070


	//   ....[1]....
        /*03d4*/ 	.word	0x000001a0


	//   ....[2]....
        /*03d8*/ 	.word	0x000001f0


	//   ....[3]....
        /*03dc*/ 	.word	0x000003e0


	//   ....[4]....
        /*03e0*/ 	.word	0x00000620


	//   ....[5]....
        /*03e4*/ 	.word	0x00001100


	//   ....[6]....
        /*03e8*/ 	.word	0x00002320


	//   ....[7]....
        /*03ec*/ 	.word	0x000023c0


	//   ....[8]....
        /*03f0*/ 	.word	0x00002470


	//   ....[9]....
        /*03f4*/ 	.word	0x000024b0


	//   ....[10]....
        /*03f8*/ 	.word	0x00002510


	//   ....[11]....
        /*03fc*/ 	.word	0x00002540


	//   ....[12]....
        /*0400*/ 	.word	0x00002570


	//   ....[13]....
        /*0404*/ 	.word	0x000025b0


	//   ....[14]....
        /*0408*/ 	.word	0x000025f0


	//   ....[15]....
        /*040c*/ 	.word	0x00002630


	//   ....[16]....
        /*0410*/ 	.word	0x00002670


	//   ....[17]....
        /*0414*/ 	.word	0x000026b0


	//   ....[18]....
        /*0418*/ 	.word	0x00002730


	//   ....[19]....
        /*041c*/ 	.word	0x00002920


	//   ....[20]....
        /*0420*/ 	.word	0x00002a50


	//   ....[21]....
        /*0424*/ 	.word	0x00002a90


	//   ....[22]....
        /*0428*/ 	.word	0x00002b30


	//   ....[23]....
        /*042c*/ 	.word	0x00002bc0


	//   ....[24]....
        /*0430*/ 	.word	0x00002c90


	//   ....[25]....
        /*0434*/ 	.word	0x00002d70


	//   ....[26]....
        /*0438*/ 	.word	0x00002db0


	//   ....[27]....
        /*043c*/ 	.word	0x00002e70


	//   ....[28]....
        /*0440*/ 	.word	0x00002eb0


	//   ....[29]....
        /*0444*/ 	.word	0x00002ef0


	//   ....[30]....
        /*0448*/ 	.word	0x00002f50


	//   ....[31]....
        /*044c*/ 	.word	0x00003030


	//   ....[32]....
        /*0450*/ 	.word	0x00003070


	//   ....[33]....
        /*0454*/ 	.word	0x00003160


	//   ....[34]....
        /*0458*/ 	.word	0x000031d0


	//   ....[35]....
        /*045c*/ 	.word	0x00003230


	//   ....[36]....
        /*0460*/ 	.word	0x00003270


	//   ....[37]....
        /*0464*/ 	.word	0x00003330


	//   ....[38]....
        /*0468*/ 	.word	0x00003600


	//   ....[39]....
        /*046c*/ 	.word	0x00003610


	//   ....[40]....
        /*0470*/ 	.word	0x00003630


	//   ....[41]....
        /*0474*/ 	.word	0x00003640


	//   ....[42]....
        /*0478*/ 	.word	0x00003660


	//   ....[43]....
        /*047c*/ 	.word	0x00003670


	//   ....[44]....
        /*0480*/ 	.word	0x00003680


	//   ....[45]....
        /*0484*/ 	.word	0x000036b0


	//   ....[46]....
        /*0488*/ 	.word	0x00003700


	//   ....[47]....
        /*048c*/ 	.word	0x00003730


	//   ....[48]....
        /*0490*/ 	.word	0x00003760


	//   ....[49]....
        /*0494*/ 	.word	0x00003790


	//   ....[50]....
        /*0498*/ 	.word	0x000037a0


	//   ....[51]....
        /*049c*/ 	.word	0x000037b0


	//   ....[52]....
        /*04a0*/ 	.word	0x000037e0


	//   ....[53]....
        /*04a4*/ 	.word	0x00003850


	//   ....[54]....
        /*04a8*/ 	.word	0x00003880


	//   ....[55]....
        /*04ac*/ 	.word	0x000038b0


	//   ....[56]....
        /*04b0*/ 	.word	0x000038e0


	//   ....[57]....
        /*04b4*/ 	.word	0x00003910


	//   ....[58]....
        /*04b8*/ 	.word	0x00003920


	//   ....[59]....
        /*04bc*/ 	.word	0x00003930


	//   ....[60]....
        /*04c0*/ 	.word	0x00003940


	//   ....[61]....
        /*04c4*/ 	.word	0x00003950


	//   ....[62]....
        /*04c8*/ 	.word	0x00003960


	//   ....[63]....
        /*04cc*/ 	.word	0x00003970


	//   ....[64]....
        /*04d0*/ 	.word	0x000039a0


	//   ....[65]....
        /*04d4*/ 	.word	0x000039b0


	//   ....[66]....
        /*04d8*/ 	.word	0x000039c0


	//   ....[67]....
        /*04dc*/ 	.word	0x000039d0


	//   ....[68]....
        /*04e0*/ 	.word	0x000039e0


	//   ....[69]....
        /*04e4*/ 	.word	0x000039f0


	//   ....[70]....
        /*04e8*/ 	.word	0x00006020


	//   ....[71]....
        /*04ec*/ 	.word	0x00006060


	//   ....[72]....
        /*04f0*/ 	.word	0x000060a0


	//   ....[73]....
        /*04f4*/ 	.word	0x000060e0


	//   ....[74]....
        /*04f8*/ 	.word	0x00006120


	//   ....[75]....
        /*04fc*/ 	.word	0x000062a0


	//   ....[76]....
        /*0500*/ 	.word	0x00006430


	//   ....[77]....
        /*0504*/ 	.word	0x00006470


	//   ....[78]....
        /*0508*/ 	.word	0x000064a0


	//   ....[79]....
        /*050c*/ 	.word	0x00006600


	//   ....[80]....
        /*0510*/ 	.word	0x000066c0


	//   ....[81]....
        /*0514*/ 	.word	0x000066e0


	//   ....[82]....
        /*0518*/ 	.word	0x00006780


	//   ....[83]....
        /*051c*/ 	.word	0x000067c0


	//   ....[84]....
        /*0520*/ 	.word	0x000067f0


	//   ....[85]....
        /*0524*/ 	.word	0x00006830


	//   ....[86]....
        /*0528*/ 	.word	0x00006850


	//   ....[87]....
        /*052c*/ 	.word	0x00006870


	//   ....[88]....
        /*0530*/ 	.word	0x000068a0


	//   ....[89]....
        /*0534*/ 	.word	0x000068e0


	//   ....[90]....
        /*0538*/ 	.word	0x00006930


	//   ....[91]....
        /*053c*/ 	.word	0x00006970


	//   ....[92]....
        /*0540*/ 	.word	0x00006a80


	//   ....[93]....
        /*0544*/ 	.word	0x00006b10


	//   ....[94]....
        /*0548*/ 	.word	0x00006b50


	//   ....[95]....
        /*054c*/ 	.word	0x00006b90


	//   ....[96]....
        /*0550*/ 	.word	0x00006bb0


	//   ....[97]....
        /*0554*/ 	.word	0x00006be0


	//   ....[98]....
        /*0558*/ 	.word	0x00006c60


	//   ....[99]....
        /*055c*/ 	.word	0x00006ca0


	//   ....[100]....
        /*0560*/ 	.word	0x00006ce0


	//   ....[101]....
        /*0564*/ 	.word	0x00006d60


	//   ....[102]....
        /*0568*/ 	.word	0x00007060


	//   ....[103]....
        /*056c*/ 	.word	0x00007070


	//   ....[104]....
        /*0570*/ 	.word	0x00007080


	//   ....[105]....
        /*0574*/ 	.word	0x00007090


	//   ....[106]....
        /*0578*/ 	.word	0x000070a0


	//   ....[107]....
        /*057c*/ 	.word	0x000070b0


	//   ....[108]....
        /*0580*/ 	.word	0x000070e0


	//   ....[109]....
        /*0584*/ 	.word	0x00007110


	//   ....[110]....
        /*0588*/ 	.word	0x00007150


	//   ....[111]....
        /*058c*/ 	.word	0x00007170


	//   ....[112]....
        /*0590*/ 	.word	0x000071b0


	//   ....[113]....
        /*0594*/ 	.word	0x000071d0


	//   ....[114]....
        /*0598*/ 	.word	0x00007210


	//   ....[115]....
        /*059c*/ 	.word	0x00007240


	//   ....[116]....
        /*05a0*/ 	.word	0x000072a0


	//   ....[117]....
        /*05a4*/ 	.word	0x000072d0


	//   ....[118]....
        /*05a8*/ 	.word	0x000072f0


	//   ....[119]....
        /*05ac*/ 	.word	0x00007300


	//   ....[120]....
        /*05b0*/ 	.word	0x00007360


	//   ....[121]....
        /*05b4*/ 	.word	0x000073a0


	//   ....[122]....
        /*05b8*/ 	.word	0x000073e0


	//   ....[123]....
        /*05bc*/ 	.word	0x000073f0


	//   ....[124]....
        /*05c0*/ 	.word	0x00007430


	//   ....[125]....
        /*05c4*/ 	.word	0x00007450


	//   ....[126]....
        /*05c8*/ 	.word	0x00007460


	//   ....[127]....
        /*05cc*/ 	.word	0x00007470


	//   ....[128]....
        /*05d0*/ 	.word	0x00007480


	//   ....[129]....
        /*05d4*/ 	.word	0x000074c0


	//   ....[130]....
        /*05d8*/ 	.word	0x00007500


	//   ....[131]....
        /*05dc*/ 	.word	0x00007540


	//   ....[132]....
        /*05e0*/ 	.word	0x00007560


	//   ....[133]....
        /*05e4*/ 	.word	0x00007590


	//   ....[134]....
        /*05e8*/ 	.word	0x000095e0


	//   ....[135]....
        /*05ec*/ 	.word	0x0000c2e0


	//----- nvinfo : EIATTR_REG_RECONFIG
	.align		4
.L_702:
        /*05f0*/ 	.byte	0x01, 0x54
	.zero		2


	//----- nvinfo : EIATTR_SYSCALL_OFFSETS
	.align		4
        /*05f4*/ 	.byte	0x04, 0x46
        /*05f6*/ 	.short	(.L_704 - .L_703)


	//   ....[0]....
.L_703:
        /*05f8*/ 	.word	0x00000d60


	//   ....[1]....
        /*05fc*/ 	.word	0x00000e50


	//   ....[2]....
        /*0600*/ 	.word	0x00000fb0


	//   ....[3]....
        /*0604*/ 	.word	0x000010a0


	//----- nvinfo : EIATTR_MBARRIER_INSTR_OFFSETS
	.align		4
.L_704:
        /*0608*/ 	.byte	0x04, 0x39
        /*060a*/ 	.short	(.L_706 - .L_705)


	//   ....[0]....
.L_705:
        /*060c*/ 	.word	0x00000290
        /*0610*/ 	.word	0x000000ff
        /*0614*/ 	.word	0x00030c00
        /*0618*/ 	.short	0x0100
        /*061a*/ 	.byte	0x06
	.zero		1


	//   ....[1]....
        /*061c*/ 	.word	0x00000390
        /*0620*/ 	.word	0x000000ff
        /*0624*/ 	.word	0x00030c10
        /*0628*/ 	.short	0x0100
        /*062a*/ 	.byte	0x08
	.zero		1


	//   ....[2]....
        /*062c*/ 	.word	0x000003a0
        /*0630*/ 	.word	0x000000ff
        /*0634*/ 	.word	0x00030c20
        /*0638*/ 	.short	0x0100
        /*063a*/ 	.byte	0x08
	.zero		1


	//   ....[3]....
        /*063c*/ 	.word	0x000003b0
        /*0640*/ 	.word	0x000000ff
        /*0644*/ 	.word	0x00030c18
        /*0648*/ 	.short	0x0100
        /*064a*/ 	.byte	0x08
	.zero		1


	//   ....[4]....
        /*064c*/ 	.word	0x000003c0
        /*0650*/ 	.word	0x000000ff
        /*0654*/ 	.word	0x00030c28
        /*0658*/ 	.short	0x0100
        /*065a*/ 	.byte	0x08
	.zero		1


	//   ....[5]....
        /*065c*/ 	.word	0x000004f0
        /*0660*/ 	.word	0x000000ff
        /*0664*/ 	.word	0x00030c30
        /*0668*/ 	.short	0x0100
        /*066a*/ 	.byte	0x08
	.zero		1


	//   ....[6]....
        /*066c*/ 	.word	0x00000500
        /*0670*/ 	.word	0x000000ff
        /*0674*/ 	.word	0x00030c40
        /*0678*/ 	.short	0x0100
        /*067a*/ 	.byte	0x08
	.zero		1


	//   ....[7]....
        /*067c*/ 	.word	0x00000510
        /*0680*/ 	.word	0x000000ff
        /*0684*/ 	.word	0x00030c38
        /*0688*/ 	.short	0x0100
        /*068a*/ 	.byte	0x08
	.zero		1


	//   ....[8]....
        /*068c*/ 	.word	0x00000520
        /*0690*/ 	.word	0x000000ff
        /*0694*/ 	.word	0x00030c48
        /*0698*/ 	.short	0x0100
        /*069a*/ 	.byte	0x08
	.zero		1


	//   ....[9]....
        /*069c*/ 	.word	0x00001140
        /*06a0*/ 	.word	0x000000ec
        /*06a4*/ 	.word	0x00030c00
        /*06a8*/ 	.short	0x010a
        /*06aa*/ 	.byte	0x3f
	.zero		1


	//   ....[10]....
        /*06ac*/ 	.word	0x00001270
        /*06b0*/ 	.word	0x000000ec
        /*06b4*/ 	.word	0x00030c00
        /*06b8*/ 	.short	0x010a
        /*06ba*/ 	.byte	0x3f
	.zero		1


	//   ....[11]....
        /*06bc*/ 	.word	0x00001d00
        /*06c0*/ 	.word	0x00000006
        /*06c4*/ 	.word	0x00030c10
        /*06c8*/ 	.short	0x010a
        /*06ca*/ 	.byte	0x3f
	.zero		1


	//   ....[12]....
        /*06cc*/ 	.word	0x00001d70
        /*06d0*/ 	.word	0x00000006
        /*06d4*/ 	.word	0x00030c10
        /*06d8*/ 	.short	0x010a
        /*06da*/ 	.byte	0x3f
	.zero		1


	//   ....[13]....
        /*06dc*/ 	.word	0x00002190
        /*06e0*/ 	.word	0x00000006
        /*06e4*/ 	.word	0x00030c30
        /*06e8*/ 	.short	0x010a
        /*06ea*/ 	.byte	0x3f
	.zero		1


	//   ....[14]....
        /*06ec*/ 	.word	0x00002210
        /*06f0*/ 	.word	0x00000006
        /*06f4*/ 	.word	0x00030c30
        /*06f8*/ 	.short	0x010a
        /*06fa*/ 	.byte	0x3f
	.zero		1


	//   ....[15]....
        /*06fc*/ 	.word	0x00004de0
        /*0700*/ 	.word	0x00000005
        /*0704*/ 	.word	0x00000000
        /*0708*/ 	.short	0x0101
        /*070a*/ 	.byte	0x3f
	.zero		1


	//   ....[16]....
        /*070c*/ 	.word	0x00005230
        /*0710*/ 	.word	0x00000006
        /*0714*/ 	.word	0x00000000
        /*0718*/ 	.short	0x0101
        /*071a*/ 	.byte	0x3f
	.zero		1


	//   ....[17]....
        /*071c*/ 	.word	0x00005a40
        /*0720*/ 	.word	0x00000007
        /*0724*/ 	.word	0x00030c10
        /*0728*/ 	.short	0x010a
        /*072a*/ 	.byte	0x3f
	.zero		1


	//   ....[18]....
        /*072c*/ 	.word	0x00005ac0
        /*0730*/ 	.word	0x00000007
        /*0734*/ 	.word	0x00030c10
        /*0738*/ 	.short	0x010a
        /*073a*/ 	.byte	0x3f
	.zero		1


	//   ....[19]....
        /*073c*/ 	.word	0x00005ed0
        /*0740*/ 	.word	0x00000007
        /*0744*/ 	.word	0x00030c30
        /*0748*/ 	.short	0x010a
        /*074a*/ 	.byte	0x3f
	.zero		1


	//   ....[20]....
        /*074c*/ 	.word	0x00005f60
        /*0750*/ 	.word	0x00000007
        /*0754*/ 	.word	0x00030c30
        /*0758*/ 	.short	0x010a
        /*075a*/ 	.byte	0x3f
	.zero		1


	//   ....[21]....
        /*075c*/ 	.word	0x00008710
        /*0760*/ 	.word	0x00000008
        /*0764*/ 	.word	0x00000000
        /*0768*/ 	.short	0x0101
        /*076a*/ 	.byte	0x3f
	.zero		1


	//   ....[22]....
        /*076c*/ 	.word	0x00008b80
        /*0770*/ 	.word	0x00000007
        /*0774*/ 	.word	0x00000000
        /*0778*/ 	.short	0x0101
        /*077a*/ 	.byte	0x3f
	.zero		1


	//   ....[23]....
        /*077c*/ 	.word	0x0000aa40
        /*0780*/ 	.word	0x00000010
        /*0784*/ 	.word	0x00030c20
        /*0788*/ 	.short	0x010a
        /*078a*/ 	.byte	0x3f
	.zero		1


	//   ....[24]....
        /*078c*/ 	.word	0x0000b010
        /*0790*/ 	.word	0x00000010
        /*0794*/ 	.word	0x00030c40
        /*0798*/ 	.short	0x010a
        /*079a*/ 	.byte	0x3f
	.zero		1


	//   ....[25]....
        /*079c*/ 	.word	0x0000b240
        /*07a0*/ 	.word	0x00000010
        /*07a4*/ 	.word	0x00030c28
        /*07a8*/ 	.short	0x010a
        /*07aa*/ 	.byte	0x3f
	.zero		1


	//   ....[26]....
        /*07ac*/ 	.word	0x0000b470
        /*07b0*/ 	.word	0x00000010
        /*07b4*/ 	.word	0x00030c48
        /*07b8*/ 	.short	0x010a
        /*07ba*/ 	.byte	0x3f
	.zero		1


	//   ....[27]....
        /*07bc*/ 	.word	0x0000b650
        /*07c0*/ 	.word	0x00000010
        /*07c4*/ 	.word	0x00030c20
        /*07c8*/ 	.short	0x010a
        /*07ca*/ 	.byte	0x3f
	.zero		1


	//   ....[28]....
        /*07cc*/ 	.word	0x0000b900
        /*07d0*/ 	.word	0x00000010
        /*07d4*/ 	.word	0x00030c40
        /*07d8*/ 	.short	0x010a
        /*07da*/ 	.byte	0x3f
	.zero		1


	//   ....[29]....
        /*07dc*/ 	.word	0x0000bb00
        /*07e0*/ 	.word	0x00000010
        /*07e4*/ 	.word	0x00030c28
        /*07e8*/ 	.short	0x010a
        /*07ea*/ 	.byte	0x3f
	.zero		1


	//   ....[30]....
        /*07ec*/ 	.word	0x0000bd80
        /*07f0*/ 	.word	0x00000003
        /*07f4*/ 	.word	0x00030c40
        /*07f8*/ 	.short	0x010a
        /*07fa*/ 	.byte	0x3f
	.zero		1


	//   ....[31]....
        /*07fc*/ 	.word	0x0000c150
        /*0800*/ 	.word	0x00000006
        /*0804*/ 	.word	0x00000000
        /*0808*/ 	.short	0x010a
        /*080a*/ 	.byte	0x3f
	.zero		1


	//   ....[32]....
        /*080c*/ 	.word	0x0000c1b0
        /*0810*/ 	.word	0x00000003
        /*0814*/ 	.word	0x00000000
        /*0818*/ 	.short	0x010a
        /*081a*/ 	.byte	0x3f
	.zero		1


	//   ....[33]....
        /*081c*/ 	.word	0x0000c210
        /*0820*/ 	.word	0x00000002
        /*0824*/ 	.word	0x00000000
        /*0828*/ 	.short	0x010a
        /*082a*/ 	.byte	0x3f
	.zero		1


	//   ....[34]....
        /*082c*/ 	.word	0x0000c240
        /*0830*/ 	.word	0x00000003
        /*0834*/ 	.word	0x00000000
        /*0838*/ 	.short	0x010a
        /*083a*/ 	.byte	0x3f
	.zero		1


	//   ....[35]....
        /*083c*/ 	.word	0x0000c310
        /*0840*/ 	.word	0x000000ec
        /*0844*/ 	.word	0x00030c00
        /*0848*/ 	.short	0x010a
        /*084a*/ 	.byte	0x3f
	.zero		1


	//   ....[36]....
        /*084c*/ 	.word	0x0000c360
        /*0850*/ 	.word	0x00000006
        /*0854*/ 	.word	0x00030c10
        /*0858*/ 	.short	0x010a
        /*085a*/ 	.byte	0x3f
	.zero		1


	//   ....[37]....
        /*085c*/ 	.word	0x0000c3b0
        /*0860*/ 	.word	0x00000006
        /*0864*/ 	.word	0x00030c30
        /*0868*/ 	.short	0x010a
        /*086a*/ 	.byte	0x3f
	.zero		1


	//   ....[38]....
        /*086c*/ 	.word	0x0000c400
        /*0870*/ 	.word	0x00000007
        /*0874*/ 	.word	0x00030c10
        /*0878*/ 	.short	0x010a
        /*087a*/ 	.byte	0x3f
	.zero		1


	//   ....[39]....
        /*087c*/ 	.word	0x0000c450
        /*0880*/ 	.word	0x00000007
        /*0884*/ 	.word	0x00030c30
        /*0888*/ 	.short	0x010a
        /*088a*/ 	.byte	0x3f
	.zero		1


	//   ....[40]....
        /*088c*/ 	.word	0x0000c4a0
        /*0890*/ 	.word	0x00000010
        /*0894*/ 	.word	0x00030c20
        /*0898*/ 	.short	0x010a
        /*089a*/ 	.byte	0x3f
	.zero		1


	//   ....[41]....
        /*089c*/ 	.word	0x0000c4f0
        /*08a0*/ 	.word	0x00000010
        /*08a4*/ 	.word	0x00030c40
        /*08a8*/ 	.short	0x010a
        /*08aa*/ 	.byte	0x3f
	.zero		1


	//   ....[42]....
        /*08ac*/ 	.word	0x0000c540
        /*08b0*/ 	.word	0x00000010
        /*08b4*/ 	.word	0x00030c28
        /*08b8*/ 	.short	0x010a
        /*08ba*/ 	.byte	0x3f
	.zero		1


	//   ....[43]....
        /*08bc*/ 	.word	0x0000c590
        /*08c0*/ 	.word	0x00000010
        /*08c4*/ 	.word	0x00030c48
        /*08c8*/ 	.short	0x010a
        /*08ca*/ 	.byte	0x3f
	.zero		1


	//   ....[44]....
        /*08cc*/ 	.word	0x0000c5f0
        /*08d0*/ 	.word	0x00000010
        /*08d4*/ 	.word	0x00030c20
        /*08d8*/ 	.short	0x010a
        /*08da*/ 	.byte	0x3f
	.zero		1


	//   ....[45]....
        /*08dc*/ 	.word	0x0000c640
        /*08e0*/ 	.word	0x00000010
        /*08e4*/ 	.word	0x00030c40
        /*08e8*/ 	.short	0x010a
        /*08ea*/ 	.byte	0x3f
	.zero		1


	//   ....[46]....
        /*08ec*/ 	.word	0x0000c690
        /*08f0*/ 	.word	0x00000010
        /*08f4*/ 	.word	0x00030c28
        /*08f8*/ 	.short	0x010a
        /*08fa*/ 	.byte	0x3f
	.zero		1


	//   ....[47]....
        /*08fc*/ 	.word	0x0000c6e0
        /*0900*/ 	.word	0x00000003
        /*0904*/ 	.word	0x00030c40
        /*0908*/ 	.short	0x010a
        /*090a*/ 	.byte	0x3f
	.zero		1


	//   ....[48]....
        /*090c*/ 	.word	0x0000c7b0
        /*0910*/ 	.word	0x00000006
        /*0914*/ 	.word	0x00000000
        /*0918*/ 	.short	0x010a
        /*091a*/ 	.byte	0x3f
	.zero		1


	//   ....[49]....
        /*091c*/ 	.word	0x0000c800
        /*0920*/ 	.word	0x00000003
        /*0924*/ 	.word	0x00000000
        /*0928*/ 	.short	0x010a
        /*092a*/ 	.byte	0x3f
	.zero		1


	//   ....[50]....
        /*092c*/ 	.word	0x0000c850
        /*0930*/ 	.word	0x00000002
        /*0934*/ 	.word	0x00000000
        /*0938*/ 	.short	0x010a
        /*093a*/ 	.byte	0x3f
	.zero		1


	//----- nvinfo : EIATTR_NUM_MBARRIERS
	.align		4
.L_706:
        /*093c*/ 	.byte	0x03, 0x38
        /*093e*/ 	.short	0x0009


	//----- nvinfo : EIATTR_EXIT_INSTR_OFFSETS
	.align		4
        /*0940*/ 	.byte	0x04, 0x1c
        /*0942*/ 	.short	(.L_708 - .L_707)


	//   ....[0]....
.L_707:
        /*0944*/ 	.word	0x0000c290


	//----- nvinfo : EIATTR_MAX_THREADS
	.align		4
.L_708:
        /*0948*/ 	.byte	0x04, 0x05
        /*094a*/ 	.short	(.L_710 - .L_709)
.L_709:
        /*094c*/ 	.word	0x00000180
        /*0950*/ 	.word	0x00000001
        /*0954*/ 	.word	0x00000001


	//----- nvinfo : EIATTR_CRS_STACK_SIZE
	.align		4
.L_710:
        /*0958*/ 	.byte	0x04, 0x1e
        /*095a*/ 	.short	(.L_712 - .L_711)
.L_711:
        /*095c*/ 	.word	0x00000000


	//----- nvinfo : EIATTR_CBANK_PARAM_SIZE
	.align		4
.L_712:
        /*0960*/ 	.byte	0x03, 0x19
        /*0962*/ 	.short	0x0770


	//----- nvinfo : EIATTR_PARAM_CBANK
	.align		4
        /*0964*/ 	.byte	0x04, 0x0a
        /*0966*/ 	.short	(.L_714 - .L_713)
	.align		4
.L_713:
        /*0968*/ 	.word	index@(.nv.constant0._ZN7cutlass13device_kernelIN5flash11enable_sm90INS1_16FlashAttnBwdSm90INS1_25CollectiveMainloopBwdSm90ILi2ELi2ELi2EN4cute5tupleIJNS5_1CILi1EEES8_S8_EEENS6_IJNS7_ILi128EEESA_NS7_ILi64EEEEEENS_6half_tEfNS_4arch4Sm90ELb1ELb0ELb0ELb0ELb0ELb1ELb0ELb0ELi2ELi1ELi2ELi2ELb0EEENS1_24CollectiveEpilogueBwdGQAISC_fSF_Li256ELb0ELb0EEENS1_25SingleTileBwdLPTSchedulerILb0ELi128ELb0EEEEEEEEEvNT_6ParamsE)
        /*096c*/ 	.short	0x0210
        /*096e*/ 	.short	0x0770


	//----- nvinfo : EIATTR_SW_WAR
	.align		4
.L_714:
        /*0970*/ 	.byte	0x04, 0x36
        /*0972*/ 	.short	(.L_716 - .L_715)
.L_715:
        /*0974*/ 	.word	0x00000008
.L_716:


//--------------------- .nv.info._ZN7cutlass13device_kernelIN5flash11enable_sm90INS1_16FlashAttnBwdSm90INS1_25CollectiveMainloopBwdSm90ILi2ELi2ELi2EN4cute5tupleIJNS5_1CILi1EEES8_S8_EEENS6_IJNS7_ILi128EEESA_NS7_ILi64EEEEEENS_6half_tEfNS_4arch4Sm90ELb1ELb0ELb0ELb0ELb1ELb1ELb0ELb0ELi2ELi1ELi2ELi2ELb0EEENS1_24CollectiveEpilogueBwdGQAISC_fSF_Li256ELb0ELb1EEENS1_25SingleTileBwdLPTSchedulerILb0ELi128ELb1EEEEEEEEEvNT_6ParamsE --------------------------
	.section	.nv.info._ZN7cutlass13device_kernelIN5flash11enable_sm90INS1_16FlashAttnBwdSm90INS1_25CollectiveMainloopBwdSm90ILi2ELi2ELi2EN4cute5tupleIJNS5_1CILi1EEES8_S8_EEENS6_IJNS7_ILi128EEESA_NS7_ILi64EEEEEENS_6half_tEfNS_4arch4Sm90ELb1ELb0ELb0ELb0ELb1ELb1ELb0ELb0ELi2ELi1ELi2ELi2ELb0EEENS1_24CollectiveEpilogueBwdGQAISC_fSF_Li256ELb0ELb1EEENS1_25SingleTileBwdLPTSchedulerILb0ELi128ELb1EEEEEEEEEvNT_6ParamsE,"",@"SHT_CUDA_INFO"
	.sectionflags	@""
	.align	4


	//----- nvinfo : EIATTR_CUDA_API_VERSION
	.align		4
        /*0000*/ 	.byte	0x04, 0x37
        /*0002*/ 	.short	(.L_718 - .L_717)
.L_717:
        /*0004*/ 	.word	0x00000082


	//----- nvinfo : EIATTR_KPARAM_INFO
	.align		4
.L_718:
        /*0008*/ 	.byte	0x04, 0x17
        /*000a*/ 	.short	(.L_720 - .L_719)
.L_719:
        /*000c*/ 	.word	0x00000000
        /*0010*/ 	.short	0x0000
        /*0012*/ 	.short	0x0070
        /*0014*/ 	.byte	0x00, 0xf0, 0x01, 0x1c


	//----- nvinfo : EIATTR_SPARSE_MMA_MASK
	.align		4
.L_720:
        /*0018*/ 	.byte	0x03, 0x50
        /*001a*/ 	.short	0x0000


	//----- nvinfo : EIATTR_MAXREG_COUNT
	.align		4
        /*001c*/ 	.byte	0x03, 0x1b
        /*001e*/ 	.short	0x00a8


	//----- nvinfo : EIATTR_NUM_BARRIERS
	.align		4
        /*0020*/ 	.byte	0x02, 0x4c
        /*0022*/ 	.byte	0x10
	.zero		1


	//----- nvinfo : EIATTR_EXTERNS
	.align		4
        /*0024*/ 	.byte	0x04, 0x0f
        /*0026*/ 	.short	(.L_722 - .L_721)


	//   ....[0]....
	.align		4
.L_721:
        /*0028*/ 	.word	index@(__assertfail)


	//----- nvinfo : EIATTR_ANNOTATIONS
	.align		4
.L_722:
        /*002c*/ 	.byte	0x04, 0x55
        /*002e*/ 	.short	(.L_724 - .L_723)


	//   ....[0]....
.L_723:
        /* <DEDUP_REMOVED lines=34> */


	//----- nvinfo : EIATTR_MERCURY_ISA_VERSION
	.align		4
.L_724:
        /*0238*/ 	.byte	0x03, 0x5f
        /*023a*/ 	.short	0x0101


	//----- nvinfo : EIATTR_INT_WARP_WIDE_INSTR_OFFSETS
	.align		4
        /*023c*/ 	.byte	0x04, 0x31
        /*023e*/ 	.short	(.L_726 - .L_725)


	//   ....[0]....
.L_725:
        /*0240*/ 	.word	0x00000180


	//   ....[1]....
        /*0244*/ 	.word	0x00000240


	//   ....[2]....
        /*0248*/ 	.word	0x0000a660


	//   ....[3]....
        /*024c*/ 	.word	0x0000acd0


	//   ....[4]....
        /*0250*/ 	.word	0x0000b200


	//----- nvinfo : EIATTR_COOP_GROUP_MASK_REGIDS
	.align		4
.L_726:
        /*0254*/ 	.byte	0x04, 0x29
        /*0256*/ 	.short	(.L_728 - .L_727)


	//   ....[0]....
.L_727:
        /*0258*/ 	.word	0xffffffff


	//   ....[1]....
        /*025c*/ 	.word	0xffffffff


	//   ....[2]....
        /*0260*/ 	.word	0xffffffff


	//   ....[3]....
        /*0264*/ 	.word	0xffffffff


	//   ....[4]....
        /*0268*/ 	.word	0xffffffff


	//   ....[5]....
        /*026c*/ 	.word	0xffffffff


	//   ....[6]....
        /*0270*/ 	.word	0xffffffff


	//   ....[7]....
        /*0274*/ 	.word	0xffffffff


	//   ....[8]....
        /*0278*/ 	.word	0xffffffff


	//   ....[9]....
        /*027c*/ 	.word	0xffffffff


	//   ....[10]....
        /*0280*/ 	.word	0xffffffff


	//   ....[11]....
        /*0284*/ 	.word	0xffffffff


	//   ....[12]....
        /*0288*/ 	.word	0xffffffff


	//   ....[13]....
        /*028c*/ 	.word	0xffffffff


	//   ....[14]....
        /*0290*/ 	.word	0xffffffff


	//   ....[15]....
        /*0294*/ 	.word	0xffffffff


	//   ....[16]....
        /*0298*/ 	.word	0xffffffff


	//   ....[17]....
        /*029c*/ 	.word	0xffffffff


	//   ....[18]....
        /*02a0*/ 	.word	0xffffffff


	//   ....[19]....
        /*02a4*/ 	.word	0xffffffff


	//   ....[20]....
        /*02a8*/ 	.word	0xffffffff


	//   ....[21]....
        /*02ac*/ 	.word	0xffffffff


	//   ....[22]....
        /*02b0*/ 	.word	0xffffffff


	//   ....[23]....
        /*02b4*/ 	.word	0xffffffff


	//   ....[24]....
        /*02b8*/ 	.word	0xffffffff


	//   ....[25]....
        /*02bc*/ 	.word	0xffffffff


	//   ....[26]....
        /*02c0*/ 	.word	0xffffffff


	//   ....[27]....
        /*02c4*/ 	.word	0xffffffff


	//   ....[28]....
        /*02c8*/ 	.word	0xffffffff


	//   ....[29]....
        /*02cc*/ 	.word	0xffffffff


	//   ....[30]....
        /*02d0*/ 	.word	0xffffffff


	//   ....[31]....
        /*02d4*/ 	.word	0xffffffff


	//   ....[32]....
        /*02d8*/ 	.word	0xffffffff


	//   ....[33]....
        /*02dc*/ 	.word	0xffffffff


	//   ....[34]....
        /*02e0*/ 	.word	0xffffffff


	//   ....[35]....
        /*02e4*/ 	.word	0xffffffff


	//   ....[36]....
        /*02e8*/ 	.word	0xffffffff


	//   ....[37]....
        /*02ec*/ 	.word	0xffffffff


	//   ....[38]....
        /*02f0*/ 	.word	0xffffffff


	//   ....[39]....
        /*02f4*/ 	.word	0xffffffff


	//   ....[40]....
        /*02f8*/ 	.word	0xffffffff


	//   ....[41]....
        /*02fc*/ 	.word	0xffffffff


	//   ....[42]....
        /*0300*/ 	.word	0xffffffff


	//   ....[43]....
        /*0304*/ 	.word	0xffffffff


	//   ....[44]....
        /*0308*/ 	.word	0xffffffff


	//   ....[45]....
        /*030c*/ 	.word	0xffffffff


	//   ....[46]....
        /*0310*/ 	.word	0xffffffff


	//   ....[47]....
        /*0314*/ 	.word	0xffffffff


	//   ....[48]....
        /*0318*/ 	.word	0xffffffff


	//   ....[49]....
        /*031c*/ 	.word	0xffffffff


	//   ....[50]....
        /*0320*/ 	.word	0xffffffff


	//   ....[51]....
        /*0324*/ 	.word	0xffffffff


	//   ....[52]....
        /*0328*/ 	.word	0xffffffff


	//   ....[53]....
        /*032c*/ 	.word	0xffffffff


	//   ....[54]....
        /*0330*/ 	.word	0xffffffff


	//   ....[55]....
        /*0334*/ 	.word	0xffffffff


	//   ....[56]....
        /*0338*/ 	.word	0xffffffff


	//   ....[57]....
        /*033c*/ 	.word	0xffffffff


	//   ....[58]....
        /*0340*/ 	.word	0xffffffff


	//   ....[59]....
        /*0344*/ 	.word	0xffffffff


	//   ....[60]....
        /*0348*/ 	.word	0xffffffff


	//   ....[61]....
        /*034c*/ 	.word	0xffffffff


	//   ....[62]....
        /*0350*/ 	.word	0xffffffff


	//   ....[63]....
        /*0354*/ 	.word	0xffffffff


	//   ....[64]....
        /*0358*/ 	.word	0xffffffff


	//   ....[65]....
        /*035c*/ 	.word	0xffffffff


	//   ....[66]....
        /*0360*/ 	.word	0xffffffff


	//   ....[67]....
        /*0364*/ 	.word	0xffffffff


	//   ....[68]....
        /*0368*/ 	.word	0xffffffff


	//   ....[69]....
        /*036c*/ 	.word	0xffffffff


	//   ....[70]....
        /*0370*/ 	.word	0xffffffff


	//   ....[71]....
        /*0374*/ 	.word	0xffffffff


	//   ....[72]....
        /*0378*/ 	.word	0xffffffff


	//   ....[73]....
        /*037c*/ 	.word	0xffffffff


	//   ....[74]....
        /*0380*/ 	.word	0xffffffff


	//   ....[75]....
        /*0384*/ 	.word	0xffffffff


	//   ....[76]....
        /*0388*/ 	.word	0xffffffff


	//   ....[77]....
        /*038c*/ 	.word	0xffffffff


	//   ....[78]....
        /*0390*/ 	.word	0xffffffff


	//   ....[79]....
        /*0394*/ 	.word	0xffffffff


	//   ....[80]....
        /*0398*/ 	.word	0xffffffff


	//   ....[81]....
        /*039c*/ 	.word	0xffffffff


	//   ....[82]....
        /*03a0*/ 	.word	0xffffffff


	//   ....[83]....
        /*03a4*/ 	.word	0xffffffff


	//   ....[84]....
        /*03a8*/ 	.word	0xffffffff


	//   ....[85]....
        /*03ac*/ 	.word	0xffffffff


	//   ....[86]....
        /*03b0*/ 	.word	0xffffffff


	//   ....[87]....
        /*03b4*/ 	.word	0xffffffff


	//   ....[88]....
        /*03b8*/ 	.word	0xffffffff


	//   ....[89]....
        /*03bc*/ 	.word	0xffffffff


	//   ....[90]....
        /*03c0*/ 	.word	0xffffffff


	//   ....[91]....
        /*03c4*/ 	.word	0xffffffff


	//   ....[92]....
        /*03c8*/ 	.word	0xffffffff


	//   ....[93]....
        /*03cc*/ 	.word	0xffffffff


	//   ....[94]....
        /*03d0*/ 	.word	0xffffffff


	//   ....[95]....
        /*03d4*/ 	.word	0xffffffff


	//   ....[96]....
        /*03d8*/ 	.word	0xffffffff


	//   ....[97]....
        /*03dc*/ 	.word	0xffffffff


	//   ....[98]....
        /*03e0*/ 	.word	0xffffffff


	//   ....[99]....
        /*03e4*/ 	.word	0xffffffff


	//   ....[100]....
        /*03e8*/ 	.word	0xffffffff


	//   ....[101]....
        /*03ec*/ 	.word	0xffffffff


	//   ....[102]....
        /*03f0*/ 	.word	0xffffffff


	//   ....[103]....
        /*03f4*/ 	.word	0xffffffff


	//   ....[104]....
        /*03f8*/ 	.word	0xffffffff


	//   ....[105]....
        /*03fc*/ 	.word	0xffffffff


	//   ....[106]....
        /*0400*/ 	.word	0xffffffff


	//   ....[107]....
        /*0404*/ 	.word	0xffffffff


	//   ....[108]....
        /*0408*/ 	.word	0xffffffff


	//   ....[109]....
        /*040c*/ 	.word	0xffffffff


	//   ....[110]....
        /*0410*/ 	.word	0xffffffff


	//   ....[111]....
        /*0414*/ 	.word	0xffffffff


	//   ....[112]....
        /*0418*/ 	.word	0xffffffff


	//   ....[113]....
        /*041c*/ 	.word	0xffffffff


	//   ....[114]....
        /*0420*/ 	.word	0xffffffff


	//   ....[115]....
        /*0424*/ 	.word	0xffffffff


	//   ....[116]....
        /*0428*/ 	.word	0xffffffff


	//   ....[117]....
        /*042c*/ 	.word	0xffffffff


	//   ....[118]....
        /*0430*/ 	.word	0xffffffff


	//   ....[119]....
        /*0434*/ 	.word	0xffffffff


	//   ....[120]....
        /*0438*/ 	.word	0xffffffff


	//   ....[121]....
        /*043c*/ 	.word	0xffffffff


	//   ....[122]....
        /*0440*/ 	.word	0xffffffff


	//   ....[123]....
        /*0444*/ 	.word	0xffffffff


	//   ....[124]....
        /*0448*/ 	.word	0xffffffff


	//   ....[125]....
        /*044c*/ 	.word	0xffffffff


	//   ....[126]....
        /*0450*/ 	.word	0xffffffff


	//   ....[127]....
        /*0454*/ 	.word	0xffffffff


	//   ....[128]....
        /*0458*/ 	.word	0xffffffff


	//   ....[129]....
        /*045c*/ 	.word	0xffffffff


	//   ....[130]....
        /*0460*/ 	.word	0xffffffff


	//   ....[131]....
        /*0464*/ 	.word	0xffffffff


	//   ....[132]....
        /*0468*/ 	.word	0xffffffff


	//   ....[133]....
        /*046c*/ 	.word	0xffffffff


	//   ....[134]....
        /*0470*/ 	.word	0xffffffff


	//   ....[135]....
        /*0474*/ 	.word	0xffffffff


	//   ....[136]....
        /*0478*/ 	.word	0xffffffff


	//   ....[137]....
        /*047c*/ 	.word	0xffffffff


	//   ....[138]....
        /*0480*/ 	.word	0xffffffff


	//   ....[139]....
        /*0484*/ 	.word	0xffffffff


	//   ....[140]....
        /*0488*/ 	.word	0xffffffff


	//   ....[141]....
        /*048c*/ 	.word	0xffffffff


	//   ....[142]....
        /*0490*/ 	.word	0xffffffff


	//   ....[143]....
        /*0494*/ 	.word	0xffffffff


	//   ....[144]....
        /*0498*/ 	.word	0xffffffff


	//   ....[145]....
        /*049c*/ 	.word	0x0500000f


	//   ....[146]....
        /*04a0*/ 	.word	0x0500000f


	//   ....[147]....
        /*04a4*/ 	.word	0x0500000f


	//   ....[148]....
        /*04a8*/ 	.word	0x0500000f


	//   ....[149]....
        /*04ac*/ 	.word	0x0500000f


	//   ....[150]....
        /*04b0*/ 	.word	0x0500000f


	//----- nvinfo : EIATTR_COOP_GROUP_INSTR_OFFSETS
	.align		4
.L_728:
        /*04b4*/ 	.byte	0x04, 0x28
        /*04b6*/ 	.short	(.L_730 - .L_729)


	//   ....[0]....
.L_729:
        /*04b8*/ 	.word	0x00000060


	//   ....[1]....
        /*04bc*/ 	.word	0x00000190


	//   ....[2]....
        /*04c0*/ 	.word	0x00000220


	//   ....[3]....
        /*04c4*/ 	.word	0x000003a0


	//   ....[4]....
        /*04c8*/ 	.word	0x00000620


	//   ....[5]....
        /*04cc*/ 	.word	0x00001100


	//   ....[6]....
        /*04d0*/ 	.word	0x00002370


	//   ....[7]....
        /*04d4*/ 	.word	0x00002490


	//   ....[8]....
        /*04d8*/ 	.word	0x000024d0


	//   ....[9]....
        /*04dc*/ 	.word	0x00002510


	//   ....[10]....
        /*04e0*/ 	.word	0x00002540


	//   ....[11]....
        /*04e4*/ 	.word	0x00002570


	//   ....[12]....
        /*04e8*/ 	.word	0x000025a0


	//   ....[13]....
        /*04ec*/ 	.word	0x000026c0


	//   ....[14]....
        /*04f0*/ 	.word	0x000028a0


	//   ....[15]....
        /*04f4*/ 	.word	0x000029b0


	//   ....[16]....
        /*04f8*/ 	.word	0x00002a50


	//   ....[17]....
        /*04fc*/ 	.word	0x00002b10


	//   ....[18]....
        /*0500*/ 	.word	0x00002b50


	//   ....[19]....
        /*0504*/ 	.word	0x00002c10


	//   ....[20]....
        /*0508*/ 	.word	0x00002ca0


	//   ....[21]....
        /*050c*/ 	.word	0x00002f50


	//   ....[22]....
        /*0510*/ 	.word	0x00002fc0


	//   ....[23]....
        /*0514*/ 	.word	0x00003010


	//   ....[24]....
        /*0518*/ 	.word	0x00003070


	//   ....[25]....
        /*051c*/ 	.word	0x00003090


	//   ....[26]....
        /*0520*/ 	.word	0x000030e0


	//   ....[27]....
        /*0524*/ 	.word	0x00003140


	//   ....[28]....
        /*0528*/ 	.word	0x000031a0


	//   ....[29]....
        /*052c*/ 	.word	0x000031d0


	//   ....[30]....
        /*0530*/ 	.word	0x00003270


	//   ....[31]....
        /*0534*/ 	.word	0x000032d0


	//   ....[32]....
        /*0538*/ 	.word	0x00003310


	//   ....[33]....
        /*053c*/ 	.word	0x00003360


	//   ....[34]....
        /*0540*/ 	.word	0x00003440


	//   ....[35]....
        /*0544*/ 	.word	0x00003490


	//   ....[36]....
        /*0548*/ 	.word	0x000034d0


	//   ....[37]....
        /*054c*/ 	.word	0x00003530


	//   ....[38]....
        /*0550*/ 	.word	0x000036f0


	//   ....[39]....
        /*0554*/ 	.word	0x00003710


	//   ....[40]....
        /*0558*/ 	.word	0x00003720


	//   ....[41]....
        /*055c*/ 	.word	0x00003740


	//   ....[42]....
        /*0560*/ 	.word	0x00003750


	//   ....[43]....
        /*0564*/ 	.word	0x00003770


	//   ....[44]....
        /*0568*/ 	.word	0x000037a0


	//   ....[45]....
        /*056c*/ 	.word	0x000037e0


	//   ....[46]....
        /*0570*/ 	.word	0x00003810


	//   ....[47]....
        /*0574*/ 	.word	0x00003850


	//   ....[48]....
        /*0578*/ 	.word	0x00003880


	//   ....[49]....
        /*057c*/ 	.word	0x000038c0


	//   ....[50]....
        /*0580*/ 	.word	0x000038f0


	//   ....[51]....
        /*0584*/ 	.word	0x00003930


	//   ....[52]....
        /*0588*/ 	.word	0x00003960


	//   ....[53]....
        /*058c*/ 	.word	0x000039a0


	//   ....[54]....
        /*0590*/ 	.word	0x000039d0


	//   ....[55]....
        /*0594*/ 	.word	0x00003a10


	//   ....[56]....
        /*0598*/ 	.word	0x00003a60


	//   ....[57]....
        /*059c*/ 	.word	0x00003a90


	//   ....[58]....
        /*05a0*/ 	.word	0x00003aa0


	//   ....[59]....
        /*05a4*/ 	.word	0x00003ad0


	//   ....[60]....
        /*05a8*/ 	.word	0x00003ae0


	//   ....[61]....
        /*05ac*/ 	.word	0x00003af0


	//   ....[62]....
        /*05b0*/ 	.word	0x00003b00


	//   ....[63]....
        /*05b4*/ 	.word	0x00003b10


	//   ....[64]....
        /*05b8*/ 	.word	0x00003b20


	//   ....[65]....
        /*05bc*/ 	.word	0x00003b30


	//   ....[66]....
        /*05c0*/ 	.word	0x00003b40


	//   ....[67]....
        /*05c4*/ 	.word	0x00003b50


	//   ....[68]....
        /*05c8*/ 	.word	0x00003b60


	//   ....[69]....
        /*05cc*/ 	.word	0x00003b70


	//   ....[70]....
        /*05d0*/ 	.word	0x00006060


	//   ....[71]....
        /*05d4*/ 	.word	0x00006090


	//   ....[72]....
        /*05d8*/ 	.word	0x000060e0


	//   ....[73]....
        /*05dc*/ 	.word	0x00006130


	//   ....[74]....
        /*05e0*/ 	.word	0x00006290


	//   ....[75]....
        /*05e4*/ 	.word	0x000062d0


	//   ....[76]....
        /*05e8*/ 	.word	0x00006320


	//   ....[77]....
        /*05ec*/ 	.word	0x000063a0


	//   ....[78]....
        /*05f0*/ 	.word	0x00006470


	//   ....[79]....
        /*05f4*/ 	.word	0x00006490


	//   ....[80]....
        /*05f8*/ 	.word	0x000064a0


	//   ....[81]....
        /*05fc*/ 	.word	0x000064b0


	//   ....[82]....
        /*0600*/ 	.word	0x000064c0


	//   ....[83]....
        /*0604*/ 	.word	0x000064e0


	//   ....[84]....
        /*0608*/ 	.word	0x00006550


	//   ....[85]....
        /*060c*/ 	.word	0x00006610


	//   ....[86]....
        /*0610*/ 	.word	0x00006630


	//   ....[87]....
        /*0614*/ 	.word	0x00006670


	//   ....[88]....
        /*0618*/ 	.word	0x000067b0


	//   ....[89]....
        /*061c*/ 	.word	0x000067e0


	//   ....[90]....
        /*0620*/ 	.word	0x00006810


	//   ....[91]....
        /*0624*/ 	.word	0x00006830


	//   ....[92]....
        /*0628*/ 	.word	0x00006860


	//   ....[93]....
        /*062c*/ 	.word	0x00006970


	//   ....[94]....
        /*0630*/ 	.word	0x000069e0


	//   ....[95]....
        /*0634*/ 	.word	0x00006a20


	//   ....[96]....
        /*0638*/ 	.word	0x00006a50


	//   ....[97]....
        /*063c*/ 	.word	0x00006ad0


	//   ....[98]....
        /*0640*/ 	.word	0x00006bb0


	//   ....[99]....
        /*0644*/ 	.word	0x00006c00


	//   ....[100]....
        /*0648*/ 	.word	0x00006c10


	//   ....[101]....
        /*064c*/ 	.word	0x00006c20


	//   ....[102]....
        /*0650*/ 	.word	0x00006c30


	//   ....[103]....
        /*0654*/ 	.word	0x00006c40


	//   ....[104]....
        /*0658*/ 	.word	0x00006d90


	//   ....[105]....
        /*065c*/ 	.word	0x00006df0


	//   ....[106]....
        /*0660*/ 	.word	0x00006e20


	//   ....[107]....
        /*0664*/ 	.word	0x00006e40


	//   ....[108]....
        /*0668*/ 	.word	0x00006e60


	//   ....[109]....
        /*066c*/ 	.word	0x00006e70


	//   ....[110]....
        /*0670*/ 	.word	0x00006e90


	//   ....[111]....
        /*0674*/ 	.word	0x00006ec0


	//   ....[112]....
        /*0678*/ 	.word	0x00006ed0


	//   ....[113]....
        /*067c*/ 	.word	0x00006f40


	//   ....[114]....
        /*0680*/ 	.word	0x00006fc0


	//   ....[115]....
        /*0684*/ 	.word	0x00007000


	//   ....[116]....
        /*0688*/ 	.word	0x00007030


	//   ....[117]....
        /*068c*/ 	.word	0x00007050


	//   ....[118]....
        /*0690*/ 	.word	0x00007060


	//   ....[119]....
        /*0694*/ 	.word	0x00007070


	//   ....[120]....
        /*0698*/ 	.word	0x00007080


	//   ....[121]....
        /*069c*/ 	.word	0x00007090


	//   ....[122]....
        /*06a0*/ 	.word	0x000070a0


	//   ....[123]....
        /*06a4*/ 	.word	0x000070b0


	//   ....[124]....
        /*06a8*/ 	.word	0x000070c0


	//   ....[125]....
        /*06ac*/ 	.word	0x000070d0


	//   ....[126]....
        /*06b0*/ 	.word	0x000070f0


	//   ....[127]....
        /*06b4*/ 	.word	0x00007110


	//   ....[128]....
        /*06b8*/ 	.word	0x00007140


	//   ....[129]....
        /*06bc*/ 	.word	0x00007160


	//   ....[130]....
        /*06c0*/ 	.word	0x00007170


	//   ....[131]....
        /*06c4*/ 	.word	0x00007190


	//   ....[132]....
        /*06c8*/ 	.word	0x000071b0


	//   ....[133]....
        /*06cc*/ 	.word	0x000071d0


	//   ....[134]....
        /*06d0*/ 	.word	0x000093f0


	//   ....[135]....
        /*06d4*/ 	.word	0x00009590


	//   ....[136]....
        /*06d8*/ 	.word	0x000097e0


	//   ....[137]....
        /*06dc*/ 	.word	0x00009980


	//   ....[138]....
        /*06e0*/ 	.word	0x00009a90


	//   ....[139]....
        /*06e4*/ 	.word	0x0000a260


	//   ....[140]....
        /*06e8*/ 	.word	0x0000a590


	//   ....[141]....
        /*06ec*/ 	.word	0x0000a950


	//   ....[142]....
        /*06f0*/ 	.word	0x0000ac00


	//   ....[143]....
        /*06f4*/ 	.word	0x0000aec0


	//   ....[144]....
        /*06f8*/ 	.word	0x0000b130


	//   ....[145]....
        /*06fc*/ 	.word	0x0000d290


	//   ....[146]....
        /*0700*/ 	.word	0x0000d480


	//   ....[147]....
        /*0704*/ 	.word	0x0000d4f0


	//   ....[148]....
        /*0708*/ 	.word	0x0000d560


	//   ....[149]....
        /*070c*/ 	.word	0x0000d5d0


	//   ....[150]....
        /*0710*/ 	.word	0x0000d640


	//----- nvinfo : EIATTR_REG_RECONFIG
	.align		4
.L_730:
        /*0714*/ 	.byte	0x01, 0x54
	.zero		2


	//----- nvinfo : EIATTR_SYSCALL_OFFSETS
	.align		4
        /*0718*/ 	.byte	0x04, 0x46
        /*071a*/ 	.short	(.L_732 - .L_731)


	//   ....[0]....
.L_731:
        /*071c*/ 	.word	0x00000d60


	//   ....[1]....
        /*0720*/ 	.word	0x00000e50


	//   ....[2]....
        /*0724*/ 	.word	0x00000fb0


	//   ....[3]....
        /*0728*/ 	.word	0x000010a0


	//----- nvinfo : EIATTR_MBARRIER_INSTR_OFFSETS
	.align		4
.L_732:
        /*072c*/ 	.byte	0x04, 0x39
        /*072e*/ 	.short	(.L_734 - .L_733)


	//   ....[0]....
.L_733:
        /*0730*/ 	.word	0x00000260
        /*0734*/ 	.word	0x000000ff
        /*0738*/ 	.word	0x00030c00
        /*073c*/ 	.short	0x0100
        /*073e*/ 	.byte	0x06
	.zero		1


	//   ....[1]....
        /*0740*/ 	.word	0x00000350
        /*0744*/ 	.word	0x000000ff
        /*0748*/ 	.word	0x00030c10
        /*074c*/ 	.short	0x0100
        /*074e*/ 	.byte	0x08
	.zero		1


	//   ....[2]....
        /*0750*/ 	.word	0x00000360
        /*0754*/ 	.word	0x000000ff
        /*0758*/ 	.word	0x00030c20
        /*075c*/ 	.short	0x0100
        /*075e*/ 	.byte	0x08
	.zero		1


	//   ....[3]....
        /*0760*/ 	.word	0x00000370
        /*0764*/ 	.word	0x000000ff
        /*0768*/ 	.word	0x00030c18
        /*076c*/ 	.short	0x0100
        /*076e*/ 	.byte	0x08
	.zero		1


	//   ....[4]....
        /*0770*/ 	.word	0x00000380
        /*0774*/ 	.word	0x000000ff
        /*0778*/ 	.word	0x00030c28
        /*077c*/ 	.short	0x0100
        /*077e*/ 	.byte	0x08
	.zero		1


	//   ....[5]....
        /*0780*/ 	.word	0x000004b0
        /*0784*/ 	.word	0x000000ff
        /*0788*/ 	.word	0x00030c30
        /*078c*/ 	.short	0x0100
        /*078e*/ 	.byte	0x08
	.zero		1


	//   ....[6]....
        /*0790*/ 	.word	0x000004c0
        /*0794*/ 	.word	0x000000ff
        /*0798*/ 	.word	0x00030c40
        /*079c*/ 	.short	0x0100
        /*079e*/ 	.byte	0x08
	.zero		1


	//   ....[7]....
        /*07a0*/ 	.word	0x000004d0
        /*07a4*/ 	.word	0x000000ff
        /*07a8*/ 	.word	0x00030c38
        /*07ac*/ 	.short	0x0100
        /*07ae*/ 	.byte	0x08
	.zero		1


	//   ....[8]....
        /*07b0*/ 	.word	0x000004e0
        /*07b4*/ 	.word	0x000000ff
        /*07b8*/ 	.word	0x00030c48
        /*07bc*/ 	.short	0x0100
        /*07be*/ 	.byte	0x08
	.zero		1


	//   ....[9]....
        /*07c0*/ 	.word	0x00001180
        /*07c4*/ 	.word	0x000000ec
        /*07c8*/ 	.word	0x00030c00
        /*07cc*/ 	.short	0x010a
        /*07ce*/ 	.byte	0x3f
	.zero		1


	//   ....[10]....
        /*07d0*/ 	.word	0x00001210
        /*07d4*/ 	.word	0x000000ec
        /*07d8*/ 	.word	0x00030c00
        /*07dc*/ 	.short	0x010a
        /*07de*/ 	.byte	0x3f
	.zero		1


	//   ....[11]....
        /*07e0*/ 	.word	0x00001cf0
        /*07e4*/ 	.word	0x00000006
        /*07e8*/ 	.word	0x00030c10
        /*07ec*/ 	.short	0x010a
        /*07ee*/ 	.byte	0x3f
	.zero		1


	//   ....[12]....
        /*07f0*/ 	.word	0x00001d60
        /*07f4*/ 	.word	0x00000006
        /*07f8*/ 	.word	0x00030c10
        /*07fc*/ 	.short	0x010a
        /*07fe*/ 	.byte	0x3f
	.zero		1


	//   ....[13]....
        /*0800*/ 	.word	0x00002180
        /*0804*/ 	.word	0x00000006
        /*0808*/ 	.word	0x00030c30
        /*080c*/ 	.short	0x010a
        /*080e*/ 	.byte	0x3f
	.zero		1


	//   ....[14]....
        /*0810*/ 	.word	0x00002220
        /*0814*/ 	.word	0x00000006
        /*0818*/ 	.word	0x00030c30
        /*081c*/ 	.short	0x010a
        /*081e*/ 	.byte	0x3f
	.zero		1


	//   ....[15]....
        /*0820*/ 	.word	0x00004de0
        /*0824*/ 	.word	0x00000005
        /*0828*/ 	.word	0x00000000
        /*082c*/ 	.short	0x0101
        /*082e*/ 	.byte	0x3f
	.zero		1


	//   ....[16]....
        /*0830*/ 	.word	0x00005230
        /*0834*/ 	.word	0x00000006
        /*0838*/ 	.word	0x00000000
        /*083c*/ 	.short	0x0101
        /*083e*/ 	.byte	0x3f
	.zero		1


	//   ....[17]....
        /*0840*/ 	.word	0x00005a70
        /*0844*/ 	.word	0x00000007
        /*0848*/ 	.word	0x00030c10
        /*084c*/ 	.short	0x010a
        /*084e*/ 	.byte	0x3f
	.zero		1


	//   ....[18]....
        /*0850*/ 	.word	0x00005af0
        /*0854*/ 	.word	0x00000007
        /*0858*/ 	.word	0x00030c10
        /*085c*/ 	.short	0x010a
        /*085e*/ 	.byte	0x3f
	.zero		1


	//   ....[19]....
        /*0860*/ 	.word	0x00005f00
        /*0864*/ 	.word	0x00000007
        /*0868*/ 	.word	0x00030c30
        /*086c*/ 	.short	0x010a
        /*086e*/ 	.byte	0x3f
	.zero		1


	//   ....[20]....
        /*0870*/ 	.word	0x00005f90
        /*0874*/ 	.word	0x00000007
        /*0878*/ 	.word	0x00030c30
        /*087c*/ 	.short	0x010a
        /*087e*/ 	.byte	0x3f
	.zero		1


	//   ....[21]....
        /*0880*/ 	.word	0x00008750
        /*0884*/ 	.word	0x00000008
        /*0888*/ 	.word	0x00000000
        /*088c*/ 	.short	0x0101
        /*088e*/ 	.byte	0x3f
	.zero		1


	//   ....[22]....
        /*0890*/ 	.word	0x00008bb0
        /*0894*/ 	.word	0x00000007
        /*0898*/ 	.word	0x00000000
        /*089c*/ 	.short	0x0101
        /*089e*/ 	.byte	0x3f
	.zero		1


	//   ....[23]....
        /*08a0*/ 	.word	0x0000b940
        /*08a4*/ 	.word	0x00000000
        /*08a8*/ 	.word	0x00030c20
        /*08ac*/ 	.short	0x010a
        /*08ae*/ 	.byte	0x3f
	.zero		1


	//   ....[24]....
        /*08b0*/ 	.word	0x0000be90
        /*08b4*/ 	.word	0x00000000
        /*08b8*/ 	.word	0x00030c40
        /*08bc*/ 	.short	0x010a
        /*08be*/ 	.byte	0x3f
	.zero		1


	//   ....[25]....
        /*08c0*/ 	.word	0x0000c0f0
        /*08c4*/ 	.word	0x00000000
        /*08c8*/ 	.word	0x00030c28
        /*08cc*/ 	.short	0x010a
        /*08ce*/ 	.byte	0x3f
	.zero		1


	//   ....[26]....
        /*08d0*/ 	.word	0x0000c350
        /*08d4*/ 	.word	0x00000000
        /*08d8*/ 	.word	0x00030c48
        /*08dc*/ 	.short	0x010a
        /*08de*/ 	.byte	0x3f
	.zero		1


	//   ....[27]....
        /*08e0*/ 	.word	0x0000c560
        /*08e4*/ 	.word	0x00000000
        /*08e8*/ 	.word	0x00030c20
        /*08ec*/ 	.short	0x010a
        /*08ee*/ 	.byte	0x3f
	.zero		1


	//   ....[28]....
        /*08f0*/ 	.word	0x0000c810
        /*08f4*/ 	.word	0x00000000
        /*08f8*/ 	.word	0x00030c40
        /*08fc*/ 	.short	0x010a
        /*08fe*/ 	.byte	0x3f
	.zero		1


	//   ....[29]....
        /*0900*/ 	.word	0x0000ca40
        /*0904*/ 	.word	0x00000000
        /*0908*/ 	.word	0x00030c28
        /*090c*/ 	.short	0x010a
        /*090e*/ 	.byte	0x3f
	.zero		1


	//   ....[30]....
        /*0910*/ 	.word	0x0000ccf0
        /*0914*/ 	.word	0x00000004
        /*0918*/ 	.word	0x00030c40
        /*091c*/ 	.short	0x010a
        /*091e*/ 	.byte	0x3f
	.zero		1


	//   ....[31]....
        /*0920*/ 	.word	0x0000d110
        /*0924*/ 	.word	0x00000007
        /*0928*/ 	.word	0x00000000
        /*092c*/ 	.short	0x010a
        /*092e*/ 	.byte	0x3f
	.zero		1


	//   ....[32]....
        /*0930*/ 	.word	0x0000d160
        /*0934*/ 	.word	0x00000003
        /*0938*/ 	.word	0x00000000
        /*093c*/ 	.short	0x010a
        /*093e*/ 	.byte	0x3f
	.zero		1


	//   ....[33]....
        /*0940*/ 	.word	0x0000d1c0
        /*0944*/ 	.word	0x00000005
        /*0948*/ 	.word	0x00000000
        /*094c*/ 	.short	0x010a
        /*094e*/ 	.byte	0x3f
	.zero		1


	//   ....[34]....
        /*0950*/ 	.word	0x0000d1f0
        /*0954*/ 	.word	0x00000003
        /*0958*/ 	.word	0x00000000
        /*095c*/ 	.short	0x010a
        /*095e*/ 	.byte	0x3f
	.zero		1


	//   ....[35]....
        /*0960*/ 	.word	0x0000d2c0
        /*0964*/ 	.word	0x000000ec
        /*0968*/ 	.word	0x00030c00
        /*096c*/ 	.short	0x010a
        /*096e*/ 	.byte	0x3f
	.zero		1


	//   ....[36]....
        /*0970*/ 	.word	0x0000d310
        /*0974*/ 	.word	0x00000006
        /*0978*/ 	.word	0x00030c10
        /*097c*/ 	.short	0x010a
        /*097e*/ 	.byte	0x3f
	.zero		1


	//   ....[37]....
        /*0980*/ 	.word	0x0000d360
        /*0984*/ 	.word	0x00000006
        /*0988*/ 	.word	0x00030c30
        /*098c*/ 	.short	0x010a
        /*098e*/ 	.byte	0x3f
	.zero		1


	//   ....[38]....
        /*0990*/ 	.word	0x0000d3b0
        /*0994*/ 	.word	0x00000007
        /*0998*/ 	.word	0x00030c10
        /*099c*/ 	.short	0x010a
        /*099e*/ 	.byte	0x3f
	.zero		1


	//   ....[39]....
        /*09a0*/ 	.word	0x0000d400
        /*09a4*/ 	.word	0x00000007
        /*09a8*/ 	.word	0x00030c30
        /*09ac*/ 	.short	0x010a
        /*09ae*/ 	.byte	0x3f
	.zero		1


	//   ....[40]....
        /*09b0*/ 	.word	0x0000d680
        /*09b4*/ 	.word	0x00000000
        /*09b8*/ 	.word	0x00030c20
        /*09bc*/ 	.short	0x010a
        /*09be*/ 	.byte	0x3f
	.zero		1


	//   ....[41]....
        /*09c0*/ 	.word	0x0000d6d0
        /*09c4*/ 	.word	0x00000000
        /*09c8*/ 	.word	0x00030c40
        /*09cc*/ 	.short	0x010a
        /*09ce*/ 	.byte	0x3f
	.zero		1


	//   ....[42]....
        /*09d0*/ 	.word	0x0000d720
        /*09d4*/ 	.word	0x00000000
        /*09d8*/ 	.word	0x00030c28
        /*09dc*/ 	.short	0x010a
        /*09de*/ 	.byte	0x3f
	.zero		1


	//   ....[43]....
        /*09e0*/ 	.word	0x0000d770
        /*09e4*/ 	.word	0x00000000
        /*09e8*/ 	.word	0x00030c48
        /*09ec*/ 	.short	0x010a
        /*09ee*/ 	.byte	0x3f
	.zero		1


	//   ....[44]....
        /*09f0*/ 	.word	0x0000d7d0
        /*09f4*/ 	.word	0x00000000
        /*09f8*/ 	.word	0x00030c20
        /*09fc*/ 	.short	0x010a
        /*09fe*/ 	.byte	0x3f
	.zero		1


	//   ....[45]....
        /*0a00*/ 	.word	0x0000d820
        /*0a04*/ 	.word	0x00000000
        /*0a08*/ 	.word	0x00030c40
        /*0a0c*/ 	.short	0x010a
        /*0a0e*/ 	.byte	0x3f
	.zero		1


	//   ....[46]....
        /*0a10*/ 	.word	0x0000d870
        /*0a14*/ 	.word	0x00000000
        /*0a18*/ 	.word	0x00030c28
        /*0a1c*/ 	.short	0x010a
        /*0a1e*/ 	.byte	0x3f
	.zero		1


	//   ....[47]....
        /*0a20*/ 	.word	0x0000d8c0
        /*0a24*/ 	.word	0x00000004
        /*0a28*/ 	.word	0x00030c40
        /*0a2c*/ 	.short	0x010a
        /*0a2e*/ 	.byte	0x3f
	.zero		1


	//   ....[48]....
        /*0a30*/ 	.word	0x0000d990
        /*0a34*/ 	.word	0x00000007
        /*0a38*/ 	.word	0x00000000
        /*0a3c*/ 	.short	0x010a
        /*0a3e*/ 	.byte	0x3f
	.zero		1


	//   ....[49]....
        /*0a40*/ 	.word	0x0000d9e0
        /*0a44*/ 	.word	0x00000003
        /*0a48*/ 	.word	0x00000000
        /*0a4c*/ 	.short	0x010a
        /*0a4e*/ 	.byte	0x3f
	.zero		1


	//   ....[50]....
        /*0a50*/ 	.word	0x0000da30
        /*0a54*/ 	.word	0x00000005
        /*0a58*/ 	.word	0x00000000
        /*0a5c*/ 	.short	0x010a
        /*0a5e*/ 	.byte	0x3f
	.zero		1


	//----- nvinfo : EIATTR_NUM_MBARRIERS
	.align		4
.L_734:
        /*0a60*/ 	.byte	0x03, 0x38
        /*0a62*/ 	.short	0x0009


	//----- nvinfo : EIATTR_EXIT_INSTR_OFFSETS
	.align		4
        /*0a64*/ 	.byte	0x04, 0x1c
        /*0a66*/ 	.short	(.L_736 - .L_735)


	//   ....[0]....
.L_735:
        /*0a68*/ 	.word	0x0000d240


	//----- nvinfo : EIATTR_MAX_THREADS
	.align		4
.L_736:
        /*0a6c*/ 	.byte	0x04, 0x05
        /*0a6e*/ 	.short	(.L_738 - .L_737)
.L_737:
        /*0a70*/ 	.word	0x00000180
        /*0a74*/ 	.word	0x00000001
        /*0a78*/ 	.word	0x00000001


	//----- nvinfo : EIATTR_CRS_STACK_SIZE
	.align		4
.L_738:
        /*0a7c*/ 	.byte	0x04, 0x1e
        /*0a7e*/ 	.short	(.L_740 - .L_739)
.L_739:
        /*0a80*/ 	.word	0x00000000


	//----- nvinfo : EIATTR_CBANK_PARAM_SIZE
	.align		4
.L_740:
        /*0a84*/ 	.byte	0x03, 0x19
        /*0a86*/ 	.short	0x0770


	//----- nvinfo : EIATTR_PARAM_CBANK
	.align		4
        /*0a88*/ 	.byte	0x04, 0x0a
        /*0a8a*/ 	.short	(.L_742 - .L_741)
	.align		4
.L_741:
        /*0a8c*/ 	.word	index@(.nv.constant0._ZN7cutlass13device_kernelIN5flash11enable_sm90INS1_16FlashAttnBwdSm90INS1_25CollectiveMainloopBwdSm90ILi2ELi2ELi2EN4cute5tupleIJNS5_1CILi1EEES8_S8_EEENS6_IJNS7_ILi128EEESA_NS7_ILi64EEEEEENS_6half_tEfNS_4arch4Sm90ELb1ELb0ELb0ELb0ELb1ELb1ELb0ELb0ELi2ELi1ELi2ELi2ELb0EEENS1_24CollectiveEpilogueBwdGQAISC_fSF_Li256ELb0ELb1EEENS1_25SingleTileBwdLPTSchedulerILb0ELi128ELb1EEEEEEEEEvNT_6ParamsE)
        /*0a90*/ 	.short	0x0210
        /*0a92*/ 	.short	0x0770


	//----- nvinfo : EIATTR_SW_WAR
	.align		4
.L_742:
        /*0a94*/ 	.byte	0x04, 0x36
        /*0a96*/ 	.short	(.L_744 - .L_743)
.L_743:
        /*0a98*/ 	.word	0x00000008
.L_744:


//--------------------- .nv.info._ZN7cutlass13device_kernelIN5flash22FlashAttnBwdPreprocessIN4cute5tupleIJNS3_1CILi128EEENS5_ILi64EEEEEENS_6half_tEfNS_4arch4Sm90ELb1ELb0EEEEEvNT_6ParamsE --------------------------
	.section	.nv.info._ZN7cutlass13device_kernelIN5flash22FlashAttnBwdPreprocessIN4cute5tupleIJNS3_1CILi128EEENS5_ILi64EEEEEENS_6half_tEfNS_4arch4Sm90ELb1ELb0EEEEEvNT_6ParamsE,"",@"SHT_CUDA_INFO"
	.sectionflags	@""
	.align	4


	//----- nvinfo : EIATTR_CUDA_API_VERSION
	.align		4
        /*0000*/ 	.byte	0x04, 0x37
        /*0002*/ 	.short	(.L_746 - .L_745)
.L_745:
        /*0004*/ 	.word	0x00000082


	//----- nvinfo : EIATTR_KPARAM_INFO
	.align		4
.L_746:
        /*0008*/ 	.byte	0x04, 0x17
        /*000a*/ 	.short	(.L_748 - .L_747)
.L_747:
        /*000c*/ 	.word	0x00000000
        /*0010*/ 	.short	0x0000
        /*0012*/ 	.short	0x0000
        /*0014*/ 	.byte	0x00, 0xf0, 0xc1, 0x03


	//----- nvinfo : EIATTR_SPARSE_MMA_MASK
	.align		4
.L_748:
        /*0018*/ 	.byte	0x03, 0x50
        /*001a*/ 	.short	0x0000


	//----- nvinfo : EIATTR_MAXREG_COUNT
	.align		4
        /*001c*/ 	.byte	0x03, 0x1b
        /*001e*/ 	.short	0x0080


	//----- nvinfo : EIATTR_MERCURY_ISA_VERSION
	.align		4
        /*0020*/ 	.byte	0x03, 0x5f
        /*0022*/ 	.short	0x0101


	//----- nvinfo : EIATTR_COOP_GROUP_MASK_REGIDS
	.align		4
        /*0024*/ 	.byte	0x04, 0x29
        /*0026*/ 	.short	(.L_750 - .L_749)


	//   ....[0]....
.L_749:
        /*0028*/ 	.word	0xffffffff


	//   ....[1]....
        /*002c*/ 	.word	0xffffffff


	//   ....[2]....
        /*0030*/ 	.word	0xffffffff


	//   ....[3]....
        /*0034*/ 	.word	0xffffffff


	//   ....[4]....
        /*0038*/ 	.word	0xffffffff


	//   ....[5]....
        /*003c*/ 	.word	0xffffffff


	//   ....[6]....
        /*0040*/ 	.word	0xffffffff


	//   ....[7]....
        /*0044*/ 	.word	0xffffffff


	//   ....[8]....
        /*0048*/ 	.word	0xffffffff


	//   ....[9]....
        /*004c*/ 	.word	0xffffffff


	//   ....[10]....
        /*0050*/ 	.word	0xffffffff


	//   ....[11]....
        /*0054*/ 	.word	0xffffffff


	//----- nvinfo : EIATTR_COOP_GROUP_INSTR_OFFSETS
	.align		4
.L_750:
        /*0058*/ 	.byte	0x04, 0x28
        /*005a*/ 	.short	(.L_752 - .L_751)


	//   ....[0]....
.L_751:
        /*005c*/ 	.word	0x00001110


	//   ....[1]....
        /*0060*/ 	.word	0x00001120


	//   ....[2]....
        /*0064*/ 	.word	0x00001130


	//   ....[3]....
        /*0068*/ 	.word	0x00001140


	//   ....[4]....
        /*006c*/ 	.word	0x00001190


	//   ....[5]....
        /*0070*/ 	.word	0x000011a0


	//   ....[6]....
        /*0074*/ 	.word	0x000011b0


	//   ....[7]....
        /*0078*/ 	.word	0x000011c0


	//   ....[8]....
        /*007c*/ 	.word	0x00001230


	//   ....[9]....
        /*0080*/ 	.word	0x00001250


	//   ....[10]....
        /*0084*/ 	.word	0x00001260


	//   ....[11]....
        /*0088*/ 	.word	0x00001280


	//----- nvinfo : EIATTR_EXIT_INSTR_OFFSETS
	.align		4
.L_752:
        /*008c*/ 	.byte	0x04, 0x1c
        /*008e*/ 	.short	(.L_754 - .L_753)


	//   ....[0]....
.L_753:
        /*0090*/ 	.word	0x00001840


	//   ....[1]....
        /*0094*/ 	.word	0x000018c0


	//----- nvinfo : EIATTR_MAX_THREADS
	.align		4
.L_754:
        /*0098*/ 	.byte	0x04, 0x05
        /*009a*/ 	.short	(.L_756 - .L_755)
.L_755:
        /*009c*/ 	.word	0x00000100
        /*00a0*/ 	.word	0x00000001
        /*00a4*/ 	.word	0x00000001


	//----- nvinfo : EIATTR_CRS_STACK_SIZE
	.align		4
.L_756:
        /*00a8*/ 	.byte	0x04, 0x1e
        /*00aa*/ 	.short	(.L_758 - .L_757)
.L_757:
        /*00ac*/ 	.word	0x00000000


	//----- nvinfo : EIATTR_CBANK_PARAM_SIZE
	.align		4
.L_758:
        /*00b0*/ 	.byte	0x03, 0x19
        /*00b2*/ 	.short	0x00f0


	//----- nvinfo : EIATTR_PARAM_CBANK
	.align		4
        /*00b4*/ 	.byte	0x04, 0x0a
        /*00b6*/ 	.short	(.L_760 - .L_759)
	.align		4
.L_759:
        /*00b8*/ 	.word	index@(.nv.constant0._ZN7cutlass13device_kernelIN5flash22FlashAttnBwdPreprocessIN4cute5tupleIJNS3_1CILi128EEENS5_ILi64EEEEEENS_6half_tEfNS_4arch4Sm90ELb1ELb0EEEEEvNT_6ParamsE)
        /*00bc*/ 	.short	0x0210
        /*00be*/ 	.short	0x00f0


	//----- nvinfo : EIATTR_SW_WAR
	.align		4
.L_760:
        /*00c0*/ 	.byte	0x04, 0x36
        /*00c2*/ 	.short	(.L_762 - .L_761)
.L_761:
        /*00c4*/ 	.word	0x00000008
.L_762:


//--------------------- .nv.info._ZN7cutlass13device_kernelIN5flash11enable_sm90INS1_16FlashAttnBwdSm90INS1_25CollectiveMainloopBwdSm90ILi2ELi2ELi2EN4cute5tupleIJNS5_1CILi1EEES8_S8_EEENS6_IJNS7_ILi128EEESA_NS7_ILi64EEEEEENS_6half_tEfNS_4arch4Sm90ELb1ELb0ELb0ELb1ELb0ELb1ELb0ELb0ELi2ELi1ELi2ELi2ELb0EEENS1_21CollectiveEpilogueBwdISC_SD_SF_Li256ELb1ELb0ELi1EEENS1_25SingleTileBwdLPTSchedulerILb1ELi128ELb0EEEEEEEEEvNT_6ParamsE --------------------------
	.section	.nv.info._ZN7cutlass13device_kernelIN5flash11enable_sm90INS1_16FlashAttnBwdSm90INS1_25CollectiveMainloopBwdSm90ILi2ELi2ELi2EN4cute5tupleIJNS5_1CILi1EEES8_S8_EEENS6_IJNS7_ILi128EEESA_NS7_ILi64EEEEEENS_6half_tEfNS_4arch4Sm90ELb1ELb0ELb0ELb1ELb0ELb1ELb0ELb0ELi2ELi1ELi2ELi2ELb0EEENS1_21CollectiveEpilogueBwdISC_SD_SF_Li256ELb1ELb0ELi1EEENS1_25SingleTileBwdLPTSchedulerILb1ELi128ELb0EEEEEEEEEvNT_6ParamsE,"",@"SHT_CUDA_INFO"
	.sectionflags	@""
	.align	4


	//----- nvinfo : EIATTR_CUDA_API_VERSION
	.align		4
        /*0000*/ 	.byte	0x04, 0x37
        /*0002*/ 	.short	(.L_764 - .L_763)
.L_763:
        /*0004*/ 	.word	0x00000082


	//----- nvinfo : EIATTR_KPARAM_INFO
	.align		4
.L_764:
        /*0008*/ 	.byte	0x04, 0x17
        /*000a*/ 	.short	(.L_766 - .L_765)
.L_765:
        /*000c*/ 	.word	0x00000000
        /*0010*/ 	.short	0x0000
        /*0012*/ 	.short	0x0070
        /*0014*/ 	.byte	0x00, 0xf0, 0x01, 0x1a


	//----- nvinfo : EIATTR_SPARSE_MMA_MASK
	.align		4
.L_766:
        /*0018*/ 	.byte	0x03, 0x50
        /*001a*/ 	.short	0x0000


	//----- nvinfo : EIATTR_MAXREG_COUNT
	.align		4
        /*001c*/ 	.byte	0x03, 0x1b
        /*001e*/ 	.short	0x00a8


	//----- nvinfo : EIATTR_NUM_BARRIERS
	.align		4
        /*0020*/ 	.byte	0x02, 0x4c
        /*0022*/ 	.byte	0x10
	.zero		1


	//----- nvinfo : EIATTR_EXTERNS
	.align		4
        /*0024*/ 	.byte	0x04, 0x0f
        /*0026*/ 	.short	(.L_768 - .L_767)


	//   ....[0]....
	.align		4
.L_767:
        /*0028*/ 	.word	index@(__assertfail)


	//----- nvinfo : EIATTR_ANNOTATIONS
	.align		4
.L_768:
        /*002c*/ 	.byte	0x04, 0x55
        /*002e*/ 	.short	(.L_770 - .L_769)


	//   ....[0]....
.L_769:
        /* <DEDUP_REMOVED lines=22> */


	//----- nvinfo : EIATTR_MERCURY_ISA_VERSION
	.align		4
.L_770:
        /*0180*/ 	.byte	0x03, 0x5f
        /*0182*/ 	.short	0x0101


	//----- nvinfo : EIATTR_INT_WARP_WIDE_INSTR_OFFSETS
	.align		4
        /*0184*/ 	.byte	0x04, 0x31
        /*0186*/ 	.short	(.L_772 - .L_771)


	//   ....[0]....
.L_771:
        /*0188*/ 	.word	0x00000190


	//   ....[1]....
        /*018c*/ 	.word	0x000001c0


	//----- nvinfo : EIATTR_COOP_GROUP_MASK_REGIDS
	.align		4
.L_772:
        /*0190*/ 	.byte	0x04, 0x29
        /*0192*/ 	.short	(.L_774 - .L_773)


	//   ....[0]....
.L_773:
        /*0194*/ 	.word	0xffffffff


	//   ....[1]....
        /*0198*/ 	.word	0xffffffff


	//   ....[2]....
        /*019c*/ 	.word	0xffffffff


	//   ....[3]....
        /*01a0*/ 	.word	0xffffffff


	//   ....[4]....
        /*01a4*/ 	.word	0xffffffff


	//   ....[5]....
        /*01a8*/ 	.word	0xffffffff


	//   ....[6]....
        /*01ac*/ 	.word	0xffffffff


	//   ....[7]....
        /*01b0*/ 	.word	0xffffffff


	//   ....[8]....
        /*01b4*/ 	.word	0xffffffff


	//   ....[9]....
        /*01b8*/ 	.word	0xffffffff


	//   ....[10]....
        /*01bc*/ 	.word	0xffffffff


	//   ....[11]....
        /*01c0*/ 	.word	0xffffffff


	//   ....[12]....
        /*01c4*/ 	.word	0xffffffff


	//   ....[13]....
        /*01c8*/ 	.word	0xffffffff


	//   ....[14]....
        /*01cc*/ 	.word	0xffffffff


	//   ....[15]....
        /*01d0*/ 	.word	0xffffffff


	//   ....[16]....
        /*01d4*/ 	.word	0xffffffff


	//   ....[17]....
        /*01d8*/ 	.word	0xffffffff


	//   ....[18]....
        /*01dc*/ 	.word	0xffffffff


	//   ....[19]....
        /*01e0*/ 	.word	0xffffffff


	//   ....[20]....
        /*01e4*/ 	.word	0xffffffff


	//   ....[21]....
        /*01e8*/ 	.word	0xffffffff


	//   ....[22]....
        /*01ec*/ 	.word	0xffffffff


	//   ....[23]....
        /*01f0*/ 	.word	0xffffffff


	//   ....[24]....
        /*01f4*/ 	.word	0xffffffff


	//   ....[25]....
        /*01f8*/ 	.word	0xffffffff


	//   ....[26]....
        /*01fc*/ 	.word	0xffffffff


	//   ....[27]....
        /*0200*/ 	.word	0xffffffff


	//   ....[28]....
        /*0204*/ 	.word	0xffffffff


	//   ....[29]....
        /*0208*/ 	.word	0xffffffff


	//   ....[30]....
        /*020c*/ 	.word	0xffffffff


	//   ....[31]....
        /*0210*/ 	.word	0xffffffff


	//   ....[32]....
        /*0214*/ 	.word	0xffffffff


	//   ....[33]....
        /*0218*/ 	.word	0xffffffff


	//   ....[34]....
        /*021c*/ 	.word	0xffffffff


	//   ....[35]....
        /*0220*/ 	.word	0xffffffff


	//   ....[36]....
        /*0224*/ 	.word	0xffffffff


	//   ....[37]....
        /*0228*/ 	.word	0xffffffff


	//   ....[38]....
        /*022c*/ 	.word	0xffffffff


	//   ....[39]....
        /*0230*/ 	.word	0xffffffff


	//   ....[40]....
        /*0234*/ 	.word	0xffffffff


	//   ....[41]....
        /*0238*/ 	.word	0xffffffff


	//   ....[42]....
        /*023c*/ 	.word	0xffffffff


	//   ....[43]....
        /*0240*/ 	.word	0xffffffff


	//   ....[44]....
        /*0244*/ 	.word	0xffffffff


	//   ....[45]....
        /*0248*/ 	.word	0xffffffff


	//   ....[46]....
        /*024c*/ 	.word	0xffffffff


	//   ....[47]....
        /*0250*/ 	.word	0xffffffff


	//   ....[48]....
        /*0254*/ 	.word	0xffffffff


	//   ....[49]....
        /*0258*/ 	.word	0xffffffff


	//   ....[50]....
        /*025c*/ 	.word	0xffffffff


	//   ....[51]....
        /*0260*/ 	.word	0xffffffff


	//   ....[52]....
        /*0264*/ 	.word	0xffffffff


	//   ....[53]....
        /*0268*/ 	.word	0xffffffff


	//   ....[54]....
        /*026c*/ 	.word	0xffffffff


	//   ....[55]....
        /*0270*/ 	.word	0xffffffff


	//   ....[56]....
        /*0274*/ 	.word	0xffffffff


	//   ....[57]....
        /*0278*/ 	.word	0xffffffff


	//   ....[58]....
        /*027c*/ 	.word	0xffffffff


	//   ....[59]....
        /*0280*/ 	.word	0xffffffff


	//   ....[60]....
        /*0284*/ 	.word	0xffffffff


	//   ....[61]....
        /*0288*/ 	.word	0xffffffff


	//   ....[62]....
        /*028c*/ 	.word	0xffffffff


	//   ....[63]....
        /*0290*/ 	.word	0xffffffff


	//   ....[64]....
        /*0294*/ 	.word	0xffffffff


	//   ....[65]....
        /*0298*/ 	.word	0xffffffff


	//   ....[66]....
        /*029c*/ 	.word	0xffffffff


	//   ....[67]....
        /*02a0*/ 	.word	0xffffffff


	//   ....[68]....
        /*02a4*/ 	.word	0xffffffff


	//   ....[69]....
        /*02a8*/ 	.word	0xffffffff


	//   ....[70]....
        /*02ac*/ 	.word	0xffffffff


	//   ....[71]....
        /*02b0*/ 	.word	0xffffffff


	//   ....[72]....
        /*02b4*/ 	.word	0xffffffff


	//   ....[73]....
        /*02b8*/ 	.word	0xffffffff


	//   ....[74]....
        /*02bc*/ 	.word	0xffffffff


	//   ....[75]....
        /*02c0*/ 	.word	0xffffffff


	//   ....[76]....
        /*02c4*/ 	.word	0xffffffff


	//   ....[77]....
        /*02c8*/ 	.word	0xffffffff


	//   ....[78]....
        /*02cc*/ 	.word	0xffffffff


	//   ....[79]....
        /*02d0*/ 	.word	0xffffffff


	//   ....[80]....
        /*02d4*/ 	.word	0xffffffff


	//   ....[81]....
        /*02d8*/ 	.word	0xffffffff


	//   ....[82]....
        /*02dc*/ 	.word	0xffffffff


	//   ....[83]....
        /*02e0*/ 	.word	0xffffffff


	//   ....[84]....
        /*02e4*/ 	.word	0xffffffff


	//   ....[85]....
        /*02e8*/ 	.word	0xffffffff


	//   ....[86]....
        /*02ec*/ 	.word	0xffffffff


	//   ....[87]....
        /*02f0*/ 	.word	0xffffffff


	//   ....[88]....
        /*02f4*/ 	.word	0xffffffff


	//   ....[89]....
        /*02f8*/ 	.word	0xffffffff


	//   ....[90]....
        /*02fc*/ 	.word	0xffffffff


	//   ....[91]....
        /*0300*/ 	.word	0xffffffff


	//   ....[92]....
        /*0304*/ 	.word	0xffffffff


	//   ....[93]....
        /*0308*/ 	.word	0xffffffff


	//   ....[94]....
        /*030c*/ 	.word	0xffffffff


	//   ....[95]....
        /*0310*/ 	.word	0xffffffff


	//   ....[96]....
        /*0314*/ 	.word	0xffffffff


	//   ....[97]....
        /*0318*/ 	.word	0xffffffff


	//   ....[98]....
        /*031c*/ 	.word	0xffffffff


	//   ....[99]....
        /*0320*/ 	.word	0xffffffff


	//   ....[100]....
        /*0324*/ 	.word	0xffffffff


	//   ....[101]....
        /*0328*/ 	.word	0xffffffff


	//   ....[102]....
        /*032c*/ 	.word	0xffffffff


	//   ....[103]....
        /*0330*/ 	.word	0xffffffff


	//   ....[104]....
        /*0334*/ 	.word	0xffffffff


	//   ....[105]....
        /*0338*/ 	.word	0xffffffff


	//   ....[106]....
        /*033c*/ 	.word	0xffffffff


	//   ....[107]....
        /*0340*/ 	.word	0xffffffff


	//   ....[108]....
        /*0344*/ 	.word	0xffffffff


	//   ....[109]....
        /*0348*/ 	.word	0xffffffff


	//   ....[110]....
        /*034c*/ 	.word	0xffffffff


	//   ....[111]....
        /*0350*/ 	.word	0xffffffff


	//   ....[112]....
        /*0354*/ 	.word	0xffffffff


	//   ....[113]....
        /*0358*/ 	.word	0xffffffff


	//   ....[114]....
        /*035c*/ 	.word	0xffffffff


	//   ....[115]....
        /*0360*/ 	.word	0xffffffff


	//   ....[116]....
        /*0364*/ 	.word	0xffffffff


	//   ....[117]....
        /*0368*/ 	.word	0xffffffff


	//   ....[118]....
        /*036c*/ 	.word	0xffffffff


	//   ....[119]....
        /*0370*/ 	.word	0xffffffff


	//   ....[120]....
        /*0374*/ 	.word	0xffffffff


	//   ....[121]....
        /*0378*/ 	.word	0xffffffff


	//   ....[122]....
        /*037c*/ 	.word	0xffffffff


	//   ....[123]....
        /*0380*/ 	.word	0xffffffff


	//   ....[124]....
        /*0384*/ 	.word	0xffffffff


	//   ....[125]....
        /*0388*/ 	.word	0xffffffff


	//   ....[126]....
        /*038c*/ 	.word	0xffffffff


	//   ....[127]....
        /*0390*/ 	.word	0xffffffff


	//   ....[128]....
        /*0394*/ 	.word	0xffffffff


	//   ....[129]....
        /*0398*/ 	.word	0xffffffff


	//   ....[130]....
        /*039c*/ 	.word	0xffffffff


	//   ....[131]....
        /*03a0*/ 	.word	0xffffffff


	//   ....[132]....
        /*03a4*/ 	.word	0xffffffff


	//   ....[133]....
        /*03a8*/ 	.word	0xffffffff


	//   ....[134]....
        /*03ac*/ 	.word	0xffffffff


	//   ....[135]....
        /*03b0*/ 	.word	0x0500000f


	//----- nvinfo : EIATTR_COOP_GROUP_INSTR_OFFSETS
	.align		4
.L_774:
        /*03b4*/ 	.byte	0x04, 0x28
        /*03b6*/ 	.short	(.L_776 - .L_775)


	//   ....[0]....
.L_775:
        /*03b8*/ 	.word	0x00000070


	//   ....[1]....
        /*03bc*/ 	.word	0x000001a0


	//   ....[2]....
        /*03c0*/ 	.word	0x000001f0


	//   ....[3]....
        /*03c4*/ 	.word	0x000003e0


	//   ....[4]....
        /*03c8*/ 	.word	0x00000630


	//   ....[5]....
        /*03cc*/ 	.word	0x00001610


	//   ....[6]....
        /*03d0*/ 	.word	0x00002640


	//   ....[7]....
        /*03d4*/ 	.word	0x00002690


	//   ....[8]....
        /*03d8*/ 	.word	0x00002730


	//   ....[9]....
        /*03dc*/ 	.word	0x000027b0


	//   ....[10]....
        /*03e0*/ 	.word	0x000027f0


	//   ....[11]....
        /*03e4*/ 	.word	0x00002830


	//   ....[12]....
        /*03e8*/ 	.word	0x00002860


	//   ....[13]....
        /*03ec*/ 	.word	0x00002890


	//   ....[14]....
        /*03f0*/ 	.word	0x000028c0


	//   ....[15]....
        /*03f4*/ 	.word	0x00002930


	//   ....[16]....
        /*03f8*/ 	.word	0x00002bb0


	//   ....[17]....
        /*03fc*/ 	.word	0x00002c60


	//   ....[18]....
        /*0400*/ 	.word	0x00002d00


	//   ....[19]....
        /*0404*/ 	.word	0x00002d60


	//   ....[20]....
        /*0408*/ 	.word	0x00002da0


	//   ....[21]....
        /*040c*/ 	.word	0x00002de0


	//   ....[22]....
        /*0410*/ 	.word	0x00002ea0


	//   ....[23]....
        /*0414*/ 	.word	0x00002ee0


	//   ....[24]....
        /*0418*/ 	.word	0x00002f40


	//   ....[25]....
        /*041c*/ 	.word	0x00002f80


	//   ....[26]....
        /*0420*/ 	.word	0x00003020


	//   ....[27]....
        /*0424*/ 	.word	0x00003060


	//   ....[28]....
        /*0428*/ 	.word	0x00003380


	//   ....[29]....
        /*042c*/ 	.word	0x000033e0


	//   ....[30]....
        /*0430*/ 	.word	0x00003410


	//   ....[31]....
        /*0434*/ 	.word	0x00003440


	//   ....[32]....
        /*0438*/ 	.word	0x000034b0


	//   ....[33]....
        /*043c*/ 	.word	0x000034d0


	//   ....[34]....
        /*0440*/ 	.word	0x00003510


	//   ....[35]....
        /*0444*/ 	.word	0x00003550


	//   ....[36]....
        /*0448*/ 	.word	0x00003560


	//   ....[37]....
        /*044c*/ 	.word	0x000035c0


	//   ....[38]....
        /*0450*/ 	.word	0x000038e0


	//   ....[39]....
        /*0454*/ 	.word	0x000038f0


	//   ....[40]....
        /*0458*/ 	.word	0x00003900


	//   ....[41]....
        /*045c*/ 	.word	0x00003910


	//   ....[42]....
        /*0460*/ 	.word	0x00003920


	//   ....[43]....
        /*0464*/ 	.word	0x00003930


	//   ....[44]....
        /*0468*/ 	.word	0x00003940


	//   ....[45]....
        /*046c*/ 	.word	0x00003970


	//   ....[46]....
        /*0470*/ 	.word	0x00003990


	//   ....[47]....
        /*0474*/ 	.word	0x000039f0


	//   ....[48]....
        /*0478*/ 	.word	0x00003a20


	//   ....[49]....
        /*047c*/ 	.word	0x00003a50


	//   ....[50]....
        /*0480*/ 	.word	0x00003a60


	//   ....[51]....
        /*0484*/ 	.word	0x00003a70


	//   ....[52]....
        /*0488*/ 	.word	0x00003aa0


	//   ....[53]....
        /*048c*/ 	.word	0x00003ad0


	//   ....[54]....
        /*0490*/ 	.word	0x00003b00


	//   ....[55]....
        /*0494*/ 	.word	0x00003b70


	//   ....[56]....
        /*0498*/ 	.word	0x00003ba0


	//   ....[57]....
        /*049c*/ 	.word	0x00003bd0


	//   ....[58]....
        /*04a0*/ 	.word	0x00003be0


	//   ....[59]....
        /*04a4*/ 	.word	0x00003bf0


	//   ....[60]....
        /*04a8*/ 	.word	0x00003c00


	//   ....[61]....
        /*04ac*/ 	.word	0x00003c10


	//   ....[62]....
        /*04b0*/ 	.word	0x00003c40


	//   ....[63]....
        /*04b4*/ 	.word	0x00003c50


	//   ....[64]....
        /*04b8*/ 	.word	0x00003c90


	//   ....[65]....
        /*04bc*/ 	.word	0x00003cc0


	//   ....[66]....
        /*04c0*/ 	.word	0x00003cf0


	//   ....[67]....
        /*04c4*/ 	.word	0x00003d00


	//   ....[68]....
        /*04c8*/ 	.word	0x00003d10


	//   ....[69]....
        /*04cc*/ 	.word	0x00003d20


	//   ....[70]....
        /*04d0*/ 	.word	0x000062d0


	//   ....[71]....
        /*04d4*/ 	.word	0x00006310


	//   ....[72]....
        /*04d8*/ 	.word	0x00006380


	//   ....[73]....
        /*04dc*/ 	.word	0x000063c0


	//   ....[74]....
        /*04e0*/ 	.word	0x00006400


	//   ....[75]....
        /*04e4*/ 	.word	0x00006440


	//   ....[76]....
        /*04e8*/ 	.word	0x00006480


	//   ....[77]....
        /*04ec*/ 	.word	0x00006550


	//   ....[78]....
        /*04f0*/ 	.word	0x000069a0


	//   ....[79]....
        /*04f4*/ 	.word	0x000069b0


	//   ....[80]....
        /*04f8*/ 	.word	0x000069c0


	//   ....[81]....
        /*04fc*/ 	.word	0x00006a50


	//   ....[82]....
        /*0500*/ 	.word	0x00006a90


	//   ....[83]....
        /*0504*/ 	.word	0x00006ae0


	//   ....[84]....
        /*0508*/ 	.word	0x00006b30


	//   ....[85]....
        /*050c*/ 	.word	0x00006b50


	//   ....[86]....
        /*0510*/ 	.word	0x00006b60


	//   ....[87]....
        /*0514*/ 	.word	0x00006be0


	//   ....[88]....
        /*0518*/ 	.word	0x00006c20


	//   ....[89]....
        /*051c*/ 	.word	0x00006c30


	//   ....[90]....
        /*0520*/ 	.word	0x00006c50


	//   ....[91]....
        /*0524*/ 	.word	0x00006c90


	//   ....[92]....
        /*0528*/ 	.word	0x00006d80


	//   ....[93]....
        /*052c*/ 	.word	0x00006dc0


	//   ....[94]....
        /*0530*/ 	.word	0x00006e00


	//   ....[95]....
        /*0534*/ 	.word	0x00006e40


	//   ....[96]....
        /*0538*/ 	.word	0x00006e80


	//   ....[97]....
        /*053c*/ 	.word	0x00006ec0


	//   ....[98]....
        /*0540*/ 	.word	0x00006f40


	//   ....[99]....
        /*0544*/ 	.word	0x00006fb0


	//   ....[100]....
        /*0548*/ 	.word	0x00006fe0


	//   ....[101]....
        /*054c*/ 	.word	0x00007050


	//   ....[102]....
        /*0550*/ 	.word	0x00007330


	//   ....[103]....
        /*0554*/ 	.word	0x00007340


	//   ....[104]....
        /*0558*/ 	.word	0x00007350


	//   ....[105]....
        /*055c*/ 	.word	0x00007360


	//   ....[106]....
        /*0560*/ 	.word	0x00007370


	//   ....[107]....
        /*0564*/ 	.word	0x00007380


	//   ....[108]....
        /*0568*/ 	.word	0x000073b0


	//   ....[109]....
        /*056c*/ 	.word	0x000073e0


	//   ....[110]....
        /*0570*/ 	.word	0x00007420


	//   ....[111]....
        /*0574*/ 	.word	0x00007440


	//   ....[112]....
        /*0578*/ 	.word	0x00007480


	//   ....[113]....
        /*057c*/ 	.word	0x000074c0


	//   ....[114]....
        /*0580*/ 	.word	0x00007500


	//   ....[115]....
        /*0584*/ 	.word	0x00007530


	//   ....[116]....
        /*0588*/ 	.word	0x00007560


	//   ....[117]....
        /*058c*/ 	.word	0x000075a0


	//   ....[118]....
        /*0590*/ 	.word	0x000075b0


	//   ....[119]....
        /*0594*/ 	.word	0x00007600


	//   ....[120]....
        /*0598*/ 	.word	0x00007640


	//   ....[121]....
        /*059c*/ 	.word	0x00007670


	//   ....[122]....
        /*05a0*/ 	.word	0x00007680


	//   ....[123]....
        /*05a4*/ 	.word	0x00007690


	//   ....[124]....
        /*05a8*/ 	.word	0x000076d0


	//   ....[125]....
        /*05ac*/ 	.word	0x00007700


	//   ....[126]....
        /*05b0*/ 	.word	0x00007710


	//   ....[127]....
        /*05b4*/ 	.word	0x00007720


	//   ....[128]....
        /*05b8*/ 	.word	0x00007730


	//   ....[129]....
        /*05bc*/ 	.word	0x00007770


	//   ....[130]....
        /*05c0*/ 	.word	0x00007780


	//   ....[131]....
        /*05c4*/ 	.word	0x00007790


	//   ....[132]....
        /*05c8*/ 	.word	0x000077a0


	//   ....[133]....
        /*05cc*/ 	.word	0x000077e0


	//   ....[134]....
        /*05d0*/ 	.word	0x0000b090


	//   ....[135]....
        /*05d4*/ 	.word	0x0000eb50


	//----- nvinfo : EIATTR_REG_RECONFIG
	.align		4
.L_776:
        /*05d8*/ 	.byte	0x01, 0x54
	.zero		2


	//----- nvinfo : EIATTR_SYSCALL_OFFSETS
	.align		4
        /*05dc*/ 	.byte	0x04, 0x46
        /*05de*/ 	.short	(.L_778 - .L_777)


	//   ....[0]....
.L_777:
        /*05e0*/ 	.word	0x00001270


	//   ....[1]....
        /*05e4*/ 	.word	0x00001360


	//   ....[2]....
        /*05e8*/ 	.word	0x000014c0


	//   ....[3]....
        /*05ec*/ 	.word	0x000015b0


	//----- nvinfo : EIATTR_MBARRIER_INSTR_OFFSETS
	.align		4
.L_778:
        /*05f0*/ 	.byte	0x04, 0x39
        /*05f2*/ 	.short	(.L_780 - .L_779)


	//   ....[0]....
.L_779:
        /*05f4*/ 	.word	0x00000290
        /*05f8*/ 	.word	0x000000ff
        /*05fc*/ 	.word	0x00030c00
        /*0600*/ 	.short	0x0100
        /*0602*/ 	.byte	0x06
	.zero		1


	//   ....[1]....
        /*0604*/ 	.word	0x00000390
        /*0608*/ 	.word	0x000000ff
        /*060c*/ 	.word	0x00030c10
        /*0610*/ 	.short	0x0100
        /*0612*/ 	.byte	0x08
	.zero		1


	//   ....[2]....
        /*0614*/ 	.word	0x000003a0
        /*0618*/ 	.word	0x000000ff
        /*061c*/ 	.word	0x00030c20
        /*0620*/ 	.short	0x0100
        /*0622*/ 	.byte	0x08
	.zero		1


	//   ....[3]....
        /*0624*/ 	.word	0x000003b0
        /*0628*/ 	.word	0x000000ff
        /*062c*/ 	.word	0x00030c18
        /*0630*/ 	.short	0x0100
        /*0632*/ 	.byte	0x08
	.zero		1


	//   ....[4]....
        /*0634*/ 	.word	0x000003c0
        /*0638*/ 	.word	0x000000ff
        /*063c*/ 	.word	0x00030c28
        /*0640*/ 	.short	0x0100
        /*0642*/ 	.byte	0x08
	.zero		1


	//   ....[5]....
        /*0644*/ 	.word	0x000004f0
        /*0648*/ 	.word	0x000000ff
        /*064c*/ 	.word	0x00030c30
        /*0650*/ 	.short	0x0100
        /*0652*/ 	.byte	0x08
	.zero		1


	//   ....[6]....
        /*0654*/ 	.word	0x00000500
        /*0658*/ 	.word	0x000000ff
        /*065c*/ 	.word	0x00030c40
        /*0660*/ 	.short	0x0100
        /*0662*/ 	.byte	0x08
	.zero		1


	//   ....[7]....
        /*0664*/ 	.word	0x00000510
        /*0668*/ 	.word	0x000000ff
        /*066c*/ 	.word	0x00030c38
        /*0670*/ 	.short	0x0100
        /*0672*/ 	.byte	0x08
	.zero		1


	//   ....[8]....
        /*0674*/ 	.word	0x00000520
        /*0678*/ 	.word	0x000000ff
        /*067c*/ 	.word	0x00030c48
        /*0680*/ 	.short	0x0100
        /*0682*/ 	.byte	0x08
	.zero		1


	//   ....[9]....
        /*0684*/ 	.word	0x00001650
        /*0688*/ 	.word	0x000000ec
        /*068c*/ 	.word	0x00030c00
        /*0690*/ 	.short	0x010a
        /*0692*/ 	.byte	0x3f
	.zero		1


	//   ....[10]....
        /*0694*/ 	.word	0x00001780
        /*0698*/ 	.word	0x000000ec
        /*069c*/ 	.word	0x00030c00
        /*06a0*/ 	.short	0x010a
        /*06a2*/ 	.byte	0x3f
	.zero		1


	//   ....[11]....
        /*06a4*/ 	.word	0x00002010
        /*06a8*/ 	.word	0x00000006
        /*06ac*/ 	.word	0x00030c10
        /*06b0*/ 	.short	0x010a
        /*06b2*/ 	.byte	0x3f
	.zero		1


	//   ....[12]....
        /*06b4*/ 	.word	0x00002080
        /*06b8*/ 	.word	0x00000006
        /*06bc*/ 	.word	0x00030c10
        /*06c0*/ 	.short	0x010a
        /*06c2*/ 	.byte	0x3f
	.zero		1


	//   ....[13]....
        /*06c4*/ 	.word	0x000024a0
        /*06c8*/ 	.word	0x00000006
        /*06cc*/ 	.word	0x00030c30
        /*06d0*/ 	.short	0x010a
        /*06d2*/ 	.byte	0x3f
	.zero		1


	//   ....[14]....
        /*06d4*/ 	.word	0x00002520
        /*06d8*/ 	.word	0x00000006
        /*06dc*/ 	.word	0x00030c30
        /*06e0*/ 	.short	0x010a
        /*06e2*/ 	.byte	0x3f
	.zero		1


	//   ....[15]....
        /*06e4*/ 	.word	0x000050c0
        /*06e8*/ 	.word	0x00000005
        /*06ec*/ 	.word	0x00000000
        /*06f0*/ 	.short	0x0101
        /*06f2*/ 	.byte	0x3f
	.zero		1


	//   ....[16]....
        /*06f4*/ 	.word	0x00005510
        /*06f8*/ 	.word	0x00000006
        /*06fc*/ 	.word	0x00000000
        /*0700*/ 	.short	0x0101
        /*0702*/ 	.byte	0x3f
	.zero		1


	//   ....[17]....
        /*0704*/ 	.word	0x00005d10
        /*0708*/ 	.word	0x00000007
        /*070c*/ 	.word	0x00030c10
        /*0710*/ 	.short	0x010a
        /*0712*/ 	.byte	0x3f
	.zero		1


	//   ....[18]....
        /*0714*/ 	.word	0x00005d90
        /*0718*/ 	.word	0x00000007
        /*071c*/ 	.word	0x00030c10
        /*0720*/ 	.short	0x010a
        /*0722*/ 	.byte	0x3f
	.zero		1


	//   ....[19]....
        /*0724*/ 	.word	0x000061a0
        /*0728*/ 	.word	0x00000007
        /*072c*/ 	.word	0x00030c30
        /*0730*/ 	.short	0x010a
        /*0732*/ 	.byte	0x3f
	.zero		1


	//   ....[20]....
        /*0734*/ 	.word	0x00006230
        /*0738*/ 	.word	0x00000007
        /*073c*/ 	.word	0x00030c30
        /*0740*/ 	.short	0x010a
        /*0742*/ 	.byte	0x3f
	.zero		1


	//   ....[21]....
        /*0744*/ 	.word	0x000089e0
        /*0748*/ 	.word	0x00000008
        /*074c*/ 	.word	0x00000000
        /*0750*/ 	.short	0x0101
        /*0752*/ 	.byte	0x3f
	.zero		1


	//   ....[22]....
        /*0754*/ 	.word	0x00008e50
        /*0758*/ 	.word	0x00000007
        /*075c*/ 	.word	0x00000000
        /*0760*/ 	.short	0x0101
        /*0762*/ 	.byte	0x3f
	.zero		1


	//   ....[23]....
        /*0764*/ 	.word	0x0000d1e0
        /*0768*/ 	.word	0x0000000f
        /*076c*/ 	.word	0x00030c20
        /*0770*/ 	.short	0x010a
        /*0772*/ 	.byte	0x3f
	.zero		1


	//   ....[24]....
        /*0774*/ 	.word	0x0000d780
        /*0778*/ 	.word	0x0000000f
        /*077c*/ 	.word	0x00030c40
        /*0780*/ 	.short	0x010a
        /*0782*/ 	.byte	0x3f
	.zero		1


	//   ....[25]....
        /*0784*/ 	.word	0x0000d9e0
        /*0788*/ 	.word	0x0000000f
        /*078c*/ 	.word	0x00030c28
        /*0790*/ 	.short	0x010a
        /*0792*/ 	.byte	0x3f
	.zero		1


	//   ....[26]....
        /*0794*/ 	.word	0x0000dc40
        /*0798*/ 	.word	0x0000000f
        /*079c*/ 	.word	0x00030c48
        /*07a0*/ 	.short	0x010a
        /*07a2*/ 	.byte	0x3f
	.zero		1


	//   ....[27]....
        /*07a4*/ 	.word	0x0000de40
        /*07a8*/ 	.word	0x0000000f
        /*07ac*/ 	.word	0x00030c20
        /*07b0*/ 	.short	0x010a
        /*07b2*/ 	.byte	0x3f
	.zero		1


	//   ....[28]....
        /*07b4*/ 	.word	0x0000e110
        /*07b8*/ 	.word	0x0000000f
        /*07bc*/ 	.word	0x00030c40
        /*07c0*/ 	.short	0x010a
        /*07c2*/ 	.byte	0x3f
	.zero		1


	//   ....[29]....
        /*07c4*/ 	.word	0x0000e340
        /*07c8*/ 	.word	0x0000000f
        /*07cc*/ 	.word	0x00030c28
        /*07d0*/ 	.short	0x010a
        /*07d2*/ 	.byte	0x3f
	.zero		1


	//   ....[30]....
        /*07d4*/ 	.word	0x0000e5e0
        /*07d8*/ 	.word	0x00000003
        /*07dc*/ 	.word	0x00030c40
        /*07e0*/ 	.short	0x010a
        /*07e2*/ 	.byte	0x3f
	.zero		1


	//   ....[31]....
        /*07e4*/ 	.word	0x0000e9d0
        /*07e8*/ 	.word	0x00000007
        /*07ec*/ 	.word	0x00000000
        /*07f0*/ 	.short	0x010a
        /*07f2*/ 	.byte	0x3f
	.zero		1


	//   ....[32]....
        /*07f4*/ 	.word	0x0000ea20
        /*07f8*/ 	.word	0x00000003
        /*07fc*/ 	.word	0x00000000
        /*0800*/ 	.short	0x010a
        /*0802*/ 	.byte	0x3f
	.zero		1


	//   ....[33]....
        /*0804*/ 	.word	0x0000ea80
        /*0808*/ 	.word	0x00000005
        /*080c*/ 	.word	0x00000000
        /*0810*/ 	.short	0x010a
        /*0812*/ 	.byte	0x3f
	.zero		1


	//   ....[34]....
        /*0814*/ 	.word	0x0000eab0
        /*0818*/ 	.word	0x00000003
        /*081c*/ 	.word	0x00000000
        /*0820*/ 	.short	0x010a
        /*0822*/ 	.byte	0x3f
	.zero		1


	//   ....[35]....
        /*0824*/ 	.word	0x0000eb80
        /*0828*/ 	.word	0x000000ec
        /*082c*/ 	.word	0x00030c00
        /*0830*/ 	.short	0x010a
        /*0832*/ 	.byte	0x3f
	.zero		1


	//   ....[36]....
        /*0834*/ 	.word	0x0000ebd0
        /*0838*/ 	.word	0x00000006
        /*083c*/ 	.word	0x00030c10
        /*0840*/ 	.short	0x010a
        /*0842*/ 	.byte	0x3f
	.zero		1


	//   ....[37]....
        /*0844*/ 	.word	0x0000ec20
        /*0848*/ 	.word	0x00000006
        /*084c*/ 	.word	0x00030c30
        /*0850*/ 	.short	0x010a
        /*0852*/ 	.byte	0x3f
	.zero		1


	//   ....[38]....
        /*0854*/ 	.word	0x0000ec70
        /*0858*/ 	.word	0x00000007
        /*085c*/ 	.word	0x00030c10
        /*0860*/ 	.short	0x010a
        /*0862*/ 	.byte	0x3f
	.zero		1


	//   ....[39]....
        /*0864*/ 	.word	0x0000ecc0
        /*0868*/ 	.word	0x00000007
        /*086c*/ 	.word	0x00030c30
        /*0870*/ 	.short	0x010a
        /*0872*/ 	.byte	0x3f
	.zero		1


	//   ....[40]....
        /*0874*/ 	.word	0x0000ed10
        /*0878*/ 	.word	0x0000000f
        /*087c*/ 	.word	0x00030c20
        /*0880*/ 	.short	0x010a
        /*0882*/ 	.byte	0x3f
	.zero		1


	//   ....[41]....
        /*0884*/ 	.word	0x0000ed60
        /*0888*/ 	.word	0x0000000f
        /*088c*/ 	.word	0x00030c40
        /*0890*/ 	.short	0x010a
        /*0892*/ 	.byte	0x3f
	.zero		1


	//   ....[42]....
        /*0894*/ 	.word	0x0000edb0
        /*0898*/ 	.word	0x0000000f
        /*089c*/ 	.word	0x00030c28
        /*08a0*/ 	.short	0x010a
        /*08a2*/ 	.byte	0x3f
	.zero		1


	//   ....[43]....
        /*08a4*/ 	.word	0x0000ee00
        /*08a8*/ 	.word	0x0000000f
        /*08ac*/ 	.word	0x00030c48
        /*08b0*/ 	.short	0x010a
        /*08b2*/ 	.byte	0x3f
	.zero		1


	//   ....[44]....
        /*08b4*/ 	.word	0x0000ee60
        /*08b8*/ 	.word	0x0000000f
        /*08bc*/ 	.word	0x00030c20
        /*08c0*/ 	.short	0x010a
        /*08c2*/ 	.byte	0x3f
	.zero		1


	//   ....[45]....
        /*08c4*/ 	.word	0x0000eeb0
        /*08c8*/ 	.word	0x0000000f
        /*08cc*/ 	.word	0x00030c40
        /*08d0*/ 	.short	0x010a
        /*08d2*/ 	.byte	0x3f
	.zero		1


	//   ....[46]....
        /*08d4*/ 	.word	0x0000ef00
        /*08d8*/ 	.word	0x0000000f
        /*08dc*/ 	.word	0x00030c28
        /*08e0*/ 	.short	0x010a
        /*08e2*/ 	.byte	0x3f
	.zero		1


	//   ....[47]....
        /*08e4*/ 	.word	0x0000ef50
        /*08e8*/ 	.word	0x00000003
        /*08ec*/ 	.word	0x00030c40
        /*08f0*/ 	.short	0x010a
        /*08f2*/ 	.byte	0x3f
	.zero		1


	//   ....[48]....
        /*08f4*/ 	.word	0x0000f020
        /*08f8*/ 	.word	0x00000007
        /*08fc*/ 	.word	0x00000000
        /*0900*/ 	.short	0x010a
        /*0902*/ 	.byte	0x3f
	.zero		1


	//   ....[49]....
        /*0904*/ 	.word	0x0000f070
        /*0908*/ 	.word	0x00000003
        /*090c*/ 	.word	0x00000000
        /*0910*/ 	.short	0x010a
        /*0912*/ 	.byte	0x3f
	.zero		1


	//   ....[50]....
        /*0914*/ 	.word	0x0000f0c0
        /*0918*/ 	.word	0x00000005
        /*091c*/ 	.word	0x00000000
        /*0920*/ 	.short	0x010a
        /*0922*/ 	.byte	0x3f
	.zero		1


	//----- nvinfo : EIATTR_NUM_MBARRIERS
	.align		4
.L_780:
        /*0924*/ 	.byte	0x03, 0x38
        /*0926*/ 	.short	0x0009


	//----- nvinfo : EIATTR_EXIT_INSTR_OFFSETS
	.align		4
        /*0928*/ 	.byte	0x04, 0x1c
        /*092a*/ 	.short	(.L_782 - .L_781)


	//   ....[0]....
.L_781:
        /*092c*/ 	.word	0x0000eb00


	//----- nvinfo : EIATTR_MAX_THREADS
	.align		4
.L_782:
        /*0930*/ 	.byte	0x04, 0x05
        /*0932*/ 	.short	(.L_784 - .L_783)
.L_783:
        /*0934*/ 	.word	0x00000180
        /*0938*/ 	.word	0x00000001
        /*093c*/ 	.word	0x00000001


	//----- nvinfo : EIATTR_CRS_STACK_SIZE
	.align		4
.L_784:
        /*0940*/ 	.byte	0x04, 0x1e
        /*0942*/ 	.short	(.L_786 - .L_785)
.L_785:
        /*0944*/ 	.word	0x00000000


	//----- nvinfo : EIATTR_CBANK_PARAM_SIZE
	.align		4
.L_786:
        /*0948*/ 	.byte	0x03, 0x19
        /*094a*/ 	.short	0x06f0


	//----- nvinfo : EIATTR_PARAM_CBANK
	.align		4
        /*094c*/ 	.byte	0x04, 0x0a
        /*094e*/ 	.short	(.L_788 - .L_787)
	.align		4
.L_787:
        /*0950*/ 	.word	index@(.nv.constant0._ZN7cutlass13device_kernelIN5flash11enable_sm90INS1_16FlashAttnBwdSm90INS1_25CollectiveMainloopBwdSm90ILi2ELi2ELi2EN4cute5tupleIJNS5_1CILi1EEES8_S8_EEENS6_IJNS7_ILi128EEESA_NS7_ILi64EEEEEENS_6half_tEfNS_4arch4Sm90ELb1ELb0ELb0ELb1ELb0ELb1ELb0ELb0ELi2ELi1ELi2ELi2ELb0EEENS1_21CollectiveEpilogueBwdISC_SD_SF_Li256ELb1ELb0ELi1EEENS1_25SingleTileBwdLPTSchedulerILb1ELi128ELb0EEEEEEEEEvNT_6ParamsE)
        /*0954*/ 	.short	0x0210
        /*0956*/ 	.short	0x06f0


	//----- nvinfo : EIATTR_SW_WAR
	.align		4
.L_788:
        /*0958*/ 	.byte	0x04, 0x36
        /*095a*/ 	.short	(.L_790 - .L_789)
.L_789:
        /*095c*/ 	.word	0x00000008
.L_790:


//--------------------- .nv.info._ZN7cutlass13device_kernelIN5flash11enable_sm90INS1_16FlashAttnBwdSm90INS1_25CollectiveMainloopBwdSm90ILi2ELi2ELi2EN4cute5tupleIJNS5_1CILi1EEES8_S8_EEENS6_IJNS7_ILi128EEESA_NS7_ILi64EEEEEENS_6half_tEfNS_4arch4Sm90ELb1ELb0ELb0ELb1ELb1ELb1ELb0ELb0ELi2ELi1ELi2ELi2ELb0EEENS1_21CollectiveEpilogueBwdISC_SD_SF_Li256ELb1ELb0ELi1EEENS1_25SingleTileBwdLPTSchedulerILb1ELi128ELb1EEEEEEEEEvNT_6ParamsE --------------------------
	.section	.nv.info._ZN7cutlass13device_kernelIN5flash11enable_sm90INS1_16FlashAttnBwdSm90INS1_25CollectiveMainloopBwdSm90ILi2ELi2ELi2EN4cute5tupleIJNS5_1CILi1EEES8_S8_EEENS6_IJNS7_ILi128EEESA_NS7_ILi64EEEEEENS_6half_tEfNS_4arch4Sm90ELb1ELb0ELb0ELb1ELb1ELb1ELb0ELb0ELi2ELi1ELi2ELi2ELb0EEENS1_21CollectiveEpilogueBwdISC_SD_SF_Li256ELb1ELb0ELi1EEENS1_25SingleTileBwdLPTSchedulerILb1ELi128ELb1EEEEEEEEEvNT_6ParamsE,"",@"SHT_CUDA_INFO"
	.sectionflags	@""
	.align	4


	//----- nvinfo : EIATTR_CUDA_API_VERSION
	.align		4
        /*0000*/ 	.byte	0x04, 0x37
        /*0002*/ 	.short	(.L_792 - .L_791)
.L_791:
        /*0004*/ 	.word	0x00000082


	//----- nvinfo : EIATTR_KPARAM_INFO
	.align		4
.L_792:
        /*0008*/ 	.byte	0x04, 0x17
        /*000a*/ 	.short	(.L_794 - .L_793)
.L_793:
        /*000c*/ 	.word	0x00000000
        /*0010*/ 	.short	0x0000
        /*0012*/ 	.short	0x0070
        /*0014*/ 	.byte	0x00, 0xf0, 0x01, 0x1a


	//----- nvinfo : EIATTR_SPARSE_MMA_MASK
	.align		4
.L_794:
        /*0018*/ 	.byte	0x03, 0x50
        /*001a*/ 	.short	0x0000


	//----- nvinfo : EIATTR_MAXREG_COUNT
	.align		4
        /*001c*/ 	.byte	0x03, 0x1b
        /*001e*/ 	.short	0x00a8


	//----- nvinfo : EIATTR_NUM_BARRIERS
	.align		4
        /*0020*/ 	.byte	0x02, 0x4c
        /*0022*/ 	.byte	0x10
	.zero		1


	//----- nvinfo : EIATTR_EXTERNS
	.align		4
        /*0024*/ 	.byte	0x04, 0x0f
        /*0026*/ 	.short	(.L_796 - .L_795)


	//   ....[0]....
	.align		4
.L_795:
        /*0028*/ 	.word	index@(__assertfail)


	//----- nvinfo : EIATTR_ANNOTATIONS
	.align		4
.L_796:
        /*002c*/ 	.byte	0x04, 0x55
        /*002e*/ 	.short	(.L_798 - .L_797)


	//   ....[0]....
.L_797:
        /* <DEDUP_REMOVED lines=22> */


	//----- nvinfo : EIATTR_MERCURY_ISA_VERSION
	.align		4
.L_798:
        /*0180*/ 	.byte	0x03, 0x5f
        /*0182*/ 	.short	0x0101


	//----- nvinfo : EIATTR_INT_WARP_WIDE_INSTR_OFFSETS
	.align		4
        /*0184*/ 	.byte	0x04, 0x31
        /*0186*/ 	.short	(.L_800 - .L_799)


	//   ....[0]....
.L_799:
        /*0188*/ 	.word	0x00000190


	//   ....[1]....
        /*018c*/ 	.word	0x000001c0


	//   ....[2]....
        /*0190*/ 	.word	0x0000c260


	//   ....[3]....
        /*0194*/ 	.word	0x0000c910


	//   ....[4]....
        /*0198*/ 	.word	0x0000ce40


	//----- nvinfo : EIATTR_COOP_GROUP_MASK_REGIDS
	.align		4
.L_800:
        /*019c*/ 	.byte	0x04, 0x29
        /*019e*/ 	.short	(.L_802 - .L_801)


	//   ....[0]....
.L_801:
        /*01a0*/ 	.word	0xffffffff


	//   ....[1]....
        /*01a4*/ 	.word	0xffffffff


	//   ....[2]....
        /*01a8*/ 	.word	0xffffffff


	//   ....[3]....
        /*01ac*/ 	.word	0xffffffff


	//   ....[4]....
        /*01b0*/ 	.word	0xffffffff


	//   ....[5]....
        /*01b4*/ 	.word	0xffffffff


	//   ....[6]....
        /*01b8*/ 	.word	0xffffffff


	//   ....[7]....
        /*01bc*/ 	.word	0xffffffff


	//   ....[8]....
        /*01c0*/ 	.word	0xffffffff


	//   ....[9]....
        /*01c4*/ 	.word	0xffffffff


	//   ....[10]....
        /*01c8*/ 	.word	0xffffffff


	//   ....[11]....
        /*01cc*/ 	.word	0xffffffff


	//   ....[12]....
        /*01d0*/ 	.word	0xffffffff


	//   ....[13]....
        /*01d4*/ 	.word	0xffffffff


	//   ....[14]....
        /*01d8*/ 	.word	0xffffffff


	//   ....[15]....
        /*01dc*/ 	.word	0xffffffff


	//   ....[16]....
        /*01e0*/ 	.word	0xffffffff


	//   ....[17]....
        /*01e4*/ 	.word	0xffffffff


	//   ....[18]....
        /*01e8*/ 	.word	0xffffffff


	//   ....[19]....
        /*01ec*/ 	.word	0xffffffff


	//   ....[20]....
        /*01f0*/ 	.word	0xffffffff


	//   ....[21]....
        /*01f4*/ 	.word	0xffffffff


	//   ....[22]....
        /*01f8*/ 	.word	0xffffffff


	//   ....[23]....
        /*01fc*/ 	.word	0xffffffff


	//   ....[24]....
        /*0200*/ 	.word	0xffffffff


	//   ....[25]....
        /*0204*/ 	.word	0xffffffff


	//   ....[26]....
        /*0208*/ 	.word	0xffffffff


	//   ....[27]....
        /*020c*/ 	.word	0xffffffff


	//   ....[28]....
        /*0210*/ 	.word	0xffffffff


	//   ....[29]....
        /*0214*/ 	.word	0xffffffff


	//   ....[30]....
        /*0218*/ 	.word	0xffffffff


	//   ....[31]....
        /*021c*/ 	.word	0xffffffff


	//   ....[32]....
        /*0220*/ 	.word	0xffffffff


	//   ....[33]....
        /*0224*/ 	.word	0xffffffff


	//   ....[34]....
        /*0228*/ 	.word	0xffffffff


	//   ....[35]....
        /*022c*/ 	.word	0xffffffff


	//   ....[36]....
        /*0230*/ 	.word	0xffffffff


	//   ....[37]....
        /*0234*/ 	.word	0xffffffff


	//   ....[38]....
        /*0238*/ 	.word	0xffffffff


	//   ....[39]....
        /*023c*/ 	.word	0xffffffff


	//   ....[40]....
        /*0240*/ 	.word	0xffffffff


	//   ....[41]....
        /*0244*/ 	.word	0xffffffff


	//   ....[42]....
        /*0248*/ 	.word	0xffffffff


	//   ....[43]....
        /*024c*/ 	.word	0xffffffff


	//   ....[44]....
        /*0250*/ 	.word	0xffffffff


	//   ....[45]....
        /*0254*/ 	.word	0xffffffff


	//   ....[46]....
        /*0258*/ 	.word	0xffffffff


	//   ....[47]....
        /*025c*/ 	.word	0xffffffff


	//   ....[48]....
        /*0260*/ 	.word	0xffffffff


	//   ....[49]....
        /*0264*/ 	.word	0xffffffff


	//   ....[50]....
        /*0268*/ 	.word	0xffffffff


	//   ....[51]....
        /*026c*/ 	.word	0xffffffff


	//   ....[52]....
        /*0270*/ 	.word	0xffffffff


	//   ....[53]....
        /*0274*/ 	.word	0xffffffff


	//   ....[54]....
        /*0278*/ 	.word	0xffffffff


	//   ....[55]....
        /*027c*/ 	.word	0xffffffff


	//   ....[56]....
        /*0280*/ 	.word	0xffffffff


	//   ....[57]....
        /*0284*/ 	.word	0xffffffff


	//   ....[58]....
        /*0288*/ 	.word	0xffffffff


	//   ....[59]....
        /*028c*/ 	.word	0xffffffff


	//   ....[60]....
        /*0290*/ 	.word	0xffffffff


	//   ....[61]....
        /*0294*/ 	.word	0xffffffff


	//   ....[62]....
        /*0298*/ 	.word	0xffffffff


	//   ....[63]....
        /*029c*/ 	.word	0xffffffff


	//   ....[64]....
        /*02a0*/ 	.word	0xffffffff


	//   ....[65]....
        /*02a4*/ 	.word	0xffffffff


	//   ....[66]....
        /*02a8*/ 	.word	0xffffffff


	//   ....[67]....
        /*02ac*/ 	.word	0xffffffff


	//   ....[68]....
        /*02b0*/ 	.word	0xffffffff


	//   ....[69]....
        /*02b4*/ 	.word	0xffffffff


	//   ....[70]....
        /*02b8*/ 	.word	0xffffffff


	//   ....[71]....
        /*02bc*/ 	.word	0xffffffff


	//   ....[72]....
        /*02c0*/ 	.word	0xffffffff


	//   ....[73]....
        /*02c4*/ 	.word	0xffffffff


	//   ....[74]....
        /*02c8*/ 	.word	0xffffffff


	//   ....[75]....
        /*02cc*/ 	.word	0xffffffff


	//   ....[76]....
        /*02d0*/ 	.word	0xffffffff


	//   ....[77]....
        /*02d4*/ 	.word	0xffffffff


	//   ....[78]....
        /*02d8*/ 	.word	0xffffffff


	//   ....[79]....
        /*02dc*/ 	.word	0xffffffff


	//   ....[80]....
        /*02e0*/ 	.word	0xffffffff


	//   ....[81]....
        /*02e4*/ 	.word	0xffffffff


	//   ....[82]....
        /*02e8*/ 	.word	0xffffffff


	//   ....[83]....
        /*02ec*/ 	.word	0xffffffff


	//   ....[84]....
        /*02f0*/ 	.word	0xffffffff


	//   ....[85]....
        /*02f4*/ 	.word	0xffffffff


	//   ....[86]....
        /*02f8*/ 	.word	0xffffffff


	//   ....[87]....
        /*02fc*/ 	.word	0xffffffff


	//   ....[88]....
        /*0300*/ 	.word	0xffffffff


	//   ....[89]....
        /*0304*/ 	.word	0xffffffff


	//   ....[90]....
        /*0308*/ 	.word	0xffffffff


	//   ....[91]....
        /*030c*/ 	.word	0xffffffff


	//   ....[92]....
        /*0310*/ 	.word	0xffffffff


	//   ....[93]....
        /*0314*/ 	.word	0xffffffff


	//   ....[94]....
        /*0318*/ 	.word	0xffffffff


	//   ....[95]....
        /*031c*/ 	.word	0xffffffff


	//   ....[96]....
        /*0320*/ 	.word	0xffffffff


	//   ....[97]....
        /*0324*/ 	.word	0xffffffff


	//   ....[98]....
        /*0328*/ 	.word	0xffffffff


	//   ....[99]....
        /*032c*/ 	.word	0xffffffff


	//   ....[100]....
        /*0330*/ 	.word	0xffffffff


	//   ....[101]....
        /*0334*/ 	.word	0xffffffff


	//   ....[102]....
        /*0338*/ 	.word	0xffffffff


	//   ....[103]....
        /*033c*/ 	.word	0xffffffff


	//   ....[104]....
        /*0340*/ 	.word	0xffffffff


	//   ....[105]....
        /*0344*/ 	.word	0xffffffff


	//   ....[106]....
        /*0348*/ 	.word	0xffffffff


	//   ....[107]....
        /*034c*/ 	.word	0xffffffff


	//   ....[108]....
        /*0350*/ 	.word	0xffffffff


	//   ....[109]....
        /*0354*/ 	.word	0xffffffff


	//   ....[110]....
        /*0358*/ 	.word	0xffffffff


	//   ....[111]....
        /*035c*/ 	.word	0xffffffff


	//   ....[112]....
        /*0360*/ 	.word	0xffffffff


	//   ....[113]....
        /*0364*/ 	.word	0xffffffff


	//   ....[114]....
        /*0368*/ 	.word	0xffffffff


	//   ....[115]....
        /*036c*/ 	.word	0xffffffff


	//   ....[116]....
        /*0370*/ 	.word	0xffffffff


	//   ....[117]....
        /*0374*/ 	.word	0xffffffff


	//   ....[118]....
        /*0378*/ 	.word	0xffffffff


	//   ....[119]....
        /*037c*/ 	.word	0xffffffff


	//   ....[120]....
        /*0380*/ 	.word	0xffffffff


	//   ....[121]....
        /*0384*/ 	.word	0xffffffff


	//   ....[122]....
        /*0388*/ 	.word	0xffffffff


	//   ....[123]....
        /*038c*/ 	.word	0xffffffff


	//   ....[124]....
        /*0390*/ 	.word	0xffffffff


	//   ....[125]....
        /*0394*/ 	.word	0xffffffff


	//   ....[126]....
        /*0398*/ 	.word	0xffffffff


	//   ....[127]....
        /*039c*/ 	.word	0xffffffff


	//   ....[128]....
        /*03a0*/ 	.word	0xffffffff


	//   ....[129]....
        /*03a4*/ 	.word	0xffffffff


	//   ....[130]....
        /*03a8*/ 	.word	0xffffffff


	//   ....[131]....
        /*03ac*/ 	.word	0xffffffff


	//   ....[132]....
        /*03b0*/ 	.word	0xffffffff


	//   ....[133]....
        /*03b4*/ 	.word	0xffffffff


	//   ....[134]....
        /*03b8*/ 	.word	0xffffffff


	//   ....[135]....
        /*03bc*/ 	.word	0xffffffff


	//   ....[136]....
        /*03c0*/ 	.word	0xffffffff


	//   ....[137]....
        /*03c4*/ 	.word	0xffffffff


	//   ....[138]....
        /*03c8*/ 	.word	0xffffffff


	//   ....[139]....
        /*03cc*/ 	.word	0xffffffff


	//   ....[140]....
        /*03d0*/ 	.word	0xffffffff


	//   ....[141]....
        /*03d4*/ 	.word	0x0500000f


	//   ....[142]....
        /*03d8*/ 	.word	0x0500000f


	//   ....[143]....
        /*03dc*/ 	.word	0x0500000f


	//   ....[144]....
        /*03e0*/ 	.word	0x0500000f


	//----- nvinfo : EIATTR_COOP_GROUP_INSTR_OFFSETS
	.align		4
.L_802:
        /*03e4*/ 	.byte	0x04, 0x28
        /*03e6*/ 	.short	(.L_804 - .L_803)


	//   ....[0]....
.L_803:
        /*03e8*/ 	.word	0x00000070


	//   ....[1]....
        /*03ec*/ 	.word	0x000001a0


	//   ....[2]....
        /*03f0*/ 	.word	0x000001f0


	//   ....[3]....
        /*03f4*/ 	.word	0x000003e0


	//   ....[4]....
        /*03f8*/ 	.word	0x00000630


	//   ....[5]....
        /*03fc*/ 	.word	0x00001630


	//   ....[6]....
        /*0400*/ 	.word	0x00002660


	//   ....[7]....
        /*0404*/ 	.word	0x000026b0


	//   ....[8]....
        /*0408*/ 	.word	0x00002750


	//   ....[9]....
        /*040c*/ 	.word	0x000027d0


	//   ....[10]....
        /*0410*/ 	.word	0x00002810


	//   ....[11]....
        /*0414*/ 	.word	0x00002850


	//   ....[12]....
        /*0418*/ 	.word	0x00002880


	//   ....[13]....
        /*041c*/ 	.word	0x000028b0


	//   ....[14]....
        /*0420*/ 	.word	0x000028e0


	//   ....[15]....
        /*0424*/ 	.word	0x00002950


	//   ....[16]....
        /*0428*/ 	.word	0x00002bd0


	//   ....[17]....
        /*042c*/ 	.word	0x00002c80


	//   ....[18]....
        /*0430*/ 	.word	0x00002d20


	//   ....[19]....
        /*0434*/ 	.word	0x00002d80


	//   ....[20]....
        /*0438*/ 	.word	0x00002dc0


	//   ....[21]....
        /*043c*/ 	.word	0x00002e00


	//   ....[22]....
        /*0440*/ 	.word	0x00002ec0


	//   ....[23]....
        /*0444*/ 	.word	0x00002f00


	//   ....[24]....
        /*0448*/ 	.word	0x00002f60


	//   ....[25]....
        /*044c*/ 	.word	0x00002fa0


	//   ....[26]....
        /*0450*/ 	.word	0x00003040


	//   ....[27]....
        /*0454*/ 	.word	0x00003080


	//   ....[28]....
        /*0458*/ 	.word	0x000033a0


	//   ....[29]....
        /*045c*/ 	.word	0x00003400


	//   ....[30]....
        /*0460*/ 	.word	0x00003430


	//   ....[31]....
        /*0464*/ 	.word	0x00003460


	//   ....[32]....
        /*0468*/ 	.word	0x000034d0


	//   ....[33]....
        /*046c*/ 	.word	0x000034f0


	//   ....[34]....
        /*0470*/ 	.word	0x00003530


	//   ....[35]....
        /*0474*/ 	.word	0x00003570


	//   ....[36]....
        /*0478*/ 	.word	0x00003580


	//   ....[37]....
        /*047c*/ 	.word	0x000035e0


	//   ....[38]....
        /*0480*/ 	.word	0x00003900


	//   ....[39]....
        /*0484*/ 	.word	0x00003910


	//   ....[40]....
        /*0488*/ 	.word	0x00003920


	//   ....[41]....
        /*048c*/ 	.word	0x00003930


	//   ....[42]....
        /*0490*/ 	.word	0x00003940


	//   ....[43]....
        /*0494*/ 	.word	0x00003950


	//   ....[44]....
        /*0498*/ 	.word	0x00003960


	//   ....[45]....
        /*049c*/ 	.word	0x00003990


	//   ....[46]....
        /*04a0*/ 	.word	0x000039b0


	//   ....[47]....
        /*04a4*/ 	.word	0x00003a10


	//   ....[48]....
        /*04a8*/ 	.word	0x00003a40


	//   ....[49]....
        /*04ac*/ 	.word	0x00003a70


	//   ....[50]....
        /*04b0*/ 	.word	0x00003a80


	//   ....[51]....
        /*04b4*/ 	.word	0x00003a90


	//   ....[52]....
        /*04b8*/ 	.word	0x00003ac0


	//   ....[53]....
        /*04bc*/ 	.word	0x00003af0


	//   ....[54]....
        /*04c0*/ 	.word	0x00003b20


	//   ....[55]....
        /*04c4*/ 	.word	0x00003b90


	//   ....[56]....
        /*04c8*/ 	.word	0x00003bc0


	//   ....[57]....
        /*04cc*/ 	.word	0x00003bf0


	//   ....[58]....
        /*04d0*/ 	.word	0x00003c00


	//   ....[59]....
        /*04d4*/ 	.word	0x00003c10


	//   ....[60]....
        /*04d8*/ 	.word	0x00003c20


	//   ....[61]....
        /*04dc*/ 	.word	0x00003c30


	//   ....[62]....
        /*04e0*/ 	.word	0x00003c60


	//   ....[63]....
        /*04e4*/ 	.word	0x00003c70


	//   ....[64]....
        /*04e8*/ 	.word	0x00003cb0


	//   ....[65]....
        /*04ec*/ 	.word	0x00003ce0


	//   ....[66]....
        /*04f0*/ 	.word	0x00003d10


	//   ....[67]....
        /*04f4*/ 	.word	0x00003d20


	//   ....[68]....
        /*04f8*/ 	.word	0x00003d30


	//   ....[69]....
        /*04fc*/ 	.word	0x00003d40


	//   ....[70]....
        /*0500*/ 	.word	0x000062f0


	//   ....[71]....
        /*0504*/ 	.word	0x00006330


	//   ....[72]....
        /*0508*/ 	.word	0x000063a0


	//   ....[73]....
        /*050c*/ 	.word	0x000063e0


	//   ....[74]....
        /*0510*/ 	.word	0x00006420


	//   ....[75]....
        /*0514*/ 	.word	0x00006460


	//   ....[76]....
        /*0518*/ 	.word	0x000064a0


	//   ....[77]....
        /*051c*/ 	.word	0x00006570


	//   ....[78]....
        /*0520*/ 	.word	0x000069c0


	//   ....[79]....
        /*0524*/ 	.word	0x000069d0


	//   ....[80]....
        /*0528*/ 	.word	0x000069e0


	//   ....[81]....
        /*052c*/ 	.word	0x00006a70


	//   ....[82]....
        /*0530*/ 	.word	0x00006ab0


	//   ....[83]....
        /*0534*/ 	.word	0x00006b00


	//   ....[84]....
        /*0538*/ 	.word	0x00006b50


	//   ....[85]....
        /*053c*/ 	.word	0x00006b70


	//   ....[86]....
        /*0540*/ 	.word	0x00006b80


	//   ....[87]....
        /*0544*/ 	.word	0x00006c00


	//   ....[88]....
        /*0548*/ 	.word	0x00006c40


	//   ....[89]....
        /*054c*/ 	.word	0x00006c50


	//   ....[90]....
        /*0550*/ 	.word	0x00006c70


	//   ....[91]....
        /*0554*/ 	.word	0x00006cb0


	//   ....[92]....
        /*0558*/ 	.word	0x00006da0


	//   ....[93]....
        /*055c*/ 	.word	0x00006de0


	//   ....[94]....
        /*0560*/ 	.word	0x00006e20


	//   ....[95]....
        /*0564*/ 	.word	0x00006e60


	//   ....[96]....
        /*0568*/ 	.word	0x00006ea0


	//   ....[97]....
        /*056c*/ 	.word	0x00006ee0


	//   ....[98]....
        /*0570*/ 	.word	0x00006f60


	//   ....[99]....
        /*0574*/ 	.word	0x00006fd0


	//   ....[100]....
        /*0578*/ 	.word	0x00007000


	//   ....[101]....
        /*057c*/ 	.word	0x00007070


	//   ....[102]....
        /*0580*/ 	.word	0x00007350


	//   ....[103]....
        /*0584*/ 	.word	0x00007360


	//   ....[104]....
        /*0588*/ 	.word	0x00007370


	//   ....[105]....
        /*058c*/ 	.word	0x00007380


	//   ....[106]....
        /*0590*/ 	.word	0x00007390


	//   ....[107]....
        /*0594*/ 	.word	0x000073a0


	//   ....[108]....
        /*0598*/ 	.word	0x000073d0


	//   ....[109]....
        /*059c*/ 	.word	0x00007400


	//   ....[110]....
        /*05a0*/ 	.word	0x00007440


	//   ....[111]....
        /*05a4*/ 	.word	0x00007460


	//   ....[112]....
        /*05a8*/ 	.word	0x000074a0


	//   ....[113]....
        /*05ac*/ 	.word	0x000074e0


	//   ....[114]....
        /*05b0*/ 	.word	0x00007520


	//   ....[115]....
        /*05b4*/ 	.word	0x00007550


	//   ....[116]....
        /*05b8*/ 	.word	0x00007580


	//   ....[117]....
        /*05bc*/ 	.word	0x000075c0


	//   ....[118]....
        /*05c0*/ 	.word	0x000075d0


	//   ....[119]....
        /*05c4*/ 	.word	0x00007620


	//   ....[120]....
        /*05c8*/ 	.word	0x00007660


	//   ....[121]....
        /*05cc*/ 	.word	0x00007690


	//   ....[122]....
        /*05d0*/ 	.word	0x000076a0


	//   ....[123]....
        /*05d4*/ 	.word	0x000076b0


	//   ....[124]....
        /*05d8*/ 	.word	0x000076f0


	//   ....[125]....
        /*05dc*/ 	.word	0x00007720


	//   ....[126]....
        /*05e0*/ 	.word	0x00007730


	//   ....[127]....
        /*05e4*/ 	.word	0x00007740


	//   ....[128]....
        /*05e8*/ 	.word	0x00007750


	//   ....[129]....
        /*05ec*/ 	.word	0x00007790


	//   ....[130]....
        /*05f0*/ 	.word	0x000077a0


	//   ....[131]....
        /*05f4*/ 	.word	0x000077b0


	//   ....[132]....
        /*05f8*/ 	.word	0x000077c0


	//   ....[133]....
        /*05fc*/ 	.word	0x00007800


	//   ....[134]....
        /*0600*/ 	.word	0x0000b0b0


	//   ....[135]....
        /*0604*/ 	.word	0x0000be60


	//   ....[136]....
        /*0608*/ 	.word	0x0000c190


	//   ....[137]....
        /*060c*/ 	.word	0x0000c590


	//   ....[138]....
        /*0610*/ 	.word	0x0000c840


	//   ....[139]....
        /*0614*/ 	.word	0x0000cb00


	//   ....[140]....
        /*0618*/ 	.word	0x0000cd70


	//   ....[141]....
        /*061c*/ 	.word	0x0000f470


	//   ....[142]....
        /*0620*/ 	.word	0x0000f660


	//   ....[143]....
        /*0624*/ 	.word	0x0000f6d0


	//   ....[144]....
        /*0628*/ 	.word	0x0000f740


	//----- nvinfo : EIATTR_REG_RECONFIG
	.align		4
.L_804:
        /*062c*/ 	.byte	0x01, 0x54
	.zero		2


	//----- nvinfo : EIATTR_SYSCALL_OFFSETS
	.align		4
        /*0630*/ 	.byte	0x04, 0x46
        /*0632*/ 	.short	(.L_806 - .L_805)


	//   ....[0]....
.L_805:
        /*0634*/ 	.word	0x00001290


	//   ....[1]....
        /*0638*/ 	.word	0x00001380


	//   ....[2]....
        /*063c*/ 	.word	0x000014e0


	//   ....[3]....
        /*0640*/ 	.word	0x000015d0


	//----- nvinfo : EIATTR_MBARRIER_INSTR_OFFSETS
	.align		4
.L_806:
        /*0644*/ 	.byte	0x04, 0x39
        /*0646*/ 	.short	(.L_808 - .L_807)


	//   ....[0]....
.L_807:
        /*0648*/ 	.word	0x00000290
        /*064c*/ 	.word	0x000000ff
        /*0650*/ 	.word	0x00030c00
        /*0654*/ 	.short	0x0100
        /*0656*/ 	.byte	0x06
	.zero		1


	//   ....[1]....
        /*0658*/ 	.word	0x00000390
        /*065c*/ 	.word	0x000000ff
        /*0660*/ 	.word	0x00030c10
        /*0664*/ 	.short	0x0100
        /*0666*/ 	.byte	0x08
	.zero		1


	//   ....[2]....
        /*0668*/ 	.word	0x000003a0
        /*066c*/ 	.word	0x000000ff
        /*0670*/ 	.word	0x00030c20
        /*0674*/ 	.short	0x0100
        /*0676*/ 	.byte	0x08
	.zero		1


	//   ....[3]....
        /*0678*/ 	.word	0x000003b0
        /*067c*/ 	.word	0x000000ff
        /*0680*/ 	.word	0x00030c18
        /*0684*/ 	.short	0x0100
        /*0686*/ 	.byte	0x08
	.zero		1


	//   ....[4]....
        /*0688*/ 	.word	0x000003c0
        /*068c*/ 	.word	0x000000ff
        /*0690*/ 	.word	0x00030c28
        /*0694*/ 	.short	0x0100
        /*0696*/ 	.byte	0x08
	.zero		1


	//   ....[5]....
        /*0698*/ 	.word	0x000004f0
        /*069c*/ 	.word	0x000000ff
        /*06a0*/ 	.word	0x00030c30
        /*06a4*/ 	.short	0x0100
        /*06a6*/ 	.byte	0x08
	.zero		1


	//   ....[6]....
        /*06a8*/ 	.word	0x00000500
        /*06ac*/ 	.word	0x000000ff
        /*06b0*/ 	.word	0x00030c40
        /*06b4*/ 	.short	0x0100
        /*06b6*/ 	.byte	0x08
	.zero		1


	//   ....[7]....
        /*06b8*/ 	.word	0x00000510
        /*06bc*/ 	.word	0x000000ff
        /*06c0*/ 	.word	0x00030c38
        /*06c4*/ 	.short	0x0100
        /*06c6*/ 	.byte	0x08
	.zero		1


	//   ....[8]....
        /*06c8*/ 	.word	0x00000520
        /*06cc*/ 	.word	0x000000ff
        /*06d0*/ 	.word	0x00030c48
        /*06d4*/ 	.short	0x0100
        /*06d6*/ 	.byte	0x08
	.zero		1


	//   ....[9]....
        /*06d8*/ 	.word	0x00001670
        /*06dc*/ 	.word	0x000000ec
        /*06e0*/ 	.word	0x00030c00
        /*06e4*/ 	.short	0x010a
        /*06e6*/ 	.byte	0x3f
	.zero		1


	//   ....[10]....
        /*06e8*/ 	.word	0x000017a0
        /*06ec*/ 	.word	0x000000ec
        /*06f0*/ 	.word	0x00030c00
        /*06f4*/ 	.short	0x010a
        /*06f6*/ 	.byte	0x3f
	.zero		1


	//   ....[11]....
        /*06f8*/ 	.word	0x00002030
        /*06fc*/ 	.word	0x00000006
        /*0700*/ 	.word	0x00030c10
        /*0704*/ 	.short	0x010a
        /*0706*/ 	.byte	0x3f
	.zero		1


	//   ....[12]....
        /*0708*/ 	.word	0x000020a0
        /*070c*/ 	.word	0x00000006
        /*0710*/ 	.word	0x00030c10
        /*0714*/ 	.short	0x010a
        /*0716*/ 	.byte	0x3f
	.zero		1


	//   ....[13]....
        /*0718*/ 	.word	0x000024c0
        /*071c*/ 	.word	0x00000006
        /*0720*/ 	.word	0x00030c30
        /*0724*/ 	.short	0x010a
        /*0726*/ 	.byte	0x3f
	.zero		1


	//   ....[14]....
        /*0728*/ 	.word	0x00002540
        /*072c*/ 	.word	0x00000006
        /*0730*/ 	.word	0x00030c30
        /*0734*/ 	.short	0x010a
        /*0736*/ 	.byte	0x3f
	.zero		1


	//   ....[15]....
        /*0738*/ 	.word	0x000050e0
        /*073c*/ 	.word	0x00000005
        /*0740*/ 	.word	0x00000000
        /*0744*/ 	.short	0x0101
        /*0746*/ 	.byte	0x3f
	.zero		1


	//   ....[16]....
        /*0748*/ 	.word	0x00005530
        /*074c*/ 	.word	0x00000006
        /*0750*/ 	.word	0x00000000
        /*0754*/ 	.short	0x0101
        /*0756*/ 	.byte	0x3f
	.zero		1


	//   ....[17]....
        /*0758*/ 	.word	0x00005d30
        /*075c*/ 	.word	0x00000007
        /*0760*/ 	.word	0x00030c10
        /*0764*/ 	.short	0x010a
        /*0766*/ 	.byte	0x3f
	.zero		1


	//   ....[18]....
        /*0768*/ 	.word	0x00005db0
        /*076c*/ 	.word	0x00000007
        /*0770*/ 	.word	0x00030c10
        /*0774*/ 	.short	0x010a
        /*0776*/ 	.byte	0x3f
	.zero		1


	//   ....[19]....
        /*0778*/ 	.word	0x000061c0
        /*077c*/ 	.word	0x00000007
        /*0780*/ 	.word	0x00030c30
        /*0784*/ 	.short	0x010a
        /*0786*/ 	.byte	0x3f
	.zero		1


	//   ....[20]....
        /*0788*/ 	.word	0x00006250
        /*078c*/ 	.word	0x00000007
        /*0790*/ 	.word	0x00030c30
        /*0794*/ 	.short	0x010a
        /*0796*/ 	.byte	0x3f
	.zero		1


	//   ....[21]....
        /*0798*/ 	.word	0x00008a00
        /*079c*/ 	.word	0x00000008
        /*07a0*/ 	.word	0x00000000
        /*07a4*/ 	.short	0x0101
        /*07a6*/ 	.byte	0x3f
	.zero		1


	//   ....[22]....
        /*07a8*/ 	.word	0x00008e70
        /*07ac*/ 	.word	0x00000007
        /*07b0*/ 	.word	0x00000000
        /*07b4*/ 	.short	0x0101
        /*07b6*/ 	.byte	0x3f
	.zero		1


	//   ....[23]....
        /*07b8*/ 	.word	0x0000db00
        /*07bc*/ 	.word	0x0000000f
        /*07c0*/ 	.word	0x00030c20
        /*07c4*/ 	.short	0x010a
        /*07c6*/ 	.byte	0x3f
	.zero		1


	//   ....[24]....
        /*07c8*/ 	.word	0x0000e0a0
        /*07cc*/ 	.word	0x0000000f
        /*07d0*/ 	.word	0x00030c40
        /*07d4*/ 	.short	0x010a
        /*07d6*/ 	.byte	0x3f
	.zero		1


	//   ....[25]....
        /*07d8*/ 	.word	0x0000e300
        /*07dc*/ 	.word	0x0000000f
        /*07e0*/ 	.word	0x00030c28
        /*07e4*/ 	.short	0x010a
        /*07e6*/ 	.byte	0x3f
	.zero		1


	//   ....[26]....
        /*07e8*/ 	.word	0x0000e560
        /*07ec*/ 	.word	0x0000000f
        /*07f0*/ 	.word	0x00030c48
        /*07f4*/ 	.short	0x010a
        /*07f6*/ 	.byte	0x3f
	.zero		1


	//   ....[27]....
        /*07f8*/ 	.word	0x0000e760
        /*07fc*/ 	.word	0x0000000f
        /*0800*/ 	.word	0x00030c20
        /*0804*/ 	.short	0x010a
        /*0806*/ 	.byte	0x3f
	.zero		1


	//   ....[28]....
        /*0808*/ 	.word	0x0000ea30
        /*080c*/ 	.word	0x0000000f
        /*0810*/ 	.word	0x00030c40
        /*0814*/ 	.short	0x010a
        /*0816*/ 	.byte	0x3f
	.zero		1


	//   ....[29]....
        /*0818*/ 	.word	0x0000ec60
        /*081c*/ 	.word	0x0000000f
        /*0820*/ 	.word	0x00030c28
        /*0824*/ 	.short	0x010a
        /*0826*/ 	.byte	0x3f
	.zero		1


	//   ....[30]....
        /*0828*/ 	.word	0x0000ef00
        /*082c*/ 	.word	0x00000003
        /*0830*/ 	.word	0x00030c40
        /*0834*/ 	.short	0x010a
        /*0836*/ 	.byte	0x3f
	.zero		1


	//   ....[31]....
        /*0838*/ 	.word	0x0000f2f0
        /*083c*/ 	.word	0x00000007
        /*0840*/ 	.word	0x00000000
        /*0844*/ 	.short	0x010a
        /*0846*/ 	.byte	0x3f
	.zero		1


	//   ....[32]....
        /*0848*/ 	.word	0x0000f340
        /*084c*/ 	.word	0x00000003
        /*0850*/ 	.word	0x00000000
        /*0854*/ 	.short	0x010a
        /*0856*/ 	.byte	0x3f
	.zero		1


	//   ....[33]....
        /*0858*/ 	.word	0x0000f3a0
        /*085c*/ 	.word	0x00000005
        /*0860*/ 	.word	0x00000000
        /*0864*/ 	.short	0x010a
        /*0866*/ 	.byte	0x3f
	.zero		1


	//   ....[34]....
        /*0868*/ 	.word	0x0000f3d0
        /*086c*/ 	.word	0x00000003
        /*0870*/ 	.word	0x00000000
        /*0874*/ 	.short	0x010a
        /*0876*/ 	.byte	0x3f
	.zero		1


	//   ....[35]....
        /*0878*/ 	.word	0x0000f4a0
        /*087c*/ 	.word	0x000000ec
        /*0880*/ 	.word	0x00030c00
        /*0884*/ 	.short	0x010a
        /*0886*/ 	.byte	0x3f
	.zero		1


	//   ....[36]....
        /*0888*/ 	.word	0x0000f4f0
        /*088c*/ 	.word	0x00000006
        /*0890*/ 	.word	0x00030c10
        /*0894*/ 	.short	0x010a
        /*0896*/ 	.byte	0x3f
	.zero		1


	//   ....[37]....
        /*0898*/ 	.word	0x0000f540
        /*089c*/ 	.word	0x00000006
        /*08a0*/ 	.word	0x00030c30
        /*08a4*/ 	.short	0x010a
        /*08a6*/ 	.byte	0x3f
	.zero		1


	//   ....[38]....
        /*08a8*/ 	.word	0x0000f590
        /*08ac*/ 	.word	0x00000007
        /*08b0*/ 	.word	0x00030c10
        /*08b4*/ 	.short	0x010a
        /*08b6*/ 	.byte	0x3f
	.zero		1


	//   ....[39]....
        /*08b8*/ 	.word	0x0000f5e0
        /*08bc*/ 	.word	0x00000007
        /*08c0*/ 	.word	0x00030c30
        /*08c4*/ 	.short	0x010a
        /*08c6*/ 	.byte	0x3f
	.zero		1


	//   ....[40]....
        /*08c8*/ 	.word	0x0000f780
        /*08cc*/ 	.word	0x0000000f
        /*08d0*/ 	.word	0x00030c20
        /*08d4*/ 	.short	0x010a
        /*08d6*/ 	.byte	0x3f
	.zero		1


	//   ....[41]....
        /*08d8*/ 	.word	0x0000f7d0
        /*08dc*/ 	.word	0x0000000f
        /*08e0*/ 	.word	0x00030c40
        /*08e4*/ 	.short	0x010a
        /*08e6*/ 	.byte	0x3f
	.zero		1


	//   ....[42]....
        /*08e8*/ 	.word	0x0000f820
        /*08ec*/ 	.word	0x0000000f
        /*08f0*/ 	.word	0x00030c28
        /*08f4*/ 	.short	0x010a
        /*08f6*/ 	.byte	0x3f
	.zero		1


	//   ....[43]....
        /*08f8*/ 	.word	0x0000f870
        /*08fc*/ 	.word	0x0000000f
        /*0900*/ 	.word	0x00030c48
        /*0904*/ 	.short	0x010a
        /*0906*/ 	.byte	0x3f
	.zero		1


	//   ....[44]....
        /*0908*/ 	.word	0x0000f8d0
        /*090c*/ 	.word	0x0000000f
        /*0910*/ 	.word	0x00030c20
        /*0914*/ 	.short	0x010a
        /*0916*/ 	.byte	0x3f
	.zero		1


	//   ....[45]....
        /*0918*/ 	.word	0x0000f920
        /*091c*/ 	.word	0x0000000f
        /*0920*/ 	.word	0x00030c40
        /*0924*/ 	.short	0x010a
        /*0926*/ 	.byte	0x3f
	.zero		1


	//   ....[46]....
        /*0928*/ 	.word	0x0000f970
        /*092c*/ 	.word	0x0000000f
        /*0930*/ 	.word	0x00030c28
        /*0934*/ 	.short	0x010a
        /*0936*/ 	.byte	0x3f
	.zero		1


	//   ....[47]....
        /*0938*/ 	.word	0x0000f9c0
        /*093c*/ 	.word	0x00000003
        /*0940*/ 	.word	0x00030c40
        /*0944*/ 	.short	0x010a
        /*0946*/ 	.byte	0x3f
	.zero		1


	//   ....[48]....
        /*0948*/ 	.word	0x0000fa90
        /*094c*/ 	.word	0x00000007
        /*0950*/ 	.word	0x00000000
        /*0954*/ 	.short	0x010a
        /*0956*/ 	.byte	0x3f
	.zero		1


	//   ....[49]....
        /*0958*/ 	.word	0x0000fae0
        /*095c*/ 	.word	0x00000003
        /*0960*/ 	.word	0x00000000
        /*0964*/ 	.short	0x010a
        /*0966*/ 	.byte	0x3f
	.zero		1


	//   ....[50]....
        /*0968*/ 	.word	0x0000fb30
        /*096c*/ 	.word	0x00000005
        /*0970*/ 	.word	0x00000000
        /*0974*/ 	.short	0x010a
        /*0976*/ 	.byte	0x3f
	.zero		1


	//----- nvinfo : EIATTR_NUM_MBARRIERS
	.align		4
.L_808:
        /*0978*/ 	.byte	0x03, 0x38
        /*097a*/ 	.short	0x0009


	//----- nvinfo : EIATTR_EXIT_INSTR_OFFSETS
	.align		4
        /*097c*/ 	.byte	0x04, 0x1c
        /*097e*/ 	.short	(.L_810 - .L_809)


	//   ....[0]....
.L_809:
        /*0980*/ 	.word	0x0000f420


	//----- nvinfo : EIATTR_MAX_THREADS
	.align		4
.L_810:
        /*0984*/ 	.byte	0x04, 0x05
        /*0986*/ 	.short	(.L_812 - .L_811)
.L_811:
        /*0988*/ 	.word	0x00000180
        /*098c*/ 	.word	0x00000001
        /*0990*/ 	.word	0x00000001


	//----- nvinfo : EIATTR_CRS_STACK_SIZE
	.align		4
.L_812:
        /*0994*/ 	.byte	0x04, 0x1e
        /*0996*/ 	.short	(.L_814 - .L_813)
.L_813:
        /*0998*/ 	.word	0x00000000


	//----- nvinfo : EIATTR_CBANK_PARAM_SIZE
	.align		4
.L_814:
        /*099c*/ 	.byte	0x03, 0x19
        /*099e*/ 	.short	0x06f0


	//----- nvinfo : EIATTR_PARAM_CBANK
	.align		4
        /*09a0*/ 	.byte	0x04, 0x0a
        /*09a2*/ 	.short	(.L_816 - .L_815)
	.align		4
.L_815:
        /*09a4*/ 	.word	index@(.nv.constant0._ZN7cutlass13device_kernelIN5flash11enable_sm90INS1_16FlashAttnBwdSm90INS1_25CollectiveMainloopBwdSm90ILi2ELi2ELi2EN4cute5tupleIJNS5_1CILi1EEES8_S8_EEENS6_IJNS7_ILi128EEESA_NS7_ILi64EEEEEENS_6half_tEfNS_4arch4Sm90ELb1ELb0ELb0ELb1ELb1ELb1ELb0ELb0ELi2ELi1ELi2ELi2ELb0EEENS1_21CollectiveEpilogueBwdISC_SD_SF_Li256ELb1ELb0ELi1EEENS1_25SingleTileBwdLPTSchedulerILb1ELi128ELb1EEEEEEEEEvNT_6ParamsE)
        /*09a8*/ 	.short	0x0210
        /*09aa*/ 	.short	0x06f0


	//----- nvinfo : EIATTR_SW_WAR
	.align		4
.L_816:
        /*09ac*/ 	.byte	0x04, 0x36
        /*09ae*/ 	.short	(.L_818 - .L_817)
.L_817:
        /*09b0*/ 	.word	0x00000008
.L_818:


//--------------------- .nv.info._ZN7cutlass13device_kernelIN5flash11enable_sm90INS1_16FlashAttnBwdSm90INS1_25CollectiveMainloopBwdSm90ILi2ELi2ELi2EN4cute5tupleIJNS5_1CILi1EEES8_S8_EEENS6_IJNS7_ILi128EEESA_NS7_ILi64EEEEEENS_6half_tEfNS_4arch4Sm90ELb1ELb0ELb0ELb1ELb0ELb1ELb0ELb0ELi2ELi1ELi2ELi2ELb0EEENS1_24CollectiveEpilogueBwdGQAISC_fSF_Li256ELb1ELb0EEENS1_25SingleTileBwdLPTSchedulerILb1ELi128ELb0EEEEEEEEEvNT_6ParamsE --------------------------
	.section	.nv.info._ZN7cutlass13device_kernelIN5flash11enable_sm90INS1_16FlashAttnBwdSm90INS1_25CollectiveMainloopBwdSm90ILi2ELi2ELi2EN4cute5tupleIJNS5_1CILi1EEES8_S8_EEENS6_IJNS7_ILi128EEESA_NS7_ILi64EEEEEENS_6half_tEfNS_4arch4Sm90ELb1ELb0ELb0ELb1ELb0ELb1ELb0ELb0ELi2ELi1ELi2ELi2ELb0EEENS1_24CollectiveEpilogueBwdGQAISC_fSF_Li256ELb1ELb0EEENS1_25SingleTileBwdLPTSchedulerILb1ELi128ELb0EEEEEEEEEvNT_6ParamsE,"",@"SHT_CUDA_INFO"
	.sectionflags	@""
	.align	4


	//----- nvinfo : EIATTR_CUDA_API_VERSION
	.align		4
        /*0000*/ 	.byte	0x04, 0x37
        /*0002*/ 	.short	(.L_820 - .L_819)
.L_819:
        /*0004*/ 	.word	0x00000082


	//----- nvinfo : EIATTR_KPARAM_INFO
	.align		4
.L_820:
        /*0008*/ 	.byte	0x04, 0x17
        /*000a*/ 	.short	(.L_822 - .L_821)
.L_821:
        /*000c*/ 	.word	0x00000000
        /*0010*/ 	.short	0x0000
        /*0012*/ 	.short	0x0070
        /*0014*/ 	.byte	0x00, 0xf0, 0x01, 0x1c


	//----- nvinfo : EIATTR_SPARSE_MMA_MASK
	.align		4
.L_822:
        /*0018*/ 	.byte	0x03, 0x50
        /*001a*/ 	.short	0x0000


	//----- nvinfo : EIATTR_MAXREG_COUNT
	.align		4
        /*001c*/ 	.byte	0x03, 0x1b
        /*001e*/ 	.short	0x00a8


	//----- nvinfo : EIATTR_NUM_BARRIERS
	.align		4
        /*0020*/ 	.byte	0x02, 0x4c
        /*0022*/ 	.byte	0x10
	.zero		1


	//----- nvinfo : EIATTR_EXTERNS
	.align		4
        /*0024*/ 	.byte	0x04, 0x0f
        /*0026*/ 	.short	(.L_824 - .L_823)


	//   ....[0]....
	.align		4
.L_823:
        /*0028*/ 	.word	index@(__assertfail)


	//----- nvinfo : EIATTR_ANNOTATIONS
	.align		4
.L_824:
        /*002c*/ 	.byte	0x04, 0x55
        /*002e*/ 	.short	(.L_826 - .L_825)


	//   ....[0]....
.L_825:
        /* <DEDUP_REMOVED lines=24> */


	//----- nvinfo : EIATTR_MERCURY_ISA_VERSION
	.align		4
.L_826:
        /*0198*/ 	.byte	0x03, 0x5f
        /*019a*/ 	.short	0x0101


	//----- nvinfo : EIATTR_INT_WARP_WIDE_INSTR_OFFSETS
	.align		4
        /*019c*/ 	.byte	0x04, 0x31
        /*019e*/ 	.short	(.L_828 - .L_827)


	//   ....[0]....
.L_827:
        /*01a0*/ 	.word	0x00000190


	//   ....[1]....
        /*01a4*/ 	.word	0x000001c0


	//----- nvinfo : EIATTR_COOP_GROUP_MASK_REGIDS
	.align		4
.L_828:
        /*01a8*/ 	.byte	0x04, 0x29
        /*01aa*/ 	.short	(.L_830 - .L_829)


	//   ....[0]....
.L_829:
        /*01ac*/ 	.word	0xffffffff


	//   ....[1]....
        /*01b0*/ 	.word	0xffffffff


	//   ....[2]....
        /*01b4*/ 	.word	0xffffffff


	//   ....[3]....
        /*01b8*/ 	.word	0xffffffff


	//   ....[4]....
        /*01bc*/ 	.word	0xffffffff


	//   ....[5]....
        /*01c0*/ 	.word	0xffffffff


	//   ....[6]....
        /*01c4*/ 	.word	0xffffffff


	//   ....[7]....
        /*01c8*/ 	.word	0xffffffff


	//   ....[8]....
        /*01cc*/ 	.word	0xffffffff


	//   ....[9]....
        /*01d0*/ 	.word	0xffffffff


	//   ....[10]....
        /*01d4*/ 	.word	0xffffffff


	//   ....[11]....
        /*01d8*/ 	.word	0xffffffff


	//   ....[12]....
        /*01dc*/ 	.word	0xffffffff


	//   ....[13]....
        /*01e0*/ 	.word	0xffffffff


	//   ....[14]....
        /*01e4*/ 	.word	0xffffffff


	//   ....[15]....
        /*01e8*/ 	.word	0xffffffff


	//   ....[16]....
        /*01ec*/ 	.word	0xffffffff


	//   ....[17]....
        /*01f0*/ 	.word	0xffffffff


	//   ....[18]....
        /*01f4*/ 	.word	0xffffffff


	//   ....[19]....
        /*01f8*/ 	.word	0xffffffff


	//   ....[20]....
        /*01fc*/ 	.word	0xffffffff


	//   ....[21]....
        /*0200*/ 	.word	0xffffffff


	//   ....[22]....
        /*0204*/ 	.word	0xffffffff


	//   ....[23]....
        /*0208*/ 	.word	0xffffffff


	//   ....[24]....
        /*020c*/ 	.word	0xffffffff


	//   ....[25]....
        /*0210*/ 	.word	0xffffffff


	//   ....[26]....
        /*0214*/ 	.word	0xffffffff


	//   ....[27]....
        /*0218*/ 	.word	0xffffffff


	//   ....[28]....
        /*021c*/ 	.word	0xffffffff


	//   ....[29]....
        /*0220*/ 	.word	0xffffffff


	//   ....[30]....
        /*0224*/ 	.word	0xffffffff


	//   ....[31]....
        /*0228*/ 	.word	0xffffffff


	//   ....[32]....
        /*022c*/ 	.word	0xffffffff


	//   ....[33]....
        /*0230*/ 	.word	0xffffffff


	//   ....[34]....
        /*0234*/ 	.word	0xffffffff


	//   ....[35]....
        /*0238*/ 	.word	0xffffffff


	//   ....[36]....
        /*023c*/ 	.word	0xffffffff


	//   ....[37]....
        /*0240*/ 	.word	0xffffffff


	//   ....[38]....
        /*0244*/ 	.word	0xffffffff


	//   ....[39]....
        /*0248*/ 	.word	0xffffffff


	//   ....[40]....
        /*024c*/ 	.word	0xffffffff


	//   ....[41]....
        /*0250*/ 	.word	0xffffffff


	//   ....[42]....
        /*0254*/ 	.word	0xffffffff


	//   ....[43]....
        /*0258*/ 	.word	0xffffffff


	//   ....[44]....
        /*025c*/ 	.word	0xffffffff


	//   ....[45]....
        /*0260*/ 	.word	0xffffffff


	//   ....[46]....
        /*0264*/ 	.word	0xffffffff


	//   ....[47]....
        /*0268*/ 	.word	0xffffffff


	//   ....[48]....
        /*026c*/ 	.word	0xffffffff


	//   ....[49]....
        /*0270*/ 	.word	0xffffffff


	//   ....[50]....
        /*0274*/ 	.word	0xffffffff


	//   ....[51]....
        /*0278*/ 	.word	0xffffffff


	//   ....[52]....
        /*027c*/ 	.word	0xffffffff


	//   ....[53]....
        /*0280*/ 	.word	0xffffffff


	//   ....[54]....
        /*0284*/ 	.word	0xffffffff


	//   ....[55]....
        /*0288*/ 	.word	0xffffffff


	//   ....[56]....
        /*028c*/ 	.word	0xffffffff


	//   ....[57]....
        /*0290*/ 	.word	0xffffffff


	//   ....[58]....
        /*0294*/ 	.word	0xffffffff


	//   ....[59]....
        /*0298*/ 	.word	0xffffffff


	//   ....[60]....
        /*029c*/ 	.word	0xffffffff


	//   ....[61]....
        /*02a0*/ 	.word	0xffffffff


	//   ....[62]....
        /*02a4*/ 	.word	0xffffffff


	//   ....[63]....
        /*02a8*/ 	.word	0xffffffff


	//   ....[64]....
        /*02ac*/ 	.word	0xffffffff


	//   ....[65]....
        /*02b0*/ 	.word	0xffffffff


	//   ....[66]....
        /*02b4*/ 	.word	0xffffffff


	//   ....[67]....
        /*02b8*/ 	.word	0xffffffff


	//   ....[68]....
        /*02bc*/ 	.word	0xffffffff


	//   ....[69]....
        /*02c0*/ 	.word	0xffffffff


	//   ....[70]....
        /*02c4*/ 	.word	0xffffffff


	//   ....[71]....
        /*02c8*/ 	.word	0xffffffff


	//   ....[72]....
        /*02cc*/ 	.word	0xffffffff


	//   ....[73]....
        /*02d0*/ 	.word	0xffffffff


	//   ....[74]....
        /*02d4*/ 	.word	0xffffffff


	//   ....[75]....
        /*02d8*/ 	.word	0xffffffff


	//   ....[76]....
        /*02dc*/ 	.word	0xffffffff


	//   ....[77]....
        /*02e0*/ 	.word	0xffffffff


	//   ....[78]....
        /*02e4*/ 	.word	0xffffffff


	//   ....[79]....
        /*02e8*/ 	.word	0xffffffff


	//   ....[80]....
        /*02ec*/ 	.word	0xffffffff


	//   ....[81]....
        /*02f0*/ 	.word	0xffffffff


	//   ....[82]....
        /*02f4*/ 	.word	0xffffffff


	//   ....[83]....
        /*02f8*/ 	.word	0xffffffff


	//   ....[84]....
        /*02fc*/ 	.word	0xffffffff


	//   ....[85]....
        /*0300*/ 	.word	0xffffffff


	//   ....[86]....
        /*0304*/ 	.word	0xffffffff


	//   ....[87]....
        /*0308*/ 	.word	0xffffffff


	//   ....[88]....
        /*030c*/ 	.word	0xffffffff


	//   ....[89]....
        /*0310*/ 	.word	0xffffffff


	//   ....[90]....
        /*0314*/ 	.word	0xffffffff


	//   ....[91]....
        /*0318*/ 	.word	0xffffffff


	//   ....[92]....
        /*031c*/ 	.word	0xffffffff


	//   ....[93]....
        /*0320*/ 	.word	0xffffffff


	//   ....[94]....
        /*0324*/ 	.word	0xffffffff


	//   ....[95]....
        /*0328*/ 	.word	0xffffffff


	//   ....[96]....
        /*032c*/ 	.word	0xffffffff


	//   ....[97]....
        /*0330*/ 	.word	0xffffffff


	//   ....[98]....
        /*0334*/ 	.word	0xffffffff


	//   ....[99]....
        /*0338*/ 	.word	0xffffffff


	//   ....[100]....
        /*033c*/ 	.word	0xffffffff


	//   ....[101]....
        /*0340*/ 	.word	0xffffffff


	//   ....[102]....
        /*0344*/ 	.word	0xffffffff


	//   ....[103]....
        /*0348*/ 	.word	0xffffffff


	//   ....[104]....
        /*034c*/ 	.word	0xffffffff


	//   ....[105]....
        /*0350*/ 	.word	0xffffffff


	//   ....[106]....
        /*0354*/ 	.word	0xffffffff


	//   ....[107]....
        /*0358*/ 	.word	0xffffffff


	//   ....[108]....
        /*035c*/ 	.word	0xffffffff


	//   ....[109]....
        /*0360*/ 	.word	0xffffffff


	//   ....[110]....
        /*0364*/ 	.word	0xffffffff


	//   ....[111]....
        /*0368*/ 	.word	0xffffffff


	//   ....[112]....
        /*036c*/ 	.word	0xffffffff


	//   ....[113]....
        /*0370*/ 	.word	0xffffffff


	//   ....[114]....
        /*0374*/ 	.word	0xffffffff


	//   ....[115]....
        /*0378*/ 	.word	0xffffffff


	//   ....[116]....
        /*037c*/ 	.word	0xffffffff


	//   ....[117]....
        /*0380*/ 	.word	0xffffffff


	//   ....[118]....
        /*0384*/ 	.word	0xffffffff


	//   ....[119]....
        /*0388*/ 	.word	0xffffffff


	//   ....[120]....
        /*038c*/ 	.word	0xffffffff


	//   ....[121]....
        /*0390*/ 	.word	0xffffffff


	//   ....[122]....
        /*0394*/ 	.word	0xffffffff


	//   ....[123]....
        /*0398*/ 	.word	0xffffffff


	//   ....[124]....
        /*039c*/ 	.word	0xffffffff


	//   ....[125]....
        /*03a0*/ 	.word	0xffffffff


	//   ....[126]....
        /*03a4*/ 	.word	0xffffffff


	//   ....[127]....
        /*03a8*/ 	.word	0xffffffff


	//   ....[128]....
        /*03ac*/ 	.word	0xffffffff


	//   ....[129]....
        /*03b0*/ 	.word	0xffffffff


	//   ....[130]....
        /*03b4*/ 	.word	0xffffffff


	//   ....[131]....
        /*03b8*/ 	.word	0xffffffff


	//   ....[132]....
        /*03bc*/ 	.word	0xffffffff


	//   ....[133]....
        /*03c0*/ 	.word	0xffffffff


	//   ....[134]....
        /*03c4*/ 	.word	0xffffffff


	//   ....[135]....
        /*03c8*/ 	.word	0x0500000f


	//----- nvinfo : EIATTR_COOP_GROUP_INSTR_OFFSETS
	.align		4
.L_830:
        /*03cc*/ 	.byte	0x04, 0x28
        /*03ce*/ 	.short	(.L_832 - .L_831)


	//   ....[0]....
.L_831:
        /*03d0*/ 	.word	0x00000070


	//   ....[1]....
        /*03d4*/ 	.word	0x000001a0


	//   ....[2]....
        /*03d8*/ 	.word	0x000001f0


	//   ....[3]....
        /*03dc*/ 	.word	0x000003e0


	//   ....[4]....
        /*03e0*/ 	.word	0x00000630


	//   ....[5]....
        /*03e4*/ 	.word	0x00001620


	//   ....[6]....
        /*03e8*/ 	.word	0x00002840


	//   ....[7]....
        /*03ec*/ 	.word	0x00002890


	//   ....[8]....
        /*03f0*/ 	.word	0x00002920


	//   ....[9]....
        /*03f4*/ 	.word	0x000029c0


	//   ....[10]....
        /*03f8*/ 	.word	0x00002a00


	//   ....[11]....
        /*03fc*/ 	.word	0x00002a40


	//   ....[12]....
        /*0400*/ 	.word	0x00002a70


	//   ....[13]....
        /*0404*/ 	.word	0x00002ab0


	//   ....[14]....
        /*0408*/ 	.word	0x00002af0


	//   ....[15]....
        /*040c*/ 	.word	0x00002b30


	//   ....[16]....
        /*0410*/ 	.word	0x00002b60


	//   ....[17]....
        /*0414*/ 	.word	0x00002dd0


	//   ....[18]....
        /*0418*/ 	.word	0x00002e70


	//   ....[19]....
        /*041c*/ 	.word	0x00002eb0


	//   ....[20]....
        /*0420*/ 	.word	0x00002f40


	//   ....[21]....
        /*0424*/ 	.word	0x00002fa0


	//   ....[22]....
        /*0428*/ 	.word	0x00002ff0


	//   ....[23]....
        /*042c*/ 	.word	0x00003030


	//   ....[24]....
        /*0430*/ 	.word	0x000030b0


	//   ....[25]....
        /*0434*/ 	.word	0x000030f0


	//   ....[26]....
        /*0438*/ 	.word	0x00003580


	//   ....[27]....
        /*043c*/ 	.word	0x000035b0


	//   ....[28]....
        /*0440*/ 	.word	0x00003610


	//   ....[29]....
        /*0444*/ 	.word	0x00003650


	//   ....[30]....
        /*0448*/ 	.word	0x00003690


	//   ....[31]....
        /*044c*/ 	.word	0x000036b0


	//   ....[32]....
        /*0450*/ 	.word	0x000036e0


	//   ....[33]....
        /*0454*/ 	.word	0x00003730


	//   ....[34]....
        /*0458*/ 	.word	0x00003750


	//   ....[35]....
        /*045c*/ 	.word	0x00003770


	//   ....[36]....
        /*0460*/ 	.word	0x00003790


	//   ....[37]....
        /*0464*/ 	.word	0x000037d0


	//   ....[38]....
        /*0468*/ 	.word	0x00003ac0


	//   ....[39]....
        /*046c*/ 	.word	0x00003ad0


	//   ....[40]....
        /*0470*/ 	.word	0x00003ae0


	//   ....[41]....
        /*0474*/ 	.word	0x00003af0


	//   ....[42]....
        /*0478*/ 	.word	0x00003b00


	//   ....[43]....
        /*047c*/ 	.word	0x00003b10


	//   ....[44]....
        /*0480*/ 	.word	0x00003b20


	//   ....[45]....
        /*0484*/ 	.word	0x00003b50


	//   ....[46]....
        /*0488*/ 	.word	0x00003b70


	//   ....[47]....
        /*048c*/ 	.word	0x00003bd0


	//   ....[48]....
        /*0490*/ 	.word	0x00003c00


	//   ....[49]....
        /*0494*/ 	.word	0x00003c30


	//   ....[50]....
        /*0498*/ 	.word	0x00003c40


	//   ....[51]....
        /*049c*/ 	.word	0x00003c50


	//   ....[52]....
        /*04a0*/ 	.word	0x00003c80


	//   ....[53]....
        /*04a4*/ 	.word	0x00003cb0


	//   ....[54]....
        /*04a8*/ 	.word	0x00003ce0


	//   ....[55]....
        /*04ac*/ 	.word	0x00003d50


	//   ....[56]....
        /*04b0*/ 	.word	0x00003d80


	//   ....[57]....
        /*04b4*/ 	.word	0x00003db0


	//   ....[58]....
        /*04b8*/ 	.word	0x00003dc0


	//   ....[59]....
        /*04bc*/ 	.word	0x00003dd0


	//   ....[60]....
        /*04c0*/ 	.word	0x00003de0


	//   ....[61]....
        /*04c4*/ 	.word	0x00003df0


	//   ....[62]....
        /*04c8*/ 	.word	0x00003e20


	//   ....[63]....
        /*04cc*/ 	.word	0x00003e30


	//   ....[64]....
        /*04d0*/ 	.word	0x00003e70


	//   ....[65]....
        /*04d4*/ 	.word	0x00003ea0


	//   ....[66]....
        /*04d8*/ 	.word	0x00003ed0


	//   ....[67]....
        /*04dc*/ 	.word	0x00003ee0


	//   ....[68]....
        /*04e0*/ 	.word	0x00003ef0


	//   ....[69]....
        /*04e4*/ 	.word	0x00003f00


	//   ....[70]....
        /*04e8*/ 	.word	0x000064f0


	//   ....[71]....
        /*04ec*/ 	.word	0x00006530


	//   ....[72]....
        /*04f0*/ 	.word	0x000065a0


	//   ....[73]....
        /*04f4*/ 	.word	0x000065e0


	//   ....[74]....
        /*04f8*/ 	.word	0x00006620


	//   ....[75]....
        /*04fc*/ 	.word	0x00006660


	//   ....[76]....
        /*0500*/ 	.word	0x000066a0


	//   ....[77]....
        /*0504*/ 	.word	0x000068e0


	//   ....[78]....
        /*0508*/ 	.word	0x00006a60


	//   ....[79]....
        /*050c*/ 	.word	0x00006bd0


	//   ....[80]....
        /*0510*/ 	.word	0x00006be0


	//   ....[81]....
        /*0514*/ 	.word	0x00006bf0


	//   ....[82]....
        /*0518*/ 	.word	0x00006c90


	//   ....[83]....
        /*051c*/ 	.word	0x00006cd0


	//   ....[84]....
        /*0520*/ 	.word	0x00006d10


	//   ....[85]....
        /*0524*/ 	.word	0x00006d50


	//   ....[86]....
        /*0528*/ 	.word	0x00006d70


	//   ....[87]....
        /*052c*/ 	.word	0x00006d90


	//   ....[88]....
        /*0530*/ 	.word	0x00006dc0


	//   ....[89]....
        /*0534*/ 	.word	0x00006e30


	//   ....[90]....
        /*0538*/ 	.word	0x00006e60


	//   ....[91]....
        /*053c*/ 	.word	0x00006e70


	//   ....[92]....
        /*0540*/ 	.word	0x00006eb0


	//   ....[93]....
        /*0544*/ 	.word	0x00006fd0


	//   ....[94]....
        /*0548*/ 	.word	0x00007010


	//   ....[95]....
        /*054c*/ 	.word	0x00007050


	//   ....[96]....
        /*0550*/ 	.word	0x000070a0


	//   ....[97]....
        /*0554*/ 	.word	0x000070d0


	//   ....[98]....
        /*0558*/ 	.word	0x000070f0


	//   ....[99]....
        /*055c*/ 	.word	0x00007130


	//   ....[100]....
        /*0560*/ 	.word	0x000071b0


	//   ....[101]....
        /*0564*/ 	.word	0x00007200


	//   ....[102]....
        /*0568*/ 	.word	0x00007560


	//   ....[103]....
        /*056c*/ 	.word	0x00007570


	//   ....[104]....
        /*0570*/ 	.word	0x00007580


	//   ....[105]....
        /*0574*/ 	.word	0x00007590


	//   ....[106]....
        /*0578*/ 	.word	0x000075a0


	//   ....[107]....
        /*057c*/ 	.word	0x000075b0


	//   ....[108]....
        /*0580*/ 	.word	0x000075e0


	//   ....[109]....
        /*0584*/ 	.word	0x00007610


	//   ....[110]....
        /*0588*/ 	.word	0x00007650


	//   ....[111]....
        /*058c*/ 	.word	0x00007670


	//   ....[112]....
        /*0590*/ 	.word	0x000076b0


	//   ....[113]....
        /*0594*/ 	.word	0x000076d0


	//   ....[114]....
        /*0598*/ 	.word	0x00007710


	//   ....[115]....
        /*059c*/ 	.word	0x00007740


	//   ....[116]....
        /*05a0*/ 	.word	0x000077a0


	//   ....[117]....
        /*05a4*/ 	.word	0x000077d0


	//   ....[118]....
        /*05a8*/ 	.word	0x000077f0


	//   ....[119]....
        /*05ac*/ 	.word	0x00007800


	//   ....[120]....
        /*05b0*/ 	.word	0x00007860


	//   ....[121]....
        /*05b4*/ 	.word	0x000078a0


	//   ....[122]....
        /*05b8*/ 	.word	0x000078e0


	//   ....[123]....
        /*05bc*/ 	.word	0x000078f0


	//   ....[124]....
        /*05c0*/ 	.word	0x00007930


	//   ....[125]....
        /*05c4*/ 	.word	0x00007950


	//   ....[126]....
        /*05c8*/ 	.word	0x00007960


	//   ....[127]....
        /*05cc*/ 	.word	0x00007970


	//   ....[128]....
        /*05d0*/ 	.word	0x00007980


	//   ....[129]....
        /*05d4*/ 	.word	0x000079c0


	//   ....[130]....
        /*05d8*/ 	.word	0x00007a00


	//   ....[131]....
        /*05dc*/ 	.word	0x00007a40


	//   ....[132]....
        /*05e0*/ 	.word	0x00007a60


	//   ....[133]....
        /*05e4*/ 	.word	0x00007a90


	//   ....[134]....
        /*05e8*/ 	.word	0x00009c30


	//   ....[135]....
        /*05ec*/ 	.word	0x0000d6f0


	//----- nvinfo : EIATTR_REG_RECONFIG
	.align		4
.L_832:
        /*05f0*/ 	.byte	0x01, 0x54
	.zero		2


	//----- nvinfo : EIATTR_SYSCALL_OFFSETS
	.align		4
        /*05f4*/ 	.byte	0x04, 0x46
        /*05f6*/ 	.short	(.L_834 - .L_833)


	//   ....[0]....
.L_833:
        /*05f8*/ 	.word	0x00001280


	//   ....[1]....
        /*05fc*/ 	.word	0x00001370


	//   ....[2]....
        /*0600*/ 	.word	0x000014d0


	//   ....[3]....
        /*0604*/ 	.word	0x000015c0


	//----- nvinfo : EIATTR_MBARRIER_INSTR_OFFSETS
	.align		4
.L_834:
        /*0608*/ 	.byte	0x04, 0x39
        /*060a*/ 	.short	(.L_836 - .L_835)


	//   ....[0]....
.L_835:
        /*060c*/ 	.word	0x00000290
        /*0610*/ 	.word	0x000000ff
        /*0614*/ 	.word	0x00030c00
        /*0618*/ 	.short	0x0100
        /*061a*/ 	.byte	0x06
	.zero		1


	//   ....[1]....
        /*061c*/ 	.word	0x00000390
        /*0620*/ 	.word	0x000000ff
        /*0624*/ 	.word	0x00030c10
        /*0628*/ 	.short	0x0100
        /*062a*/ 	.byte	0x08
	.zero		1


	//   ....[2]....
        /*062c*/ 	.word	0x000003a0
        /*0630*/ 	.word	0x000000ff
        /*0634*/ 	.word	0x00030c20
        /*0638*/ 	.short	0x0100
        /*063a*/ 	.byte	0x08
	.zero		1


	//   ....[3]....
        /*063c*/ 	.word	0x000003b0
        /*0640*/ 	.word	0x000000ff
        /*0644*/ 	.word	0x00030c18
        /*0648*/ 	.short	0x0100
        /*064a*/ 	.byte	0x08
	.zero		1


	//   ....[4]....
        /*064c*/ 	.word	0x000003c0
        /*0650*/ 	.word	0x000000ff
        /*0654*/ 	.word	0x00030c28
        /*0658*/ 	.short	0x0100
        /*065a*/ 	.byte	0x08
	.zero		1


	//   ....[5]....
        /*065c*/ 	.word	0x000004f0
        /*0660*/ 	.word	0x000000ff
        /*0664*/ 	.word	0x00030c30
        /*0668*/ 	.short	0x0100
        /*066a*/ 	.byte	0x08
	.zero		1


	//   ....[6]....
        /*066c*/ 	.word	0x00000500
        /*0670*/ 	.word	0x000000ff
        /*0674*/ 	.word	0x00030c40
        /*0678*/ 	.short	0x0100
        /*067a*/ 	.byte	0x08
	.zero		1


	//   ....[7]....
        /*067c*/ 	.word	0x00000510
        /*0680*/ 	.word	0x000000ff
        /*0684*/ 	.word	0x00030c38
        /*0688*/ 	.short	0x0100
        /*068a*/ 	.byte	0x08
	.zero		1


	//   ....[8]....
        /*068c*/ 	.word	0x00000520
        /*0690*/ 	.word	0x000000ff
        /*0694*/ 	.word	0x00030c48
        /*0698*/ 	.short	0x0100
        /*069a*/ 	.byte	0x08
	.zero		1


	//   ....[9]....
        /*069c*/ 	.word	0x00001660
        /*06a0*/ 	.word	0x000000ec
        /*06a4*/ 	.word	0x00030c00
        /*06a8*/ 	.short	0x010a
        /*06aa*/ 	.byte	0x3f
	.zero		1


	//   ....[10]....
        /*06ac*/ 	.word	0x00001790
        /*06b0*/ 	.word	0x000000ec
        /*06b4*/ 	.word	0x00030c00
        /*06b8*/ 	.short	0x010a
        /*06ba*/ 	.byte	0x3f
	.zero		1


	//   ....[11]....
        /*06bc*/ 	.word	0x00002210
        /*06c0*/ 	.word	0x00000006
        /*06c4*/ 	.word	0x00030c10
        /*06c8*/ 	.short	0x010a
        /*06ca*/ 	.byte	0x3f
	.zero		1


	//   ....[12]....
        /*06cc*/ 	.word	0x00002280
        /*06d0*/ 	.word	0x00000006
        /*06d4*/ 	.word	0x00030c10
        /*06d8*/ 	.short	0x010a
        /*06da*/ 	.byte	0x3f
	.zero		1


	//   ....[13]....
        /*06dc*/ 	.word	0x000026a0
        /*06e0*/ 	.word	0x00000006
        /*06e4*/ 	.word	0x00030c30
        /*06e8*/ 	.short	0x010a
        /*06ea*/ 	.byte	0x3f
	.zero		1


	//   ....[14]....
        /*06ec*/ 	.word	0x00002720
        /*06f0*/ 	.word	0x00000006
        /*06f4*/ 	.word	0x00030c30
        /*06f8*/ 	.short	0x010a
        /*06fa*/ 	.byte	0x3f
	.zero		1


	//   ....[15]....
        /*06fc*/ 	.word	0x000052e0
        /*0700*/ 	.word	0x00000005
        /*0704*/ 	.word	0x00000000
        /*0708*/ 	.short	0x0101
        /*070a*/ 	.byte	0x3f
	.zero		1


	//   ....[16]....
        /*070c*/ 	.word	0x00005730
        /*0710*/ 	.word	0x00000006
        /*0714*/ 	.word	0x00000000
        /*0718*/ 	.short	0x0101
        /*071a*/ 	.byte	0x3f
	.zero		1


	//   ....[17]....
        /*071c*/ 	.word	0x00005f30
        /*0720*/ 	.word	0x00000007
        /*0724*/ 	.word	0x00030c10
        /*0728*/ 	.short	0x010a
        /*072a*/ 	.byte	0x3f
	.zero		1


	//   ....[18]....
        /*072c*/ 	.word	0x00005fb0
        /*0730*/ 	.word	0x00000007
        /*0734*/ 	.word	0x00030c10
        /*0738*/ 	.short	0x010a
        /*073a*/ 	.byte	0x3f
	.zero		1


	//   ....[19]....
        /*073c*/ 	.word	0x000063c0
        /*0740*/ 	.word	0x00000007
        /*0744*/ 	.word	0x00030c30
        /*0748*/ 	.short	0x010a
        /*074a*/ 	.byte	0x3f
	.zero		1


	//   ....[20]....
        /*074c*/ 	.word	0x00006450
        /*0750*/ 	.word	0x00000007
        /*0754*/ 	.word	0x00030c30
        /*0758*/ 	.short	0x010a
        /*075a*/ 	.byte	0x3f
	.zero		1


	//   ....[21]....
        /*075c*/ 	.word	0x00008c10
        /*0760*/ 	.word	0x00000008
        /*0764*/ 	.word	0x00000000
        /*0768*/ 	.short	0x0101
        /*076a*/ 	.byte	0x3f
	.zero		1


	//   ....[22]....
        /*076c*/ 	.word	0x00009080
        /*0770*/ 	.word	0x00000007
        /*0774*/ 	.word	0x00000000
        /*0778*/ 	.short	0x0101
        /*077a*/ 	.byte	0x3f
	.zero		1


	//   ....[23]....
        /*077c*/ 	.word	0x0000bd80
        /*0780*/ 	.word	0x0000000f
        /*0784*/ 	.word	0x00030c20
        /*0788*/ 	.short	0x010a
        /*078a*/ 	.byte	0x3f
	.zero		1


	//   ....[24]....
        /*078c*/ 	.word	0x0000c320
        /*0790*/ 	.word	0x0000000f
        /*0794*/ 	.word	0x00030c40
        /*0798*/ 	.short	0x010a
        /*079a*/ 	.byte	0x3f
	.zero		1


	//   ....[25]....
        /*079c*/ 	.word	0x0000c580
        /*07a0*/ 	.word	0x0000000f
        /*07a4*/ 	.word	0x00030c28
        /*07a8*/ 	.short	0x010a
        /*07aa*/ 	.byte	0x3f
	.zero		1


	//   ....[26]....
        /*07ac*/ 	.word	0x0000c7e0
        /*07b0*/ 	.word	0x0000000f
        /*07b4*/ 	.word	0x00030c48
        /*07b8*/ 	.short	0x010a
        /*07ba*/ 	.byte	0x3f
	.zero		1


	//   ....[27]....
        /*07bc*/ 	.word	0x0000c9e0
        /*07c0*/ 	.word	0x0000000f
        /*07c4*/ 	.word	0x00030c20
        /*07c8*/ 	.short	0x010a
        /*07ca*/ 	.byte	0x3f
	.zero		1


	//   ....[28]....
        /*07cc*/ 	.word	0x0000ccb0
        /*07d0*/ 	.word	0x0000000f
        /*07d4*/ 	.word	0x00030c40
        /*07d8*/ 	.short	0x010a
        /*07da*/ 	.byte	0x3f
	.zero		1


	//   ....[29]....
        /*07dc*/ 	.word	0x0000cee0
        /*07e0*/ 	.word	0x0000000f
        /*07e4*/ 	.word	0x00030c28
        /*07e8*/ 	.short	0x010a
        /*07ea*/ 	.byte	0x3f
	.zero		1


	//   ....[30]....
        /*07ec*/ 	.word	0x0000d180
        /*07f0*/ 	.word	0x00000003
        /*07f4*/ 	.word	0x00030c40
        /*07f8*/ 	.short	0x010a
        /*07fa*/ 	.byte	0x3f
	.zero		1


	//   ....[31]....
        /*07fc*/ 	.word	0x0000d570
        /*0800*/ 	.word	0x00000007
        /*0804*/ 	.word	0x00000000
        /*0808*/ 	.short	0x010a
        /*080a*/ 	.byte	0x3f
	.zero		1


	//   ....[32]....
        /*080c*/ 	.word	0x0000d5c0
        /*0810*/ 	.word	0x00000003
        /*0814*/ 	.word	0x00000000
        /*0818*/ 	.short	0x010a
        /*081a*/ 	.byte	0x3f
	.zero		1


	//   ....[33]....
        /*081c*/ 	.word	0x0000d620
        /*0820*/ 	.word	0x00000005
        /*0824*/ 	.word	0x00000000
        /*0828*/ 	.short	0x010a
        /*082a*/ 	.byte	0x3f
	.zero		1


	//   ....[34]....
        /*082c*/ 	.word	0x0000d650
        /*0830*/ 	.word	0x00000003
        /*0834*/ 	.word	0x00000000
        /*0838*/ 	.short	0x010a
        /*083a*/ 	.byte	0x3f
	.zero		1


	//   ....[35]....
        /*083c*/ 	.word	0x0000d720
        /*0840*/ 	.word	0x000000ec
        /*0844*/ 	.word	0x00030c00
        /*0848*/ 	.short	0x010a
        /*084a*/ 	.byte	0x3f
	.zero		1


	//   ....[36]....
        /*084c*/ 	.word	0x0000d770
        /*0850*/ 	.word	0x00000006
        /*0854*/ 	.word	0x00030c10
        /*0858*/ 	.short	0x010a
        /*085a*/ 	.byte	0x3f
	.zero		1


	//   ....[37]....
        /*085c*/ 	.word	0x0000d7c0
        /*0860*/ 	.word	0x00000006
        /*0864*/ 	.word	0x00030c30
        /*0868*/ 	.short	0x010a
        /*086a*/ 	.byte	0x3f
	.zero		1


	//   ....[38]....
        /*086c*/ 	.word	0x0000d810
        /*0870*/ 	.word	0x00000007
        /*0874*/ 	.word	0x00030c10
        /*0878*/ 	.short	0x010a
        /*087a*/ 	.byte	0x3f
	.zero		1


	//   ....[39]....
        /*087c*/ 	.word	0x0000d860
        /*0880*/ 	.word	0x00000007
        /*0884*/ 	.word	0x00030c30
        /*0888*/ 	.short	0x010a
        /*088a*/ 	.byte	0x3f
	.zero		1


	//   ....[40]....
        /*088c*/ 	.word	0x0000d8b0
        /*0890*/ 	.word	0x0000000f
        /*0894*/ 	.word	0x00030c20
        /*0898*/ 	.short	0x010a
        /*089a*/ 	.byte	0x3f
	.zero		1


	//   ....[41]....
        /*089c*/ 	.word	0x0000d900
        /*08a0*/ 	.word	0x0000000f
        /*08a4*/ 	.word	0x00030c40
        /*08a8*/ 	.short	0x010a
        /*08aa*/ 	.byte	0x3f
	.zero		1


	//   ....[42]....
        /*08ac*/ 	.word	0x0000d950
        /*08b0*/ 	.word	0x0000000f
        /*08b4*/ 	.word	0x00030c28
        /*08b8*/ 	.short	0x010a
        /*08ba*/ 	.byte	0x3f
	.zero		1


	//   ....[43]....
        /*08bc*/ 	.word	0x0000d9a0
        /*08c0*/ 	.word	0x0000000f
        /*08c4*/ 	.word	0x00030c48
        /*08c8*/ 	.short	0x010a
        /*08ca*/ 	.byte	0x3f
	.zero		1


	//   ....[44]....
        /*08cc*/ 	.word	0x0000da00
        /*08d0*/ 	.word	0x0000000f
        /*08d4*/ 	.word	0x00030c20
        /*08d8*/ 	.short	0x010a
        /*08da*/ 	.byte	0x3f
	.zero		1


	//   ....[45]....
        /*08dc*/ 	.word	0x0000da50
        /*08e0*/ 	.word	0x0000000f
        /*08e4*/ 	.word	0x00030c40
        /*08e8*/ 	.short	0x010a
        /*08ea*/ 	.byte	0x3f
	.zero		1


	//   ....[46]....
        /*08ec*/ 	.word	0x0000daa0
        /*08f0*/ 	.word	0x0000000f
        /*08f4*/ 	.word	0x00030c28
        /*08f8*/ 	.short	0x010a
        /*08fa*/ 	.byte	0x3f
	.zero		1


	//   ....[47]....
        /*08fc*/ 	.word	0x0000daf0
        /*0900*/ 	.word	0x00000003
        /*0904*/ 	.word	0x00030c40
        /*0908*/ 	.short	0x010a
        /*090a*/ 	.byte	0x3f
	.zero		1


	//   ....[48]....
        /*090c*/ 	.word	0x0000dbc0
        /*0910*/ 	.word	0x00000007
        /*0914*/ 	.word	0x00000000
        /*0918*/ 	.short	0x010a
        /*091a*/ 	.byte	0x3f
	.zero		1


	//   ....[49]....
        /*091c*/ 	.word	0x0000dc10
        /*0920*/ 	.word	0x00000003
        /*0924*/ 	.word	0x00000000
        /*0928*/ 	.short	0x010a
        /*092a*/ 	.byte	0x3f
	.zero		1


	//   ....[50]....
        /*092c*/ 	.word	0x0000dc60
        /*0930*/ 	.word	0x00000005
        /*0934*/ 	.word	0x00000000
        /*0938*/ 	.short	0x010a
        /*093a*/ 	.byte	0x3f
	.zero		1


	//----- nvinfo : EIATTR_NUM_MBARRIERS
	.align		4
.L_836:
        /*093c*/ 	.byte	0x03, 0x38
        /*093e*/ 	.short	0x0009


	//----- nvinfo : EIATTR_EXIT_INSTR_OFFSETS
	.align		4
        /*0940*/ 	.byte	0x04, 0x1c
        /*0942*/ 	.short	(.L_838 - .L_837)


	//   ....[0]....
.L_837:
        /*0944*/ 	.word	0x0000d6a0


	//----- nvinfo : EIATTR_MAX_THREADS
	.align		4
.L_838:
        /*0948*/ 	.byte	0x04, 0x05
        /*094a*/ 	.short	(.L_840 - .L_839)
.L_839:
        /*094c*/ 	.word	0x00000180
        /*0950*/ 	.word	0x00000001
        /*0954*/ 	.word	0x00000001


	//----- nvinfo : EIATTR_CRS_STACK_SIZE
	.align		4
.L_840:
        /*0958*/ 	.byte	0x04, 0x1e
        /*095a*/ 	.short	(.L_842 - .L_841)
.L_841:
        /*095c*/ 	.word	0x00000000


	//----- nvinfo : EIATTR_CBANK_PARAM_SIZE
	.align		4
.L_842:
        /*0960*/ 	.byte	0x03, 0x19
        /*0962*/ 	.short	0x0770


	//----- nvinfo : EIATTR_PARAM_CBANK
	.align		4
        /*0964*/ 	.byte	0x04, 0x0a
        /*0966*/ 	.short	(.L_844 - .L_843)
	.align		4
.L_843:
        /*0968*/ 	.word	index@(.nv.constant0._ZN7cutlass13device_kernelIN5flash11enable_sm90INS1_16FlashAttnBwdSm90INS1_25CollectiveMainloopBwdSm90ILi2ELi2ELi2EN4cute5tupleIJNS5_1CILi1EEES8_S8_EEENS6_IJNS7_ILi128EEESA_NS7_ILi64EEEEEENS_6half_tEfNS_4arch4Sm90ELb1ELb0ELb0ELb1ELb0ELb1ELb0ELb0ELi2ELi1ELi2ELi2ELb0EEENS1_24CollectiveEpilogueBwdGQAISC_fSF_Li256ELb1ELb0EEENS1_25SingleTileBwdLPTSchedulerILb1ELi128ELb0EEEEEEEEEvNT_6ParamsE)
        /*096c*/ 	.short	0x0210
        /*096e*/ 	.short	0x0770


	//----- nvinfo : EIATTR_SW_WAR
	.align		4
.L_844:
        /*0970*/ 	.byte	0x04, 0x36
        /*0972*/ 	.short	(.L_846 - .L_845)
.L_845:
        /*0974*/ 	.word	0x00000008
.L_846:


//--------------------- .nv.info._ZN7cutlass13device_kernelIN5flash32FlashAttnBwdPostprocessConvertdQIN4cute5tupleIJNS3_1CILi128EEENS5_ILi64EEEEEENS_6half_tEfNS_4arch4Sm90ELi256ENS3_8TiledMMAINS3_8MMA_AtomIJNS3_4SM904GMMA25MMA_64x64x16_F32F16F16_RSILNSF_5MajorE0ELSH_1ELNSF_7ScaleInE1ELSI_1EEEEEENS3_6LayoutINS4_IJNS5_ILi2EEENS5_ILi1EEESN_EEENS4_IJSN_NS5_ILi0EEESP_EEEEENS4_IJNS3_10UnderscoreESS_SS_EEEEELb0EEEEEvNT_6ParamsE --------------------------
	.section	.nv.info._ZN7cutlass13device_kernelIN5flash32FlashAttnBwdPostprocessConvertdQIN4cute5tupleIJNS3_1CILi128EEENS5_ILi64EEEEEENS_6half_tEfNS_4arch4Sm90ELi256ENS3_8TiledMMAINS3_8MMA_AtomIJNS3_4SM904GMMA25MMA_64x64x16_F32F16F16_RSILNSF_5MajorE0ELSH_1ELNSF_7ScaleInE1ELSI_1EEEEEENS3_6LayoutINS4_IJNS5_ILi2EEENS5_ILi1EEESN_EEENS4_IJSN_NS5_ILi0EEESP_EEEEENS4_IJNS3_10UnderscoreESS_SS_EEEEELb0EEEEEvNT_6ParamsE,"",@"SHT_CUDA_INFO"
	.sectionflags	@""
	.align	4


	//----- nvinfo : EIATTR_CUDA_API_VERSION
	.align		4
        /*0000*/ 	.byte	0x04, 0x37
        /*0002*/ 	.short	(.L_848 - .L_847)
.L_847:
        /*0004*/ 	.word	0x00000082


	//----- nvinfo : EIATTR_KPARAM_INFO
	.align		4
.L_848:
        /*0008*/ 	.byte	0x04, 0x17
        /*000a*/ 	.short	(.L_850 - .L_849)
.L_849:
        /*000c*/ 	.word	0x00000000
        /*0010*/ 	.short	0x0000
        /*0012*/ 	.short	0x0000
        /*0014*/ 	.byte	0x00, 0xf0, 0xc1, 0x01


	//----- nvinfo : EIATTR_SPARSE_MMA_MASK
	.align		4
.L_850:
        /*0018*/ 	.byte	0x03, 0x50
        /*001a*/ 	.short	0x0000


	//----- nvinfo : EIATTR_MAXREG_COUNT
	.align		4
        /*001c*/ 	.byte	0x03, 0x1b
        /*001e*/ 	.short	0x0080


	//----- nvinfo : EIATTR_NUM_BARRIERS
	.align		4
        /*0020*/ 	.byte	0x02, 0x4c
        /*0022*/ 	.byte	0x01
	.zero		1


	//----- nvinfo : EIATTR_MERCURY_ISA_VERSION
	.align		4
        /*0024*/ 	.byte	0x03, 0x5f
        /*0026*/ 	.short	0x0101


	//----- nvinfo : EIATTR_MBARRIER_INSTR_OFFSETS
	.align		4
        /*0028*/ 	.byte	0x04, 0x39
        /*002a*/ 	.short	(.L_852 - .L_851)


	//   ....[0]....
.L_851:
        /*002c*/ 	.word	0x000004a0
        /*0030*/ 	.word	0x000000ff
        /*0034*/ 	.word	0x0000c000
        /*0038*/ 	.short	0x0100
        /*003a*/ 	.byte	0x06
	.zero		1


	//   ....[1]....
        /*003c*/ 	.word	0x000005b0
        /*0040*/ 	.word	0x00000029
        /*0044*/ 	.word	0x0000c000
        /*0048*/ 	.short	0x010a
        /*004a*/ 	.byte	0x3f
	.zero		1


	//----- nvinfo : EIATTR_NUM_MBARRIERS
	.align		4
.L_852:
        /*004c*/ 	.byte	0x03, 0x38
        /*004e*/ 	.short	0x0001


	//----- nvinfo : EIATTR_EXIT_INSTR_OFFSETS
	.align		4
        /*0050*/ 	.byte	0x04, 0x1c
        /*0052*/ 	.short	(.L_854 - .L_853)


	//   ....[0]....
.L_853:
        /*0054*/ 	.word	0x000001b0


	//   ....[1]....
        /*0058*/ 	.word	0x000011a0


	//   ....[2]....
        /*005c*/ 	.word	0x00001270


	//----- nvinfo : EIATTR_MAX_THREADS
	.align		4
.L_854:
        /*0060*/ 	.byte	0x04, 0x05
        /*0062*/ 	.short	(.L_856 - .L_855)
.L_855:
        /*0064*/ 	.word	0x00000100
        /*0068*/ 	.word	0x00000001
        /*006c*/ 	.word	0x00000001


	//----- nvinfo : EIATTR_CRS_STACK_SIZE
	.align		4
.L_856:
        /*0070*/ 	.byte	0x04, 0x1e
        /*0072*/ 	.short	(.L_858 - .L_857)
.L_857:
        /*0074*/ 	.word	0x00000000


	//----- nvinfo : EIATTR_CBANK_PARAM_SIZE
	.align		4
.L_858:
        /*0078*/ 	.byte	0x03, 0x19
        /*007a*/ 	.short	0x0070


	//----- nvinfo : EIATTR_PARAM_CBANK
	.align		4
        /*007c*/ 	.byte	0x04, 0x0a
        /*007e*/ 	.short	(.L_860 - .L_859)
	.align		4
.L_859:
        /*0080*/ 	.word	index@(.nv.constant0._ZN7cutlass13device_kernelIN5flash32FlashAttnBwdPostprocessConvertdQIN4cute5tupleIJNS3_1CILi128EEENS5_ILi64EEEEEENS_6half_tEfNS_4arch4Sm90ELi256ENS3_8TiledMMAINS3_8MMA_AtomIJNS3_4SM904GMMA25MMA_64x64x16_F32F16F16_RSILNSF_5MajorE0ELSH_1ELNSF_7ScaleInE1ELSI_1EEEEEENS3_6LayoutINS4_IJNS5_ILi2EEENS5_ILi1EEESN_EEENS4_IJSN_NS5_ILi0EEESP_EEEEENS4_IJNS3_10UnderscoreESS_SS_EEEEELb0EEEEEvNT_6ParamsE)
        /*0084*/ 	.short	0x0210
        /*0086*/ 	.short	0x0070


	//----- nvinfo : EIATTR_SW_WAR
	.align		4
.L_860:
        /*0088*/ 	.byte	0x04, 0x36
        /*008a*/ 	.short	(.L_862 - .L_861)
.L_861:
        /*008c*/ 	.word	0x00000008
.L_862:


//--------------------- .nv.info._ZN7cutlass13device_kernelIN5flash32FlashAttnBwdPostprocessConvertdQIN4cute5tupleIJNS3_1CILi128EEENS5_ILi64EEEEEENS_6half_tEfNS_4arch4Sm90ELi256ENS3_8TiledMMAINS3_8MMA_AtomIJNS3_4SM904GMMA25MMA_64x64x16_F32F16F16_SSILNSF_5MajorE0ELSH_1ELNSF_7ScaleInE1ELSI_1EEEEEENS3_6LayoutINS4_IJNS5_ILi2EEENS5_ILi1EEESN_EEENS4_IJSN_NS5_ILi0EEESP_EEEEENS4_IJNS3_10UnderscoreESS_SS_EEEEELb0EEEEEvNT_6ParamsE --------------------------
	.section	.nv.info._ZN7cutlass13device_kernelIN5flash32FlashAttnBwdPostprocessConvertdQIN4cute5tupleIJNS3_1CILi128EEENS5_ILi64EEEEEENS_6half_tEfNS_4arch4Sm90ELi256ENS3_8TiledMMAINS3_8MMA_AtomIJNS3_4SM904GMMA25MMA_64x64x16_F32F16F16_SSILNSF_5MajorE0ELSH_1ELNSF_7ScaleInE1ELSI_1EEEEEENS3_6LayoutINS4_IJNS5_ILi2EEENS5_ILi1EEESN_EEENS4_IJSN_NS5_ILi0EEESP_EEEEENS4_IJNS3_10UnderscoreESS_SS_EEEEELb0EEEEEvNT_6ParamsE,"",@"SHT_CUDA_INFO"
	.sectionflags	@""
	.align	4


	//----- nvinfo : EIATTR_CUDA_API_VERSION
	.align		4
        /*0000*/ 	.byte	0x04, 0x37
        /*0002*/ 	.short	(.L_864 - .L_863)
.L_863:
        /*0004*/ 	.word	0x00000082


	//----- nvinfo : EIATTR_KPARAM_INFO
	.align		4
.L_864:
        /*0008*/ 	.byte	0x04, 0x17
        /*000a*/ 	.short	(.L_866 - .L_865)
.L_865:
        /*000c*/ 	.word	0x00000000
        /*0010*/ 	.short	0x0000
        /*0012*/ 	.short	0x0000
        /*0014*/ 	.byte	0x00, 0xf0, 0xc1, 0x01


	//----- nvinfo : EIATTR_SPARSE_MMA_MASK
	.align		4
.L_866:
        /*0018*/ 	.byte	0x03, 0x50
        /*001a*/ 	.short	0x0000


	//----- nvinfo : EIATTR_MAXREG_COUNT
	.align		4
        /*001c*/ 	.byte	0x03, 0x1b
        /*001e*/ 	.short	0x0080


	//----- nvinfo : EIATTR_NUM_BARRIERS
	.align		4
        /*0020*/ 	.byte	0x02, 0x4c
        /*0022*/ 	.byte	0x01
	.zero		1


	//----- nvinfo : EIATTR_MERCURY_ISA_VERSION
	.align		4
        /*0024*/ 	.byte	0x03, 0x5f
        /*0026*/ 	.short	0x0101


	//----- nvinfo : EIATTR_MBARRIER_INSTR_OFFSETS
	.align		4
        /*0028*/ 	.byte	0x04, 0x39
        /*002a*/ 	.short	(.L_868 - .L_867)


	//   ....[0]....
.L_867:
        /*002c*/ 	.word	0x000004a0
        /*0030*/ 	.word	0x000000ff
        /*0034*/ 	.word	0x0000c000
        /*0038*/ 	.short	0x0100
        /*003a*/ 	.byte	0x06
	.zero		1


	//   ....[1]....
        /*003c*/ 	.word	0x000005b0
        /*0040*/ 	.word	0x00000029
        /*0044*/ 	.word	0x0000c000
        /*0048*/ 	.short	0x010a
        /*004a*/ 	.byte	0x3f
	.zero		1


	//----- nvinfo : EIATTR_NUM_MBARRIERS
	.align		4
.L_868:
        /*004c*/ 	.byte	0x03, 0x38
        /*004e*/ 	.short	0x0001


	//----- nvinfo : EIATTR_EXIT_INSTR_OFFSETS
	.align		4
        /*0050*/ 	.byte	0x04, 0x1c
        /*0052*/ 	.short	(.L_870 - .L_869)


	//   ....[0]....
.L_869:
        /*0054*/ 	.word	0x000001b0


	//   ....[1]....
        /*0058*/ 	.word	0x000011a0


	//   ....[2]....
        /*005c*/ 	.word	0x00001270


	//----- nvinfo : EIATTR_MAX_THREADS
	.align		4
.L_870:
        /*0060*/ 	.byte	0x04, 0x05
        /*0062*/ 	.short	(.L_872 - .L_871)
.L_871:
        /*0064*/ 	.word	0x00000100
        /*0068*/ 	.word	0x00000001
        /*006c*/ 	.word	0x00000001


	//----- nvinfo : EIATTR_CRS_STACK_SIZE
	.align		4
.L_872:
        /*0070*/ 	.byte	0x04, 0x1e
        /*0072*/ 	.short	(.L_874 - .L_873)
.L_873:
        /*0074*/ 	.word	0x00000000


	//----- nvinfo : EIATTR_CBANK_PARAM_SIZE
	.align		4
.L_874:
        /*0078*/ 	.byte	0x03, 0x19
        /*007a*/ 	.short	0x0070


	//----- nvinfo : EIATTR_PARAM_CBANK
	.align		4
        /*007c*/ 	.byte	0x04, 0x0a
        /*007e*/ 	.short	(.L_876 - .L_875)
	.align		4
.L_875:
        /*0080*/ 	.word	index@(.nv.constant0._ZN7cutlass13device_kernelIN5flash32FlashAttnBwdPostprocessConvertdQIN4cute5tupleIJNS3_1CILi128EEENS5_ILi64EEEEEENS_6half_tEfNS_4arch4Sm90ELi256ENS3_8TiledMMAINS3_8MMA_AtomIJNS3_4SM904GMMA25MMA_64x64x16_F32F16F16_SSILNSF_5MajorE0ELSH_1ELNSF_7ScaleInE1ELSI_1EEEEEENS3_6LayoutINS4_IJNS5_ILi2EEENS5_ILi1EEESN_EEENS4_IJSN_NS5_ILi0EEESP_EEEEENS4_IJNS3_10UnderscoreESS_SS_EEEEELb0EEEEEvNT_6ParamsE)
        /*0084*/ 	.short	0x0210
        /*0086*/ 	.short	0x0070


	//----- nvinfo : EIATTR_SW_WAR
	.align		4
.L_876:
        /*0088*/ 	.byte	0x04, 0x36
        /*008a*/ 	.short	(.L_878 - .L_877)
.L_877:
        /*008c*/ 	.word	0x00000008
.L_878:


//--------------------- .nv.info._ZN7cutlass13device_kernelIN5flash11enable_sm90INS1_16FlashAttnBwdSm90INS1_25CollectiveMainloopBwdSm90ILi2ELi2ELi2EN4cute5tupleIJNS5_1CILi1EEES8_S8_EEENS6_IJNS7_ILi128EEESA_NS7_ILi64EEEEEENS_6half_tEfNS_4arch4Sm90ELb1ELb0ELb0ELb1ELb1ELb1ELb0ELb0ELi2ELi1ELi2ELi2ELb0EEENS1_24CollectiveEpilogueBwdGQAISC_fSF_Li256ELb1ELb1EEENS1_25SingleTileBwdLPTSchedulerILb1ELi128ELb1EEEEEEEEEvNT_6ParamsE --------------------------
	.section	.nv.info._ZN7cutlass13device_kernelIN5flash11enable_sm90INS1_16FlashAttnBwdSm90INS1_25CollectiveMainloopBwdSm90ILi2ELi2ELi2EN4cute5tupleIJNS5_1CILi1EEES8_S8_EEENS6_IJNS7_ILi128EEESA_NS7_ILi64EEEEEENS_6half_tEfNS_4arch4Sm90ELb1ELb0ELb0ELb1ELb1ELb1ELb0ELb0ELi2ELi1ELi2ELi2ELb0EEENS1_24CollectiveEpilogueBwdGQAISC_fSF_Li256ELb1ELb1EEENS1_25SingleTileBwdLPTSchedulerILb1ELi128ELb1EEEEEEEEEvNT_6ParamsE,"",@"SHT_CUDA_INFO"
	.sectionflags	@""
	.align	4


	//----- nvinfo : EIATTR_CUDA_API_VERSION
	.align		4
        /*0000*/ 	.byte	0x04, 0x37
        /*0002*/ 	.short	(.L_880 - .L_879)
.L_879:
        /*0004*/ 	.word	0x00000082


	//----- nvinfo : EIATTR_KPARAM_INFO
	.align		4
.L_880:
        /*0008*/ 	.byte	0x04, 0x17
        /*000a*/ 	.short	(.L_882 - .L_881)
.L_881:
        /*000c*/ 	.word	0x00000000
        /*0010*/ 	.short	0x0000
        /*0012*/ 	.short	0x0070
        /*0014*/ 	.byte	0x00, 0xf0, 0x01, 0x1c


	//----- nvinfo : EIATTR_SPARSE_MMA_MASK
	.align		4
.L_882:
        /*0018*/ 	.byte	0x03, 0x50
        /*001a*/ 	.short	0x0000


	//----- nvinfo : EIATTR_MAXREG_COUNT
	.align		4
        /*001c*/ 	.byte	0x03, 0x1b
        /*001e*/ 	.short	0x00a8


	//----- nvinfo : EIATTR_NUM_BARRIERS
	.align		4
        /*0020*/ 	.byte	0x02, 0x4c
        /*0022*/ 	.byte	0x10
	.zero		1


	//----- nvinfo : EIATTR_EXTERNS
	.align		4
        /*0024*/ 	.byte	0x04, 0x0f
        /*0026*/ 	.short	(.L_884 - .L_883)


	//   ....[0]....
	.align		4
.L_883:
        /*0028*/ 	.word	index@(__assertfail)


	//----- nvinfo : EIATTR_ANNOTATIONS
	.align		4
.L_884:
        /*002c*/ 	.byte	0x04, 0x55
        /*002e*/ 	.short	(.L_886 - .L_885)


	//   ....[0]....
.L_885:
        /* <DEDUP_REMOVED lines=22> */


	//----- nvinfo : EIATTR_MERCURY_ISA_VERSION
	.align		4
.L_886:
        /*0180*/ 	.byte	0x03, 0x5f
        /*0182*/ 	.short	0x0101


	//----- nvinfo : EIATTR_INT_WARP_WIDE_INSTR_OFFSETS
	.align		4
        /*0184*/ 	.byte	0x04, 0x31
        /*0186*/ 	.short	(.L_888 - .L_887)


	//   ....[0]....
.L_887:
        /*0188*/ 	.word	0x00000190


	//   ....[1]....
        /*018c*/ 	.word	0x000001c0


	//   ....[2]....
        /*0190*/ 	.word	0x0000b2f0


	//   ....[3]....
        /*0194*/ 	.word	0x0000b9a0


	//   ....[4]....
        /*0198*/ 	.word	0x0000bed0


	//----- nvinfo : EIATTR_COOP_GROUP_MASK_REGIDS
	.align		4
.L_888:
        /*019c*/ 	.byte	0x04, 0x29
        /*019e*/ 	.short	(.L_890 - .L_889)


	//   ....[0]....
.L_889:
        /*01a0*/ 	.word	0xffffffff


	//   ....[1]....
        /*01a4*/ 	.word	0xffffffff


	//   ....[2]....
        /*01a8*/ 	.word	0xffffffff


	//   ....[3]....
        /*01ac*/ 	.word	0xffffffff


	//   ....[4]....
        /*01b0*/ 	.word	0xffffffff


	//   ....[5]....
        /*01b4*/ 	.word	0xffffffff


	//   ....[6]....
        /*01b8*/ 	.word	0xffffffff


	//   ....[7]....
        /*01bc*/ 	.word	0xffffffff


	//   ....[8]....
        /*01c0*/ 	.word	0xffffffff


	//   ....[9]....
        /*01c4*/ 	.word	0xffffffff


	//   ....[10]....
        /*01c8*/ 	.word	0xffffffff


	//   ....[11]....
        /*01cc*/ 	.word	0xffffffff


	//   ....[12]....
        /*01d0*/ 	.word	0xffffffff


	//   ....[13]....
        /*01d4*/ 	.word	0xffffffff


	//   ....[14]....
        /*01d8*/ 	.word	0xffffffff


	//   ....[15]....
        /*01dc*/ 	.word	0xffffffff


	//   ....[16]....
        /*01e0*/ 	.word	0xffffffff


	//   ....[17]....
        /*01e4*/ 	.word	0xffffffff


	//   ....[18]....
        /*01e8*/ 	.word	0xffffffff


	//   ....[19]....
        /*01ec*/ 	.word	0xffffffff


	//   ....[20]....
        /*01f0*/ 	.word	0xffffffff


	//   ....[21]....
        /*01f4*/ 	.word	0xffffffff


	//   ....[22]....
        /*01f8*/ 	.word	0xffffffff


	//   ....[23]....
        /*01fc*/ 	.word	0xffffffff


	//   ....[24]....
        /*0200*/ 	.word	0xffffffff


	//   ....[25]....
        /*0204*/ 	.word	0xffffffff


	//   ....[26]....
        /*0208*/ 	.word	0xffffffff


	//   ....[27]....
        /*020c*/ 	.word	0xffffffff


	//   ....[28]....
        /*0210*/ 	.word	0xffffffff


	//   ....[29]....
        /*0214*/ 	.word	0xffffffff


	//   ....[30]....
        /*0218*/ 	.word	0xffffffff


	//   ....[31]....
        /*021c*/ 	.word	0xffffffff


	//   ....[32]....
        /*0220*/ 	.word	0xffffffff


	//   ....[33]....
        /*0224*/ 	.word	0xffffffff


	//   ....[34]....
        /*0228*/ 	.word	0xffffffff


	//   ....[35]....
        /*022c*/ 	.word	0xffffffff


	//   ....[36]....
        /*0230*/ 	.word	0xffffffff


	//   ....[37]....
        /*0234*/ 	.word	0xffffffff


	//   ....[38]....
        /*0238*/ 	.word	0xffffffff


	//   ....[39]....
        /*023c*/ 	.word	0xffffffff


	//   ....[40]....
        /*0240*/ 	.word	0xffffffff


	//   ....[41]....
        /*0244*/ 	.word	0xffffffff


	//   ....[42]....
        /*0248*/ 	.word	0xffffffff


	//   ....[43]....
        /*024c*/ 	.word	0xffffffff


	//   ....[44]....
        /*0250*/ 	.word	0xffffffff


	//   ....[45]....
        /*0254*/ 	.word	0xffffffff


	//   ....[46]....
        /*0258*/ 	.word	0xffffffff


	//   ....[47]....
        /*025c*/ 	.word	0xffffffff


	//   ....[48]....
        /*0260*/ 	.word	0xffffffff


	//   ....[49]....
        /*0264*/ 	.word	0xffffffff


	//   ....[50]....
        /*0268*/ 	.word	0xffffffff


	//   ....[51]....
        /*026c*/ 	.word	0xffffffff


	//   ....[52]....
        /*0270*/ 	.word	0xffffffff


	//   ....[53]....
        /*0274*/ 	.word	0xffffffff


	//   ....[54]....
        /*0278*/ 	.word	0xffffffff


	//   ....[55]....
        /*027c*/ 	.word	0xffffffff


	//   ....[56]....
        /*0280*/ 	.word	0xffffffff


	//   ....[57]....
        /*0284*/ 	.word	0xffffffff


	//   ....[58]....
        /*0288*/ 	.word	0xffffffff


	//   ....[59]....
        /*028c*/ 	.word	0xffffffff


	//   ....[60]....
        /*0290*/ 	.word	0xffffffff


	//   ....[61]....
        /*0294*/ 	.word	0xffffffff


	//   ....[62]....
        /*0298*/ 	.word	0xffffffff


	//   ....[63]....
        /*029c*/ 	.word	0xffffffff


	//   ....[64]....
        /*02a0*/ 	.word	0xffffffff


	//   ....[65]....
        /*02a4*/ 	.word	0xffffffff


	//   ....[66]....
        /*02a8*/ 	.word	0xffffffff


	//   ....[67]....
        /*02ac*/ 	.word	0xffffffff


	//   ....[68]....
        /*02b0*/ 	.word	0xffffffff


	//   ....[69]....
        /*02b4*/ 	.word	0xffffffff


	//   ....[70]....
        /*02b8*/ 	.word	0xffffffff


	//   ....[71]....
        /*02bc*/ 	.word	0xffffffff


	//   ....[72]....
        /*02c0*/ 	.word	0xffffffff


	//   ....[73]....
        /*02c4*/ 	.word	0xffffffff


	//   ....[74]....
        /*02c8*/ 	.word	0xffffffff


	//   ....[75]....
        /*02cc*/ 	.word	0xffffffff


	//   ....[76]....
        /*02d0*/ 	.word	0xffffffff


	//   ....[77]....
        /*02d4*/ 	.word	0xffffffff


	//   ....[78]....
        /*02d8*/ 	.word	0xffffffff


	//   ....[79]....
        /*02dc*/ 	.word	0xffffffff


	//   ....[80]....
        /*02e0*/ 	.word	0xffffffff


	//   ....[81]....
        /*02e4*/ 	.word	0xffffffff


	//   ....[82]....
        /*02e8*/ 	.word	0xffffffff


	//   ....[83]....
        /*02ec*/ 	.word	0xffffffff


	//   ....[84]....
        /*02f0*/ 	.word	0xffffffff


	//   ....[85]....
        /*02f4*/ 	.word	0xffffffff


	//   ....[86]....
        /*02f8*/ 	.word	0xffffffff


	//   ....[87]....
        /*02fc*/ 	.word	0xffffffff


	//   ....[88]....
        /*0300*/ 	.word	0xffffffff


	//   ....[89]....
        /*0304*/ 	.word	0xffffffff


	//   ....[90]....
        /*0308*/ 	.word	0xffffffff


	//   ....[91]....
        /*030c*/ 	.word	0xffffffff


	//   ....[92]....
        /*0310*/ 	.word	0xffffffff


	//   ....[93]....
        /*0314*/ 	.word	0xffffffff


	//   ....[94]....
        /*0318*/ 	.word	0xffffffff


	//   ....[95]....
        /*031c*/ 	.word	0xffffffff


	//   ....[96]....
        /*0320*/ 	.word	0xffffffff


	//   ....[97]....
        /*0324*/ 	.word	0xffffffff


	//   ....[98]....
        /*0328*/ 	.word	0xffffffff


	//   ....[99]....
        /*032c*/ 	.word	0xffffffff


	//   ....[100]....
        /*0330*/ 	.word	0xffffffff


	//   ....[101]....
        /*0334*/ 	.word	0xffffffff


	//   ....[102]....
        /*0338*/ 	.word	0xffffffff


	//   ....[103]....
        /*033c*/ 	.word	0xffffffff


	//   ....[104]....
        /*0340*/ 	.word	0xffffffff


	//   ....[105]....
        /*0344*/ 	.word	0xffffffff


	//   ....[106]....
        /*0348*/ 	.word	0xffffffff


	//   ....[107]....
        /*034c*/ 	.word	0xffffffff


	//   ....[108]....
        /*0350*/ 	.word	0xffffffff


	//   ....[109]....
        /*0354*/ 	.word	0xffffffff


	//   ....[110]....
        /*0358*/ 	.word	0xffffffff


	//   ....[111]....
        /*035c*/ 	.word	0xffffffff


	//   ....[112]....
        /*0360*/ 	.word	0xffffffff


	//   ....[113]....
        /*0364*/ 	.word	0xffffffff


	//   ....[114]....
        /*0368*/ 	.word	0xffffffff


	//   ....[115]....
        /*036c*/ 	.word	0xffffffff


	//   ....[116]....
        /*0370*/ 	.word	0xffffffff


	//   ....[117]....
        /*0374*/ 	.word	0xffffffff


	//   ....[118]....
        /*0378*/ 	.word	0xffffffff


	//   ....[119]....
        /*037c*/ 	.word	0xffffffff


	//   ....[120]....
        /*0380*/ 	.word	0xffffffff


	//   ....[121]....
        /*0384*/ 	.word	0xffffffff


	//   ....[122]....
        /*0388*/ 	.word	0xffffffff


	//   ....[123]....
        /*038c*/ 	.word	0xffffffff


	//   ....[124]....
        /*0390*/ 	.word	0xffffffff


	//   ....[125]....
        /*0394*/ 	.word	0xffffffff


	//   ....[126]....
        /*0398*/ 	.word	0xffffffff


	//   ....[127]....
        /*039c*/ 	.word	0xffffffff


	//   ....[128]....
        /*03a0*/ 	.word	0xffffffff


	//   ....[129]....
        /*03a4*/ 	.word	0xffffffff


	//   ....[130]....
        /*03a8*/ 	.word	0xffffffff


	//   ....[131]....
        /*03ac*/ 	.word	0xffffffff


	//   ....[132]....
        /*03b0*/ 	.word	0xffffffff


	//   ....[133]....
        /*03b4*/ 	.word	0xffffffff


	//   ....[134]....
        /*03b8*/ 	.word	0xffffffff


	//   ....[135]....
        /*03bc*/ 	.word	0xffffffff


	//   ....[136]....
        /*03c0*/ 	.word	0xffffffff


	//   ....[137]....
        /*03c4*/ 	.word	0xffffffff


	//   ....[138]....
        /*03c8*/ 	.word	0xffffffff


	//   ....[139]....
        /*03cc*/ 	.word	0xffffffff


	//   ....[140]....
        /*03d0*/ 	.word	0xffffffff


	//   ....[141]....
        /*03d4*/ 	.word	0xffffffff


	//   ....[142]....
        /*03d8*/ 	.word	0xffffffff


	//   ....[143]....
        /*03dc*/ 	.word	0xffffffff


	//   ....[144]....
        /*03e0*/ 	.word	0xffffffff


	//   ....[145]....
        /*03e4*/ 	.word	0x0500000f


	//   ....[146]....
        /*03e8*/ 	.word	0x0500000f


	//   ....[147]....
        /*03ec*/ 	.word	0x0500000f


	//   ....[148]....
        /*03f0*/ 	.word	0x0500000f


	//   ....[149]....
        /*03f4*/ 	.word	0x0500000f


	//   ....[150]....
        /*03f8*/ 	.word	0x0500000f


	//----- nvinfo : EIATTR_COOP_GROUP_INSTR_OFFSETS
	.align		4
.L_890:
        /*03fc*/ 	.byte	0x04, 0x28
        /*03fe*/ 	.short	(.L_892 - .L_891)


	//   ....[0]....
.L_891:
        /*0400*/ 	.word	0x00000070


	//   ....[1]....
        /*0404*/ 	.word	0x000001a0


	//   ....[2]....
        /*0408*/ 	.word	0x000001f0


	//   ....[3]....
        /*040c*/ 	.word	0x000003e0


	//   ....[4]....
        /*0410*/ 	.word	0x00000630


	//   ....[5]....
        /*0414*/ 	.word	0x00001620


	//   ....[6]....
        /*0418*/ 	.word	0x00002840


	//   ....[7]....
        /*041c*/ 	.word	0x00002890


	//   ....[8]....
        /*0420*/ 	.word	0x00002930


	//   ....[9]....
        /*0424*/ 	.word	0x000029b0


	//   ....[10]....
        /*0428*/ 	.word	0x000029f0


	//   ....[11]....
        /*042c*/ 	.word	0x00002a30


	//   ....[12]....
        /*0430*/ 	.word	0x00002a60


	//   ....[13]....
        /*0434*/ 	.word	0x00002a90


	//   ....[14]....
        /*0438*/ 	.word	0x00002ac0


	//   ....[15]....
        /*043c*/ 	.word	0x00002b30


	//   ....[16]....
        /*0440*/ 	.word	0x00002db0


	//   ....[17]....
        /*0444*/ 	.word	0x00002e60


	//   ....[18]....
        /*0448*/ 	.word	0x00002f00


	//   ....[19]....
        /*044c*/ 	.word	0x00002f60


	//   ....[20]....
        /*0450*/ 	.word	0x00002fa0


	//   ....[21]....
        /*0454*/ 	.word	0x00003000


	//   ....[22]....
        /*0458*/ 	.word	0x000030a0


	//   ....[23]....
        /*045c*/ 	.word	0x00003140


	//   ....[24]....
        /*0460*/ 	.word	0x00003180


	//   ....[25]....
        /*0464*/ 	.word	0x000031c0


	//   ....[26]....
        /*0468*/ 	.word	0x00003200


	//   ....[27]....
        /*046c*/ 	.word	0x00003320


	//   ....[28]....
        /*0470*/ 	.word	0x000035a0


	//   ....[29]....
        /*0474*/ 	.word	0x00003600


	//   ....[30]....
        /*0478*/ 	.word	0x00003630


	//   ....[31]....
        /*047c*/ 	.word	0x00003660


	//   ....[32]....
        /*0480*/ 	.word	0x000036d0


	//   ....[33]....
        /*0484*/ 	.word	0x000036f0


	//   ....[34]....
        /*0488*/ 	.word	0x00003730


	//   ....[35]....
        /*048c*/ 	.word	0x00003770


	//   ....[36]....
        /*0490*/ 	.word	0x00003780


	//   ....[37]....
        /*0494*/ 	.word	0x00003800


	//   ....[38]....
        /*0498*/ 	.word	0x00003ae0


	//   ....[39]....
        /*049c*/ 	.word	0x00003af0


	//   ....[40]....
        /*04a0*/ 	.word	0x00003b00


	//   ....[41]....
        /*04a4*/ 	.word	0x00003b10


	//   ....[42]....
        /*04a8*/ 	.word	0x00003b20


	//   ....[43]....
        /*04ac*/ 	.word	0x00003b30


	//   ....[44]....
        /*04b0*/ 	.word	0x00003b40


	//   ....[45]....
        /*04b4*/ 	.word	0x00003b70


	//   ....[46]....
        /*04b8*/ 	.word	0x00003b90


	//   ....[47]....
        /*04bc*/ 	.word	0x00003bf0


	//   ....[48]....
        /*04c0*/ 	.word	0x00003c20


	//   ....[49]....
        /*04c4*/ 	.word	0x00003c50


	//   ....[50]....
        /*04c8*/ 	.word	0x00003c60


	//   ....[51]....
        /*04cc*/ 	.word	0x00003c70


	//   ....[52]....
        /*04d0*/ 	.word	0x00003ca0


	//   ....[53]....
        /*04d4*/ 	.word	0x00003cd0


	//   ....[54]....
        /*04d8*/ 	.word	0x00003d00


	//   ....[55]....
        /*04dc*/ 	.word	0x00003d70


	//   ....[56]....
        /*04e0*/ 	.word	0x00003da0


	//   ....[57]....
        /*04e4*/ 	.word	0x00003dd0


	//   ....[58]....
        /*04e8*/ 	.word	0x00003de0


	//   ....[59]....
        /*04ec*/ 	.word	0x00003df0


	//   ....[60]....
        /*04f0*/ 	.word	0x00003e00


	//   ....[61]....
        /*04f4*/ 	.word	0x00003e10


	//   ....[62]....
        /*04f8*/ 	.word	0x00003e50


	//   ....[63]....
        /*04fc*/ 	.word	0x00003e60


	//   ....[64]....
        /*0500*/ 	.word	0x00003e80


	//   ....[65]....
        /*0504*/ 	.word	0x00003ed0


	//   ....[66]....
        /*0508*/ 	.word	0x00003f00


	//   ....[67]....
        /*050c*/ 	.word	0x00003f10


	//   ....[68]....
        /*0510*/ 	.word	0x00003f20


	//   ....[69]....
        /*0514*/ 	.word	0x00003f30


	//   ....[70]....
        /*0518*/ 	.word	0x00006520


	//   ....[71]....
        /*051c*/ 	.word	0x00006560


	//   ....[72]....
        /*0520*/ 	.word	0x000065d0


	//   ....[73]....
        /*0524*/ 	.word	0x00006610


	//   ....[74]....
        /*0528*/ 	.word	0x00006650


	//   ....[75]....
        /*052c*/ 	.word	0x00006690


	//   ....[76]....
        /*0530*/ 	.word	0x000066d0


	//   ....[77]....
        /*0534*/ 	.word	0x00006910


	//   ....[78]....
        /*0538*/ 	.word	0x00006a90


	//   ....[79]....
        /*053c*/ 	.word	0x00006c00


	//   ....[80]....
        /*0540*/ 	.word	0x00006c10


	//   ....[81]....
        /*0544*/ 	.word	0x00006c20


	//   ....[82]....
        /*0548*/ 	.word	0x00006cc0


	//   ....[83]....
        /*054c*/ 	.word	0x00006cf0


	//   ....[84]....
        /*0550*/ 	.word	0x00006d30


	//   ....[85]....
        /*0554*/ 	.word	0x00006d70


	//   ....[86]....
        /*0558*/ 	.word	0x00006d90


	//   ....[87]....
        /*055c*/ 	.word	0x00006db0


	//   ....[88]....
        /*0560*/ 	.word	0x00006de0


	//   ....[89]....
        /*0564*/ 	.word	0x00006e50


	//   ....[90]....
        /*0568*/ 	.word	0x00006e80


	//   ....[91]....
        /*056c*/ 	.word	0x00006e90


	//   ....[92]....
        /*0570*/ 	.word	0x00006ed0


	//   ....[93]....
        /*0574*/ 	.word	0x00006ff0


	//   ....[94]....
        /*0578*/ 	.word	0x00007030


	//   ....[95]....
        /*057c*/ 	.word	0x00007070


	//   ....[96]....
        /*0580*/ 	.word	0x000070c0


	//   ....[97]....
        /*0584*/ 	.word	0x000070f0


	//   ....[98]....
        /*0588*/ 	.word	0x00007110


	//   ....[99]....
        /*058c*/ 	.word	0x00007150


	//   ....[100]....
        /*0590*/ 	.word	0x000071d0


	//   ....[101]....
        /*0594*/ 	.word	0x00007220


	//   ....[102]....
        /*0598*/ 	.word	0x00007590


	//   ....[103]....
        /*059c*/ 	.word	0x000075a0


	//   ....[104]....
        /*05a0*/ 	.word	0x000075b0


	//   ....[105]....
        /*05a4*/ 	.word	0x000075c0


	//   ....[106]....
        /*05a8*/ 	.word	0x000075d0


	//   ....[107]....
        /*05ac*/ 	.word	0x000075e0


	//   ....[108]....
        /*05b0*/ 	.word	0x00007610


	//   ....[109]....
        /*05b4*/ 	.word	0x00007640


	//   ....[110]....
        /*05b8*/ 	.word	0x00007680


	//   ....[111]....
        /*05bc*/ 	.word	0x000076a0


	//   ....[112]....
        /*05c0*/ 	.word	0x000076e0


	//   ....[113]....
        /*05c4*/ 	.word	0x00007700


	//   ....[114]....
        /*05c8*/ 	.word	0x00007740


	//   ....[115]....
        /*05cc*/ 	.word	0x00007770


	//   ....[116]....
        /*05d0*/ 	.word	0x000077d0


	//   ....[117]....
        /*05d4*/ 	.word	0x00007800


	//   ....[118]....
        /*05d8*/ 	.word	0x00007820


	//   ....[119]....
        /*05dc*/ 	.word	0x00007830


	//   ....[120]....
        /*05e0*/ 	.word	0x00007890


	//   ....[121]....
        /*05e4*/ 	.word	0x000078d0


	//   ....[122]....
        /*05e8*/ 	.word	0x00007910


	//   ....[123]....
        /*05ec*/ 	.word	0x00007920


	//   ....[124]....
        /*05f0*/ 	.word	0x00007960


	//   ....[125]....
        /*05f4*/ 	.word	0x00007980


	//   ....[126]....
        /*05f8*/ 	.word	0x00007990


	//   ....[127]....
        /*05fc*/ 	.word	0x000079a0


	//   ....[128]....
        /*0600*/ 	.word	0x000079b0


	//   ....[129]....
        /*0604*/ 	.word	0x000079f0


	//   ....[130]....
        /*0608*/ 	.word	0x00007a30


	//   ....[131]....
        /*060c*/ 	.word	0x00007a70


	//   ....[132]....
        /*0610*/ 	.word	0x00007a90


	//   ....[133]....
        /*0614*/ 	.word	0x00007ac0


	//   ....[134]....
        /*0618*/ 	.word	0x00009aa0


	//   ....[135]....
        /*061c*/ 	.word	0x00009c40


	//   ....[136]....
        /*0620*/ 	.word	0x00009e90


	//   ....[137]....
        /*0624*/ 	.word	0x0000a030


	//   ....[138]....
        /*0628*/ 	.word	0x0000a140


	//   ....[139]....
        /*062c*/ 	.word	0x0000aef0


	//   ....[140]....
        /*0630*/ 	.word	0x0000b220


	//   ....[141]....
        /*0634*/ 	.word	0x0000b620


	//   ....[142]....
        /*0638*/ 	.word	0x0000b8d0


	//   ....[143]....
        /*063c*/ 	.word	0x0000bb90


	//   ....[144]....
        /*0640*/ 	.word	0x0000be00


	//   ....[145]....
        /*0644*/ 	.word	0x0000e500


	//   ....[146]....
        /*0648*/ 	.word	0x0000e6f0


	//   ....[147]....
        /*064c*/ 	.word	0x0000e760


	//   ....[148]....
        /*0650*/ 	.word	0x0000e7d0


	//   ....[149]....
        /*0654*/ 	.word	0x0000e840


	//   ....[150]....
        /*0658*/ 	.word	0x0000e8b0


	//----- nvinfo : EIATTR_REG_RECONFIG
	.align		4
.L_892:
        /*065c*/ 	.byte	0x01, 0x54
	.zero		2


	//----- nvinfo : EIATTR_SYSCALL_OFFSETS
	.align		4
        /*0660*/ 	.byte	0x04, 0x46
        /*0662*/ 	.short	(.L_894 - .L_893)


	//   ....[0]....
.L_893:
        /*0664*/ 	.word	0x00001280


	//   ....[1]....
        /*0668*/ 	.word	0x00001370


	//   ....[2]....
        /*066c*/ 	.word	0x000014d0


	//   ....[3]....
        /*0670*/ 	.word	0x000015c0


	//----- nvinfo : EIATTR_MBARRIER_INSTR_OFFSETS
	.align		4
.L_894:
        /*0674*/ 	.byte	0x04, 0x39
        /*0676*/ 	.short	(.L_896 - .L_895)


	//   ....[0]....
.L_895:
        /*0678*/ 	.word	0x00000290
        /*067c*/ 	.word	0x000000ff
        /*0680*/ 	.word	0x00030c00
        /*0684*/ 	.short	0x0100
        /*0686*/ 	.byte	0x06
	.zero		1


	//   ....[1]....
        /*0688*/ 	.word	0x00000390
        /*068c*/ 	.word	0x000000ff
        /*0690*/ 	.word	0x00030c10
        /*0694*/ 	.short	0x0100
        /*0696*/ 	.byte	0x08
	.zero		1


	//   ....[2]....
        /*0698*/ 	.word	0x000003a0
        /*069c*/ 	.word	0x000000ff
        /*06a0*/ 	.word	0x00030c20
        /*06a4*/ 	.short	0x0100
        /*06a6*/ 	.byte	0x08
	.zero		1


	//   ....[3]....
        /*06a8*/ 	.word	0x000003b0
        /*06ac*/ 	.word	0x000000ff
        /*06b0*/ 	.word	0x00030c18
        /*06b4*/ 	.short	0x0100
        /*06b6*/ 	.byte	0x08
	.zero		1


	//   ....[4]....
        /*06b8*/ 	.word	0x000003c0
        /*06bc*/ 	.word	0x000000ff
        /*06c0*/ 	.word	0x00030c28
        /*06c4*/ 	.short	0x0100
        /*06c6*/ 	.byte	0x08
	.zero		1


	//   ....[5]....
        /*06c8*/ 	.word	0x000004f0
        /*06cc*/ 	.word	0x000000ff
        /*06d0*/ 	.word	0x00030c30
        /*06d4*/ 	.short	0x0100
        /*06d6*/ 	.byte	0x08
	.zero		1


	//   ....[6]....
        /*06d8*/ 	.word	0x00000500
        /*06dc*/ 	.word	0x000000ff
        /*06e0*/ 	.word	0x00030c40
        /*06e4*/ 	.short	0x0100
        /*06e6*/ 	.byte	0x08
	.zero		1


	//   ....[7]....
        /*06e8*/ 	.word	0x00000510
        /*06ec*/ 	.word	0x000000ff
        /*06f0*/ 	.word	0x00030c38
        /*06f4*/ 	.short	0x0100
        /*06f6*/ 	.byte	0x08
	.zero		1


	//   ....[8]....
        /*06f8*/ 	.word	0x00000520
        /*06fc*/ 	.word	0x000000ff
        /*0700*/ 	.word	0x00030c48
        /*0704*/ 	.short	0x0100
        /*0706*/ 	.byte	0x08
	.zero		1


	//   ....[9]....
        /*0708*/ 	.word	0x00001660
        /*070c*/ 	.word	0x000000ec
        /*0710*/ 	.word	0x00030c00
        /*0714*/ 	.short	0x010a
        /*0716*/ 	.byte	0x3f
	.zero		1


	//   ....[10]....
        /*0718*/ 	.word	0x00001790
        /*071c*/ 	.word	0x000000ec
        /*0720*/ 	.word	0x00030c00
        /*0724*/ 	.short	0x010a
        /*0726*/ 	.byte	0x3f
	.zero		1


	//   ....[11]....
        /*0728*/ 	.word	0x00002210
        /*072c*/ 	.word	0x00000006
        /*0730*/ 	.word	0x00030c10
        /*0734*/ 	.short	0x010a
        /*0736*/ 	.byte	0x3f
	.zero		1


	//   ....[12]....
        /*0738*/ 	.word	0x00002280
        /*073c*/ 	.word	0x00000006
        /*0740*/ 	.word	0x00030c10
        /*0744*/ 	.short	0x010a
        /*0746*/ 	.byte	0x3f
	.zero		1


	//   ....[13]....
        /*0748*/ 	.word	0x000026a0
        /*074c*/ 	.word	0x00000006
        /*0750*/ 	.word	0x00030c30
        /*0754*/ 	.short	0x010a
        /*0756*/ 	.byte	0x3f
	.zero		1


	//   ....[14]....
        /*0758*/ 	.word	0x00002720
        /*075c*/ 	.word	0x00000006
        /*0760*/ 	.word	0x00030c30
        /*0764*/ 	.short	0x010a
        /*0766*/ 	.byte	0x3f
	.zero		1


	//   ....[15]....
        /*0768*/ 	.word	0x00005310
        /*076c*/ 	.word	0x00000005
        /*0770*/ 	.word	0x00000000
        /*0774*/ 	.short	0x0101
        /*0776*/ 	.byte	0x3f
	.zero		1


	//   ....[16]....
        /*0778*/ 	.word	0x00005760
        /*077c*/ 	.word	0x00000006
        /*0780*/ 	.word	0x00000000
        /*0784*/ 	.short	0x0101
        /*0786*/ 	.byte	0x3f
	.zero		1


	//   ....[17]....
        /*0788*/ 	.word	0x00005f60
        /*078c*/ 	.word	0x00000007
        /*0790*/ 	.word	0x00030c10
        /*0794*/ 	.short	0x010a
        /*0796*/ 	.byte	0x3f
	.zero		1


	//   ....[18]....
        /*0798*/ 	.word	0x00005fe0
        /*079c*/ 	.word	0x00000007
        /*07a0*/ 	.word	0x00030c10
        /*07a4*/ 	.short	0x010a
        /*07a6*/ 	.byte	0x3f
	.zero		1


	//   ....[19]....
        /*07a8*/ 	.word	0x000063f0
        /*07ac*/ 	.word	0x00000007
        /*07b0*/ 	.word	0x00030c30
        /*07b4*/ 	.short	0x010a
        /*07b6*/ 	.byte	0x3f
	.zero		1


	//   ....[20]....
        /*07b8*/ 	.word	0x00006480
        /*07bc*/ 	.word	0x00000007
        /*07c0*/ 	.word	0x00030c30
        /*07c4*/ 	.short	0x010a
        /*07c6*/ 	.byte	0x3f
	.zero		1


	//   ....[21]....
        /*07c8*/ 	.word	0x00008c80
        /*07cc*/ 	.word	0x00000008
        /*07d0*/ 	.word	0x00000000
        /*07d4*/ 	.short	0x0101
        /*07d6*/ 	.byte	0x3f
	.zero		1


	//   ....[22]....
        /*07d8*/ 	.word	0x000090f0
        /*07dc*/ 	.word	0x00000007
        /*07e0*/ 	.word	0x00000000
        /*07e4*/ 	.short	0x0101
        /*07e6*/ 	.byte	0x3f
	.zero		1


	//   ....[23]....
        /*07e8*/ 	.word	0x0000cb90
        /*07ec*/ 	.word	0x0000000f
        /*07f0*/ 	.word	0x00030c20
        /*07f4*/ 	.short	0x010a
        /*07f6*/ 	.byte	0x3f
	.zero		1


	//   ....[24]....
        /*07f8*/ 	.word	0x0000d130
        /*07fc*/ 	.word	0x0000000f
        /*0800*/ 	.word	0x00030c40
        /*0804*/ 	.short	0x010a
        /*0806*/ 	.byte	0x3f
	.zero		1


	//   ....[25]....
        /*0808*/ 	.word	0x0000d390
        /*080c*/ 	.word	0x0000000f
        /*0810*/ 	.word	0x00030c28
        /*0814*/ 	.short	0x010a
        /*0816*/ 	.byte	0x3f
	.zero		1


	//   ....[26]....
        /*0818*/ 	.word	0x0000d5f0
        /*081c*/ 	.word	0x0000000f
        /*0820*/ 	.word	0x00030c48
        /*0824*/ 	.short	0x010a
        /*0826*/ 	.byte	0x3f
	.zero		1


	//   ....[27]....
        /*0828*/ 	.word	0x0000d7f0
        /*082c*/ 	.word	0x0000000f
        /*0830*/ 	.word	0x00030c20
        /*0834*/ 	.short	0x010a
        /*0836*/ 	.byte	0x3f
	.zero		1


	//   ....[28]....
        /*0838*/ 	.word	0x0000dac0
        /*083c*/ 	.word	0x0000000f
        /*0840*/ 	.word	0x00030c40
        /*0844*/ 	.short	0x010a
        /*0846*/ 	.byte	0x3f
	.zero		1


	//   ....[29]....
        /*0848*/ 	.word	0x0000dcf0
        /*084c*/ 	.word	0x0000000f
        /*0850*/ 	.word	0x00030c28
        /*0854*/ 	.short	0x010a
        /*0856*/ 	.byte	0x3f
	.zero		1


	//   ....[30]....
        /*0858*/ 	.word	0x0000df90
        /*085c*/ 	.word	0x00000003
        /*0860*/ 	.word	0x00030c40
        /*0864*/ 	.short	0x010a
        /*0866*/ 	.byte	0x3f
	.zero		1


	//   ....[31]....
        /*0868*/ 	.word	0x0000e380
        /*086c*/ 	.word	0x00000007
        /*0870*/ 	.word	0x00000000
        /*0874*/ 	.short	0x010a
        /*0876*/ 	.byte	0x3f
	.zero		1


	//   ....[32]....
        /*0878*/ 	.word	0x0000e3d0
        /*087c*/ 	.word	0x00000003
        /*0880*/ 	.word	0x00000000
        /*0884*/ 	.short	0x010a
        /*0886*/ 	.byte	0x3f
	.zero		1


	//   ....[33]....
        /*0888*/ 	.word	0x0000e430
        /*088c*/ 	.word	0x00000005
        /*0890*/ 	.word	0x00000000
        /*0894*/ 	.short	0x010a
        /*0896*/ 	.byte	0x3f
	.zero		1


	//   ....[34]....
        /*0898*/ 	.word	0x0000e460
        /*089c*/ 	.word	0x00000003
        /*08a0*/ 	.word	0x00000000
        /*08a4*/ 	.short	0x010a
        /*08a6*/ 	.byte	0x3f
	.zero		1


	//   ....[35]....
        /*08a8*/ 	.word	0x0000e530
        /*08ac*/ 	.word	0x000000ec
        /*08b0*/ 	.word	0x00030c00
        /*08b4*/ 	.short	0x010a
        /*08b6*/ 	.byte	0x3f
	.zero		1


	//   ....[36]....
        /*08b8*/ 	.word	0x0000e580
        /*08bc*/ 	.word	0x00000006
        /*08c0*/ 	.word	0x00030c10
        /*08c4*/ 	.short	0x010a
        /*08c6*/ 	.byte	0x3f
	.zero		1


	//   ....[37]....
        /*08c8*/ 	.word	0x0000e5d0
        /*08cc*/ 	.word	0x00000006
        /*08d0*/ 	.word	0x00030c30
        /*08d4*/ 	.short	0x010a
        /*08d6*/ 	.byte	0x3f
	.zero		1


	//   ....[38]....
        /*08d8*/ 	.word	0x0000e620
        /*08dc*/ 	.word	0x00000007
        /*08e0*/ 	.word	0x00030c10
        /*08e4*/ 	.short	0x010a
        /*08e6*/ 	.byte	0x3f
	.zero		1


	//   ....[39]....
        /*08e8*/ 	.word	0x0000e670
        /*08ec*/ 	.word	0x00000007
        /*08f0*/ 	.word	0x00030c30
        /*08f4*/ 	.short	0x010a
        /*08f6*/ 	.byte	0x3f
	.zero		1


	//   ....[40]....
        /*08f8*/ 	.word	0x0000e8f0
        /*08fc*/ 	.word	0x0000000f
        /*0900*/ 	.word	0x00030c20
        /*0904*/ 	.short	0x010a
        /*0906*/ 	.byte	0x3f
	.zero		1


	//   ....[41]....
        /*0908*/ 	.word	0x0000e940
        /*090c*/ 	.word	0x0000000f
        /*0910*/ 	.word	0x00030c40
        /*0914*/ 	.short	0x010a
        /*0916*/ 	.byte	0x3f
	.zero		1


	//   ....[42]....
        /*0918*/ 	.word	0x0000e990
        /*091c*/ 	.word	0x0000000f
        /*0920*/ 	.word	0x00030c28
        /*0924*/ 	.short	0x010a
        /*0926*/ 	.byte	0x3f
	.zero		1


	//   ....[43]....
        /*0928*/ 	.word	0x0000e9e0
        /*092c*/ 	.word	0x0000000f
        /*0930*/ 	.word	0x00030c48
        /*0934*/ 	.short	0x010a
        /*0936*/ 	.byte	0x3f
	.zero		1


	//   ....[44]....
        /*0938*/ 	.word	0x0000ea40
        /*093c*/ 	.word	0x0000000f
        /*0940*/ 	.word	0x00030c20
        /*0944*/ 	.short	0x010a
        /*0946*/ 	.byte	0x3f
	.zero		1


	//   ....[45]....
        /*0948*/ 	.word	0x0000ea90
        /*094c*/ 	.word	0x0000000f
        /*0950*/ 	.word	0x00030c40
        /*0954*/ 	.short	0x010a
        /*0956*/ 	.byte	0x3f
	.zero		1


	//   ....[46]....
        /*0958*/ 	.word	0x0000eae0
        /*095c*/ 	.word	0x0000000f
        /*0960*/ 	.word	0x00030c28
        /*0964*/ 	.short	0x010a
        /*0966*/ 	.byte	0x3f
	.zero		1


	//   ....[47]....
        /*0968*/ 	.word	0x0000eb30
        /*096c*/ 	.word	0x00000003
        /*0970*/ 	.word	0x00030c40
        /*0974*/ 	.short	0x010a
        /*0976*/ 	.byte	0x3f
	.zero		1


	//   ....[48]....
        /*0978*/ 	.word	0x0000ec00
        /*097c*/ 	.word	0x00000007
        /*0980*/ 	.word	0x00000000
        /*0984*/ 	.short	0x010a
        /*0986*/ 	.byte	0x3f
	.zero		1


	//   ....[49]....
        /*0988*/ 	.word	0x0000ec50
        /*098c*/ 	.word	0x00000003
        /*0990*/ 	.word	0x00000000
        /*0994*/ 	.short	0x010a
        /*0996*/ 	.byte	0x3f
	.zero		1


	//   ....[50]....
        /*0998*/ 	.word	0x0000eca0
        /*099c*/ 	.word	0x00000005
        /*09a0*/ 	.word	0x00000000
        /*09a4*/ 	.short	0x010a
        /*09a6*/ 	.byte	0x3f
	.zero		1


	//----- nvinfo : EIATTR_NUM_MBARRIERS
	.align		4
.L_896:
        /*09a8*/ 	.byte	0x03, 0x38
        /*09aa*/ 	.short	0x0009


	//----- nvinfo : EIATTR_EXIT_INSTR_OFFSETS
	.align		4
        /*09ac*/ 	.byte	0x04, 0x1c
        /*09ae*/ 	.short	(.L_898 - .L_897)


	//   ....[0]....
.L_897:
        /*09b0*/ 	.word	0x0000e4b0


	//----- nvinfo : EIATTR_MAX_THREADS
	.align		4
.L_898:
        /*09b4*/ 	.byte	0x04, 0x05
        /*09b6*/ 	.short	(.L_900 - .L_899)
.L_899:
        /*09b8*/ 	.word	0x00000180
        /*09bc*/ 	.word	0x00000001
        /*09c0*/ 	.word	0x00000001


	//----- nvinfo : EIATTR_CRS_STACK_SIZE
	.align		4
.L_900:
        /*09c4*/ 	.byte	0x04, 0x1e
        /*09c6*/ 	.short	(.L_902 - .L_901)
.L_901:
        /*09c8*/ 	.word	0x00000000


	//----- nvinfo : EIATTR_CBANK_PARAM_SIZE
	.align		4
.L_902:
        /*09cc*/ 	.byte	0x03, 0x19
        /*09ce*/ 	.short	0x0770


	//----- nvinfo : EIATTR_PARAM_CBANK
	.align		4
        /*09d0*/ 	.byte	0x04, 0x0a
        /*09d2*/ 	.short	(.L_904 - .L_903)
	.align		4
.L_903:
        /*09d4*/ 	.word	index@(.nv.constant0._ZN7cutlass13device_kernelIN5flash11enable_sm90INS1_16FlashAttnBwdSm90INS1_25CollectiveMainloopBwdSm90ILi2ELi2ELi2EN4cute5tupleIJNS5_1CILi1EEES8_S8_EEENS6_IJNS7_ILi128EEESA_NS7_ILi64EEEEEENS_6half_tEfNS_4arch4Sm90ELb1ELb0ELb0ELb1ELb1ELb1ELb0ELb0ELi2ELi1ELi2ELi2ELb0EEENS1_24CollectiveEpilogueBwdGQAISC_fSF_Li256ELb1ELb1EEENS1_25SingleTileBwdLPTSchedulerILb1ELi128ELb1EEEEEEEEEvNT_6ParamsE)
        /*09d8*/ 	.short	0x0210
        /*09da*/ 	.short	0x0770


	//----- nvinfo : EIATTR_SW_WAR
	.align		4
.L_904:
        /*09dc*/ 	.byte	0x04, 0x36
        /*09de*/ 	.short	(.L_906 - .L_905)
.L_905:
        /*09e0*/ 	.word	0x00000008
.L_906:


//--------------------- .nv.info._ZN7cutlass13device_kernelIN5flash22FlashAttnBwdPreprocessIN4cute5tupleIJNS3_1CILi128EEENS5_ILi64EEEEEENS_6half_tEfNS_4arch4Sm90ELb1ELb1EEEEEvNT_6ParamsE --------------------------
	.section	.nv.info._ZN7cutlass13device_kernelIN5flash22FlashAttnBwdPreprocessIN4cute5tupleIJNS3_1CILi128EEENS5_ILi64EEEEEENS_6half_tEfNS_4arch4Sm90ELb1ELb1EEEEEvNT_6ParamsE,"",@"SHT_CUDA_INFO"
	.sectionflags	@""
	.align	4


	//----- nvinfo : EIATTR_CUDA_API_VERSION
	.align		4
        /*0000*/ 	.byte	0x04, 0x37
        /*0002*/ 	.short	(.L_908 - .L_907)
.L_907:
        /*0004*/ 	.word	0x00000082


	//----- nvinfo : EIATTR_KPARAM_INFO
	.align		4
.L_908:
        /*0008*/ 	.byte	0x04, 0x17
        /*000a*/ 	.short	(.L_910 - .L_909)
.L_909:
        /*000c*/ 	.word	0x00000000
        /*0010*/ 	.short	0x0000
        /*0012*/ 	.short	0x0000
        /*0014*/ 	.byte	0x00, 0xf0, 0xc1, 0x03


	//----- nvinfo : EIATTR_SPARSE_MMA_MASK
	.align		4
.L_910:
        /*0018*/ 	.byte	0x03, 0x50
        /*001a*/ 	.short	0x0000


	//----- nvinfo : EIATTR_MAXREG_COUNT
	.align		4
        /*001c*/ 	.byte	0x03, 0x1b
        /*001e*/ 	.short	0x0080


	//----- nvinfo : EIATTR_MERCURY_ISA_VERSION
	.align		4
        /*0020*/ 	.byte	0x03, 0x5f
        /*0022*/ 	.short	0x0101


	//----- nvinfo : EIATTR_COOP_GROUP_MASK_REGIDS
	.align		4
        /*0024*/ 	.byte	0x04, 0x29
        /*0026*/ 	.short	(.L_912 - .L_911)


	//   ....[0]....
.L_911:
        /*0028*/ 	.word	0xffffffff


	//   ....[1]....
        /*002c*/ 	.word	0xffffffff


	//   ....[2]....
        /*0030*/ 	.word	0xffffffff


	//   ....[3]....
        /*0034*/ 	.word	0xffffffff


	//   ....[4]....
        /*0038*/ 	.word	0xffffffff


	//   ....[5]....
        /*003c*/ 	.word	0xffffffff


	//   ....[6]....
        /*0040*/ 	.word	0xffffffff


	//   ....[7]....
        /*0044*/ 	.word	0xffffffff


	//   ....[8]....
        /*0048*/ 	.word	0xffffffff


	//   ....[9]....
        /*004c*/ 	.word	0xffffffff


	//   ....[10]....
        /*0050*/ 	.word	0xffffffff


	//   ....[11]....
        /*0054*/ 	.word	0xffffffff


	//----- nvinfo : EIATTR_COOP_GROUP_INSTR_OFFSETS
	.align		4
.L_912:
        /*0058*/ 	.byte	0x04, 0x28
        /*005a*/ 	.short	(.L_914 - .L_913)


	//   ....[0]....
.L_913:
        /*005c*/ 	.word	0x000013a0


	//   ....[1]....
        /*0060*/ 	.word	0x000013b0


	//   ....[2]....
        /*0064*/ 	.word	0x000013c0


	//   ....[3]....
        /*0068*/ 	.word	0x000013d0


	//   ....[4]....
        /*006c*/ 	.word	0x00001420


	//   ....[5]....
        /*0070*/ 	.word	0x00001430


	//   ....[6]....
        /*0074*/ 	.word	0x00001440


	//   ....[7]....
        /*0078*/ 	.word	0x00001450


	//   ....[8]....
        /*007c*/ 	.word	0x000014b0


	//   ....[9]....
        /*0080*/ 	.word	0x000014c0


	//   ....[10]....
        /*0084*/ 	.word	0x000014d0


	//   ....[11]....
        /*0088*/ 	.word	0x000014e0


	//----- nvinfo : EIATTR_EXIT_INSTR_OFFSETS
	.align		4
.L_914:
        /*008c*/ 	.byte	0x04, 0x1c
        /*008e*/ 	.short	(.L_916 - .L_915)


	//   ....[0]....
.L_915:
        /*0090*/ 	.word	0x000001c0


	//   ....[1]....
        /*0094*/ 	.word	0x00001b30


	//   ....[2]....
        /*0098*/ 	.word	0x00001bb0


	//----- nvinfo : EIATTR_MAX_THREADS
	.align		4
.L_916:
        /*009c*/ 	.byte	0x04, 0x05
        /*009e*/ 	.short	(.L_918 - .L_917)
.L_917:
        /*00a0*/ 	.word	0x00000100
        /*00a4*/ 	.word	0x00000001
        /*00a8*/ 	.word	0x00000001


	//----- nvinfo : EIATTR_CRS_STACK_SIZE
	.align		4
.L_918:
        /*00ac*/ 	.byte	0x04, 0x1e
        /*00ae*/ 	.short	(.L_920 - .L_919)
.L_919:
        /*00b0*/ 	.word	0x00000000


	//----- nvinfo : EIATTR_CBANK_PARAM_SIZE
	.align		4
.L_920:
        /*00b4*/ 	.byte	0x03, 0x19
        /*00b6*/ 	.short	0x00f0


	//----- nvinfo : EIATTR_PARAM_CBANK
	.align		4
        /*00b8*/ 	.byte	0x04, 0x0a
        /*00ba*/ 	.short	(.L_922 - .L_921)
	.align		4
.L_921:
        /*00bc*/ 	.word	index@(.nv.constant0._ZN7cutlass13device_kernelIN5flash22FlashAttnBwdPreprocessIN4cute5tupleIJNS3_1CILi128EEENS5_ILi64EEEEEENS_6half_tEfNS_4arch4Sm90ELb1ELb1EEEEEvNT_6ParamsE)
        /*00c0*/ 	.short	0x0210
        /*00c2*/ 	.short	0x00f0


	//----- nvinfo : EIATTR_SW_WAR
	.align		4
.L_922:
        /*00c4*/ 	.byte	0x04, 0x36
        /*00c6*/ 	.short	(.L_924 - .L_923)
.L_923:
        /*00c8*/ 	.word	0x00000008
.L_924:


//--------------------- .nv.callgraph             --------------------------
	.section	.nv.callgraph,"",@"SHT_CUDA_CALLGRAPH"
	.align	4
	.sectionentsize	8
	.align		4
        /*0000*/ 	.word	0x00000000
	.align		4
        /*0004*/ 	.word	0xffffffff
	.align		4
        /*0008*/ 	.word	index@(_ZN7cutlass13device_kernelIN5flash11enable_sm90INS1_16FlashAttnBwdSm90INS1_25CollectiveMainloopBwdSm90ILi2ELi2ELi2EN4cute5tupleIJNS5_1CILi1EEES8_S8_EEENS6_IJNS7_ILi128EEESA_NS7_ILi64EEEEEENS_6half_tEfNS_4arch4Sm90ELb0ELb0ELb0ELb0ELb0ELb1ELb0ELb0ELi2ELi1ELi2ELi2ELb0EEENS1_21CollectiveEpilogueBwdISC_SD_SF_Li256ELb0ELb0ELi1EEENS1_19SingleTileSchedulerILb0ELb0ELb0ELi128EEEEEEEEEvNT_6ParamsE)
	.align		4
        /*000c*/ 	.word	index@(__assertfail)
	.align		4
        /*0010*/ 	.word	index@(_ZN7cutlass13device_kernelIN5flash11enable_sm90INS1_16FlashAttnBwdSm90INS1_25CollectiveMainloopBwdSm90ILi2ELi2ELi2EN4cute5tupleIJNS5_1CILi1EEES8_S8_EEENS6_IJNS7_ILi128EEESA_NS7_ILi64EEEEEENS_6half_tEfNS_4arch4Sm90ELb0ELb0ELb0ELb0ELb1ELb1ELb0ELb0ELi2ELi1ELi2ELi2ELb0EEENS1_21CollectiveEpilogueBwdISC_SD_SF_Li256ELb0ELb0ELi1EEENS1_19SingleTileSchedulerILb0ELb0ELb0ELi128EEEEEEEEEvNT_6ParamsE)
	.align		4
        /*0014*/ 	.word	index@(__assertfail)
	.align		4
        /*0018*/ 	.word	index@(_ZN7cutlass13device_kernelIN5flash11enable_sm90INS1_16FlashAttnBwdSm90INS1_25CollectiveMainloopBwdSm90ILi2ELi2ELi2EN4cute5tupleIJNS5_1CILi1EEES8_S8_EEENS6_IJNS7_ILi128EEESA_NS7_ILi64EEEEEENS_6half_tEfNS_4arch4Sm90ELb0ELb0ELb0ELb0ELb0ELb1ELb0ELb0ELi2ELi1ELi2ELi2ELb0EEENS1_24CollectiveEpilogueBwdGQAISC_fSF_Li256ELb0ELb0EEENS1_19SingleTileSchedulerILb0ELb0ELb0ELi128EEEEEEEEEvNT_6ParamsE)
	.align		4
        /*001c*/ 	.word	index@(__assertfail)
	.align		4
        /*0020*/ 	.word	index@(_ZN7cutlass13device_kernelIN5flash11enable_sm90INS1_16FlashAttnBwdSm90INS1_25CollectiveMainloopBwdSm90ILi2ELi2ELi2EN4cute5tupleIJNS5_1CILi1EEES8_S8_EEENS6_IJNS7_ILi128EEESA_NS7_ILi64EEEEEENS_6half_tEfNS_4arch4Sm90ELb0ELb0ELb0ELb0ELb1ELb1ELb0ELb0ELi2ELi1ELi2ELi2ELb0EEENS1_24CollectiveEpilogueBwdGQAISC_fSF_Li256ELb0ELb1EEENS1_19SingleTileSchedulerILb0ELb0ELb0ELi128EEEEEEEEEvNT_6ParamsE)
	.align		4
        /*0024*/ 	.word	index@(__assertfail)
	.align		4
        /*0028*/ 	.word	index@(_ZN7cutlass13device_kernelIN5flash11enable_sm90INS1_16FlashAttnBwdSm90INS1_25CollectiveMainloopBwdSm90ILi2ELi2ELi2EN4cute5tupleIJNS5_1CILi1EEES8_S8_EEENS6_IJNS7_ILi128EEESA_NS7_ILi64EEEEEENS_6half_tEfNS_4arch4Sm90ELb0ELb0ELb0ELb1ELb0ELb1ELb0ELb0ELi2ELi1ELi2ELi2ELb0EEENS1_21CollectiveEpilogueBwdISC_SD_SF_Li256ELb1ELb0ELi1EEENS1_19SingleTileSchedulerILb1ELb0ELb0ELi128EEEEEEEEEvNT_6ParamsE)
	.align		4
        /*002c*/ 	.word	index@(__assertfail)
	.align		4
        /*0030*/ 	.word	index@(_ZN7cutlass13device_kernelIN5flash11enable_sm90INS1_16FlashAttnBwdSm90INS1_25CollectiveMainloopBwdSm90ILi2ELi2ELi2EN4cute5tupleIJNS5_1CILi1EEES8_S8_EEENS6_IJNS7_ILi128EEESA_NS7_ILi64EEEEEENS_6half_tEfNS_4arch4Sm90ELb0ELb0ELb0ELb1ELb1ELb1ELb0ELb0ELi2ELi1ELi2ELi2ELb0EEENS1_21CollectiveEpilogueBwdISC_SD_SF_Li256ELb1ELb0ELi1EEENS1_19SingleTileSchedulerILb1ELb0ELb0ELi128EEEEEEEEEvNT_6ParamsE)
	.align		4
        /*0034*/ 	.word	index@(__assertfail)
	.align		4
        /*0038*/ 	.word	index@(_ZN7cutlass13device_kernelIN5flash11enable_sm90INS1_16FlashAttnBwdSm90INS1_25CollectiveMainloopBwdSm90ILi2ELi2ELi2EN4cute5tupleIJNS5_1CILi1EEES8_S8_EEENS6_IJNS7_ILi128EEESA_NS7_ILi64EEEEEENS_6half_tEfNS_4arch4Sm90ELb0ELb0ELb0ELb1ELb0ELb1ELb0ELb0ELi2ELi1ELi2ELi2ELb0EEENS1_24CollectiveEpilogueBwdGQAISC_fSF_Li256ELb1ELb0EEENS1_19SingleTileSchedulerILb1ELb0ELb0ELi128EEEEEEEEEvNT_6ParamsE)
	.align		4
        /*003c*/ 	.word	index@(__assertfail)
	.align		4
        /*0040*/ 	.word	index@(_ZN7cutlass13device_kernelIN5flash11enable_sm90INS1_16FlashAttnBwdSm90INS1_25CollectiveMainloopBwdSm90ILi2ELi2ELi2EN4cute5tupleIJNS5_1CILi1EEES8_S8_EEENS6_IJNS7_ILi128EEESA_NS7_ILi64EEEEEENS_6half_tEfNS_4arch4Sm90ELb0ELb0ELb0ELb1ELb1ELb1ELb0ELb0ELi2ELi1ELi2ELi2ELb0EEENS1_24CollectiveEpilogueBwdGQAISC_fSF_Li256ELb1ELb1EEENS1_19SingleTileSchedulerILb1ELb0ELb0ELi128EEEEEEEEEvNT_6ParamsE)
	.align		4
        /*0044*/ 	.word	index@(__assertfail)
	.align		4
        /*0048*/ 	.word	index@(_ZN7cutlass13device_kernelIN5flash11enable_sm90INS1_16FlashAttnBwdSm90INS1_25CollectiveMainloopBwdSm90ILi2ELi2ELi2EN4cute5tupleIJNS5_1CILi1EEES8_S8_EEENS6_IJNS7_ILi128EEESA_NS7_ILi64EEEEEENS_6half_tEfNS_4arch4Sm90ELb0ELb1ELb0ELb0ELb0ELb1ELb0ELb0ELi2ELi1ELi2ELi2ELb0EEENS1_21CollectiveEpilogueBwdISC_SD_SF_Li256ELb0ELb0ELi1EEENS1_19SingleTileSchedulerILb0ELb0ELb0ELi128EEEEEEEEEvNT_6ParamsE)
	.align		4
        /*004c*/ 	.word	index@(__assertfail)
	.align		4
        /*0050*/ 	.word	index@(_ZN7cutlass13device_kernelIN5flash11enable_sm90INS1_16FlashAttnBwdSm90INS1_25CollectiveMainloopBwdSm90ILi2ELi2ELi2EN4cute5tupleIJNS5_1CILi1EEES8_S8_EEENS6_IJNS7_ILi128EEESA_NS7_ILi64EEEEEENS_6half_tEfNS_4arch4Sm90ELb0ELb1ELb0ELb0ELb1ELb1ELb0ELb0ELi2ELi1ELi2ELi2ELb0EEENS1_21CollectiveEpilogueBwdISC_SD_SF_Li256ELb0ELb0ELi1EEENS1_19SingleTileSchedulerILb0ELb0ELb0ELi128EEEEEEEEEvNT_6ParamsE)
	.align		4
        /*0054*/ 	.word	index@(__assertfail)
	.align		4
        /*0058*/ 	.word	index@(_ZN7cutlass13device_kernelIN5flash11enable_sm90INS1_16FlashAttnBwdSm90INS1_25CollectiveMainloopBwdSm90ILi2ELi2ELi2EN4cute5tupleIJNS5_1CILi1EEES8_S8_EEENS6_IJNS7_ILi128EEESA_NS7_ILi64EEEEEENS_6half_tEfNS_4arch4Sm90ELb0ELb1ELb0ELb0ELb0ELb1ELb0ELb0ELi2ELi1ELi2ELi2ELb0EEENS1_24CollectiveEpilogueBwdGQAISC_fSF_Li256ELb0ELb0EEENS1_19SingleTileSchedulerILb0ELb0ELb0ELi128EEEEEEEEEvNT_6ParamsE)
	.align		4
        /*005c*/ 	.word	index@(__assertfail)
	.align		4
        /*0060*/ 	.word	index@(_ZN7cutlass13device_kernelIN5flash11enable_sm90INS1_16FlashAttnBwdSm90INS1_25CollectiveMainloopBwdSm90ILi2ELi2ELi2EN4cute5tupleIJNS5_1CILi1EEES8_S8_EEENS6_IJNS7_ILi128EEESA_NS7_ILi64EEEEEENS_6half_tEfNS_4arch4Sm90ELb0ELb1ELb0ELb0ELb1ELb1ELb0ELb0ELi2ELi1ELi2ELi2ELb0EEENS1_24CollectiveEpilogueBwdGQAISC_fSF_Li256ELb0ELb1EEENS1_19SingleTileSchedulerILb0ELb0ELb0ELi128EEEEEEEEEvNT_6ParamsE)
	.align		4
        /*0064*/ 	.word	index@(__assertfail)
	.align		4
        /*0068*/ 	.word	index@(_ZN7cutlass13device_kernelIN5flash11enable_sm90INS1_16FlashAttnBwdSm90INS1_25CollectiveMainloopBwdSm90ILi2ELi2ELi2EN4cute5tupleIJNS5_1CILi1EEES8_S8_EEENS6_IJNS7_ILi128EEESA_NS7_ILi64EEEEEENS_6half_tEfNS_4arch4Sm90ELb0ELb1ELb0ELb1ELb0ELb1ELb0ELb0ELi2ELi1ELi2ELi2ELb0EEENS1_21CollectiveEpilogueBwdISC_SD_SF_Li256ELb1ELb0ELi1EEENS1_19SingleTileSchedulerILb1ELb0ELb0ELi128EEEEEEEEEvNT_6ParamsE)
	.align		4
        /*006c*/ 	.word	index@(__assertfail)
	.align		4
        /*0070*/ 	.word	index@(_ZN7cutlass13device_kernelIN5flash11enable_sm90INS1_16FlashAttnBwdSm90INS1_25CollectiveMainloopBwdSm90ILi2ELi2ELi2EN4cute5tupleIJNS5_1CILi1EEES8_S8_EEENS6_IJNS7_ILi128EEESA_NS7_ILi64EEEEEENS_6half_tEfNS_4arch4Sm90ELb0ELb1ELb0ELb1ELb1ELb1ELb0ELb0ELi2ELi1ELi2ELi2ELb0EEENS1_21CollectiveEpilogueBwdISC_SD_SF_Li256ELb1ELb0ELi1EEENS1_19SingleTileSchedulerILb1ELb0ELb0ELi128EEEEEEEEEvNT_6ParamsE)
	.align		4
        /*0074*/ 	.word	index@(__assertfail)
	.align		4
        /*0078*/ 	.word	index@(_ZN7cutlass13device_kernelIN5flash11enable_sm90INS1_16FlashAttnBwdSm90INS1_25CollectiveMainloopBwdSm90ILi2ELi2ELi2EN4cute5tupleIJNS5_1CILi1EEES8_S8_EEENS6_IJNS7_ILi128EEESA_NS7_ILi64EEEEEENS_6half_tEfNS_4arch4Sm90ELb0ELb1ELb0ELb1ELb0ELb1ELb0ELb0ELi2ELi1ELi2ELi2ELb0EEENS1_24CollectiveEpilogueBwdGQAISC_fSF_Li256ELb1ELb0EEENS1_19SingleTileSchedulerILb1ELb0ELb0ELi128EEEEEEEEEvNT_6ParamsE)
	.align		4
        /*007c*/ 	.word	index@(__assertfail)
	.align		4
        /*0080*/ 	.word	index@(_ZN7cutlass13device_kernelIN5flash11enable_sm90INS1_16FlashAttnBwdSm90INS1_25CollectiveMainloopBwdSm90ILi2ELi2ELi2EN4cute5tupleIJNS5_1CILi1EEES8_S8_EEENS6_IJNS7_ILi128EEESA_NS7_ILi64EEEEEENS_6half_tEfNS_4arch4Sm90ELb0ELb1ELb0ELb1ELb1ELb1ELb0ELb0ELi2ELi1ELi2ELi2ELb0EEENS1_24CollectiveEpilogueBwdGQAISC_fSF_Li256ELb1ELb1EEENS1_19SingleTileSchedulerILb1ELb0ELb0ELi128EEEEEEEEEvNT_6ParamsE)
	.align		4
        /*0084*/ 	.word	index@(__assertfail)
	.align		4
        /*0088*/ 	.word	index@(_ZN7cutlass13device_kernelIN5flash11enable_sm90INS1_16FlashAttnBwdSm90INS1_25CollectiveMainloopBwdSm90ILi2ELi2ELi2EN4cute5tupleIJNS5_1CILi1EEES8_S8_EEENS6_IJNS7_ILi128EEESA_NS7_ILi64EEEEEENS_6half_tEfNS_4arch4Sm90ELb1ELb0ELb0ELb0ELb0ELb1ELb0ELb0ELi2ELi1ELi2ELi2ELb0EEENS1_21CollectiveEpilogueBwdISC_SD_SF_Li256ELb0ELb0ELi1EEENS1_25SingleTileBwdLPTSchedulerILb0ELi128ELb0EEEEEEEEEvNT_6ParamsE)
	.align		4
        /*008c*/ 	.word	index@(__assertfail)
	.align		4
        /*0090*/ 	.word	index@(_ZN7cutlass13device_kernelIN5flash11enable_sm90INS1_16FlashAttnBwdSm90INS1_25CollectiveMainloopBwdSm90ILi2ELi2ELi2EN4cute5tupleIJNS5_1CILi1EEES8_S8_EEENS6_IJNS7_ILi128EEESA_NS7_ILi64EEEEEENS_6half_tEfNS_4arch4Sm90ELb1ELb0ELb0ELb0ELb1ELb1ELb0ELb0ELi2ELi1ELi2ELi2ELb0EEENS1_21CollectiveEpilogueBwdISC_SD_SF_Li256ELb0ELb0ELi1EEENS1_25SingleTileBwdLPTSchedulerILb0ELi128ELb1EEEEEEEEEvNT_6ParamsE)
	.align		4
        /*0094*/ 	.word	index@(__assertfail)
	.align		4
        /*0098*/ 	.word	index@(_ZN7cutlass13device_kernelIN5flash11enable_sm90INS1_16FlashAttnBwdSm90INS1_25CollectiveMainloopBwdSm90ILi2ELi2ELi2EN4cute5tupleIJNS5_1CILi1EEES8_S8_EEENS6_IJNS7_ILi128EEESA_NS7_ILi64EEEEEENS_6half_tEfNS_4arch4Sm90ELb1ELb0ELb0ELb0ELb0ELb1ELb0ELb0ELi2ELi1ELi2ELi2ELb0EEENS1_24CollectiveEpilogueBwdGQAISC_fSF_Li256ELb0ELb0EEENS1_25SingleTileBwdLPTSchedulerILb0ELi128ELb0EEEEEEEEEvNT_6ParamsE)
	.align		4
        /*009c*/ 	.word	index@(__assertfail)
	.align		4
        /*00a0*/ 	.word	index@(_ZN7cutlass13device_kernelIN5flash11enable_sm90INS1_16FlashAttnBwdSm90INS1_25CollectiveMainloopBwdSm90ILi2ELi2ELi2EN4cute5tupleIJNS5_1CILi1EEES8_S8_EEENS6_IJNS7_ILi128EEESA_NS7_ILi64EEEEEENS_6half_tEfNS_4arch4Sm90ELb1ELb0ELb0ELb0ELb1ELb1ELb0ELb0ELi2ELi1ELi2ELi2ELb0EEENS1_24CollectiveEpilogueBwdGQAISC_fSF_Li256ELb0ELb1EEENS1_25SingleTileBwdLPTSchedulerILb0ELi128ELb1EEEEEEEEEvNT_6ParamsE)
	.align		4
        /*00a4*/ 	.word	index@(__assertfail)
	.align		4
        /*00a8*/ 	.word	index@(_ZN7cutlass13device_kernelIN5flash11enable_sm90INS1_16FlashAttnBwdSm90INS1_25CollectiveMainloopBwdSm90ILi2ELi2ELi2EN4cute5tupleIJNS5_1CILi1EEES8_S8_EEENS6_IJNS7_ILi128EEESA_NS7_ILi64EEEEEENS_6half_tEfNS_4arch4Sm90ELb1ELb0ELb0ELb1ELb0ELb1ELb0ELb0ELi2ELi1ELi2ELi2ELb0EEENS1_21CollectiveEpilogueBwdISC_SD_SF_Li256ELb1ELb0ELi1EEENS1_25SingleTileBwdLPTSchedulerILb1ELi128ELb0EEEEEEEEEvNT_6ParamsE)
	.align		4
        /*00ac*/ 	.word	index@(__assertfail)
	.align		4
        /*00b0*/ 	.word	index@(_ZN7cutlass13device_kernelIN5flash11enable_sm90INS1_16FlashAttnBwdSm90INS1_25CollectiveMainloopBwdSm90ILi2ELi2ELi2EN4cute5tupleIJNS5_1CILi1EEES8_S8_EEENS6_IJNS7_ILi128EEESA_NS7_ILi64EEEEEENS_6half_tEfNS_4arch4Sm90ELb1ELb0ELb0ELb1ELb1ELb1ELb0ELb0ELi2ELi1ELi2ELi2ELb0EEENS1_21CollectiveEpilogueBwdISC_SD_SF_Li256ELb1ELb0ELi1EEENS1_25SingleTileBwdLPTSchedulerILb1ELi128ELb1EEEEEEEEEvNT_6ParamsE)
	.align		4
        /*00b4*/ 	.word	index@(__assertfail)
	.align		4
        /*00b8*/ 	.word	index@(_ZN7cutlass13device_kernelIN5flash11enable_sm90INS1_16FlashAttnBwdSm90INS1_25CollectiveMainloopBwdSm90ILi2ELi2ELi2EN4cute5tupleIJNS5_1CILi1EEES8_S8_EEENS6_IJNS7_ILi128EEESA_NS7_ILi64EEEEEENS_6half_tEfNS_4arch4Sm90ELb1ELb0ELb0ELb1ELb0ELb1ELb0ELb0ELi2ELi1ELi2ELi2ELb0EEENS1_24CollectiveEpilogueBwdGQAISC_fSF_Li256ELb1ELb0EEENS1_25SingleTileBwdLPTSchedulerILb1ELi128ELb0EEEEEEEEEvNT_6ParamsE)
	.align		4
        /*00bc*/ 	.word	index@(__assertfail)
	.align		4
        /*00c0*/ 	.word	index@(_ZN7cutlass13device_kernelIN5flash11enable_sm90INS1_16FlashAttnBwdSm90INS1_25CollectiveMainloopBwdSm90ILi2ELi2ELi2EN4cute5tupleIJNS5_1CILi1EEES8_S8_EEENS6_IJNS7_ILi128EEESA_NS7_ILi64EEEEEENS_6half_tEfNS_4arch4Sm90ELb1ELb0ELb0ELb1ELb1ELb1ELb0ELb0ELi2ELi1ELi2ELi2ELb0EEENS1_24CollectiveEpilogueBwdGQAISC_fSF_Li256ELb1ELb1EEENS1_25SingleTileBwdLPTSchedulerILb1ELi128ELb1EEEEEEEEEvNT_6ParamsE)
	.align		4
        /*00c4*/ 	.word	index@(__assertfail)
	.align		4
        /*00c8*/ 	.word	0x00000000
	.align		4
        /*00cc*/ 	.word	0xfffffffe
	.align		4
        /*00d0*/ 	.word	0x00000000
	.align		4
        /*00d4*/ 	.word	0xfffffffd
	.align		4
        /*00d8*/ 	.word	0x00000000
	.align		4
        /*00dc*/ 	.word	0xfffffffc


//--------------------- .nv.constant4             --------------------------
	.section	.nv.constant4,"a",@progbits
	.align	8
	.align		8
.nv.constant4:
        /*0000*/ 	.dword	__assertfail
	.align		8
        /*0008*/ 	.dword	__unnamed_1
	.align		8
        /*0010*/ 	.dword	__unnamed_2
	.align		8
        /*0018*/ 	.dword	__unnamed_3
	.align		8
        /*0020*/ 	.dword	__unnamed_4
	.align		8
        /*0028*/ 	.dword	_ZN65_INTERNAL_939b4871_29_flash_bwd_hdim64_fp16_sm90_cu_3fbc093a_30744cuda3std3__45__cpo5beginE
	.align		8
        /*0030*/ 	.dword	_ZN65_INTERNAL_939b4871_29_flash_bwd_hdim64_fp16_sm90_cu_3fbc093a_30744cuda3std3__45__cpo3endE
	.align		8
        /*0038*/ 	.dword	_ZN65_INTERNAL_939b4871_29_flash_bwd_hdim64_fp16_sm90_cu_3fbc093a_30744cuda3std3__45__cpo6cbeginE
	.align		8
        /*0040*/ 	.dword	_ZN65_INTERNAL_939b4871_29_flash_bwd_hdim64_fp16_sm90_cu_3fbc093a_30744cuda3std3__45__cpo4cendE
	.align		8
        /*0048*/ 	.dword	_ZN65_INTERNAL_939b4871_29_flash_bwd_hdim64_fp16_sm90_cu_3fbc093a_30744cuda3std3__467_GLOBAL__N__939b4871_29_flash_bwd_hdim64_fp16_sm90_cu_3fbc093a_30746ignoreE
	.align		8
        /*0050*/ 	.dword	_ZN65_INTERNAL_939b4871_29_flash_bwd_hdim64_fp16_sm90_cu_3fbc093a_30744cuda3std3__419piecewise_constructE
	.align		8
        /*0058*/ 	.dword	_ZN65_INTERNAL_939b4871_29_flash_bwd_hdim64_fp16_sm90_cu_3fbc093a_30744cuda3std3__48in_placeE
	.align		8
        /*0060*/ 	.dword	_ZN65_INTERNAL_939b4871_29_flash_bwd_hdim64_fp16_sm90_cu_3fbc093a_30744cuda3std6ranges3__45__cpo4swapE
	.align		8
        /*0068*/ 	.dword	_ZN65_INTERNAL_939b4871_29_flash_bwd_hdim64_fp16_sm90_cu_3fbc093a_30744cuda3std6ranges3__45__cpo9iter_moveE
	.align		8
        /*0070*/ 	.dword	_ZN65_INTERNAL_939b4871_29_flash_bwd_hdim64_fp16_sm90_cu_3fbc093a_30744cute7productE
	.align		8
        /*0078*/ 	.dword	_ZN65_INTERNAL_939b4871_29_flash_bwd_hdim64_fp16_sm90_cu_3fbc093a_30744cute1_E
	.align		8
        /*0080*/ 	.dword	$str$23
	.align		8
        /*0088*/ 	.dword	$str$24


//--------------------- .text._ZN7cutlass13device_kernelIN5flash11enable_sm90INS1_16FlashAttnBwdSm90INS1_25CollectiveMainloopBwdSm90ILi2ELi2ELi2EN4cute5tupleIJNS5_1CILi1EEES8_S8_EEENS6_IJNS7_ILi128EEESA_NS7_ILi64EEEEEENS_6half_tEfNS_4arch4Sm90ELb0ELb0ELb0ELb0ELb0ELb1ELb0ELb0ELi2ELi1ELi2ELi2ELb0EEENS1_21CollectiveEpilogueBwdISC_SD_SF_Li256ELb0ELb0ELi1EEENS1_19SingleTileSchedulerILb0ELb0ELb0ELi128EEEEEEEEEvNT_6ParamsE --------------------------
	.section	.text._ZN7cutlass13device_kernelIN5flash11enable_sm90INS1_16FlashAttnBwdSm90INS1_25CollectiveMainloopBwdSm90ILi2ELi2ELi2EN4cute5tupleIJNS5_1CILi1EEES8_S8_EEENS6_IJNS7_ILi128EEESA_NS7_ILi64EEEEEENS_6half_tEfNS_4arch4Sm90ELb0ELb0ELb0ELb0ELb0ELb1ELb0ELb0ELi2ELi1ELi2ELi2ELb0EEENS1_21CollectiveEpilogueBwdISC_SD_SF_Li256ELb0ELb0ELi1EEENS1_19SingleTileSchedulerILb0ELb0ELb0ELi128EEEEEEEEEvNT_6ParamsE,"ax",@progbits
	.align	128
.text._ZN7cutlass13device_kernelIN5flash11enable_sm90INS1_16FlashAttnBwdSm90INS1_25CollectiveMainloopBwdSm90ILi2ELi2ELi2EN4cute5tupleIJNS5_1CILi1EEES8_S8_EEENS6_IJNS7_ILi128EEESA_NS7_ILi64EEEEEENS_6half_tEfNS_4arch4Sm90ELb0ELb0ELb0ELb0ELb0ELb1ELb0ELb0ELi2ELi1ELi2ELi2ELb0EEENS1_21CollectiveEpilogueBwdISC_SD_SF_Li256ELb0ELb0ELi1EEENS1_19SingleTileSchedulerILb0ELb0ELb0ELi128EEEEEEEEEvNT_6ParamsE:
        .type           _ZN7cutlass13device_kernelIN5flash11enable_sm90INS1_16FlashAttnBwdSm90INS1_25CollectiveMainloopBwdSm90ILi2ELi2ELi2EN4cute5tupleIJNS5_1CILi1EEES8_S8_EEENS6_IJNS7_ILi128EEESA_NS7_ILi64EEEEEENS_6half_tEfNS_4arch4Sm90ELb0ELb0ELb0ELb0ELb0ELb1ELb0ELb0ELi2ELi1ELi2ELi2ELb0EEENS1_21CollectiveEpilogueBwdISC_SD_SF_Li256ELb0ELb0ELi1EEENS1_19SingleTileSchedulerILb0ELb0ELb0ELi128EEEEEEEEEvNT_6ParamsE,@function
        .size           _ZN7cutlass13device_kernelIN5flash11enable_sm90INS1_16FlashAttnBwdSm90INS1_25CollectiveMainloopBwdSm90ILi2ELi2ELi2EN4cute5tupleIJNS5_1CILi1EEES8_S8_EEENS6_IJNS7_ILi128EEESA_NS7_ILi64EEEEEENS_6half_tEfNS_4arch4Sm90ELb0ELb0ELb0ELb0ELb0ELb1ELb0ELb0ELi2ELi1ELi2ELi2ELb0EEENS1_21CollectiveEpilogueBwdISC_SD_SF_Li256ELb0ELb0ELi1EEENS1_19SingleTileSchedulerILb0ELb0ELb0ELi128EEEEEEEEEvNT_6ParamsE,(.L_x_3693 - _ZN7cutlass13device_kernelIN5flash11enable_sm90INS1_16FlashAttnBwdSm90INS1_25CollectiveMainloopBwdSm90ILi2ELi2ELi2EN4cute5tupleIJNS5_1CILi1EEES8_S8_EEENS6_IJNS7_ILi128EEESA_NS7_ILi64EEEEEENS_6half_tEfNS_4arch4Sm90ELb0ELb0ELb0ELb0ELb0ELb1ELb0ELb0ELi2ELi1ELi2ELi2ELb0EEENS1_21CollectiveEpilogueBwdISC_SD_SF_Li256ELb0ELb0ELi1EEENS1_19SingleTileSchedulerILb0ELb0ELb0ELi128EEEEEEEEEvNT_6ParamsE)
        .other          _ZN7cutlass13device_kernelIN5flash11enable_sm90INS1_16FlashAttnBwdSm90INS1_25CollectiveMainloopBwdSm90ILi2ELi2ELi2EN4cute5tupleIJNS5_1CILi1EEES8_S8_EEENS6_IJNS7_ILi128EEESA_NS7_ILi64EEEEEENS_6half_tEfNS_4arch4Sm90ELb0ELb0ELb0ELb0ELb0ELb1ELb0ELb0ELi2ELi1ELi2ELi2ELb0EEENS1_21CollectiveEpilogueBwdISC_SD_SF_Li256ELb0ELb0ELi1EEENS1_19SingleTileSchedulerILb0ELb0ELb0ELi128EEEEEEEEEvNT_6ParamsE,@"STO_CUDA_ENTRY STV_DEFAULT"
_ZN7cutlass13device_kernelIN5flash11enable_sm90INS1_16FlashAttnBwdSm90INS1_25CollectiveMainloopBwdSm90ILi2ELi2ELi2EN4cute5tupleIJNS5_1CILi1EEES8_S8_EEENS6_IJNS7_ILi128EEESA_NS7_ILi64EEEEEENS_6half_tEfNS_4arch4Sm90ELb0ELb0ELb0ELb0ELb0ELb1ELb0ELb0ELi2ELi1ELi2ELi2ELb0EEENS1_21CollectiveEpilogueBwdISC_SD_SF_Li256ELb0ELb0ELi1EEENS1_19SingleTileSchedulerILb0ELb0ELb0ELi128EEEEEEEEEvNT_6ParamsE:
[----:B------:R-:W1:Y:S02]  /*0000*/  LDC R1, c[0x0][0x28] ;  /* 0x00000a00ff017b82 */ /* 0x000e640000000800 */
[----:B-1----:R-:W-:Y:S01]  /*0010*/  VIADD R1, R1, 0xfffffff0 ;  /* 0xfffffff001017836 */ /* 0x002fe20000000000 */
[----:B------:R-:W1:Y:S01]  /*0020*/  S2R R3, SR_TID.X ;  /* 0x0000000000037919 */ /* 0x000e620000002100 */
[----:B------:R-:W-:Y:S01]  /*0030*/  ELECT P0, URZ, PT ;  /* 0x00000000003f782f */ /* 0x000fe20003800000 */
[----:B------:R-:W-:Y:S01]  /*0040*/  BSSY B0, `(.L_x_0) ;  /* 0x0000019000007945 */ /* 0x000fe20003800000 */
[----:B-1----:R-:W-:-:S05]  /*0050*/  SHF.R.U32.HI R0, RZ, 0x5, R3 ;  /* 0x00000005ff007819 */ /* 0x002fca0000011603 */
[----:B------:R-:W1:Y:S02]  /*0060*/  SHFL.IDX PT, R2, R0, RZ, 0x1f ;  /* 0x00001fff00027589 */ /* 0x000e6400000e0000 */
[----:B-1----:R-:W-:-:S13]  /*0070*/  ISETP.EQ.AND P0, PT, R2, RZ, P0 ;  /* 0x000000ff0200720c */ /* 0x002fda0000702270 */
[----:B------:R-:W-:Y:S05]  /*0080*/  @!P0 BRA `(.L_x_1) ;  /* 0x0000000000508947 */ /* 0x000fea0003800000 */
[----:B------:R-:W-:Y:S02]  /*0090*/  ULDC.64 UR4, c[0x0][0x198] ;  /* 0x0000660000047ab9 */ /* 0x000fe40000000a00 */
[----:B------:R-:W-:Y:S02]  /*00a0*/  UIADD3 UR6, UP0, UR4, 0xf0, URZ ;  /* 0x000000f004067890 */ /* 0x000fe4000ff1e03f */
[----:B------:R-:W-:Y:S02]  /*00b0*/  UIADD3 UR8, UP1, UR4, 0x1f0, URZ ;  /* 0x000001f004087890 */ /* 0x000fe4000ff3e03f */
[----:B------:R-:W-:Y:S02]  /*00c0*/  UIADD3 UR10, UP2, UR4, 0x2f0, URZ ;  /* 0x000002f0040a7890 */ /* 0x000fe4000ff5e03f */
[----:B------:R-:W-:Y:S02]  /*00d0*/  UIADD3 UR12, UP3, UR4, 0x3f0, URZ ;  /* 0x000003f0040c7890 */ /* 0x000fe4000ff7e03f */
[----:B------:R-:W-:-:S02]  /*00e0*/  UIADD3 UR14, UP4, UR4, 0x670, URZ ;  /* 0x00000670040e7890 */ /* 0x000fc4000ff9e03f */
[----:B------:R-:W-:Y:S02]  /*00f0*/  UIADD3.X UR7, URZ, UR5, URZ, UP0, !UPT ;  /* 0x000000053f077290 */ /* 0x000fe400087fe43f */
[----:B------:R-:W-:Y:S02]  /*0100*/  UIADD3 UR4, UP5, UR4, 0x770, URZ ;  /* 0x0000077004047890 */ /* 0x000fe4000ffbe03f */
[----:B------:R-:W-:Y:S02]  /*0110*/  UIADD3.X UR9, URZ, UR5, URZ, UP1, !UPT ;  /* 0x000000053f097290 */ /* 0x000fe40008ffe43f */
[----:B------:R-:W-:Y:S02]  /*0120*/  UIADD3.X UR11, URZ, UR5, URZ, UP2, !UPT ;  /* 0x000000053f0b7290 */ /* 0x000fe400097fe43f */
[----:B------:R-:W-:Y:S01]  /*0130*/  UIADD3.X UR13, URZ, UR5, URZ, UP3, !UPT ;  /* 0x000000053f0d7290 */ /* 0x000fe20009ffe43f */
[----:B------:R1:W-:Y:S01]  /*0140*/  UTMACCTL.PF [UR6] ;  /* 0x00000000060079b9 */ /* 0x0003e20008040000 */
[----:B------:R-:W-:-:S03]  /*0150*/  UIADD3.X UR15, URZ, UR5, URZ, UP4, !UPT ;  /* 0x000000053f0f7290 */ /* 0x000fc6000a7fe43f */
[----:B------:R1:W-:Y:S01]  /*0160*/  UTMACCTL.PF [UR8] ;  /* 0x00000000080079b9 */ /* 0x0003e20008040000 */
[----:B------:R-:W-:Y:S01]  /*0170*/  UIADD3.X UR5, URZ, UR5, URZ, UP5, !UPT ;  /* 0x000000053f057290 */ /* 0x000fe2000affe43f */
[----:B------:R1:W-:Y:S02]  /*0180*/  UTMACCTL.PF [UR10] ;  /* 0x000000000a0079b9 */ /* 0x0003e40008040000 */
[----:B------:R1:W-:Y:S02]  /*0190*/  UTMACCTL.PF [UR12] ;  /* 0x000000000c0079b9 */ /* 0x0003e40008040000 */
[----:B------:R1:W-:Y:S04]  /*01a0*/  UTMACCTL.PF [UR14] ;  /* 0x000000000e0079b9 */ /* 0x0003e80008040000 */
[----:B------:R1:W-:Y:S02]  /*01b0*/  UTMACCTL.PF [UR4] ;  /* 0x00000000040079b9 */ /* 0x0003e40008040000 */
[----:B-1----:R-:W-:Y:S01]  /*01c0*/  NOP ;  /* 0x0000000000007918 */ /* 0x002fe20000000000 */
.L_x_1:
[----:B------:R-:W-:Y:S05]  /*01d0*/  BSYNC B0 ;  /* 0x0000000000007941 */ /* 0x000fea0003800000 */
.L_x_0:
[----:B------:R-:W-:Y:S01]  /*01e0*/  VOTEU.ANY UP0, P0 ;  /* 0x00000000003f7886 */ /* 0x000fe20000000100 */
[----:B------:R-:W1:Y:S01]  /*01f0*/  SHFL.IDX PT, R2, R0, RZ, 0x1f ;  /* 0x00001fff00027589 */ /* 0x000e6200000e0000 */
[----:B------:R-:W-:Y:S01]  /*0200*/  UMOV UR4, 0x1 ;  /* 0x0000000100047882 */ /* 0x000fe20000000000 */
[----:B------:R-:W-:Y:S02]  /*0210*/  SHF.R.U32.HI R3, RZ, 0x7, R3 ;  /* 0x00000007ff037819 */ /* 0x000fe40000011603 */
[----:B------:R-:W2:Y:S01]  /*0220*/  @UP0 S2UR UR7, SR_CgaCtaId ;  /* 0x00000000000709c3 */ /* 0x000ea20000008800 */
[----:B------:R-:W-:Y:S01]  /*0230*/  @UP0 UMOV UR6, 0x400 ;  /* 0x0000040000060882 */ /* 0x000fe20000000000 */
[----:B------:R-:W-:-:S04]  /*0240*/  @UP0 UIADD3 UR4, -UR4, 0x100000, URZ ;  /* 0x0010000004040890 */ /* 0x000fc8000fffe13f */
[----:B------:R-:W-:Y:S02]  /*0250*/  @UP0 USHF.L.U32 UR5, UR4, 0xb, URZ ;  /* 0x0000000b04050899 */ /* 0x000fe4000800063f */
[----:B------:R-:W-:Y:S01]  /*0260*/  @UP0 USHF.L.U32 UR4, UR4, 0x1, URZ ;  /* 0x0000000104040899 */ /* 0x000fe2000800063f */
[----:B-1----:R-:W-:Y:S02]  /*0270*/  ISETP.NE.AND P1, PT, R2, RZ, PT ;  /* 0x000000ff0200720c */ /* 0x002fe40003f25270 */
[----:B------:R1:W3:Y:S01]  /*0280*/  SHFL.IDX PT, R2, R3, RZ, 0x1f ;  /* 0x00001fff03027589 */ /* 0x0002e200000e0000 */
[----:B--2---:R-:W-:Y:S01]  /*0290*/  @UP0 ULEA UR6, UR7, UR6, 0x18 ;  /* 0x0000000607060291 */ /* 0x004fe2000f8ec03f */
[----:B------:R-:W-:Y:S02]  /*02a0*/  VOTEU.ANY UP0, P0 ;  /* 0x00000000003f7886 */ /* 0x000fe40000000100 */
[----:B------:R-:W2:Y:S09]  /*02b0*/  FENCE.VIEW.ASYNC.S ;  /* 0x00000000000073c6 */ /* 0x000eb20000000000 */
[----:B--2---:R1:W2:Y:S02]  /*02c0*/  @UP0 SYNCS.EXCH.64 URZ, [UR6+0x30c00], UR4 ;  /* 0x030c0004063f05b2 */ /* 0x0042a40008000100 */
[----:B-1----:R-:W-:Y:S05]  /*02d0*/  @P1 BRA `(.L_x_2) ;  /* 0x0000000000481947 */ /* 0x002fea0003800000 */
[----:B------:R-:W1:Y:S01]  /*02e0*/  S2UR UR5, SR_CgaCtaId ;  /* 0x00000000000579c3 */ /* 0x000e620000008800 */
[----:B------:R-:W-:Y:S01]  /*02f0*/  UMOV UR4, 0x400 ;  /* 0x0000040000047882 */ /* 0x000fe20000000000 */
[----:B------:R-:W-:Y:S01]  /*0300*/  UMOV UR6, 0x1 ;  /* 0x0000000100067882 */ /* 0x000fe20000000000 */
[----:B------:R-:W-:Y:S01]  /*0310*/  UMOV UR9, 0x100 ;  /* 0x0000010000097882 */ /* 0x000fe20000000000 */
[----:B------:R-:W-:-:S04]  /*0320*/  UIADD3 UR6, -UR6, 0x100000, URZ ;  /* 0x0010000006067890 */ /* 0x000fc8000fffe13f */
[----:B------:R-:W-:Y:S02]  /*0330*/  USHF.L.U32 UR7, UR6, 0xb, URZ ;  /* 0x0000000b06077899 */ /* 0x000fe4000800063f */
[----:B------:R-:W-:Y:S01]  /*0340*/  USHF.L.U32 UR6, UR6, 0x1, URZ ;  /* 0x0000000106067899 */ /* 0x000fe2000800063f */
[----:B------:R-:W-:Y:S01]  /*0350*/  ELECT P0, URZ, PT ;  /* 0x00000000003f782f */ /* 0x000fe20003800000 */
[----:B-1----:R-:W-:Y:S02]  /*0360*/  ULEA UR8, UR5, UR4, 0x18 ;  /* 0x0000000405087291 */ /* 0x002fe4000f8ec03f */
[----:B------:R-:W-:-:S04]  /*0370*/  UIADD3 UR4, -UR9, 0x100000, URZ ;  /* 0x0010000009047890 */ /* 0x000fc8000fffe13f */
[----:B------:R-:W-:Y:S02]  /*0380*/  USHF.L.U32 UR5, UR4, 0xb, URZ ;  /* 0x0000000b04057899 */ /* 0x000fe4000800063f */
[----:B------:R-:W-:Y:S01]  /*0390*/  USHF.L.U32 UR4, UR4, 0x1, URZ ;  /* 0x0000000104047899 */ /* 0x000fe2000800063f */
[----:B------:R-:W1:Y:S03]  /*03a0*/  FENCE.VIEW.ASYNC.S ;  /* 0x00000000000073c6 */ /* 0x000e660000000000 */
[----:B-1----:R1:W4:Y:S08]  /*03b0*/  SYNCS.EXCH.64 URZ, [UR8+0x30c10], UR6 ;  /* 0x030c1006083f75b2 */ /* 0x0023300008000100 */
[----:B------:R1:W1:Y:S01]  /*03c0*/  SYNCS.EXCH.64 URZ, [UR8+0x30c20], UR4 ;  /* 0x030c2004083f75b2 */ /* 0x0002620008000100 */
[----:B------:R1:W1:Y:S01]  /*03d0*/  SYNCS.EXCH.64 URZ, [UR8+0x30c18], UR6 ;  /* 0x030c1806083f75b2 */ /* 0x0002620008000100 */
[----:B------:R1:W1:Y:S01]  /*03e0*/  SYNCS.EXCH.64 URZ, [UR8+0x30c28], UR4 ;  /* 0x030c2804083f75b2 */ /* 0x0002620008000100 */
[----:B------:R-:W-:Y:S01]  /*03f0*/  NOP ;  /* 0x0000000000007918 */ /* 0x000fe20000000000 */
.L_x_2:
[----:B------:R-:W5:Y:S01]  /*0400*/  SHFL.IDX PT, R3, R0, RZ, 0x1f ;  /* 0x00001fff00037589 */ /* 0x000f6200000e0000 */
[----:B------:R-:W-:Y:S01]  /*0410*/  NOP ;  /* 0x0000000000007918 */ /* 0x000fe20000000000 */
[----:B-----5:R-:W-:-:S13]  /*0420*/  ISETP.NE.AND P0, PT, R3, RZ, PT ;  /* 0x000000ff0300720c */ /* 0x020fda0003f05270 */
[----:B------:R-:W-:Y:S05]  /*0430*/  @P0 BRA `(.L_x_3) ;  /* 0x0000000000480947 */ /* 0x000fea0003800000 */
[----:B-1----:R-:W1:Y:S01]  /*0440*/  S2UR UR5, SR_CgaCtaId ;  /* 0x00000000000579c3 */ /* 0x002e620000008800 */
[----:B------:R-:W-:Y:S01]  /*0450*/  UMOV UR4, 0x400 ;  /* 0x0000040000047882 */ /* 0x000fe20000000000 */
[----:B------:R-:W-:Y:S01]  /*0460*/  UMOV UR6, 0x1 ;  /* 0x0000000100067882 */ /* 0x000fe20000000000 */
[----:B------:R-:W-:Y:S01]  /*0470*/  UMOV UR7, 0x100 ;  /* 0x0000010000077882 */ /* 0x000fe20000000000 */
[----:B------:R-:W-:Y:S01]  /*0480*/  ELECT P0, URZ, PT ;  /* 0x00000000003f782f */ /* 0x000fe20003800000 */
[----:B-1----:R-:W-:Y:S02]  /*0490*/  ULEA UR8, UR5, UR4, 0x18 ;  /* 0x0000000405087291 */ /* 0x002fe4000f8ec03f */
[----:B------:R-:W-:-:S04]  /*04a0*/  UIADD3 UR4, -UR6, 0x100000, URZ ;  /* 0x0010000006047890 */ /* 0x000fc8000fffe13f */
[----:B------:R-:W-:Y:S02]  /*04b0*/  USHF.L.U32 UR5, UR4, 0xb, URZ ;  /* 0x0000000b04057899 */ /* 0x000fe4000800063f */
[----:B------:R-:W-:Y:S02]  /*04c0*/  USHF.L.U32 UR4, UR4, 0x1, URZ ;  /* 0x0000000104047899 */ /* 0x000fe4000800063f */
[----:B------:R-:W-:-:S04]  /*04d0*/  UIADD3 UR6, -UR7, 0x100000, URZ ;  /* 0x0010000007067890 */ /* 0x000fc8000fffe13f */
[----:B------:R-:W-:Y:S02]  /*04e0*/  USHF.L.U32 UR7, UR6, 0xb, URZ ;  /* 0x0000000b06077899 */ /* 0x000fe4000800063f */
[----:B------:R-:W-:Y:S01]  /*04f0*/  USHF.L.U32 UR6, UR6, 0x1, URZ ;  /* 0x0000000106067899 */ /* 0x000fe2000800063f */
[----:B------:R-:W1:Y:S03]  /*0500*/  FENCE.VIEW.ASYNC.S ;  /* 0x00000000000073c6 */ /* 0x000e660000000000 */
[----:B-1----:R1:W1:Y:S08]  /*0510*/  SYNCS.EXCH.64 URZ, [UR8+0x30c30], UR4 ;  /* 0x030c3004083f75b2 */ /* 0x0022700008000100 */
[----:B------:R1:W1:Y:S01]  /*0520*/  SYNCS.EXCH.64 URZ, [UR8+0x30c40], UR6 ;  /* 0x030c4006083f75b2 */ /* 0x0002620008000100 */
[----:B------:R1:W1:Y:S01]  /*0530*/  SYNCS.EXCH.64 URZ, [UR8+0x30c38], UR4 ;  /* 0x030c3804083f75b2 */ /* 0x0002620008000100 */
[----:B------:R1:W1:Y:S01]  /*0540*/  SYNCS.EXCH.64 URZ, [UR8+0x30c48], UR6 ;  /* 0x030c4806083f75b2 */ /* 0x0002620008000100 */
[----:B------:R-:W-:Y:S01]  /*0550*/  NOP ;  /* 0x0000000000007918 */ /* 0x000fe20000000000 */
.L_x_3:
[----:B---3--:R-:W-:Y:S01]  /*0560*/  ISETP.NE.AND P0, PT, R2, RZ, PT ;  /* 0x000000ff0200720c */ /* 0x008fe20003f05270 */
[----:B------:R-:W-:Y:S01]  /*0570*/  IMAD.MOV.U32 R16, RZ, RZ, 0x1 ;  /* 0x00000001ff107424 */ /* 0x000fe200078e00ff */
[----:B------:R-:W-:Y:S01]  /*0580*/  NOP ;  /* 0x0000000000007918 */ /* 0x000fe20000000000 */
[----:B------:R-:W-:Y:S03]  /*0590*/  BSSY B6, `(.L_x_4) ;  /* 0x000071c000067945 */ /* 0x000fe60003800000 */
[----:B------:R-:W-:Y:S01]  /*05a0*/  SEL R16, R16, 0x2, !P0 ;  /* 0x0000000210107807 */ /* 0x000fe20004000000 */
[----:B-12-4-:R-:W-:Y:S06]  /*05b0*/  BAR.SYNC.DEFER_BLOCKING 0x0 ;  /* 0x0000000000007b1d */ /* 0x016fec0000010000 */
[----:B------:R-:W-:Y:S05]  /*05c0*/  @!P0 BRA `(.L_x_5) ;  /* 0x0000004c00548947 */ /* 0x000fea0003800000 */
.L_x_6:
[----:B------:R-:W-:-:S08]  /*05d0*/  NOP ;  /* 0x0000000000007918 */ /* 0x000fd00000000000 */
[----:B------:R-:W1:Y:S02]  /*05e0*/  USETMAXREG.TRY_ALLOC.CTAPOOL UP0, 0xf0 ;  /* 0x000000f0000079c8 */ /* 0x000e640008000600 */
[----:B-1----:R-:W-:-:S13]  /*05f0*/  PLOP3.LUT P0, PT, PT, PT, UP0, 0x80, 0x0 ;  /* 0x000000000000781c */ /* 0x002fda0003f0f008 */
[----:B------:R-:W-:Y:S05]  /*0600*/  @!P0 BRA `(.L_x_6) ;  /* 0xfffffffc00f08947 */ /* 0x000fea000383ffff */
[----:B------:R-:W-:Y:S01]  /*0610*/  LOP3.LUT R0, R0, 0x3, RZ, 0xc0, !PT ;  /* 0x0000000300007812 */ /* 0x000fe200078ec0ff */
[----:B------:R-:W1:Y:S01]  /*0620*/  S2R R2, SR_TID.X ;  /* 0x0000000000027919 */ /* 0x000e620000002100 */
[----:B------:R-:W2:Y:S04]  /*0630*/  S2UR UR4, SR_CTAID.Z ;  /* 0x00000000000479c3 */ /* 0x000ea80000002700 */
[----:B------:R-:W3:Y:S02]  /*0640*/  SHFL.IDX PT, R0, R0, RZ, 0x1f ;  /* 0x00001fff00007589 */ /* 0x000ee400000e0000 */
[----:B---3--:R-:W-:Y:S02]  /*0650*/  ISETP.NE.AND P0, PT, R0, RZ, PT ;  /* 0x000000ff0000720c */ /* 0x008fe40003f05270 */
[----:B-1----:R-:W-:-:S11]  /*0660*/  SHF.R.U32.HI R2, RZ, 0x7, R2 ;  /* 0x00000007ff027819 */ /* 0x002fd60000011602 */
[----:B------:R-:W-:-:S05]  /*0670*/  @!P0 VIADD R2, R2, 0x9 ;  /* 0x0000000902028836 */ /* 0x000fca0000000000 */
[----:B------:R1:W-:Y:S06]  /*0680*/  @!P0 BAR.ARV R2, 0xa0 ;  /* 0x000280020000851d */ /* 0x0003ec0000002000 */
[----:B--2---:R-:W-:-:S13]  /*0690*/  ISETP.LE.AND P0, PT, RZ, UR4, PT ;  /* 0x00000004ff007c0c */ /* 0x004fda000bf03270 */
[----:B-1----:R-:W-:Y:S05]  /*06a0*/  @!P0 BRA `(.L_x_7) ;  /* 0x0000007000288947 */ /* 0x002fea0003800000 */
[----:B------:R-:W1:Y:S01]  /*06b0*/  S2R R3, SR_TID.X ;  /* 0x0000000000037919 */ /* 0x000e620000002100 */
[----:B------:R-:W-:-:S04]  /*06c0*/  MOV R0, RZ ;  /* 0x000000ff00007202 */ /* 0x000fc80000000f00 */
[----:B------:R-:W-:Y:S01]  /*06d0*/  LOP3.LUT P0, RZ, R0, 0x3ff, RZ, 0xc0, !PT ;  /* 0x000003ff00ff7812 */ /* 0x000fe2000780c0ff */
[----:B-1----:R-:W-:-:S12]  /*06e0*/  VIADD R17, R3, 0xffffff80 ;  /* 0xffffff8003117836 */ /* 0x002fd80000000000 */
[----:B------:R-:W-:Y:S05]  /*06f0*/  @!P0 BRA `(.L_x_8) ;  /* 0x00000000007c8947 */ /* 0x000fea0003800000 */
[----:B------:R-:W-:Y:S01]  /*0700*/  MOV R2, 0x0 ;  /* 0x0000000000027802 */ /* 0x000fe20000000f00 */
[----:B------:R-:W-:Y:S01]  /*0710*/  ULDC.64 UR4, c[0x4][0x80] ;  /* 0x0100200000047ab9 */ /* 0x000fe20000000a00 */
[----:B------:R-:W-:Y:S01]  /*0720*/  ULDC.64 UR6, c[0x4][0x8] ;  /* 0x0100020000067ab9 */ /* 0x000fe20000000a00 */
[----:B------:R-:W-:Y:S01]  /*0730*/  IMAD.U32 R4, RZ, RZ, UR4 ;  /* 0x00000004ff047e24 */ /* 0x000fe2000f8e00ff */
[----:B------:R1:W2:Y:S01]  /*0740*/  LDC.64 R14, c[0x4][R2] ;  /* 0x01000000020e7b82 */ /* 0x0002a20000000a00 */
[----:B------:R-:W-:Y:S01]  /*0750*/  IMAD.U32 R5, RZ, RZ, UR5 ;  /* 0x00000005ff057e24 */ /* 0x000fe2000f8e00ff */
[----:B------:R-:W-:Y:S01]  /*0760*/  ULDC.64 UR4, c[0x4][0x88] ;  /* 0x0100220000047ab9 */ /* 0x000fe20000000a00 */
[----:B------:R-:W-:Y:S02]  /*0770*/  IMAD.U32 R10, RZ, RZ, UR6 ;  /* 0x00000006ff0a7e24 */ /* 0x000fe4000f8e00ff */
[----:B------:R-:W-:Y:S02]  /*0780*/  IMAD.U32 R6, RZ, RZ, UR4 ;  /* 0x00000004ff067e24 */ /* 0x000fe4000f8e00ff */
[----:B------:R-:W-:-:S02]  /*0790*/  IMAD.U32 R7, RZ, RZ, UR5 ;  /* 0x00000005ff077e24 */ /* 0x000fc4000f8e00ff */
[----:B------:R-:W-:Y:S02]  /*07a0*/  IMAD.U32 R11, RZ, RZ, UR7 ;  /* 0x00000007ff0b7e24 */ /* 0x000fe4000f8e00ff */
[----:B------:R-:W-:Y:S02]  /*07b0*/  IMAD.MOV.U32 R8, RZ, RZ, 0x70 ;  /* 0x00000070ff087424 */ /* 0x000fe400078e00ff */
[----:B------:R-:W-:Y:S02]  /*07c0*/  IMAD.MOV.U32 R12, RZ, RZ, 0x1 ;  /* 0x00000001ff0c7424 */ /* 0x000fe400078e00ff */
[----:B-1----:R-:W-:-:S07]  /*07d0*/  IMAD.MOV.U32 R13, RZ, RZ, RZ ;  /* 0x000000ffff0d7224 */ /* 0x002fce00078e00ff */
[----:B------:R-:W-:-:S07]  /*07e0*/  LEPC R20, `(.L_x_9) ;  /* 0x000000001014794e */ /* 0x000fce0000000000 */
[----:B--2---:R-:W-:Y:S05]  /*07f0*/  CALL.ABS.NOINC R14 ;  /* 0x000000000e007343 */ /* 0x004fea0003c00000 */
.L_x_9:
[----:B------:R-:W1:Y:S01]  /*0800*/  LDC.64 R2, c[0x4][R2] ;  /* 0x0100000002027b82 */ /* 0x000e620000000a00 */
[----:B------:R-:W-:Y:S01]  /*0810*/  ULDC.64 UR4, c[0x4][0x80] ;  /* 0x0100200000047ab9 */ /* 0x000fe20000000a00 */
[----:B------:R-:W-:Y:S01]  /*0820*/  ULDC.64 UR6, c[0x4][0x88] ;  /* 0x0100220000067ab9 */ /* 0x000fe20000000a00 */
[----:B------:R-:W-:Y:S02]  /*0830*/  IMAD.U32 R4, RZ, RZ, UR4 ;  /* 0x00000004ff047e24 */ /* 0x000fe4000f8e00ff */
        /* <DEDUP_REMOVED lines=8> */
[----:B------:R-:W-:-:S07]  /*08c0*/  IMAD.MOV.U32 R13, RZ, RZ, RZ ;  /* 0x000000ffff0d7224 */ /* 0x000fce00078e00ff */
[----:B------:R-:W-:-:S07]  /*08d0*/  LEPC R20, `(.L_x_8) ;  /* 0x000000001014794e */ /* 0x000fce0000000000 */
[----:B-1----:R-:W-:Y:S05]  /*08e0*/  CALL.ABS.NOINC R2 ;  /* 0x0000000002007343 */ /* 0x002fea0003c00000 */
.L_x_8:
[----:B------:R-:W1:Y:S01]  /*08f0*/  S2R R0, SR_CgaCtaId ;  /* 0x0000000000007919 */ /* 0x000e620000008800 */
[----:B------:R-:W-:-:S04]  /*0900*/  MOV R225, 0x400 ;  /* 0x0000040000e17802 */ /* 0x000fc80000000f00 */
[----:B-1----:R-:W-:-:S05]  /*0910*/  LEA R225, R0, R225, 0x18 ;  /* 0x000000e100e17211 */ /* 0x002fca00078ec0ff */
[----:B------:R-:W-:-:S05]  /*0920*/  VIADD R2, R225, 0x20c00 ;  /* 0x00020c00e1027836 */ /* 0x000fca0000000000 */
[----:B------:R-:W-:-:S13]  /*0930*/  LOP3.LUT P0, RZ, R2, 0x3ff, RZ, 0xc0, !PT ;  /* 0x000003ff02ff7812 */ /* 0x000fda000780c0ff */
        /* <DEDUP_REMOVED lines=17> */
.L_x_11:
        /* <DEDUP_REMOVED lines=15> */
.L_x_10:
[----:B------:R-:W-:Y:S01]  /*0b40*/  SHF.R.S32.HI R2, RZ, 0x1f, R17 ;  /* 0x0000001fff027819 */ /* 0x000fe20000011411 */
[----:B------:R-:W-:-:S03]  /*0b50*/  UMOV UR4, 0xffffffff ;  /* 0xffffffff00047882 */ /* 0x000fc60000000000 */
[----:B------:R-:W-:-:S04]  /*0b60*/  LEA.HI R3, R2, R17, RZ, 0x7 ;  /* 0x0000001102037211 */ /* 0x000fc800078f38ff */
[----:B------:R-:W-:Y:S01]  /*0b70*/  SHF.R.S32.HI R13, RZ, 0x7, R3 ;  /* 0x00000007ff0d7819 */ /* 0x000fe20000011403 */
[----:B------:R-:W-:Y:S06]  /*0b80*/  BRA.DIV UR4, `(.L_x_12) ;  /* 0x0000006a04f87947 */ /* 0x000fec000b800000 */
[----:B------:R1:W2:Y:S02]  /*0b90*/  SHFL.IDX PT, R14, R13, RZ, 0x1f ;  /* 0x00001fff0d0e7589 */ /* 0x0002a400000e0000 */
.L_x_83:
[----:B------:R-:W-:Y:S02]  /*0ba0*/  SHF.L.U32 R6, RZ, 0x1f, RZ ;  /* 0x0000001fff067819 */ /* 0x000fe400000006ff */
[----:B------:R-:W-:Y:S02]  /*0bb0*/  LEA.HI R4, R2, R17, RZ, 0x4 ;  /* 0x0000001102047211 */ /* 0x000fe400078f20ff */
[----:B------:R-:W3:Y:S01]  /*0bc0*/  SYNCS.PHASECHK.TRANS64.TRYWAIT P0, [R225+URZ+0x30c00], R6 ;  /* 0x030c0006e10075a7 */ /* 0x000ee2000800017f */
[----:B--2---:R-:W-:Y:S02]  /*0bd0*/  LEA.HI R0, R14, R14, RZ, 0x1 ;  /* 0x0000000e0e007211 */ /* 0x004fe400078f08ff */
[----:B------:R-:W-:Y:S02]  /*0be0*/  SHF.R.S32.HI R7, RZ, 0x4, R4 ;  /* 0x00000004ff077819 */ /* 0x000fe40000011404 */
[----:B------:R-:W-:Y:S02]  /*0bf0*/  LOP3.LUT R5, R0, 0xffffe, RZ, 0xc0, !PT ;  /* 0x000ffffe00057812 */ /* 0x000fe400078ec0ff */
[----:B------:R-:W-:-:S03]  /*0c00*/  LEA.HI R4, R4, R7, RZ, 0x1 ;  /* 0x0000000704047211 */ /* 0x000fc600078f08ff */
[----:B------:R-:W-:Y:S01]  /*0c10*/  IMAD.IADD R0, R14, 0x1, -R5 ;  /* 0x000000010e007824 */ /* 0x000fe200078e0a05 */
[----:B------:R-:W-:-:S05]  /*0c20*/  LOP3.LUT R4, R4, 0xfffffffe, RZ, 0xc0, !PT ;  /* 0xfffffffe04047812 */ /* 0x000fca00078ec0ff */
[----:B------:R-:W-:-:S05]  /*0c30*/  IMAD.IADD R4, R7, 0x1, -R4 ;  /* 0x0000000107047824 */ /* 0x000fca00078e0a04 */
[----:B------:R2:W-:Y:S02]  /*0c40*/  STL [R1+0xc], R4 ;  /* 0x00000c0401007387 */ /* 0x0005e40000100800 */
[----:B--23--:R-:W-:Y:S05]  /*0c50*/  @P0 BRA `(.L_x_13) ;  /* 0x0000000000080947 */ /* 0x00cfea0003800000 */
[----:B------:R-:W2:Y:S02]  /*0c60*/  SYNCS.PHASECHK.TRANS64.TRYWAIT P0, [R225+URZ+0x30c00], R6 ;  /* 0x030c0006e10075a7 */ /* 0x000ea4000800017f */
[----:B--2---:R-:W-:Y:S05]  /*0c70*/  @!P0 BRA `(.L_x_14) ;  /* 0x0000006800d88947 */ /* 0x004fea0003800000 */
.L_x_13:
[----:B------:R-:W3:Y:S01]  /*0c80*/  LDC R9, c[0x0][0x280] ;  /* 0x0000a000ff097b82 */ /* 0x000ee20000000800 */
[----:B------:R-:W-:Y:S02]  /*0c90*/  LEA.HI R4, R2, R17, RZ, 0x5 ;  /* 0x0000001102047211 */ /* 0x000fe400078f28ff */
[----:B------:R-:W-:Y:S02]  /*0ca0*/  CS2R R214, SRZ ;  /* 0x0000000000d67805 */ /* 0x000fe4000001ff00 */
[----:B------:R-:W-:Y:S02]  /*0cb0*/  CS2R R212, SRZ ;  /* 0x0000000000d47805 */ /* 0x000fe4000001ff00 */
[----:B------:R-:W-:Y:S02]  /*0cc0*/  CS2R R210, SRZ ;  /* 0x0000000000d27805 */ /* 0x000fe4000001ff00 */
[----:B------:R-:W-:Y:S02]  /*0cd0*/  CS2R R208, SRZ ;  /* 0x0000000000d07805 */ /* 0x000fe4000001ff00 */
[----:B------:R-:W-:-:S02]  /*0ce0*/  CS2R R206, SRZ ;  /* 0x0000000000ce7805 */ /* 0x000fc4000001ff00 */
[----:B------:R-:W-:Y:S02]  /*0cf0*/  CS2R R204, SRZ ;  /* 0x0000000000cc7805 */ /* 0x000fe4000001ff00 */
        /* <DEDUP_REMOVED lines=16> */
[----:B---3--:R-:W-:-:S02]  /*0e00*/  ISETP.GE.AND P0, PT, R9, 0x1, PT ;  /* 0x000000010900780c */ /* 0x008fc40003f06270 */
        /* <DEDUP_REMOVED lines=10> */
[----:B------:R-:W-:Y:S01]  /*0eb0*/  SHF.R.S32.HI R5, RZ, 0x5, R4 ;  /* 0x00000005ff057819 */ /* 0x000fe20000011404 */
[----:B------:R-:W-:Y:S06]  /*0ec0*/  @!P0 BRA `(.L_x_15) ;  /* 0x0000003400c48947 */ /* 0x000fec0003800000 */
[----:B------:R-:W3:Y:S01]  /*0ed0*/  LDL R12, [R1+0xc] ;  /* 0x00000c00010c7983 */ /* 0x000ee20000100800 */
[----:B--2---:R-:W-:Y:S01]  /*0ee0*/  LOP3.LUT R6, R3, 0xffffff80, RZ, 0xc0, !PT ;  /* 0xffffff8003067812 */ /* 0x004fe200078ec0ff */
[----:B------:R-:W-:Y:S01]  /*0ef0*/  IMAD.SHL.U32 R3, R17, 0x40, RZ ;  /* 0x0000004011037824 */ /* 0x000fe200078e00ff */
[----:B------:R-:W-:Y:S01]  /*0f00*/  LOP3.LUT R4, R4, 0xffffffe0, RZ, 0xc0, !PT ;  /* 0xffffffe004047812 */ /* 0x000fe200078ec0ff */
[----:B------:R-:W-:Y:S01]  /*0f10*/  IMAD.SHL.U32 R8, R5, 0x10, RZ ;  /* 0x0000001005087824 */ /* 0x000fe200078e00ff */
[CC--:B------:R-:W-:Y:S01]  /*0f20*/  LEA.HI R5, R2.reuse, R17.reuse, RZ, 0x2 ;  /* 0x0000001102057211 */ /* 0x0c0fe200078f10ff */
[----:B------:R-:W-:Y:S01]  /*0f30*/  VIADD R9, R9, 0x7f ;  /* 0x0000007f09097836 */ /* 0x000fe20000000000 */
[----:B------:R-:W-:Y:S01]  /*0f40*/  LOP3.LUT R3, R3, 0x1c0, RZ, 0xc0, !PT ;  /* 0x000001c003037812 */ /* 0x000fe200078ec0ff */
[C---:B------:R-:W-:Y:S01]  /*0f50*/  IMAD.IADD R4, R17.reuse, 0x1, -R4 ;  /* 0x0000000111047824 */ /* 0x040fe200078e0a04 */
[----:B------:R-:W-:Y:S01]  /*0f60*/  LEA.HI R7, R2, R17, RZ, 0x3 ;  /* 0x0000001102077211 */ /* 0x000fe200078f18ff */
[----:B------:R-:W-:Y:S01]  /*0f70*/  IMAD.IADD R6, R17, 0x1, -R6 ;  /* 0x0000000111067824 */ /* 0x000fe200078e0a06 */
[----:B------:R-:W-:Y:S01]  /*0f80*/  LOP3.LUT R2, R5, 0xfffffffc, RZ, 0xc0, !PT ;  /* 0xfffffffc05027812 */ /* 0x000fe200078ec0ff */
[----:B------:R-:W2:Y:S01]  /*0f90*/  S2R R18, SR_CTAID.X ;  /* 0x0000000000127919 */ /* 0x000ea20000002500 */
[----:B------:R-:W-:Y:S01]  /*0fa0*/  SHF.R.S32.HI R10, RZ, 0x1f, R9 ;  /* 0x0000001fff0a7819 */ /* 0x000fe20000011409 */
[----:B------:R-:W2:Y:S01]  /*0fb0*/  LDC R21, c[0x0][0x290] ;  /* 0x0000a400ff157b82 */ /* 0x000ea20000000800 */
[----:B------:R-:W-:Y:S01]  /*0fc0*/  LOP3.LUT R8, R3, 0x30, R8, 0xf8, !PT ;  /* 0x0000003003087812 */ /* 0x000fe200078ef808 */
[----:B------:R-:W-:Y:S01]  /*0fd0*/  IMAD R19, R13, 0x400, R6 ;  /* 0x000004000d137824 */ /* 0x000fe200078e0206 */
[----:B------:R-:W-:Y:S01]  /*0fe0*/  SHF.R.S32.HI R5, RZ, 0x1f, R4 ;  /* 0x0000001fff057819 */ /* 0x000fe20000011404 */
[----:B------:R-:W-:Y:S01]  /*0ff0*/  IMAD.IADD R2, R17, 0x1, -R2 ;  /* 0x0000000111027824 */ /* 0x000fe200078e0a02 */
[----:B------:R-:W-:Y:S01]  /*1000*/  SHF.R.U32.HI R11, RZ, 0x3, R3 ;  /* 0x00000003ff0b7819 */ /* 0x000fe20000011603 */
[----:B------:R-:W-:Y:S01]  /*1010*/  IMAD.MOV.U32 R215, RZ, RZ, RZ ;  /* 0x000000ffffd77224 */ /* 0x000fe200078e00ff */
[----:B------:R-:W-:-:S02]  /*1020*/  LEA.HI R3, R13, R13, RZ, 0x1 ;  /* 0x0000000d0d037211 */ /* 0x000fc400078f08ff */
[----:B------:R-:W-:Y:S02]  /*1030*/  LEA.HI R235, R10, R9, RZ, 0x7 ;  /* 0x000000090aeb7211 */ /* 0x000fe400078f38ff */
[----:B------:R-:W-:Y:S02]  /*1040*/  LOP3.LUT R8, R8, 0x8, R7, 0xf8, !PT ;  /* 0x0000000808087812 */ /* 0x000fe400078ef807 */
[CC--:B------:R-:W-:Y:S02]  /*1050*/  LEA.HI R7, R5.reuse, R4.reuse, RZ, 0x3 ;  /* 0x0000000405077211 */ /* 0x0c0fe400078f18ff */
[----:B------:R-:W-:Y:S02]  /*1060*/  LEA.HI R9, R5, R4, RZ, 0x2 ;  /* 0x0000000405097211 */ /* 0x000fe400078f10ff */
[----:B------:R-:W-:Y:S02]  /*1070*/  LOP3.LUT R4, R3, 0xfffffffe, RZ, 0xc0, !PT ;  /* 0xfffffffe03047812 */ /* 0x000fe400078ec0ff */
[----:B------:R-:W-:-:S02]  /*1080*/  LOP3.LUT R11, R8, R11, RZ, 0x3c, !PT ;  /* 0x0000000b080b7212 */ /* 0x000fc400078e3cff */
[----:B------:R-:W-:Y:S01]  /*1090*/  SHF.R.S32.HI R3, RZ, 0x1f, R6 ;  /* 0x0000001fff037819 */ /* 0x000fe20000011406 */
[----:B------:R-:W-:Y:S01]  /*10a0*/  IMAD.IADD R226, R13, 0x1, -R4 ;  /* 0x000000010de27824 */ /* 0x000fe200078e0a04 */
[--C-:B------:R-:W-:Y:S02]  /*10b0*/  SHF.R.S32.HI R8, RZ, 0x3, R7.reuse ;  /* 0x00000003ff087819 */ /* 0x100fe40000011407 */
[----:B------:R-:W-:Y:S02]  /*10c0*/  SHF.R.S32.HI R7, RZ, 0x1f, R7 ;  /* 0x0000001fff077819 */ /* 0x000fe40000011407 */
[----:B------:R-:W-:Y:S02]  /*10d0*/  LEA.HI R4, R3, R6, RZ, 0x2 ;  /* 0x0000000603047211 */ /* 0x000fe400078f10ff */
[----:B------:R-:W-:Y:S01]  /*10e0*/  LEA.HI R7, R7, R8, RZ, 0x4 ;  /* 0x0000000807077211 */ /* 0x000fe200078f20ff */
[----:B--2---:R-:W-:Y:S01]  /*10f0*/  IMAD R18, R18, -0x80, R21 ;  /* 0xffffff8012127824 */ /* 0x004fe200078e0215 */
[----:B------:R-:W-:-:S02]  /*1100*/  LOP3.LUT R5, R4, 0x7ffffffc, RZ, 0xc0, !PT ;  /* 0x7ffffffc04057812 */ /* 0x000fc400078ec0ff */
[----:B------:R-:W-:Y:S02]  /*1110*/  SHF.R.S32.HI R10, RZ, 0x2, R9 ;  /* 0x00000002ff0a7819 */ /* 0x000fe40000011409 */
[----:B------:R-:W-:Y:S02]  /*1120*/  LOP3.LUT R7, R7, 0x1ffffff0, RZ, 0xc0, !PT ;  /* 0x1ffffff007077812 */ /* 0x000fe400078ec0ff */
[----:B------:R-:W-:Y:S02]  /*1130*/  LEA.HI R9, R9, R10, RZ, 0x1 ;  /* 0x0000000a09097211 */ /* 0x000fe400078f08ff */
[----:B------:R-:W-:Y:S01]  /*1140*/  SHF.R.S32.HI R235, RZ, 0x7, R235 ;  /* 0x00000007ffeb7819 */ /* 0x000fe200000114eb */
[----:B------:R-:W-:Y:S01]  /*1150*/  IMAD.IADD R8, R8, 0x1, -R7 ;  /* 0x0000000108087824 */ /* 0x000fe200078e0a07 */
[----:B------:R-:W-:Y:S01]  /*1160*/  LOP3.LUT R9, R9, 0xfffffffe, RZ, 0xc0, !PT ;  /* 0xfffffffe09097812 */ /* 0x000fe200078ec0ff */
[----:B------:R-:W-:-:S04]  /*1170*/  VIADD R7, R10, 0x10 ;  /* 0x000000100a077836 */ /* 0x000fc80000000000 */
[----:B------:R-:W-:Y:S02]  /*1180*/  IMAD.IADD R9, R10, 0x1, -R9 ;  /* 0x000000010a097824 */ /* 0x000fe400078e0a09 */
[----:B---3--:R-:W-:Y:S01]  /*1190*/  IMAD R236, R13, 0x10, R12 ;  /* 0x000000100dec7824 */ /* 0x008fe200078e020c */
[----:B------:R-:W-:Y:S01]  /*11a0*/  LEA.HI R12, R3, R6, RZ, 0x5 ;  /* 0x00000006030c7211 */ /* 0x000fe200078f28ff */
[----:B------:R-:W-:Y:S02]  /*11b0*/  IMAD.IADD R3, R6, 0x1, -R5 ;  /* 0x0000000106037824 */ /* 0x000fe400078e0a05 */
[C---:B------:R-:W-:Y:S01]  /*11c0*/  VIADD R5, R10.reuse, 0x8 ;  /* 0x000000080a057836 */ /* 0x040fe20000000000 */
[----:B------:R-:W-:Y:S01]  /*11d0*/  SHF.R.S32.HI R17, RZ, 0x5, R12 ;  /* 0x00000005ff117819 */ /* 0x000fe2000001140c */
[----:B-1----:R-:W-:Y:S02]  /*11e0*/  VIADD R13, R10, 0x18 ;  /* 0x000000180a0d7836 */ /* 0x002fe40000000000 */
[----:B------:R-:W-:Y:S01]  /*11f0*/  IMAD.U32 R236, R236, 0x200, R11 ;  /* 0x00000200ecec7824 */ /* 0x000fe200078e000b */
[----:B------:R-:W-:Y:S01]  /*1200*/  LEA.HI R6, R5, R5, RZ, 0x1 ;  /* 0x0000000505067211 */ /* 0x000fe200078f08ff */
[----:B------:R-:W-:Y:S01]  /*1210*/  IMAD R17, R17, -0x10, R18 ;  /* 0xfffffff011117824 */ /* 0x000fe200078e0212 */
[----:B------:R-:W-:-:S02]  /*1220*/  LEA.HI R11, R7, R7, RZ, 0x1 ;  /* 0x00000007070b7211 */ /* 0x000fc400078f08ff */
[----:B------:R-:W-:Y:S02]  /*1230*/  LEA.HI R15, R13, R13, RZ, 0x1 ;  /* 0x0000000d0d0f7211 */ /* 0x000fe400078f08ff */
[----:B------:R-:W-:Y:S02]  /*1240*/  LOP3.LUT R10, R6, 0xfffffffe, RZ, 0xc0, !PT ;  /* 0xfffffffe060a7812 */ /* 0x000fe400078ec0ff */
[----:B------:R-:W-:Y:S02]  /*1250*/  LOP3.LUT R12, R11, 0xfffffffe, RZ, 0xc0, !PT ;  /* 0xfffffffe0b0c7812 */ /* 0x000fe400078ec0ff */
[----:B------:R-:W-:Y:S01]  /*1260*/  LOP3.LUT R14, R15, 0xfffffffe, RZ, 0xc0, !PT ;  /* 0xfffffffe0f0e7812 */ /* 0x000fe200078ec0ff */
[----:B------:R-:W-:Y:S01]  /*1270*/  IMAD.IADD R10, R5, 0x1, -R10 ;  /* 0x00000001050a7824 */ /* 0x000fe200078e0a0a */
[----:B------:R-:W-:Y:S01]  /*1280*/  SHF.R.S32.HI R5, RZ, 0x1, R6 ;  /* 0x00000001ff057819 */ /* 0x000fe20000011406 */
[----:B------:R-:W-:Y:S01]  /*1290*/  IMAD.IADD R12, R7, 0x1, -R12 ;  /* 0x00000001070c7824 */ /* 0x000fe200078e0a0c */
[----:B------:R-:W-:Y:S01]  /*12a0*/  SHF.R.S32.HI R6, RZ, 0x1f, R6 ;  /* 0x0000001fff067819 */ /* 0x000fe20000011406 */
[----:B------:R-:W-:Y:S01]  /*12b0*/  IMAD.IADD R237, R13, 0x1, -R14 ;  /* 0x000000010ded7824 */ /* 0x000fe200078e0a0e */
[----:B------:R-:W-:-:S02]  /*12c0*/  SHF.R.S32.HI R7, RZ, 0x1, R11 ;  /* 0x00000001ff077819 */ /* 0x000fc4000001140b */
[----:B------:R-:W-:Y:S02]  /*12d0*/  SHF.R.S32.HI R14, RZ, 0x1f, R11 ;  /* 0x0000001fff0e7819 */ /* 0x000fe4000001140b */
[--C-:B------:R-:W-:Y:S02]  /*12e0*/  SHF.R.S32.HI R13, RZ, 0x2, R4.reuse ;  /* 0x00000002ff0d7819 */ /* 0x100fe40000011404 */
[----:B------:R-:W-:Y:S02]  /*12f0*/  LEA.HI R6, R6, R5, RZ, 0x4 ;  /* 0x0000000506067211 */ /* 0x000fe400078f20ff */
[----:B------:R-:W-:Y:S02]  /*1300*/  SHF.R.S32.HI R4, RZ, 0x1f, R4 ;  /* 0x0000001fff047819 */ /* 0x000fe40000011404 */
[----:B------:R-:W-:Y:S02]  /*1310*/  LEA.HI R14, R14, R7, RZ, 0x4 ;  /* 0x000000070e0e7211 */ /* 0x000fe400078f20ff */
[----:B------:R-:W-:-:S02]  /*1320*/  SHF.R.S32.HI R11, RZ, 0x1, R15 ;  /* 0x00000001ff0b7819 */ /* 0x000fc4000001140f */
[----:B------:R-:W-:Y:S02]  /*1330*/  SHF.R.S32.HI R18, RZ, 0x1f, R15 ;  /* 0x0000001fff127819 */ /* 0x000fe4000001140f */
[----:B------:R-:W-:Y:S02]  /*1340*/  LOP3.LUT R6, R6, 0x1ffffff0, RZ, 0xc0, !PT ;  /* 0x1ffffff006067812 */ /* 0x000fe400078ec0ff */
[----:B------:R-:W-:Y:S02]  /*1350*/  LEA.HI R4, R4, R13, RZ, 0x3 ;  /* 0x0000000d04047211 */ /* 0x000fe400078f18ff */
[----:B------:R-:W-:Y:S01]  /*1360*/  LOP3.LUT R14, R14, 0x1ffffff0, RZ, 0xc0, !PT ;  /* 0x1ffffff00e0e7812 */ /* 0x000fe200078ec0ff */
[----:B------:R-:W-:Y:S01]  /*1370*/  IMAD.IADD R5, R5, 0x1, -R6 ;  /* 0x0000000105057824 */ /* 0x000fe200078e0a06 */
[----:B------:R-:W-:Y:S01]  /*1380*/  LEA.HI R18, R18, R11, RZ, 0x4 ;  /* 0x0000000b12127211 */ /* 0x000fe200078f20ff */
[----:B------:R-:W-:Y:S01]  /*1390*/  IMAD R6, R8, 0x8, R9 ;  /* 0x0000000808067824 */ /* 0x000fe200078e0209 */
[----:B------:R-:W-:Y:S01]  /*13a0*/  LOP3.LUT R4, R4, 0xfffffff8, RZ, 0xc0, !PT ;  /* 0xfffffff804047812 */ /* 0x000fe200078ec0ff */
[----:B------:R-:W-:Y:S01]  /*13b0*/  IMAD.IADD R7, R7, 0x1, -R14 ;  /* 0x0000000107077824 */ /* 0x000fe200078e0a0e */
[----:B------:R-:W-:Y:S01]  /*13c0*/  LOP3.LUT R18, R18, 0x1ffffff0, RZ, 0xc0, !PT ;  /* 0x1ffffff012127812 */ /* 0x000fe200078ec0ff */
[----:B------:R-:W-:Y:S01]  /*13d0*/  IMAD R5, R5, 0x8, R10 ;  /* 0x0000000805057824 */ /* 0x000fe200078e020a */
[----:B------:R-:W-:Y:S01]  /*13e0*/  IADD3 R17, R17, R4, -R13 ;  /* 0x0000000411117210 */ /* 0x000fe20007ffe80d */
[----:B------:R-:W-:Y:S01]  /*13f0*/  IMAD R4, R7, 0x8, R12 ;  /* 0x0000000807047824 */ /* 0x000fe200078e020c */
[----:B------:R1:W-:Y:S01]  /*1400*/  STL [R1+0x8], R6 ;  /* 0x0000080601007387 */ /* 0x0003e20000100800 */
[----:B------:R-:W-:-:S02]  /*1410*/  IMAD.IADD R18, R11, 0x1, -R18 ;  /* 0x000000010b127824 */ /* 0x000fc400078e0a12 */
[----:B------:R-:W-:Y:S01]  /*1420*/  IMAD.SHL.U32 R8, R19, 0x4, RZ ;  /* 0x0000000413087824 */ /* 0x000fe200078e00ff */
[----:B------:R2:W-:Y:S01]  /*1430*/  STL [R1+0x4], R5 ;  /* 0x0000040501007387 */ /* 0x0005e20000100800 */
[----:B------:R-:W-:Y:S02]  /*1440*/  IMAD R237, R18, 0x8, R237 ;  /* 0x0000000812ed7824 */ /* 0x000fe400078e02ed */
[----:B------:R-:W-:Y:S01]  /*1450*/  IMAD R226, R226, -0x40, R17 ;  /* 0xffffffc0e2e27824 */ /* 0x000fe200078e0211 */
[----:B------:R3:W-:Y:S01]  /*1460*/  STL [R1], R4 ;  /* 0x0000000401007387 */ /* 0x0007e20000100800 */
[----:B------:R-:W-:Y:S01]  /*1470*/  IMAD R8, R8, 0x4, R225 ;  /* 0x0000000408087824 */ /* 0x000fe200078e02e1 */
[----:B-1----:R-:W-:Y:S01]  /*1480*/  CS2R R6, SRZ ;  /* 0x0000000000067805 */ /* 0x002fe2000001ff00 */
[----:B--2---:R-:W-:Y:S01]  /*1490*/  IMAD.MOV.U32 R5, RZ, RZ, RZ ;  /* 0x000000ffff057224 */ /* 0x004fe200078e00ff */
[----:B---3--:R-:W-:-:S07]  /*14a0*/  LOP3.LUT R4, R16, 0x1, RZ, 0xfc, !PT ;  /* 0x0000000110047812 */ /* 0x008fce00078efcff */
.L_x_26:
[----:B------:R-:W-:Y:S01]  /*14b0*/  ISETP.NE.AND P0, PT, R4, 0x3, PT ;  /* 0x000000030400780c */ /* 0x000fe20003f05270 */
[----:B------:R-:W-:-:S12]  /*14c0*/  YIELD ;  /* 0x0000000000007946 */ /* 0x000fd80003800000 */
[----:B-1----:R-:W-:Y:S05]  /*14d0*/  @!P0 BRA `(.L_x_16) ;  /* 0x0000000000048947 */ /* 0x002fea0003800000 */
[----:B------:R-:W-:Y:S01]  /*14e0*/  BPT.TRAP 0x1 ;  /* 0x000000040000795c */ /* 0x000fe20000300000 */
.L_x_16:
[----:B------:R-:W-:Y:S01]  /*14f0*/  IMAD R9, R7, 0x8, R225 ;  /* 0x0000000807097824 */ /* 0x000fe200078e02e1 */
[----:B------:R-:W-:-:S04]  /*1500*/  SHF.L.U32 R22, R6, 0x1f, RZ ;  /* 0x0000001f06167819 */ /* 0x000fc800000006ff */
[----:B------:R1:W2:Y:S01]  /*1510*/  SYNCS.PHASECHK.TRANS64.TRYWAIT P1, [R9+URZ+0x30c10], R22 ;  /* 0x030c1016090075a7 */ /* 0x0002a2000802017f */
[----:B------:R-:W-:Y:S05]  /*1520*/  @!P0 BRA `(.L_x_17) ;  /* 0x0000000000048947 */ /* 0x000fea0003800000 */
[----:B------:R-:W-:Y:S01]  /*1530*/  BPT.TRAP 0x1 ;  /* 0x000000040000795c */ /* 0x000fe20000300000 */
.L_x_17:
[----:B------:R-:W-:-:S05]  /*1540*/  VIADD R10, R225, 0x10000 ;  /* 0x00010000e10a7836 */ /* 0x000fca0000000000 */
[----:B------:R-:W-:-:S04]  /*1550*/  SHF.R.U32.HI R10, RZ, 0x4, R10 ;  /* 0x00000004ff0a7819 */ /* 0x000fc8000001160a */
[----:B------:R-:W-:Y:S01]  /*1560*/  LOP3.LUT R10, R10, 0x3fff, RZ, 0xc0, !PT ;  /* 0x00003fff0a0a7812 */ /* 0x000fe200078ec0ff */
[----:B--2---:R-:W-:Y:S06]  /*1570*/  @P1 BRA `(.L_x_18) ;  /* 0x0000000000081947 */ /* 0x004fec0003800000 */
[----:B------:R-:W2:Y:S02]  /*1580*/  SYNCS.PHASECHK.TRANS64.TRYWAIT P1, [R9+URZ+0x30c10], R22 ;  /* 0x030c1016090075a7 */ /* 0x000ea4000802017f */
[----:B--2---:R-:W-:Y:S05]  /*1590*/  @!P1 BRA `(.L_x_19) ;  /* 0x0000006000a49947 */ /* 0x004fea0003800000 */
.L_x_18:
[----:B------:R-:W-:Y:S05]  /*15a0*/  WARPSYNC.ALL ;  /* 0x0000000000007948 */ /* 0x000fea0003800000 */
[----:B------:R-:W-:Y:S01]  /*15b0*/  LOP3.LUT R12, R10, 0x10000, RZ, 0xfc, !PT ;  /* 0x000100000a0c7812 */ /* 0x000fe200078efcff */
[----:B------:R-:W-:Y:S01]  /*15c0*/  IMAD R11, R0, 0x2000, R225 ;  /* 0x00002000000b7824 */ /* 0x000fe200078e02e1 */
[----:B------:R-:W3:Y:S04]  /*15d0*/  LDL R15, [R1+0x8] ;  /* 0x00000800010f7983 */ /* 0x000ee80000100800 */
[----:B------:R-:W-:Y:S01]  /*15e0*/  R2UR UR9, R11 ;  /* 0x000000000b0972ca */ /* 0x000fe200000e0000 */
[C---:B------:R-:W-:Y:S01]  /*15f0*/  IMAD R12, R7.reuse, 0x400, R12 ;  /* 0x00000400070c7824 */ /* 0x040fe200078e020c */
[----:B------:R-:W4:Y:S04]  /*1600*/  LDL R14, [R1+0x4] ;  /* 0x00000400010e7983 */ /* 0x000f280000100800 */
[----:B------:R-:W-:Y:S01]  /*1610*/  R2UR UR8, R12 ;  /* 0x000000000c0872ca */ /* 0x000fe200000e0000 */
[----:B------:R-:W5:Y:S01]  /*1620*/  LDL R13, [R1] ;  /* 0x00000000010d7983 */ /* 0x000f620000100800 */
[----:B------:R-:W-:Y:S01]  /*1630*/  WARPGROUP.ARRIVE ;  /* 0x00000000000079c5 */ /* 0x000fe20000000000 */
[----:B------:R-:W-:Y:S01]  /*1640*/  UMOV UR7, 0x40000040 ;  /* 0x4000004000077882 */ /* 0x000fe20000000000 */
[----:B------:R-:W-:Y:S01]  /*1650*/  UMOV UR5, 0x40000040 ;  /* 0x4000004000057882 */ /* 0x000fe20000000000 */
[----:B------:R-:W-:-:S02]  /*1660*/  IMAD R18, R7, 0x80, R237 ;  /* 0x0000008007127824 */ /* 0x000fc400078e02ed */
[----:B------:R-:W-:Y:S01]  /*1670*/  USHF.R.U32.HI UR4, URZ, 0x4, UR9 ;  /* 0x000000043f047899 */ /* 0x000fe20008011609 */
[----:B------:R-:W-:Y:S02]  /*1680*/  VIADD R11, R225, 0x20000 ;  /* 0x00020000e10b7836 */ /* 0x000fe40000000000 */
[----:B------:R-:W-:Y:S01]  /*1690*/  IMAD R18, R3, 0x2, R18 ;  /* 0x0000000203127824 */ /* 0x000fe200078e0212 */
[----:B------:R-:W-:Y:S02]  /*16a0*/  ULOP3.LUT UR4, UR4, 0x3fff, URZ, 0xc0, !UPT ;  /* 0x00003fff04047892 */ /* 0x000fe4000f8ec03f */
[----:B------:R-:W-:Y:S01]  /*16b0*/  UMOV UR6, UR8 ;  /* 0x0000000800067c82 */ /* 0x000fe20008000000 */
[C---:B------:R-:W-:Y:S01]  /*16c0*/  IMAD R216, R18.reuse, 0x4, R225 ;  /* 0x0000000412d87824 */ /* 0x040fe200078e02e1 */
[----:B------:R-:W-:Y:S01]  /*16d0*/  ULOP3.LUT UR10, UR4, 0x10000, URZ, 0xfc, !UPT ;  /* 0x00010000040a7892 */ /* 0x000fe2000f8efc3f */
[----:B------:R-:W-:-:S06]  /*16e0*/  IMAD R220, R18, 0x4, R11 ;  /* 0x0000000412dc7824 */ /* 0x000fcc00078e020b */
[----:B------:R-:W-:Y:S02]  /*16f0*/  UMOV UR4, UR10 ;  /* 0x0000000a00047c82 */ /* 0x000fe40008000000 */
[----:B------:R-:W-:Y:S01]  /*1700*/  HGMMA.64x128x16.F32 R88, gdesc[UR4], RZ, !UPT, gsb0 ;  /* 0x01e00000045879f0 */ /* 0x000fe2000c0008ff */
[----:B------:R-:W-:Y:S02]  /*1710*/  UIADD3 UR6, UR8, 0x2, URZ ;  /* 0x0000000208067890 */ /* 0x000fe4000fffe03f */
[----:B------:R-:W-:Y:S01]  /*1720*/  UIADD3 UR4, UR10, 0x2, URZ ;  /* 0x000000020a047890 */ /* 0x000fe2000fffe03f */
[----:B------:R-:W-:Y:S01]  /*1730*/  UMOV UR7, 0x40000040 ;  /* 0x4000004000077882 */ /* 0x000fe20000000000 */
[----:B------:R-:W-:Y:S01]  /*1740*/  UMOV UR5, 0x40000040 ;  /* 0x4000004000057882 */ /* 0x000fe20000000000 */
[----:B------:R-:W-:Y:S02]  /*1750*/  WARPGROUP.DEPBAR.LE gsb0, 0x0 ;  /* 0x00008000000079c5 */ /* 0x000fe40000010000 */
[----:B------:R-:W-:-:S06]  /*1760*/  WARPGROUP.ARRIVE ;  /* 0x00000000000079c5 */ /* 0x000fcc0000000000 */
[----:B------:R-:W-:Y:S01]  /*1770*/  HGMMA.64x128x16.F32 R88, gdesc[UR4], R88, gsb0 ;  /* 0x01e00000045879f0 */ /* 0x000fe20008000858 */
[----:B------:R-:W-:Y:S02]  /*1780*/  UIADD3 UR6, UR8, 0x4, URZ ;  /* 0x0000000408067890 */ /* 0x000fe4000fffe03f */
[----:B------:R-:W-:Y:S01]  /*1790*/  UIADD3 UR4, UR10, 0x4, URZ ;  /* 0x000000040a047890 */ /* 0x000fe2000fffe03f */
[----:B------:R-:W-:Y:S01]  /*17a0*/  UMOV UR7, 0x40000040 ;  /* 0x4000004000077882 */ /* 0x000fe20000000000 */
[----:B------:R-:W-:Y:S01]  /*17b0*/  UMOV UR5, 0x40000040 ;  /* 0x4000004000057882 */ /* 0x000fe20000000000 */
[----:B---3--:R-:W-:-:S04]  /*17c0*/  IMAD R12, R7, 0x80, R15 ;  /* 0x00000080070c7824 */ /* 0x008fc800078e020f */
[----:B------:R-:W-:Y:S02]  /*17d0*/  IMAD R12, R3, 0x2, R12 ;  /* 0x00000002030c7824 */ /* 0x000fe400078e020c */
[C---:B----4-:R-:W-:Y:S02]  /*17e0*/  IMAD R14, R7.reuse, 0x80, R14 ;  /* 0x00000080070e7824 */ /* 0x050fe400078e020e */
[----:B------:R-:W-:Y:S01]  /*17f0*/  IMAD R20, R12, 0x4, R225 ;  /* 0x000000040c147824 */ /* 0x000fe200078e02e1 */
[----:B------:R-:W-:Y:S02]  /*1800*/  WARPGROUP.DEPBAR.LE gsb0, 0x0 ;  /* 0x00008000000079c5 */ /* 0x000fe40000010000 */
[----:B------:R-:W-:Y:S01]  /*1810*/  WARPGROUP.ARRIVE ;  /* 0x00000000000079c5 */ /* 0x000fe20000000000 */
[----:B-----5:R-:W-:Y:S02]  /*1820*/  IMAD R16, R7, 0x80, R13 ;  /* 0x0000008007107824 */ /* 0x020fe400078e020d */
[----:B------:R-:W-:-:S02]  /*1830*/  IMAD R14, R3, 0x2, R14 ;  /* 0x00000002030e7824 */ /* 0x000fc400078e020e */
[----:B------:R-:W-:Y:S01]  /*1840*/  IMAD R16, R3, 0x2, R16 ;  /* 0x0000000203107824 */ /* 0x000fe200078e0210 */
[----:B------:R-:W-:Y:S01]  /*1850*/  HGMMA.64x128x16.F32 R88, gdesc[UR4], R88, gsb0 ;  /* 0x01e00000045879f0 */ /* 0x000fe20008000858 */
[----:B------:R-:W-:Y:S01]  /*1860*/  UIADD3 UR6, UR8, 0x6, URZ ;  /* 0x0000000608067890 */ /* 0x000fe2000fffe03f */
[--C-:B------:R-:W-:Y:S01]  /*1870*/  IMAD R234, R14, 0x4, R225.reuse ;  /* 0x000000040eea7824 */ /* 0x100fe200078e02e1 */
[----:B------:R-:W-:Y:S01]  /*1880*/  UIADD3 UR4, UR10, 0x6, URZ ;  /* 0x000000060a047890 */ /* 0x000fe2000fffe03f */
[----:B------:R-:W-:Y:S01]  /*1890*/  IMAD R222, R16, 0x4, R225 ;  /* 0x0000000410de7824 */ /* 0x000fe200078e02e1 */
[----:B------:R-:W-:Y:S01]  /*18a0*/  UMOV UR7, 0x40000040 ;  /* 0x4000004000077882 */ /* 0x000fe20000000000 */
[----:B------:R-:W-:Y:S01]  /*18b0*/  UMOV UR5, 0x40000040 ;  /* 0x4000004000057882 */ /* 0x000fe20000000000 */
[--C-:B------:R-:W-:Y:S02]  /*18c0*/  IMAD R217, R12, 0x4, R11.reuse ;  /* 0x000000040cd97824 */ /* 0x100fe400078e020b */
[----:B------:R-:W-:-:S02]  /*18d0*/  IMAD R221, R14, 0x4, R11 ;  /* 0x000000040edd7824 */ /* 0x000fc400078e020b */
[----:B------:R-:W-:Y:S01]  /*18e0*/  IMAD R219, R16, 0x4, R11 ;  /* 0x0000000410db7824 */ /* 0x000fe200078e020b */
[----:B------:R-:W-:Y:S02]  /*18f0*/  WARPGROUP.DEPBAR.LE gsb0, 0x0 ;  /* 0x00008000000079c5 */ /* 0x000fe40000010000 */
[----:B------:R-:W-:-:S06]  /*1900*/  WARPGROUP.ARRIVE ;  /* 0x00000000000079c5 */ /* 0x000fcc0000000000 */
[----:B------:R-:W-:Y:S03]  /*1910*/  HGMMA.64x128x16.F32 R88, gdesc[UR4], R88, gsb0 ;  /* 0x01e00000045879f0 */ /* 0x000fe60008000858 */
[----:B------:R-:W-:Y:S02]  /*1920*/  WARPGROUP.DEPBAR.LE gsb0, 0x0 ;  /* 0x00008000000079c5 */ /* 0x000fe40000010000 */
[----:B------:R-:W3:Y:S04]  /*1930*/  LDS R20, [R20+0x20000] ;  /* 0x0200000014147984 */ /* 0x000ee80000000800 */
[----:B------:R-:W4:Y:S04]  /*1940*/  LDS R234, [R234+0x20000] ;  /* 0x02000000eaea7984 */ /* 0x000f280000000800 */
[----:B------:R-:W1:Y:S04]  /*1950*/  LDS R222, [R222+0x20000] ;  /* 0x02000000dede7984 */ /* 0x000e680000000800 */
[----:B------:R-:W1:Y:S01]  /*1960*/  LDS R216, [R216+0x20000] ;  /* 0x02000000d8d87984 */ /* 0x000e620000000800 */
[----:B------:R-:W-:Y:S05]  /*1970*/  @!P0 BRA `(.L_x_20) ;  /* 0x0000000000048947 */ /* 0x000fea0003800000 */
[----:B------:R-:W-:Y:S01]  /*1980*/  BPT.TRAP 0x1 ;  /* 0x000000040000795c */ /* 0x000fe20000300000 */
.L_x_20:
[----:B------:R1:W1:Y:S01]  /*1990*/  SYNCS.PHASECHK.TRANS64.TRYWAIT P1, [R9+URZ+0x30c30], R22 ;  /* 0x030c3016090075a7 */ /* 0x000262000802017f */
[----:B------:R-:W-:Y:S05]  /*19a0*/  @!P0 BRA `(.L_x_21) ;  /* 0x0000000000048947 */ /* 0x000fea0003800000 */
[----:B------:R-:W-:Y:S01]  /*19b0*/  BPT.TRAP 0x1 ;  /* 0x000000040000795c */ /* 0x000fe20000300000 */
.L_x_21:
[----:B------:R-:W-:-:S05]  /*19c0*/  VIADD R11, R225, 0x18000 ;  /* 0x00018000e10b7836 */ /* 0x000fca0000000000 */
[----:B------:R-:W-:-:S04]  /*19d0*/  SHF.R.U32.HI R11, RZ, 0x4, R11 ;  /* 0x00000004ff0b7819 */ /* 0x000fc8000001160b */
[----:B------:R-:W-:-:S04]  /*19e0*/  LOP3.LUT R218, R11, 0x3fff, RZ, 0xc0, !PT ;  /* 0x00003fff0bda7812 */ /* 0x000fc800078ec0ff */
[----:B------:R-:W-:Y:S01]  /*19f0*/  LOP3.LUT R12, R218, 0x10000, RZ, 0xfc, !PT ;  /* 0x00010000da0c7812 */ /* 0x000fe200078efcff */
[----:B-1----:R-:W-:Y:S06]  /*1a00*/  @P1 BRA `(.L_x_22) ;  /* 0x0000000000081947 */ /* 0x002fec0003800000 */
[----:B------:R-:W1:Y:S02]  /*1a10*/  SYNCS.PHASECHK.TRANS64.TRYWAIT P1, [R9+URZ+0x30c30], R22 ;  /* 0x030c3016090075a7 */ /* 0x000e64000802017f */
[----:B-1----:R-:W-:Y:S05]  /*1a20*/  @!P1 BRA `(.L_x_23) ;  /* 0x0000005c00949947 */ /* 0x002fea0003800000 */
.L_x_22:
[----:B------:R-:W-:Y:S01]  /*1a30*/  UIADD3 UR9, UR9, 0x4000, URZ ;  /* 0x0000400009097890 */ /* 0x000fe2000fffe03f */
[----:B------:R-:W-:Y:S01]  /*1a40*/  IMAD R12, R7, 0x400, R12 ;  /* 0x00000400070c7824 */ /* 0x000fe200078e020c */
[----:B------:R-:W-:Y:S01]  /*1a50*/  WARPGROUP.ARRIVE ;  /* 0x00000000000079c5 */ /* 0x000fe20000000000 */
[----:B------:R-:W-:Y:S01]  /*1a60*/  UMOV UR7, 0x40000040 ;  /* 0x4000004000077882 */ /* 0x000fe20000000000 */
[----:B------:R-:W-:Y:S01]  /*1a70*/  USHF.R.U32.HI UR9, URZ, 0x4, UR9 ;  /* 0x000000043f097899 */ /* 0x000fe20008011609 */
[----:B------:R-:W-:Y:S01]  /*1a80*/  VIADD R231, R2, 0xc ;  /* 0x0000000c02e77836 */ /* 0x000fe20000000000 */
[----:B------:R-:W-:Y:S01]  /*1a90*/  R2UR UR8, R12 ;  /* 0x000000000c0872ca */ /* 0x000fe200000e0000 */
[----:B------:R-:W-:Y:S01]  /*1aa0*/  UMOV UR5, 0x40000040 ;  /* 0x4000004000057882 */ /* 0x000fe20000000000 */
[----:B------:R-:W-:Y:S01]  /*1ab0*/  ULOP3.LUT UR9, UR9, 0x3fff, URZ, 0xc0, !UPT ;  /* 0x00003fff09097892 */ /* 0x000fe2000f8ec03f */
[----:B------:R-:W-:Y:S01]  /*1ac0*/  VIADD R230, R2, 0x10 ;  /* 0x0000001002e67836 */ /* 0x000fe20000000000 */
[----:B---3--:R-:W1:Y:S01]  /*1ad0*/  SHFL.IDX PT, R15, R20, R231, 0x1f ;  /* 0x00001fe7140f7589 */ /* 0x008e6200000e0000 */
[C---:B------:R-:W-:Y:S01]  /*1ae0*/  ISETP.GT.AND P2, PT, R226.reuse, RZ, PT ;  /* 0x000000ffe200720c */ /* 0x040fe20003f44270 */
[----:B------:R-:W-:Y:S01]  /*1af0*/  ULOP3.LUT UR9, UR9, 0x10000, URZ, 0xfc, !UPT ;  /* 0x0001000009097892 */ /* 0x000fe2000f8efc3f */
[----:B------:R-:W-:Y:S01]  /*1b00*/  ISETP.GT.AND P1, PT, R226, 0x8, PT ;  /* 0x00000008e200780c */ /* 0x000fe20003f24270 */
[----:B------:R-:W3:Y:S01]  /*1b10*/  SHFL.IDX PT, R16, R20, R230, 0x1f ;  /* 0x00001fe614107589 */ /* 0x000ee200000e0000 */
[----:B------:R-:W-:Y:S01]  /*1b20*/  FSEL R18, R93, -INF , P2 ;  /* 0xff8000005d127808 */ /* 0x000fe20001000000 */
[C---:B------:R-:W-:Y:S01]  /*1b30*/  VIADD R232, R2.reuse, 0x8 ;  /* 0x0000000802e87836 */ /* 0x040fe20000000000 */
[----:B------:R-:W-:Y:S01]  /*1b40*/  ULDC UR10, c[0x0][0x744] ;  /* 0x0001d100000a7ab9 */ /* 0x000fe20000000800 */
[----:B------:R-:W5:Y:S01]  /*1b50*/  SHFL.IDX PT, R11, R20, R2, 0x1f ;  /* 0x00001f02140b7589 */ /* 0x000f6200000e0000 */
[----:B------:R-:W-:Y:S01]  /*1b60*/  UMOV UR6, UR8 ;  /* 0x0000000800067c82 */ /* 0x000fe20008000000 */
[----:B------:R-:W-:Y:S01]  /*1b70*/  UMOV UR4, UR9 ;  /* 0x0000000900047c82 */ /* 0x000fe20008000000 */
[----:B--2---:R-:W-:Y:S01]  /*1b80*/  FSEL R22, R95, -INF , P1 ;  /* 0xff8000005f167808 */ /* 0x004fe20000800000 */
[----:B------:R-:W-:Y:S01]  /*1b90*/  HGMMA.64x128x16.F32 R24, gdesc[UR4], RZ, !UPT, gsb0 ;  /* 0x01e00000041879f0 */ /* 0x000fe2000c0008ff */
[----:B------:R-:W-:Y:S01]  /*1ba0*/  UIADD3 UR6, UR8, 0x2, URZ ;  /* 0x0000000208067890 */ /* 0x000fe2000fffe03f */
[----:B------:R-:W2:Y:S01]  /*1bb0*/  SHFL.IDX PT, R13, R20, R232, 0x1f ;  /* 0x00001fe8140d7589 */ /* 0x000ea200000e0000 */
[----:B------:R-:W-:Y:S01]  /*1bc0*/  UIADD3 UR4, UR9, 0x2, URZ ;  /* 0x0000000209047890 */ /* 0x000fe2000fffe03f */
[----:B------:R-:W-:Y:S01]  /*1bd0*/  VIADD R227, R2, 0x1c ;  /* 0x0000001c02e37836 */ /* 0x000fe20000000000 */
[----:B------:R-:W-:Y:S01]  /*1be0*/  UMOV UR7, 0x40000040 ;  /* 0x4000004000077882 */ /* 0x000fe20000000000 */
[----:B------:R-:W-:Y:S01]  /*1bf0*/  UMOV UR5, 0x40000040 ;  /* 0x4000004000057882 */ /* 0x000fe20000000000 */
[----:B------:R-:W-:Y:S01]  /*1c00*/  FSEL R19, R96, -INF , P2 ;  /* 0xff80000060137808 */ /* 0x000fe20001000000 */
[----:B------:R-:W-:Y:S01]  /*1c10*/  VIADD R228, R2, 0x18 ;  /* 0x0000001802e47836 */ /* 0x000fe20000000000 */
[----:B------:R-:W-:Y:S01]  /*1c20*/  FSEL R21, R98, -INF , P1 ;  /* 0xff80000062157808 */ /* 0x000fe20000800000 */
[----:B------:R-:W-:Y:S01]  /*1c30*/  VIADD R233, R2, 0x4 ;  /* 0x0000000402e97836 */ /* 0x000fe20000000000 */
[----:B------:R-:W-:Y:S01]  /*1c40*/  FSEL R88, R88, -INF , P2 ;  /* 0xff80000058587808 */ /* 0x000fe20001000000 */
[--C-:B-1----:R-:W-:Y:S01]  /*1c50*/  FFMA.FTZ R23, R18, UR10, -R15.reuse ;  /* 0x0000000a12177c23 */ /* 0x102fe2000801080f */
[----:B------:R-:W-:Y:S01]  /*1c60*/  FFMA.FTZ R17, R22, UR10, -R15 ;  /* 0x0000000a16117c23 */ /* 0x000fe2000801080f */
[----:B------:R-:W-:Y:S01]  /*1c70*/  VIADD R229, R2, 0x14 ;  /* 0x0000001402e57836 */ /* 0x000fe20000000000 */
[----:B------:R-:W1:Y:S01]  /*1c80*/  SHFL.IDX PT, R12, R20, R233, 0x1f ;  /* 0x00001fe9140c7589 */ /* 0x000e6200000e0000 */
[----:B------:R4:W-:Y:S01]  /*1c90*/  MUFU.EX2 R15, R23 ;  /* 0x00000017000f7308 */ /* 0x0009e20000000800 */
[--C-:B---3--:R-:W-:Y:S01]  /*1ca0*/  FFMA.FTZ R22, R19, UR10, -R16.reuse ;  /* 0x0000000a13167c23 */ /* 0x108fe20008010810 */
[----:B------:R-:W-:Y:S01]  /*1cb0*/  FFMA.FTZ R19, R21, UR10, -R16 ;  /* 0x0000000a15137c23 */ /* 0x000fe20008010810 */
[----:B------:R-:W-:Y:S01]  /*1cc0*/  FSEL R94, R94, -INF , P1 ;  /* 0xff8000005e5e7808 */ /* 0x000fe20000800000 */
[----:B------:R-:W3:Y:S01]  /*1cd0*/  SHFL.IDX PT, R21, R20, R228, 0x1f ;  /* 0x00001fe414157589 */ /* 0x000ee200000e0000 */
[----:B-----5:R-:W-:Y:S01]  /*1ce0*/  FFMA.FTZ R88, R88, UR10, -R11 ;  /* 0x0000000a58587c23 */ /* 0x020fe2000801080b */
[----:B------:R-:W-:Y:S01]  /*1cf0*/  FSEL R100, R100, -INF , P2 ;  /* 0xff80000064647808 */ /* 0x000fe20001000000 */
[----:B------:R-:W-:Y:S01]  /*1d00*/  IMAD R218, R7, 0x400, R218 ;  /* 0x0000040007da7824 */ /* 0x000fe200078e02da */
[----:B------:R-:W5:Y:S01]  /*1d10*/  SHFL.IDX PT, R18, R20, R229, 0x1f ;  /* 0x00001fe514127589 */ /* 0x000f6200000e0000 */
[----:B------:R1:W-:Y:S01]  /*1d20*/  MUFU.EX2 R223, R88 ;  /* 0x0000005800df7308 */ /* 0x0003e20000000800 */
[----:B--2---:R-:W-:Y:S01]  /*1d30*/  FFMA.FTZ R14, R94, UR10, -R13 ;  /* 0x0000000a5e0e7c23 */ /* 0x004fe2000801080d */
[----:B------:R-:W-:Y:S01]  /*1d40*/  FSEL R94, R103, -INF , P1 ;  /* 0xff800000675e7808 */ /* 0x000fe20000800000 */
[----:B----4-:R-:W2:Y:S01]  /*1d50*/  SHFL.IDX PT, R23, R20, R227, 0x1f ;  /* 0x00001fe314177589 */ /* 0x010ea200000e0000 */
[----:B------:R-:W-:-:S02]  /*1d60*/  FSEL R102, R102, -INF , P1 ;  /* 0xff80000066667808 */ /* 0x000fc40000800000 */
[----:B------:R-:W-:Y:S01]  /*1d70*/  FSEL R89, R89, -INF , P2 ;  /* 0xff80000059597808 */ /* 0x000fe20001000000 */
[----:B------:R-:W-:Y:S01]  /*1d80*/  SHFL.IDX PT, R98, R234, R230, 0x1f ;  /* 0x00001fe6ea627589 */ /* 0x000fe200000e0000 */
[----:B------:R4:W-:Y:S01]  /*1d90*/  MUFU.EX2 R16, R22 ;  /* 0x0000001600107308 */ /* 0x0009e20000000800 */
[----:B-1----:R-:W-:Y:S02]  /*1da0*/  FSEL R88, R101, -INF , P2 ;  /* 0xff80000065587808 */ /* 0x002fe40001000000 */
[----:B------:R-:W-:Y:S01]  /*1db0*/  FSEL R97, R97, -INF , P2 ;  /* 0xff80000061617808 */ /* 0x000fe20001000000 */
[----:B------:R-:W-:Y:S01]  /*1dc0*/  SHFL.IDX PT, R96, R234, R231, 0x1f ;  /* 0x00001fe7ea607589 */ /* 0x000fe200000e0000 */
[----:B------:R-:W-:Y:S01]  /*1dd0*/  FSEL R90, R90, -INF , P1 ;  /* 0xff8000005a5a7808 */ /* 0x000fe20000800000 */
[----:B------:R-:W-:Y:S01]  /*1de0*/  FFMA.FTZ R89, R89, UR10, -R12 ;  /* 0x0000000a59597c23 */ /* 0x000fe2000801080c */
[----:B------:R-:W-:Y:S01]  /*1df0*/  FSEL R99, R99, -INF , P1 ;  /* 0xff80000063637808 */ /* 0x000fe20000800000 */
[----:B------:R-:W-:Y:S01]  /*1e00*/  SHFL.IDX PT, R101, R234, R228, 0x1f ;  /* 0x00001fe4ea657589 */ /* 0x000fe200000e0000 */
[----:B------:R-:W-:Y:S01]  /*1e10*/  FSEL R91, R91, -INF , P1 ;  /* 0xff8000005b5b7808 */ /* 0x000fe20000800000 */
[----:B------:R1:W-:Y:S01]  /*1e20*/  MUFU.EX2 R224, R89 ;  /* 0x0000005900e07308 */ /* 0x0003e20000000800 */
[--C-:B---3--:R-:W-:Y:S01]  /*1e30*/  FFMA.FTZ R100, R100, UR10, -R21.reuse ;  /* 0x0000000a64647c23 */ /* 0x108fe20008010815 */
[----:B----4-:R-:W-:Y:S01]  /*1e40*/  FFMA.FTZ R22, R102, UR10, -R21 ;  /* 0x0000000a66167c23 */ /* 0x010fe20008010815 */
[----:B------:R-:W-:Y:S01]  /*1e50*/  FFMA.FTZ R11, R90, UR10, -R11 ;  /* 0x0000000a5a0b7c23 */ /* 0x000fe2000801080b */
[----:B------:R-:W-:Y:S01]  /*1e60*/  FSEL R93, R108, -INF , P2 ;  /* 0xff8000006c5d7808 */ /* 0x000fe20001000000 */
[--C-:B-----5:R-:W-:Y:S01]  /*1e70*/  FFMA.FTZ R97, R97, UR10, -R18.reuse ;  /* 0x0000000a61617c23 */ /* 0x120fe20008010812 */
[----:B------:R-:W3:Y:S01]  /*1e80*/  SHFL.IDX PT, R90, R234, R2, 0x1f ;  /* 0x00001f02ea5a7589 */ /* 0x000ee200000e0000 */
[----:B------:R-:W-:Y:S01]  /*1e90*/  FFMA.FTZ R99, R99, UR10, -R18 ;  /* 0x0000000a63637c23 */ /* 0x000fe20008010812 */
[----:B------:R4:W-:Y:S01]  /*1ea0*/  MUFU.EX2 R21, R100 ;  /* 0x0000006400157308 */ /* 0x0009e20000000800 */
[--C-:B--2---:R-:W-:Y:S01]  /*1eb0*/  FFMA.FTZ R95, R88, UR10, -R23.reuse ;  /* 0x0000000a585f7c23 */ /* 0x104fe20008010817 */
[----:B------:R-:W-:Y:S01]  /*1ec0*/  FFMA.FTZ R88, R94, UR10, -R23 ;  /* 0x0000000a5e587c23 */ /* 0x000fe20008010817 */
[----:B-1----:R-:W-:Y:S01]  /*1ed0*/  FSEL R89, R104, -INF , P2 ;  /* 0xff80000068597808 */ /* 0x002fe20001000000 */
[----:B------:R-:W1:Y:S01]  /*1ee0*/  SHFL.IDX PT, R94, R234, R232, 0x1f ;  /* 0x00001fe8ea5e7589 */ /* 0x000e6200000e0000 */
[----:B------:R-:W-:Y:S01]  /*1ef0*/  FFMA.FTZ R12, R91, UR10, -R12 ;  /* 0x0000000a5b0c7c23 */ /* 0x000fe2000801080c */
[----:B------:R-:W-:-:S02]  /*1f00*/  FSEL R91, R106, -INF , P1 ;  /* 0xff8000006a5b7808 */ /* 0x000fc40000800000 */
[----:B------:R-:W-:Y:S01]  /*1f10*/  SHFL.IDX PT, R104, R234, R227, 0x1f ;  /* 0x00001fe3ea687589 */ /* 0x000fe200000e0000 */
[----:B------:R2:W-:Y:S01]  /*1f20*/  MUFU.EX2 R18, R97 ;  /* 0x0000006100127308 */ /* 0x0005e20000000800 */
[----:B------:R-:W-:Y:S02]  /*1f30*/  FSEL R103, R114, -INF , P1 ;  /* 0xff80000072677808 */ /* 0x000fe40000800000 */
[----:B----4-:R-:W4:Y:S01]  /*1f40*/  SHFL.IDX PT, R100, R234, R229, 0x1f ;  /* 0x00001fe5ea647589 */ /* 0x010f2200000e0000 */
[----:B------:R-:W-:Y:S02]  /*1f50*/  FSEL R115, R115, -INF , P1 ;  /* 0xff80000073737808 */ /* 0x000fe40000800000 */
[----:B------:R-:W-:Y:S01]  /*1f60*/  FSEL R92, R92, -INF , P2 ;  /* 0xff8000005c5c7808 */ /* 0x000fe20001000000 */
[----:B------:R-:W5:Y:S01]  /*1f70*/  SHFL.IDX PT, R106, R222, R2, 0x1f ;  /* 0x00001f02de6a7589 */ /* 0x000f6200000e0000 */
[----:B------:R1:W-:Y:S01]  /*1f80*/  MUFU.EX2 R20, R99 ;  /* 0x0000006300147308 */ /* 0x0003e20000000800 */
[----:B--2---:R-:W-:-:S02]  /*1f90*/  FSEL R97, R110, -INF , P1 ;  /* 0xff8000006e617808 */ /* 0x004fc40000800000 */
[----:B------:R-:W-:Y:S01]  /*1fa0*/  FFMA.FTZ R92, R92, UR10, -R13 ;  /* 0x0000000a5c5c7c23 */ /* 0x000fe2000801080d */
[----:B------:R-:W-:Y:S01]  /*1fb0*/  SHFL.IDX PT, R114, R222, R230, 0x1f ;  /* 0x00001fe6de727589 */ /* 0x000fe200000e0000 */
[----:B------:R-:W-:Y:S01]  /*1fc0*/  FSEL R119, R119, -INF , P1 ;  /* 0xff80000077777808 */ /* 0x000fe20000800000 */
[--C-:B---3--:R-:W-:Y:S01]  /*1fd0*/  FFMA.FTZ R89, R89, UR10, -R90.reuse ;  /* 0x0000000a59597c23 */ /* 0x108fe2000801085a */
[----:B------:R-:W-:Y:S01]  /*1fe0*/  FSEL R111, R111, -INF , P1 ;  /* 0xff8000006f6f7808 */ /* 0x000fe20000800000 */
[----:B------:R2:W-:Y:S01]  /*1ff0*/  MUFU.EX2 R23, R95 ;  /* 0x0000005f00177308 */ /* 0x0005e20000000800 */
[----:B-1----:R-:W-:Y:S01]  /*2000*/  FSEL R99, R113, -INF , P2 ;  /* 0xff80000071637808 */ /* 0x002fe20001000000 */
[----:B------:R-:W-:Y:S01]  /*2010*/  FFMA.FTZ R90, R91, UR10, -R90 ;  /* 0x0000000a5b5a7c23 */ /* 0x000fe2000801085a */
[--C-:B------:R-:W-:Y:S01]  /*2020*/  FFMA.FTZ R93, R93, UR10, -R94.reuse ;  /* 0x0000000a5d5d7c23 */ /* 0x100fe2000801085e */
[----:B------:R-:W-:Y:S01]  /*2030*/  FFMA.FTZ R94, R97, UR10, -R94 ;  /* 0x0000000a615e7c23 */ /* 0x000fe2000801085e */
[----:B------:R-:W-:Y:S01]  /*2040*/  FSEL R97, R112, -INF , P2 ;  /* 0xff80000070617808 */ /* 0x000fe20001000000 */
[----:B------:R-:W-:Y:S01]  /*2050*/  SHFL.IDX PT, R108, R222, R233, 0x1f ;  /* 0x00001fe9de6c7589 */ /* 0x000fe200000e0000 */
[----:B------:R-:W-:Y:S01]  /*2060*/  FSEL R102, R116, -INF , P2 ;  /* 0xff80000074667808 */ /* 0x000fe20001000000 */
[----:B------:R1:W-:Y:S01]  /*2070*/  MUFU.EX2 R13, R92 ;  /* 0x0000005c000d7308 */ /* 0x0003e20000000800 */
[----:B--2---:R-:W-:Y:S01]  /*2080*/  FSEL R95, R109, -INF , P2 ;  /* 0xff8000006d5f7808 */ /* 0x004fe20001000000 */
[----:B------:R-:W-:Y:S01]  /*2090*/  FFMA.FTZ R97, R97, UR10, -R98 ;  /* 0x0000000a61617c23 */ /* 0x000fe20008010862 */
[----:B----4-:R-:W-:Y:S01]  /*20a0*/  FFMA.FTZ R99, R99, UR10, -R100 ;  /* 0x0000000a63637c23 */ /* 0x010fe20008010864 */
[----:B------:R-:W-:Y:S01]  /*20b0*/  FFMA.FTZ R98, R103, UR10, -R98 ;  /* 0x0000000a67627c23 */ /* 0x000fe20008010862 */
[----:B------:R-:W-:Y:S01]  /*20c0*/  FFMA.FTZ R100, R115, UR10, -R100 ;  /* 0x0000000a73647c23 */ /* 0x000fe20008010864 */
[----:B------:R-:W2:Y:S01]  /*20d0*/  SHFL.IDX PT, R112, R222, R231, 0x1f ;  /* 0x00001fe7de707589 */ /* 0x000ea200000e0000 */
[----:B------:R-:W-:Y:S01]  /*20e0*/  FSEL R103, R117, -INF , P2 ;  /* 0xff80000075677808 */ /* 0x000fe20001000000 */
[----:B------:R-:W-:Y:S01]  /*20f0*/  FFMA.FTZ R95, R95, UR10, -R96 ;  /* 0x0000000a5f5f7c23 */ /* 0x000fe20008010860 */
[----:B------:R-:W-:Y:S01]  /*2100*/  FSEL R118, R118, -INF , P1 ;  /* 0xff80000076767808 */ /* 0x000fe20000800000 */
[----:B------:R-:W3:Y:S01]  /*2110*/  SHFL.IDX PT, R115, R222, R229, 0x1f ;  /* 0x00001fe5de737589 */ /* 0x000ee200000e0000 */
[----:B------:R-:W-:Y:S01]  /*2120*/  FSEL R91, R105, -INF , P2 ;  /* 0xff800000695b7808 */ /* 0x000fe20001000000 */
[--C-:B------:R-:W-:Y:S01]  /*2130*/  FFMA.FTZ R103, R103, UR10, -R104.reuse ;  /* 0x0000000a67677c23 */ /* 0x100fe20008010868 */
[----:B------:R-:W-:Y:S01]  /*2140*/  FFMA.FTZ R104, R119, UR10, -R104 ;  /* 0x0000000a77687c23 */ /* 0x000fe20008010868 */
[----:B-1----:R-:W1:Y:S01]  /*2150*/  SHFL.IDX PT, R92, R234, R233, 0x1f ;  /* 0x00001fe9ea5c7589 */ /* 0x002e6200000e0000 */
[----:B------:R-:W-:Y:S01]  /*2160*/  FFMA.FTZ R96, R111, UR10, -R96 ;  /* 0x0000000a6f607c23 */ /* 0x000fe20008010860 */
[----:B------:R-:W-:Y:S01]  /*2170*/  FSEL R105, R120, -INF , P2 ;  /* 0xff80000078697808 */ /* 0x000fe20001000000 */
[--C-:B------:R-:W-:Y:S01]  /*2180*/  FFMA.FTZ R102, R102, UR10, -R101.reuse ;  /* 0x0000000a66667c23 */ /* 0x100fe20008010865 */
[----:B------:R-:W4:Y:S01]  /*2190*/  SHFL.IDX PT, R119, R222, R228, 0x1f ;  /* 0x00001fe4de777589 */ /* 0x000f2200000e0000 */
[----:B------:R-:W-:Y:S01]  /*21a0*/  FSEL R111, R122, -INF , P1 ;  /* 0xff8000007a6f7808 */ /* 0x000fe20000800000 */
[----:B------:R-:W-:Y:S01]  /*21b0*/  FFMA.FTZ R101, R118, UR10, -R101 ;  /* 0x0000000a76657c23 */ /* 0x000fe20008010865 */
[----:B------:R-:W-:Y:S01]  /*21c0*/  FSEL R110, R124, -INF , P2 ;  /* 0xff8000007c6e7808 */ /* 0x000fe20001000000 */
[--C-:B-----5:R-:W-:Y:S01]  /*21d0*/  FFMA.FTZ R105, R105, UR10, -R106.reuse ;  /* 0x0000000a69697c23 */ /* 0x120fe2000801086a */
[----:B------:R-:W5:Y:S01]  /*21e0*/  SHFL.IDX PT, R124, R216, R232, 0x1f ;  /* 0x00001fe8d87c7589 */ /* 0x000f6200000e0000 */
[----:B------:R-:W-:Y:S01]  /*21f0*/  FSEL R118, R131, -INF , P1 ;  /* 0xff80000083767808 */ /* 0x000fe20000800000 */
[----:B------:R-:W-:Y:S01]  /*2200*/  FFMA.FTZ R106, R111, UR10, -R106 ;  /* 0x0000000a6f6a7c23 */ /* 0x000fe2000801086a */
[----:B------:R-:W-:Y:S01]  /*2210*/  FSEL R111, R125, -INF , P2 ;  /* 0xff8000007d6f7808 */ /* 0x000fe20001000000 */
[----:B------:R-:W5:Y:S01]  /*2220*/  SHFL.IDX PT, R131, R216, R233, 0x1f ;  /* 0x00001fe9d8837589 */ /* 0x000f6200000e0000 */
[----:B------:R-:W-:Y:S01]  /*2230*/  FSEL R127, R127, -INF , P1 ;  /* 0xff8000007f7f7808 */ /* 0x000fe20000800000 */
[----:B------:R-:W-:Y:S01]  /*2240*/  MUFU.EX2 R11, R11 ;  /* 0x0000000b000b7308 */ /* 0x000fe20000000800 */
[----:B------:R-:W-:Y:S01]  /*2250*/  FSEL R113, R128, -INF , P2 ;  /* 0xff80000080717808 */ /* 0x000fe20001000000 */
[--C-:B--2---:R-:W-:Y:S01]  /*2260*/  FFMA.FTZ R111, R111, UR10, -R112.reuse ;  /* 0x0000000a6f6f7c23 */ /* 0x104fe20008010870 */
[----:B------:R-:W-:Y:S01]  /*2270*/  FSEL R116, R129, -INF , P2 ;  /* 0xff80000081747808 */ /* 0x000fe20001000000 */
[----:B------:R-:W-:Y:S01]  /*2280*/  FFMA.FTZ R112, R127, UR10, -R112 ;  /* 0x0000000a7f707c23 */ /* 0x000fe20008010870 */
[----:B------:R-:W-:Y:S01]  /*2290*/  FSEL R117, R130, -INF , P1 ;  /* 0xff80000082757808 */ /* 0x000fe20000800000 */
[--C-:B------:R-:W-:Y:S01]  /*22a0*/  FFMA.FTZ R113, R113, UR10, -R114.reuse ;  /* 0x0000000a71717c23 */ /* 0x100fe20008010872 */
[----:B------:R-:W2:Y:S01]  /*22b0*/  SHFL.IDX PT, R109, R222, R232, 0x1f ;  /* 0x00001fe8de6d7589 */ /* 0x000ea200000e0000 */
[--C-:B---3--:R-:W-:Y:S01]  /*22c0*/  FFMA.FTZ R116, R116, UR10, -R115.reuse ;  /* 0x0000000a74747c23 */ /* 0x108fe20008010873 */
[----:B------:R-:W-:Y:S01]  /*22d0*/  FFMA.FTZ R115, R118, UR10, -R115 ;  /* 0x0000000a76737c23 */ /* 0x000fe20008010873 */
[----:B------:R-:W-:Y:S01]  /*22e0*/  FFMA.FTZ R114, R117, UR10, -R114 ;  /* 0x0000000a75727c23 */ /* 0x000fe20008010872 */
[----:B------:R-:W3:Y:S01]  /*22f0*/  SHFL.IDX PT, R127, R216, R231, 0x1f ;  /* 0x00001fe7d87f7589 */ /* 0x000ee200000e0000 */
[----:B------:R-:W-:Y:S01]  /*2300*/  FSEL R107, R107, -INF , P1 ;  /* 0xff8000006b6b7808 */ /* 0x000fe20000800000 */
[--C-:B-1----:R-:W-:Y:S01]  /*2310*/  FFMA.FTZ R91, R91, UR10, -R92.reuse ;  /* 0x0000000a5b5b7c23 */ /* 0x102fe2000801085c */
[----:B------:R-:W-:Y:S01]  /*2320*/  FSEL R117, R132, -INF , P2 ;  /* 0xff80000084757808 */ /* 0x000fe20001000000 */
[----:B------:R-:W1:Y:S01]  /*2330*/  SHFL.IDX PT, R122, R222, R227, 0x1f ;  /* 0x00001fe3de7a7589 */ /* 0x000e6200000e0000 */
[----:B------:R-:W-:Y:S01]  /*2340*/  FSEL R118, R134, -INF , P1 ;  /* 0xff80000086767808 */ /* 0x000fe20000800000 */
[----:B------:R-:W-:Y:S01]  /*2350*/  FFMA.FTZ R92, R107, UR10, -R92 ;  /* 0x0000000a6b5c7c23 */ /* 0x000fe2000801085c */
[----:B------:R-:W-:Y:S01]  /*2360*/  FSEL R107, R121, -INF , P2 ;  /* 0xff800000796b7808 */ /* 0x000fe20001000000 */
[----:B----4-:R-:W-:Y:S01]  /*2370*/  FFMA.FTZ R117, R117, UR10, -R119 ;  /* 0x0000000a75757c23 */ /* 0x010fe20008010877 */
[----:B------:R-:W4:Y:S01]  /*2380*/  SHFL.IDX PT, R129, R216, R229, 0x1f ;  /* 0x00001fe5d8817589 */ /* 0x000f2200000e0000 */
[----:B------:R-:W-:-:S02]  /*2390*/  WARPGROUP.DEPBAR.LE gsb0, 0x0 ;  /* 0x00008000000079c5 */ /* 0x000fc40000010000 */
[----:B------:R-:W-:Y:S01]  /*23a0*/  WARPGROUP.ARRIVE ;  /* 0x00000000000079c5 */ /* 0x000fe20000000000 */
[----:B------:R-:W-:Y:S01]  /*23b0*/  FFMA.FTZ R118, R118, UR10, -R119 ;  /* 0x0000000a76767c23 */ /* 0x000fe20008010877 */
[----:B------:R-:W-:Y:S01]  /*23c0*/  FSEL R119, R140, -INF , P2 ;  /* 0xff8000008c777808 */ /* 0x000fe20001000000 */
[----:B------:R-:W-:Y:S01]  /*23d0*/  FFMA.FTZ R107, R107, UR10, -R108 ;  /* 0x0000000a6b6b7c23 */ /* 0x000fe2000801086c */
[----:B------:R-:W-:Y:S01]  /*23e0*/  FSEL R123, R123, -INF , P1 ;  /* 0xff8000007b7b7808 */ /* 0x000fe20000800000 */
[----:B------:R-:W-:Y:S01]  /*23f0*/  SHFL.IDX PT, R134, R216, R230, 0x1f ;  /* 0x00001fe6d8867589 */ /* 0x000fe200000e0000 */
[----:B------:R-:W-:Y:S01]  /*2400*/  HGMMA.64x128x16.F32 R24, gdesc[UR4], R24, gsb0 ;  /* 0x01e00000041879f0 */ /* 0x000fe20008000818 */
[----:B------:R-:W-:Y:S01]  /*2410*/  UIADD3 UR6, UR8, 0x4, URZ ;  /* 0x0000000408067890 */ /* 0x000fe2000fffe03f */
[----:B------:R-:W-:Y:S01]  /*2420*/  FSEL R132, R137, -INF , P2 ;  /* 0xff80000089847808 */ /* 0x000fe20001000000 */
[----:B------:R-:W-:Y:S01]  /*2430*/  UIADD3 UR4, UR9, 0x4, URZ ;  /* 0x0000000409047890 */ /* 0x000fe2000fffe03f */
[----:B------:R-:W-:Y:S01]  /*2440*/  FSEL R120, R139, -INF , P1 ;  /* 0xff8000008b787808 */ /* 0x000fe20000800000 */
[----:B------:R-:W-:Y:S01]  /*2450*/  UMOV UR7, 0x40000040 ;  /* 0x4000004000077882 */ /* 0x000fe20000000000 */
[----:B------:R-:W-:Y:S01]  /*2460*/  UMOV UR5, 0x40000040 ;  /* 0x4000004000057882 */ /* 0x000fe20000000000 */
[----:B-----5:R-:W-:Y:S01]  /*2470*/  FFMA.FTZ R128, R119, UR10, -R124 ;  /* 0x0000000a77807c23 */ /* 0x020fe2000801087c */
[----:B------:R-:W-:Y:S01]  /*2480*/  FFMA.FTZ R108, R123, UR10, -R108 ;  /* 0x0000000a7b6c7c23 */ /* 0x000fe2000801086c */
[----:B------:R-:W5:Y:S01]  /*2490*/  SHFL.IDX PT, R119, R216, R227, 0x1f ;  /* 0x00001fe3d8777589 */ /* 0x000f6200000e0000 */
[--C-:B------:R-:W-:Y:S01]  /*24a0*/  FFMA.FTZ R132, R132, UR10, -R131.reuse ;  /* 0x0000000a84847c23 */ /* 0x100fe20008010883 */
[----:B------:R-:W-:Y:S01]  /*24b0*/  FFMA.FTZ R131, R120, UR10, -R131 ;  /* 0x0000000a78837c23 */ /* 0x000fe20008010883 */
[----:B------:R-:W-:Y:S01]  /*24c0*/  FSEL R130, R141, -INF , P2 ;  /* 0xff8000008d827808 */ /* 0x000fe20001000000 */
[----:B------:R-:W5:Y:S01]  /*24d0*/  SHFL.IDX PT, R123, R216, R2, 0x1f ;  /* 0x00001f02d87b7589 */ /* 0x000f6200000e0000 */
[----:B------:R-:W-:Y:S01]  /*24e0*/  FSEL R120, R143, -INF , P1 ;  /* 0xff8000008f787808 */ /* 0x000fe20000800000 */
[----:B--2---:R-:W-:Y:S01]  /*24f0*/  FFMA.FTZ R110, R110, UR10, -R109 ;  /* 0x0000000a6e6e7c23 */ /* 0x004fe2000801086d */
[----:B------:R-:W-:Y:S01]  /*2500*/  FSEL R126, R126, -INF , P1 ;  /* 0xff8000007e7e7808 */ /* 0x000fe20000800000 */
[--C-:B---3--:R-:W-:Y:S01]  /*2510*/  FFMA.FTZ R130, R130, UR10, -R127.reuse ;  /* 0x0000000a82827c23 */ /* 0x108fe2000801087f */
[----:B------:R-:W-:Y:S01]  /*2520*/  FSEL R133, R133, -INF , P2 ;  /* 0xff80000085857808 */ /* 0x000fe20001000000 */
[----:B------:R-:W-:Y:S01]  /*2530*/  FFMA.FTZ R127, R120, UR10, -R127 ;  /* 0x0000000a787f7c23 */ /* 0x000fe2000801087f */
[----:B------:R-:W-:Y:S01]  /*2540*/  FSEL R120, R145, -INF , P2 ;  /* 0xff80000091787808 */ /* 0x000fe20001000000 */
[----:B------:R-:W-:Y:S01]  /*2550*/  FFMA.FTZ R109, R126, UR10, -R109 ;  /* 0x0000000a7e6d7c23 */ /* 0x000fe2000801086d */
[----:B------:R-:W-:Y:S01]  /*2560*/  FSEL R126, R136, -INF , P2 ;  /* 0xff800000887e7808 */ /* 0x000fe20001000000 */
[--C-:B-1----:R-:W-:Y:S01]  /*2570*/  FFMA.FTZ R222, R133, UR10, -R122.reuse ;  /* 0x0000000a85de7c23 */ /* 0x102fe2000801087a */
[----:B------:R-:W-:Y:S01]  /*2580*/  FSEL R136, R147, -INF , P1 ;  /* 0xff80000093887808 */ /* 0x000fe20000800000 */
[--C-:B----4-:R-:W-:Y:S01]  /*2590*/  FFMA.FTZ R133, R120, UR10, -R129.reuse ;  /* 0x0000000a78857c23 */ /* 0x110fe20008010881 */
[----:B------:R-:W-:Y:S01]  /*25a0*/  FSEL R120, R149, -INF , P2 ;  /* 0xff80000095787808 */ /* 0x000fe20001000000 */
[----:B------:R-:W-:Y:S01]  /*25b0*/  MUFU.EX2 R12, R12 ;  /* 0x0000000c000c7308 */ /* 0x000fe20000000800 */
[----:B------:R-:W-:Y:S01]  /*25c0*/  FSEL R138, R138, -INF , P1 ;  /* 0xff8000008a8a7808 */ /* 0x000fe20000800000 */
[----:B------:R-:W-:Y:S01]  /*25d0*/  FFMA.FTZ R129, R136, UR10, -R129 ;  /* 0x0000000a88817c23 */ /* 0x000fe20008010881 */
[----:B------:R-:W-:Y:S01]  /*25e0*/  FSEL R136, R151, -INF , P1 ;  /* 0xff80000097887808 */ /* 0x000fe20000800000 */
[----:B------:R-:W-:Y:S01]  /*25f0*/  VIADD R234, R225, 0x20c00 ;  /* 0x00020c00e1ea7836 */ /* 0x000fe20000000000 */
[----:B------:R-:W-:Y:S01]  /*2600*/  FSEL R135, R135, -INF , P1 ;  /* 0xff80000087877808 */ /* 0x000fe20000800000 */
[--C-:B-----5:R-:W-:Y:S01]  /*2610*/  FFMA.FTZ R120, R120, UR10, -R119.reuse ;  /* 0x0000000a78787c23 */ /* 0x120fe20008010877 */
[----:B------:R-:W-:Y:S01]  /*2620*/  FSEL R121, R142, -INF , P1 ;  /* 0xff8000008e797808 */ /* 0x000fe20000800000 */
[----:B------:R-:W-:Y:S01]  /*2630*/  FFMA.FTZ R119, R136, UR10, -R119 ;  /* 0x0000000a88777c23 */ /* 0x000fe20008010877 */
[----:B------:R-:W-:Y:S01]  /*2640*/  FSEL R125, R146, -INF , P1 ;  /* 0xff800000927d7808 */ /* 0x000fe20000800000 */
[--C-:B------:R-:W-:Y:S01]  /*2650*/  FFMA.FTZ R126, R126, UR10, -R123.reuse ;  /* 0x0000000a7e7e7c23 */ /* 0x100fe2000801087b */
[----:B------:R-:W-:Y:S01]  /*2660*/  FFMA.FTZ R123, R138, UR10, -R123 ;  /* 0x0000000a8a7b7c23 */ /* 0x000fe2000801087b */
[----:B------:R-:W-:Y:S01]  /*2670*/  FFMA.FTZ R122, R135, UR10, -R122 ;  /* 0x0000000a877a7c23 */ /* 0x000fe2000801087a */
[----:B------:R-:W-:Y:S01]  /*2680*/  FFMA.FTZ R124, R121, UR10, -R124 ;  /* 0x0000000a797c7c23 */ /* 0x000fe2000801087c */
[----:B------:R-:W-:Y:S01]  /*2690*/  FSEL R135, R144, -INF , P2 ;  /* 0xff80000090877808 */ /* 0x000fe20001000000 */
[----:B------:R-:W1:Y:S01]  /*26a0*/  SHFL.IDX PT, R121, R216, R228, 0x1f ;  /* 0x00001fe4d8797589 */ /* 0x000e6200000e0000 */
[----:B------:R-:W-:Y:S01]  /*26b0*/  FSEL R148, R148, -INF , P2 ;  /* 0xff80000094947808 */ /* 0x000fe20001000000 */
[----:B------:R-:W-:Y:S01]  /*26c0*/  MUFU.EX2 R22, R22 ;  /* 0x0000001600167308 */ /* 0x000fe20000000800 */
[----:B------:R-:W-:Y:S01]  /*26d0*/  FSEL R150, R150, -INF , P1 ;  /* 0xff80000096967808 */ /* 0x000fe20000800000 */
[--C-:B------:R-:W-:Y:S01]  /*26e0*/  FFMA.FTZ R135, R135, UR10, -R134.reuse ;  /* 0x0000000a87877c23 */ /* 0x100fe20008010886 */
[----:B------:R-:W-:-:S05]  /*26f0*/  FFMA.FTZ R134, R125, UR10, -R134 ;  /* 0x0000000a7d867c23 */ /* 0x000fca0008010886 */
[----:B------:R-:W-:Y:S08]  /*2700*/  MUFU.EX2 R88, R88 ;  /* 0x0000005800587308 */ /* 0x000ff00000000800 */
[----:B------:R-:W2:Y:S01]  /*2710*/  MUFU.EX2 R14, R14 ;  /* 0x0000000e000e7308 */ /* 0x000ea20000000800 */
[--C-:B-1----:R-:W-:Y:S01]  /*2720*/  FFMA.FTZ R125, R148, UR10, -R121.reuse ;  /* 0x0000000a947d7c23 */ /* 0x102fe20008010879 */
[----:B------:R-:W-:-:S06]  /*2730*/  FFMA.FTZ R121, R150, UR10, -R121 ;  /* 0x0000000a96797c23 */ /* 0x000fcc0008010879 */
[----:B------:R-:W-:Y:S08]  /*2740*/  MUFU.EX2 R17, R17 ;  /* 0x0000001100117308 */ /* 0x000ff00000000800 */
[----:B------:R-:W1:Y:S08]  /*2750*/  MUFU.EX2 R89, R89 ;  /* 0x0000005900597308 */ /* 0x000e700000000800 */
[----:B------:R-:W-:Y:S08]  /*2760*/  MUFU.EX2 R90, R90 ;  /* 0x0000005a005a7308 */ /* 0x000ff00000000800 */
[----:B------:R-:W3:Y:S08]  /*2770*/  MUFU.EX2 R91, R91 ;  /* 0x0000005b005b7308 */ /* 0x000ef00000000800 */
[----:B------:R-:W4:Y:S08]  /*2780*/  MUFU.EX2 R92, R92 ;  /* 0x0000005c005c7308 */ /* 0x000f300000000800 */
[----:B------:R-:W5:Y:S08]  /*2790*/  MUFU.EX2 R110, R110 ;  /* 0x0000006e006e7308 */ /* 0x000f700000000800 */
[----:B------:R-:W5:Y:S08]  /*27a0*/  MUFU.EX2 R109, R109 ;  /* 0x0000006d006d7308 */ /* 0x000f700000000800 */
[----:B------:R-:W-:Y:S08]  /*27b0*/  MUFU.EX2 R111, R111 ;  /* 0x0000006f006f7308 */ /* 0x000ff00000000800 */
[----:B------:R-:W-:Y:S01]  /*27c0*/  MUFU.EX2 R112, R112 ;  /* 0x0000007000707308 */ /* 0x000fe20000000800 */
[----:B------:R-:W-:-:S02]  /*27d0*/  WARPGROUP.DEPBAR.LE gsb0, 0x0 ;  /* 0x00008000000079c5 */ /* 0x000fc40000010000 */
[----:B------:R-:W-:-:S05]  /*27e0*/  WARPGROUP.ARRIVE ;  /* 0x00000000000079c5 */ /* 0x000fca0000000000 */
[----:B------:R-:W-:Y:S01]  /*27f0*/  MUFU.EX2 R113, R113 ;  /* 0x0000007100717308 */ /* 0x000fe20000000800 */
[----:B------:R-:W-:Y:S01]  /*2800*/  HGMMA.64x128x16.F32 R24, gdesc[UR4], R24, gsb0 ;  /* 0x01e00000041879f0 */ /* 0x000fe20008000818 */
[----:B------:R-:W-:Y:S02]  /*2810*/  UIADD3 UR6, UR8, 0x6, URZ ;  /* 0x0000000608067890 */ /* 0x000fe4000fffe03f */
[----:B------:R-:W-:Y:S01]  /*2820*/  UIADD3 UR4, UR9, 0x6, URZ ;  /* 0x0000000609047890 */ /* 0x000fe2000fffe03f */
[----:B------:R-:W-:Y:S01]  /*2830*/  UMOV UR7, 0x40000040 ;  /* 0x4000004000077882 */ /* 0x000fe20000000000 */
[----:B------:R-:W-:Y:S02]  /*2840*/  UMOV UR5, 0x40000040 ;  /* 0x4000004000057882 */ /* 0x000fe40000000000 */
[----:B------:R-:W-:Y:S08]  /*2850*/  MUFU.EX2 R116, R116 ;  /* 0x0000007400747308 */ /* 0x000ff00000000800 */
[----:B------:R-:W5:Y:S08]  /*2860*/  MUFU.EX2 R19, R19 ;  /* 0x0000001300137308 */ /* 0x000f700000000800 */
[----:B------:R-:W-:Y:S08]  /*2870*/  MUFU.EX2 R105, R105 ;  /* 0x0000006900697308 */ /* 0x000ff00000000800 */
        /* <DEDUP_REMOVED lines=12> */
[----:B------:R-:W-:Y:S01]  /*2940*/  MUFU.EX2 R100, R100 ;  /* 0x0000006400647308 */ /* 0x000fe20000000800 */
[----:B------:R-:W-:-:S02]  /*2950*/  WARPGROUP.DEPBAR.LE gsb0, 0x0 ;  /* 0x00008000000079c5 */ /* 0x000fc40000010000 */
[----:B------:R-:W-:-:S05]  /*2960*/  WARPGROUP.ARRIVE ;  /* 0x00000000000079c5 */ /* 0x000fca0000000000 */
[----:B------:R-:W-:Y:S01]  /*2970*/  MUFU.EX2 R102, R102 ;  /* 0x0000006600667308 */ /* 0x000fe20000000800 */
[----:B------:R-:W-:Y:S01]  /*2980*/  HGMMA.64x128x16.F32 R24, gdesc[UR4], R24, gsb0 ;  /* 0x01e00000041879f0 */ /* 0x000fe20008000818 */
[----:B------:R-:W-:Y:S01]  /*2990*/  R2UR UR4, R218 ;  /* 0x00000000da0472ca */ /* 0x000fe200000e0000 */
[----:B------:R-:W-:-:S05]  /*29a0*/  UMOV UR7, 0x40000040 ;  /* 0x4000004000077882 */ /* 0x000fca0000000000 */
[----:B------:R-:W-:Y:S01]  /*29b0*/  MUFU.EX2 R101, R101 ;  /* 0x0000006500657308 */ /* 0x000fe20000000800 */
[----:B------:R-:W-:-:S07]  /*29c0*/  R2UR UR5, R225 ;  /* 0x00000000e10572ca */ /* 0x000fce00000e0000 */
[----:B------:R-:W-:Y:S01]  /*29d0*/  MUFU.EX2 R103, R103 ;  /* 0x0000006700677308 */ /* 0x000fe20000000800 */
[----:B------:R-:W-:-:S05]  /*29e0*/  UMOV UR6, UR4 ;  /* 0x0000000400067c82 */ /* 0x000fca0008000000 */
[----:B------:R-:W-:Y:S02]  /*29f0*/  USHF.R.U32.HI UR5, URZ, 0x4, UR5 ;  /* 0x000000043f057899 */ /* 0x000fe40008011605 */
[----:B------:R-:W-:Y:S02]  /*2a00*/  MUFU.EX2 R104, R104 ;  /* 0x0000006800687308 */ /* 0x000fe40000000800 */
[----:B------:R-:W-:-:S03]  /*2a10*/  ULOP3.LUT UR9, UR5, 0x3fff, URZ, 0xc0, !UPT ;  /* 0x00003fff05097892 */ /* 0x000fc6000f8ec03f */
[----:B------:R-:W-:-:S03]  /*2a20*/  UMOV UR5, 0x40000040 ;  /* 0x4000004000057882 */ /* 0x000fc60000000000 */
        /* <DEDUP_REMOVED lines=11> */
[----:B------:R-:W2:Y:S04]  /*2ae0*/  LDS R217, [R217+0x400] ;  /* 0x00040000d9d97984 */ /* 0x000ea80000000800 */
[----:B------:R-:W-:Y:S04]  /*2af0*/  LDS R221, [R221+0x400] ;  /* 0x00040000dddd7984 */ /* 0x000fe80000000800 */
[----:B------:R-:W-:Y:S04]  /*2b00*/  LDS R220, [R220+0x400] ;  /* 0x00040000dcdc7984 */ /* 0x000fe80000000800 */
[----:B------:R-:W-:Y:S04]  /*2b10*/  LDS R219, [R219+0x400] ;  /* 0x00040000dbdb7984 */ /* 0x000fe80000000800 */
[----:B--2---:R-:W2:Y:S04]  /*2b20*/  SHFL.IDX PT, R137, R217, R233, 0x1f ;  /* 0x00001fe9d9897589 */ /* 0x004ea800000e0000 */
[----:B------:R-:W1:Y:S04]  /*2b30*/  SHFL.IDX PT, R141, R217, R232, 0x1f ;  /* 0x00001fe8d98d7589 */ /* 0x000e6800000e0000 */
[----:B------:R-:W3:Y:S04]  /*2b40*/  SHFL.IDX PT, R143, R217, R229, 0x1f ;  /* 0x00001fe5d98f7589 */ /* 0x000ee800000e0000 */
[----:B------:R-:W4:Y:S04]  /*2b50*/  SHFL.IDX PT, R139, R217, R231, 0x1f ;  /* 0x00001fe7d98b7589 */ /* 0x000f2800000e0000 */
[----:B------:R-:W5:Y:S04]  /*2b60*/  SHFL.IDX PT, R140, R217, R230, 0x1f ;  /* 0x00001fe6d98c7589 */ /* 0x000f6800000e0000 */
[----:B------:R-:W5:Y:S01]  /*2b70*/  SHFL.IDX PT, R145, R217, R228, 0x1f ;  /* 0x00001fe4d9917589 */ /* 0x000f6200000e0000 */
[--C-:B--2---:R-:W-:Y:S01]  /*2b80*/  FADD.FTZ R136, R25, -R137.reuse ;  /* 0x8000008919887221 */ /* 0x104fe20000010000 */
[----:B------:R-:W-:-:S02]  /*2b90*/  FADD.FTZ R137, R27, -R137 ;  /* 0x800000891b897221 */ /* 0x000fc40000010000 */
[----:B------:R-:W2:Y:S01]  /*2ba0*/  SHFL.IDX PT, R147, R217, R2, 0x1f ;  /* 0x00001f02d9937589 */ /* 0x000ea200000e0000 */
[--C-:B-1----:R-:W-:Y:S01]  /*2bb0*/  FADD.FTZ R138, R28, -R141.reuse ;  /* 0x8000008d1c8a7221 */ /* 0x102fe20000010000 */
[----:B------:R-:W-:Y:S02]  /*2bc0*/  FADD.FTZ R25, R30, -R141 ;  /* 0x8000008d1e197221 */ /* 0x000fe40000010000 */
[----:B------:R-:W1:Y:S01]  /*2bd0*/  SHFL.IDX PT, R217, R217, R227, 0x1f ;  /* 0x00001fe3d9d97589 */ /* 0x000e6200000e0000 */
[----:B------:R-:W-:Y:S01]  /*2be0*/  MUFU.EX2 R30, R126 ;  /* 0x0000007e001e7308 */ /* 0x000fe20000000800 */
[--C-:B---3--:R-:W-:Y:S01]  /*2bf0*/  FADD.FTZ R141, R33, -R143.reuse ;  /* 0x8000008f218d7221 */ /* 0x108fe20000010000 */
[----:B------:R-:W-:Y:S01]  /*2c00*/  FADD.FTZ R143, R35, -R143 ;  /* 0x8000008f238f7221 */ /* 0x000fe20000010000 */
[----:B------:R-:W3:Y:S01]  /*2c10*/  SHFL.IDX PT, R33, R221, R230, 0x1f ;  /* 0x00001fe6dd217589 */ /* 0x000ee200000e0000 */
[----:B------:R-:W-:Y:S01]  /*2c20*/  FMUL.FTZ R25, R14, R25 ;  /* 0x000000190e197220 */ /* 0x000fe20000410000 */
[--C-:B----4-:R-:W-:Y:S01]  /*2c30*/  FADD.FTZ R142, R29, -R139.reuse ;  /* 0x8000008b1d8e7221 */ /* 0x110fe20000010000 */
[----:B------:R-:W-:Y:S01]  /*2c40*/  FADD.FTZ R27, R31, -R139 ;  /* 0x8000008b1f1b7221 */ /* 0x000fe20000010000 */
[----:B------:R-:W4:Y:S01]  /*2c50*/  SHFL.IDX PT, R146, R221, R2, 0x1f ;  /* 0x00001f02dd927589 */ /* 0x000f2200000e0000 */
[----:B------:R2:W-:Y:S01]  /*2c60*/  MUFU.EX2 R29, R122 ;  /* 0x0000007a001d7308 */ /* 0x0005e20000000800 */
[--C-:B-----5:R-:W-:Y:S01]  /*2c70*/  FADD.FTZ R139, R32, -R140.reuse ;  /* 0x8000008c208b7221 */ /* 0x120fe20000010000 */
[----:B------:R-:W-:Y:S01]  /*2c80*/  FADD.FTZ R140, R34, -R140 ;  /* 0x8000008c228c7221 */ /* 0x000fe20000010000 */
[----:B------:R-:W5:Y:S01]  /*2c90*/  SHFL.IDX PT, R32, R221, R233, 0x1f ;  /* 0x00001fe9dd207589 */ /* 0x000f6200000e0000 */
[----:B------:R-:W-:Y:S01]  /*2ca0*/  FMUL.FTZ R141, R18, R141 ;  /* 0x0000008d128d7220 */ /* 0x000fe20000410000 */
[--C-:B------:R-:W-:Y:S01]  /*2cb0*/  FADD.FTZ R144, R36, -R145.reuse ;  /* 0x8000009124907221 */ /* 0x100fe20000010000 */
[----:B------:R-:W-:Y:S01]  /*2cc0*/  FADD.FTZ R38, R38, -R145 ;  /* 0x8000009126267221 */ /* 0x000fe20000010000 */
[----:B------:R-:W5:Y:S01]  /*2cd0*/  SHFL.IDX PT, R34, R221, R228, 0x1f ;  /* 0x00001fe4dd227589 */ /* 0x000f6200000e0000 */
[----:B------:R-:W-:Y:S02]  /*2ce0*/  MUFU.EX2 R31, R123 ;  /* 0x0000007b001f7308 */ /* 0x000fe40000000800 */
[----:B------:R-:W-:Y:S01]  /*2cf0*/  FMUL.FTZ R38, R22, R38 ;  /* 0x0000002616267220 */ /* 0x000fe20000410000 */
[----:B--2---:R-:W2:Y:S01]  /*2d00*/  SHFL.IDX PT, R122, R221, R232, 0x1f ;  /* 0x00001fe8dd7a7589 */ /* 0x004ea200000e0000 */
[--C-:B------:R-:W-:Y:S01]  /*2d10*/  FADD.FTZ R24, R24, -R147.reuse ;  /* 0x8000009318187221 */ /* 0x100fe20000010000 */
[----:B------:R-:W-:-:S02]  /*2d20*/  FADD.FTZ R26, R26, -R147 ;  /* 0x800000931a1a7221 */ /* 0x000fc40000010000 */
[----:B------:R-:W2:Y:S01]  /*2d30*/  SHFL.IDX PT, R35, R221, R229, 0x1f ;  /* 0x00001fe5dd237589 */ /* 0x000ea200000e0000 */
[--C-:B-1----:R-:W-:Y:S01]  /*2d40*/  FADD.FTZ R37, R37, -R217.reuse ;  /* 0x800000d925257221 */ /* 0x102fe20000010000 */
[----:B------:R-:W-:Y:S01]  /*2d50*/  FADD.FTZ R39, R39, -R217 ;  /* 0x800000d927277221 */ /* 0x000fe20000010000 */
[----:B------:R-:W1:Y:S01]  /*2d60*/  MUFU.EX2 R28, R222 ;  /* 0x000000de001c7308 */ /* 0x000e620000000800 */
        /* <DEDUP_REMOVED lines=15> */
[----:B------:R5:W-:Y:S01]  /*2e60*/  MUFU.EX2 R34, R128 ;  /* 0x0000008000227308 */ /* 0x000be20000000800 */
[--C-:B--2---:R-:W-:Y:S01]  /*2e70*/  FADD.FTZ R44, R44, -R122.reuse ;  /* 0x8000007a2c2c7221 */ /* 0x104fe20000010000 */
[----:B------:R-:W-:Y:S01]  /*2e80*/  FADD.FTZ R46, R46, -R122 ;  /* 0x8000007a2e2e7221 */ /* 0x000fe20000010000 */
[----:B-1----:R-:W-:Y:S01]  /*2e90*/  SHFL.IDX PT, R131, R220, R227, 0x1f ;  /* 0x00001fe3dc837589 */ /* 0x002fe200000e0000 */
[----:B------:R-:W-:Y:S01]  /*2ea0*/  FMUL.FTZ R40, R89, R40 ;  /* 0x0000002859287220 */ /* 0x000fe20000410000 */
[--C-:B------:R-:W-:Y:S01]  /*2eb0*/  FADD.FTZ R49, R49, -R35.reuse ;  /* 0x8000002331317221 */ /* 0x100fe20000010000 */
[----:B------:R-:W-:Y:S01]  /*2ec0*/  FADD.FTZ R51, R51, -R35 ;  /* 0x8000002333337221 */ /* 0x000fe20000010000 */
[----:B------:R-:W1:Y:S01]  /*2ed0*/  SHFL.IDX PT, R122, R219, R229, 0x1f ;  /* 0x00001fe5db7a7589 */ /* 0x000e6200000e0000 */
[----:B------:R2:W2:Y:S01]  /*2ee0*/  MUFU.EX2 R32, R132 ;  /* 0x0000008400207308 */ /* 0x0004a20000000800 */
[----:B------:R-:W-:Y:S01]  /*2ef0*/  FMUL.FTZ R41, R91, R41 ;  /* 0x000000295b297220 */ /* 0x000fe20000410000 */
[----:B------:R-:W-:Y:S01]  /*2f00*/  FMUL.FTZ R42, R90, R42 ;  /* 0x0000002a5a2a7220 */ /* 0x000fe20000410000 */
[----:B------:R-:W2:Y:S01]  /*2f10*/  SHFL.IDX PT, R151, R219, R231, 0x1f ;  /* 0x00001fe7db977589 */ /* 0x000ea200000e0000 */
[--C-:B---3--:R-:W-:Y:S01]  /*2f20*/  FADD.FTZ R60, R60, -R216.reuse ;  /* 0x800000d83c3c7221 */ /* 0x108fe20000010000 */
[----:B------:R-:W-:Y:S01]  /*2f30*/  FADD.FTZ R62, R62, -R216 ;  /* 0x800000d83e3e7221 */ /* 0x000fe20000010000 */
[----:B------:R-:W-:Y:S01]  /*2f40*/  FMUL.FTZ R43, R92, R43 ;  /* 0x0000002b5c2b7220 */ /* 0x000fe20000410000 */
[----:B------:R-:W3:Y:S01]  /*2f50*/  SHFL.IDX PT, R148, R219, R230, 0x1f ;  /* 0x00001fe6db947589 */ /* 0x000ee200000e0000 */
[----:B------:R3:W3:Y:S01]  /*2f60*/  MUFU.EX2 R35, R124 ;  /* 0x0000007c00237308 */ /* 0x0006e20000000800 */
[--C-:B----4-:R-:W-:Y:S01]  /*2f70*/  FADD.FTZ R216, R81, -R145.reuse ;  /* 0x8000009151d87221 */ /* 0x110fe20000010000 */
[----:B------:R-:W-:Y:S01]  /*2f80*/  FADD.FTZ R145, R83, -R145 ;  /* 0x8000009153917221 */ /* 0x000fe20000010000 */
[----:B------:R-:W4:Y:S01]  /*2f90*/  SHFL.IDX PT, R126, R219, R228, 0x1f ;  /* 0x00001fe4db7e7589 */ /* 0x000f2200000e0000 */
[--C-:B-----5:R-:W-:Y:S01]  /*2fa0*/  FADD.FTZ R45, R45, -R36.reuse ;  /* 0x800000242d2d7221 */ /* 0x120fe20000010000 */
[----:B------:R-:W-:Y:S01]  /*2fb0*/  FADD.FTZ R47, R47, -R36 ;  /* 0x800000242f2f7221 */ /* 0x000fe20000010000 */
[----:B------:R-:W-:Y:S01]  /*2fc0*/  F2FP.F16.F32.PACK_AB R83, R39, R38 ;  /* 0x000000262753723e */ /* 0x000fe200000000ff */
[----:B------:R-:W5:Y:S01]  /*2fd0*/  SHFL.IDX PT, R123, R219, R227, 0x1f ;  /* 0x00001fe3db7b7589 */ /* 0x000f6200000e0000 */
[----:B------:R5:W5:Y:S01]  /*2fe0*/  MUFU.EX2 R36, R130 ;  /* 0x0000008200247308 */ /* 0x000b620000000800 */
[--C-:B------:R-:W-:Y:S01]  /*2ff0*/  FADD.FTZ R57, R57, -R218.reuse ;  /* 0x800000da39397221 */ /* 0x100fe20000010000 */
[----:B------:R-:W-:Y:S01]  /*3000*/  FADD.FTZ R59, R59, -R218 ;  /* 0x800000da3b3b7221 */ /* 0x000fe20000010000 */
[----:B------:R-:W5:Y:S01]  /*3010*/  SHFL.IDX PT, R149, R220, R228, 0x1f ;  /* 0x00001fe4dc957589 */ /* 0x000f6200000e0000 */
[----:B------:R-:W-:Y:S01]  /*3020*/  FMUL.FTZ R60, R110, R60 ;  /* 0x0000003c6e3c7220 */ /* 0x000fe20000410000 */
[----:B------:R-:W-:Y:S01]  /*3030*/  FMUL.FTZ R62, R109, R62 ;  /* 0x0000003e6d3e7220 */ /* 0x000fe20000410000 */
[----:B------:R-:W-:Y:S01]  /*3040*/  FMUL.FTZ R81, R19, R140 ;  /* 0x0000008c13517220 */ /* 0x000fe20000410000 */
[----:B------:R3:W5:Y:S01]  /*3050*/  SHFL.IDX PT, R217, R219, R2, 0x1f ;  /* 0x00001f02dbd97589 */ /* 0x00076200000e0000 */
[--C-:B-1----:R-:W-:Y:S01]  /*3060*/  FADD.FTZ R65, R65, -R122.reuse ;  /* 0x8000007a41417221 */ /* 0x102fe20000010000 */
[----:B------:R-:W-:Y:S01]  /*3070*/  FADD.FTZ R122, R67, -R122 ;  /* 0x8000007a437a7221 */ /* 0x000fe20000010000 */
[----:B------:R-:W1:Y:S01]  /*3080*/  MUFU.EX2 R38, R119 ;  /* 0x0000007700267308 */ /* 0x000e620000000800 */
[----:B------:R-:W1:Y:S01]  /*3090*/  SHFL.IDX PT, R150, R220, R232, 0x1f ;  /* 0x00001fe8dc967589 */ /* 0x000e6200000e0000 */
[--C-:B--2---:R-:W-:Y:S01]  /*30a0*/  FADD.FTZ R61, R61, -R151.reuse ;  /* 0x800000973d3d7221 */ /* 0x104fe20000010000 */
[----:B------:R-:W-:Y:S01]  /*30b0*/  FADD.FTZ R63, R63, -R151 ;  /* 0x800000973f3f7221 */ /* 0x000fe20000010000 */
[----:B------:R-:W-:Y:S01]  /*30c0*/  FMUL.FTZ R37, R23, R37 ;  /* 0x0000002517257220 */ /* 0x000fe20000410000 */
[----:B------:R-:W2:Y:S01]  /*30d0*/  SHFL.IDX PT, R146, R220, R233, 0x1f ;  /* 0x00001fe9dc927589 */ /* 0x000ea200000e0000 */
[----:B---3--:R-:W-:Y:S01]  /*30e0*/  FADD.FTZ R64, R64, -R148 ;  /* 0x8000009440407221 */ /* 0x008fe20000010000 */
[--C-:B------:R-:W-:Y:S01]  /*30f0*/  FADD.FTZ R219, R85, -R131.reuse ;  /* 0x8000008355db7221 */ /* 0x100fe20000010000 */
[----:B------:R-:W-:Y:S01]  /*3100*/  FMUL.FTZ R85, R12, R137 ;  /* 0x000000890c557220 */ /* 0x000fe20000410000 */
[----:B------:R-:W3:Y:S01]  /*3110*/  SHFL.IDX PT, R147, R220, R231, 0x1f ;  /* 0x00001fe7dc937589 */ /* 0x000ee200000e0000 */
[----:B----4-:R-:W-:Y:S01]  /*3120*/  FADD.FTZ R67, R70, -R126 ;  /* 0x8000007e46437221 */ /* 0x010fe20000010000 */
[----:B------:R-:W-:Y:S01]  /*3130*/  FADD.FTZ R131, R87, -R131 ;  /* 0x8000008357837221 */ /* 0x000fe20000010000 */
[----:B------:R-:W-:Y:S01]  /*3140*/  FADD.FTZ R66, R66, -R148 ;  /* 0x8000009442427221 */ /* 0x000fe20000010000 */
[----:B------:R-:W4:Y:S01]  /*3150*/  SHFL.IDX PT, R128, R220, R2, 0x1f ;  /* 0x00001f02dc807589 */ /* 0x000f2200000e0000 */
[----:B------:R-:W-:Y:S01]  /*3160*/  F2FP.F16.F32.PACK_AB R85, R85, R26 ;  /* 0x0000001a5555723e */ /* 0x000fe200000000ff */
[----:B------:R-:W-:Y:S01]  /*3170*/  FMUL.FTZ R26, R17, R27 ;  /* 0x0000001b111a7220 */ /* 0x000fe20000410000 */
[----:B-----5:R-:W-:Y:S01]  /*3180*/  FADD.FTZ R70, R69, -R123 ;  /* 0x8000007b45467221 */ /* 0x020fe20000010000 */
[----:B------:R-:W5:Y:S01]  /*3190*/  SHFL.IDX PT, R221, R221, R227, 0x1f ;  /* 0x00001fe3dddd7589 */ /* 0x000f6200000e0000 */
[----:B------:R-:W-:Y:S01]  /*31a0*/  FADD.FTZ R218, R84, -R149 ;  /* 0x8000009554da7221 */ /* 0x000fe20000010000 */
[----:B------:R-:W-:Y:S01]  /*31b0*/  FADD.FTZ R123, R71, -R123 ;  /* 0x8000007b477b7221 */ /* 0x000fe20000010000 */
[----:B------:R-:W-:Y:S01]  /*31c0*/  FADD.FTZ R149, R86, -R149 ;  /* 0x8000009556957221 */ /* 0x000fe20000010000 */
[----:B------:R-:W5:Y:S01]  /*31d0*/  SHFL.IDX PT, R132, R220, R230, 0x1f ;  /* 0x00001fe6dc847589 */ /* 0x000f6200000e0000 */
[----:B------:R-:W-:Y:S01]  /*31e0*/  FMUL.FTZ R86, R13, R138 ;  /* 0x0000008a0d567220 */ /* 0x000fe20000410000 */
[----:B------:R-:W-:Y:S01]  /*31f0*/  FMUL.FTZ R71, R15, R142 ;  /* 0x0000008e0f477220 */ /* 0x000fe20000410000 */
[----:B------:R-:W-:Y:S01]  /*3200*/  F2FP.F16.F32.PACK_AB R87, R26, R25 ;  /* 0x000000191a57723e */ /* 0x000fe200000000ff */
[----:B------:R-:W-:Y:S01]  /*3210*/  FMUL.FTZ R61, R111, R61 ;  /* 0x0000003d6f3d7220 */ /* 0x000fe20000410000 */
[----:B------:R-:W-:Y:S01]  /*3220*/  FMUL.FTZ R63, R112, R63 ;  /* 0x0000003f703f7220 */ /* 0x000fe20000410000 */
[----:B------:R-:W-:Y:S01]  /*3230*/  FMUL.FTZ R64, R113, R64 ;  /* 0x0000004071407220 */ /* 0x000fe20000410000 */
[----:B------:R-:W-:Y:S01]  /*3240*/  FMUL.FTZ R25, R116, R65 ;  /* 0x0000004174197220 */ /* 0x000fe20000410000 */
[--C-:B------:R-:W-:Y:S01]  /*3250*/  FADD.FTZ R56, R56, -R217.reuse ;  /* 0x800000d938387221 */ /* 0x100fe20000010000 */
[----:B------:R-:W-:Y:S01]  /*3260*/  FADD.FTZ R58, R58, -R217 ;  /* 0x800000d93a3a7221 */ /* 0x000fe20000010000 */
[----:B------:R-:W-:Y:S01]  /*3270*/  FADD.FTZ R124, R68, -R126 ;  /* 0x8000007e447c7221 */ /* 0x000fe20000010000 */
[----:B-1----:R-:W-:Y:S01]  /*3280*/  FADD.FTZ R148, R76, -R150 ;  /* 0x800000964c947221 */ /* 0x002fe20000010000 */
[----:B--2---:R-:W-:Y:S01]  /*3290*/  FADD.FTZ R130, R73, -R146 ;  /* 0x8000009249827221 */ /* 0x004fe20000010000 */
[----:B------:R-:W-:Y:S01]  /*32a0*/  FADD.FTZ R150, R78, -R150 ;  /* 0x800000964e967221 */ /* 0x000fe20000010000 */
[--C-:B---3--:R-:W-:Y:S01]  /*32b0*/  FADD.FTZ R217, R79, -R147.reuse ;  /* 0x800000934fd97221 */ /* 0x108fe20000010000 */
[----:B------:R-:W-:Y:S01]  /*32c0*/  FADD.FTZ R151, R77, -R147 ;  /* 0x800000934d977221 */ /* 0x000fe20000010000 */
[----:B----4-:R-:W-:Y:S01]  /*32d0*/  FADD.FTZ R126, R72, -R128 ;  /* 0x80000080487e7221 */ /* 0x010fe20000010000 */
[----:B------:R-:W-:Y:S01]  /*32e0*/  F2FP.F16.F32.PACK_AB R86, R71, R86 ;  /* 0x000000564756723e */ /* 0x000fe200000000ff */
[----:B------:R-:W-:Y:S01]  /*32f0*/  FMUL.FTZ R27, R28, R70 ;  /* 0x000000461c1b7220 */ /* 0x000fe20000410000 */
[----:B------:R-:W-:Y:S01]  /*3300*/  FMUL.FTZ R84, R223, R24 ;  /* 0x00000018df547220 */ /* 0x000fe20000410000 */
[--C-:B-----5:R-:W-:Y:S01]  /*3310*/  FADD.FTZ R53, R53, -R221.reuse ;  /* 0x800000dd35357221 */ /* 0x120fe20000010000 */
[----:B------:R-:W-:Y:S01]  /*3320*/  FADD.FTZ R55, R55, -R221 ;  /* 0x800000dd37377221 */ /* 0x000fe20000010000 */
[----:B------:R-:W-:Y:S01]  /*3330*/  FMUL.FTZ R69, R224, R136 ;  /* 0x00000088e0457220 */ /* 0x000fe20000410000 */
[----:B------:R-:W-:Y:S01]  /*3340*/  FMUL.FTZ R68, R20, R143 ;  /* 0x0000008f14447220 */ /* 0x000fe20000410000 */
[--C-:B------:R-:W-:Y:S01]  /*3350*/  FADD.FTZ R147, R80, -R132.reuse ;  /* 0x8000008450937221 */ /* 0x100fe20000010000 */
[----:B------:R-:W-:Y:S01]  /*3360*/  FADD.FTZ R132, R82, -R132 ;  /* 0x8000008452847221 */ /* 0x000fe20000010000 */
[----:B------:R-:W-:Y:S01]  /*3370*/  F2FP.F16.F32.PACK_AB R76, R41, R40 ;  /* 0x00000028294c723e */ /* 0x000fe200000000ff */
[----:B------:R-:W-:Y:S01]  /*3380*/  FMUL.FTZ R80, R16, R139 ;  /* 0x0000008b10507220 */ /* 0x000fe20000410000 */
        /* <DEDUP_REMOVED lines=8> */
[----:B------:R-:W-:Y:S01]  /*3410*/  FMUL.FTZ R59, R108, R59 ;  /* 0x0000003b6c3b7220 */ /* 0x000fe20000410000 */
[----:B------:R-:W-:Y:S01]  /*3420*/  FMUL.FTZ R67, R118, R67 ;  /* 0x0000004376437220 */ /* 0x000fe20000410000 */
[----:B------:R-:W-:Y:S01]  /*3430*/  FMUL.FTZ R26, R29, R123 ;  /* 0x0000007b1d1a7220 */ /* 0x000fe20000410000 */
[----:B------:R-:W-:Y:S01]  /*3440*/  FMUL.FTZ R60, R30, R126 ;  /* 0x0000007e1e3c7220 */ /* 0x000fe20000410000 */
[----:B------:R-:W-:Y:S01]  /*3450*/  FMUL.FTZ R25, R32, R130 ;  /* 0x0000008220197220 */ /* 0x000fe20000410000 */
[----:B------:R-:W-:Y:S01]  /*3460*/  FMUL.FTZ R63, R35, R150 ;  /* 0x00000096233f7220 */ /* 0x000fe20000410000 */
[----:B------:R-:W-:Y:S01]  /*3470*/  FMUL.FTZ R40, R127, R217 ;  /* 0x000000d97f287220 */ /* 0x000fe20000410000 */
[----:B------:R-:W-:-:S02]  /*3480*/  IMAD R42, R7, 0x4000, R236 ;  /* 0x00004000072a7824 */ /* 0x000fc400078e02ec */
[----:B------:R-:W-:Y:S01]  /*3490*/  FADD.FTZ R128, R74, -R128 ;  /* 0x800000804a807221 */ /* 0x000fe20000010000 */
[----:B------:R-:W-:Y:S01]  /*34a0*/  FADD.FTZ R146, R75, -R146 ;  /* 0x800000924b927221 */ /* 0x000fe20000010000 */
        /* <DEDUP_REMOVED lines=13> */
[----:B------:R-:W-:Y:S01]  /*3580*/  F2FP.F16.F32.PACK_AB R84, R69, R84 ;  /* 0x000000544554723e */ /* 0x000fe200000000ff */
[----:B------:R-:W-:Y:S01]  /*3590*/  FMUL.FTZ R122, R115, R122 ;  /* 0x0000007a737a7220 */ /* 0x000fe20000410000 */
[----:B------:R-:W-:Y:S01]  /*35a0*/  F2FP.F16.F32.PACK_AB R81, R68, R81 ;  /* 0x000000514451723e */ /* 0x000fe200000000ff */
[----:B------:R-:W-:Y:S01]  /*35b0*/  FMUL.FTZ R66, R117, R124 ;  /* 0x0000007c75427220 */ /* 0x000fe20000410000 */
[----:B------:R-:W-:Y:S01]  /*35c0*/  IMAD R42, R42, 0x2, R225 ;  /* 0x000000022a2a7824 */ /* 0x000fe200078e02e1 */
        /* <DEDUP_REMOVED lines=21> */
[----:B------:R-:W-:Y:S01]  /*3720*/  F2FP.F16.F32.PACK_AB R72, R49, R48 ;  /* 0x000000303148723e */ /* 0x000fe200000000ff */
[----:B------:R-:W-:Y:S01]  /*3730*/  STSM.16.MT88.4 [R42+0x20c00], R84 ;  /* 0x020c00542a007844 */ /* 0x000fe20000004200 */
[----:B------:R-:W-:-:S02]  /*3740*/  F2FP.F16.F32.PACK_AB R73, R51, R50 ;  /* 0x000000323349723e */ /* 0x000fc400000000ff */
[----:B------:R-:W-:Y:S01]  /*3750*/  F2FP.F16.F32.PACK_AB R74, R53, R52 ;  /* 0x00000034354a723e */ /* 0x000fe200000000ff */
[----:B------:R-:W-:Y:S01]  /*3760*/  STSM.16.MT88.4 [R42+0x21400], R80 ;  /* 0x021400502a007844 */ /* 0x000fe20000004200 */
[----:B------:R-:W-:Y:S02]  /*3770*/  F2FP.F16.F32.PACK_AB R75, R55, R54 ;  /* 0x00000036374b723e */ /* 0x000fe400000000ff */
[----:B------:R-:W-:Y:S01]  /*3780*/  F2FP.F16.F32.PACK_AB R65, R122, R65 ;  /* 0x000000417a41723e */ /* 0x000fe200000000ff */
[----:B------:R-:W-:Y:S01]  /*3790*/  STSM.16.MT88.4 [R42+0x21c00], R76 ;  /* 0x021c004c2a007844 */ /* 0x000fe20000004200 */
[----:B------:R-:W-:Y:S02]  /*37a0*/  F2FP.F16.F32.PACK_AB R66, R27, R66 ;  /* 0x000000421b42723e */ /* 0x000fe400000000ff */
        /* <DEDUP_REMOVED lines=11> */
[----:B------:R-:W-:Y:S01]  /*3860*/  F2FP.F16.F32.PACK_AB R25, R12, R11 ;  /* 0x0000000b0c19723e */ /* 0x000fe200000000ff */
[----:B------:R-:W-:Y:S01]  /*3870*/  IMAD R11, R0, 0x2000, R234 ;  /* 0x00002000000b7824 */ /* 0x000fe200078e02ea */
[----:B------:R-:W-:Y:S01]  /*3880*/  F2FP.F16.F32.PACK_AB R26, R15, R13 ;  /* 0x0000000d0f1a723e */ /* 0x000fe200000000ff */
[----:B------:R1:W-:Y:S01]  /*3890*/  STSM.16.MT88.4 [R42+0x24400], R56 ;  /* 0x024400382a007844 */ /* 0x0003e20000004200 */
[----:B------:R-:W-:-:S02]  /*38a0*/  F2FP.F16.F32.PACK_AB R27, R17, R14 ;  /* 0x0000000e111b723e */ /* 0x000fc400000000ff */
[----:B------:R-:W-:Y:S02]  /*38b0*/  F2FP.F16.F32.PACK_AB R32, R32, R30 ;  /* 0x0000001e2020723e */ /* 0x000fe400000000ff */
[----:B------:R-:W-:Y:S01]  /*38c0*/  WARPGROUP.ARRIVE ;  /* 0x00000000000079c5 */ /* 0x000fe20000000000 */
[----:B------:R-:W-:Y:S02]  /*38d0*/  F2FP.F16.F32.PACK_AB R33, R33, R31 ;  /* 0x0000001f2121723e */ /* 0x000fe400000000ff */
[----:B------:R-:W-:Y:S02]  /*38e0*/  F2FP.F16.F32.PACK_AB R34, R36, R34 ;  /* 0x000000222422723e */ /* 0x000fe400000000ff */
[----:B------:R-:W-:Y:S01]  /*38f0*/  F2FP.F16.F32.PACK_AB R35, R127, R35 ;  /* 0x000000237f23723e */ /* 0x000fe200000000ff */
[----:B------:R-:W-:Y:S01]  /*3900*/  HGMMA.64x64x16.F32 R152, R24, gdesc[UR4].tnspB, R152, gsb0 ;  /* 0x40e0000418987df0 */ /* 0x000fe20008000898 */
[----:B------:R-:W-:Y:S01]  /*3910*/  UIADD3 UR6, UR4, 0x80, URZ ;  /* 0x0000008004067890 */ /* 0x000fe2000fffe03f */
[----:B------:R-:W-:Y:S01]  /*3920*/  F2FP.F16.F32.PACK_AB R128, R133, R135 ;  /* 0x000000878580723e */ /* 0x000fe200000000ff */
[----:B------:R-:W-:Y:S01]  /*3930*/  UMOV UR7, 0x40000040 ;  /* 0x4000004000077882 */ /* 0x000fe20000000000 */
[----:B------:R-:W-:-:S02]  /*3940*/  F2FP.F16.F32.PACK_AB R129, R129, R134 ;  /* 0x000000868181723e */ /* 0x000fc400000000ff */
[----:B------:R-:W-:Y:S02]  /*3950*/  F2FP.F16.F32.PACK_AB R130, R120, R125 ;  /* 0x0000007d7882723e */ /* 0x000fe400000000ff */
[----:B------:R-:W-:Y:S02]  /*3960*/  F2FP.F16.F32.PACK_AB R131, R38, R121 ;  /* 0x000000792683723e */ /* 0x000fe400000000ff */
[----:B------:R-:W-:-:S04]  /*3970*/  SHF.R.U32.HI R11, RZ, 0x4, R11 ;  /* 0x00000004ff0b7819 */ /* 0x000fc8000001160b */
[----:B------:R-:W-:-:S04]  /*3980*/  LOP3.LUT R11, R11, 0x3fff, RZ, 0xc0, !PT ;  /* 0x00003fff0b0b7812 */ /* 0x000fc800078ec0ff */
[----:B------:R-:W-:-:S05]  /*3990*/  LOP3.LUT R12, R11, 0x10000, RZ, 0xfc, !PT ;  /* 0x000100000b0c7812 */ /* 0x000fca00078efcff */
[----:B------:R-:W-:-:S05]  /*39a0*/  IMAD R12, R7, 0x800, R12 ;  /* 0x00000800070c7824 */ /* 0x000fca00078e020c */
[----:B------:R-:W-:Y:S01]  /*39b0*/  R2UR UR8, R12 ;  /* 0x000000000c0872ca */ /* 0x000fe200000e0000 */
[----:B------:R-:W-:Y:S02]  /*39c0*/  WARPGROUP.DEPBAR.LE gsb0, 0x0 ;  /* 0x00008000000079c5 */ /* 0x000fe40000010000 */
[----:B------:R-:W-:Y:S02]  /*39d0*/  F2FP.F16.F32.PACK_AB R24, R18, R16 ;  /* 0x000000101218723e */ /* 0x000fe400000000ff */
[----:B------:R-:W-:Y:S02]  /*39e0*/  F2FP.F16.F32.PACK_AB R25, R20, R19 ;  /* 0x000000131419723e */ /* 0x000fe400000000ff */
[----:B------:R-:W-:Y:S02]  /*39f0*/  F2FP.F16.F32.PACK_AB R26, R23, R21 ;  /* 0x00000015171a723e */ /* 0x000fe400000000ff */
[----:B------:R-:W-:-:S04]  /*3a00*/  F2FP.F16.F32.PACK_AB R27, R88, R22 ;  /* 0x00000016581b723e */ /* 0x000fc800000000ff */
[----:B------:R-:W-:-:S06]  /*3a10*/  WARPGROUP.ARRIVE ;  /* 0x00000000000079c5 */ /* 0x000fcc0000000000 */
[----:B------:R-:W-:Y:S01]  /*3a20*/  HGMMA.64x64x16.F32 R152, R24, gdesc[UR4].tnspB, R152, gsb0 ;  /* 0x40e0000418987df0 */ /* 0x000fe20008000898 */
[----:B------:R-:W-:Y:S01]  /*3a30*/  UIADD3 UR6, UR4, 0x100, URZ ;  /* 0x0000010004067890 */ /* 0x000fe2000fffe03f */
[----:B------:R-:W-:Y:S01]  /*3a40*/  UMOV UR7, 0x40000040 ;  /* 0x4000004000077882 */ /* 0x000fe20000000000 */
        /* <DEDUP_REMOVED lines=36> */
[----:B------:R-:W-:Y:S01]  /*3c90*/  UIADD3 UR4, UR4, 0x380, URZ ;  /* 0x0000038004047890 */ /* 0x000fe2000fffe03f */
[----:B------:R-:W-:Y:S02]  /*3ca0*/  WARPGROUP.DEPBAR.LE gsb0, 0x0 ;  /* 0x00008000000079c5 */ /* 0x000fe40000010000 */
[----:B------:R-:W-:-:S06]  /*3cb0*/  WARPGROUP.ARRIVE ;  /* 0x00000000000079c5 */ /* 0x000fcc0000000000 */
[----:B------:R-:W-:Y:S01]  /*3cc0*/  HGMMA.64x64x16.F32 R152, R32, gdesc[UR4].tnspB, R152, gsb0 ;  /* 0x40e0000420987df0 */ /* 0x000fe20008000898 */
[----:B------:R-:W-:Y:S01]  /*3cd0*/  UMOV UR6, UR4 ;  /* 0x0000000400067c82 */ /* 0x000fe20008000000 */
[----:B------:R-:W-:Y:S01]  /*3ce0*/  UMOV UR7, 0x40000040 ;  /* 0x4000004000077882 */ /* 0x000fe20000000000 */
[----:B------:R-:W-:Y:S01]  /*3cf0*/  UMOV UR4, UR8 ;  /* 0x0000000800047c82 */ /* 0x000fe20008000000 */
[----:B------:R-:W-:Y:S02]  /*3d00*/  WARPGROUP.DEPBAR.LE gsb0, 0x0 ;  /* 0x00008000000079c5 */ /* 0x000fe40000010000 */
[----:B------:R-:W-:-:S06]  /*3d10*/  WARPGROUP.ARRIVE ;  /* 0x00000000000079c5 */ /* 0x000fcc0000000000 */
[----:B------:R-:W-:Y:S01]  /*3d20*/  HGMMA.64x64x16.F32 R152, R128, gdesc[UR4].tnspB, R152, gsb0 ;  /* 0x40e0000480987df0 */ /* 0x000fe20008000898 */
[----:B------:R-:W-:Y:S01]  /*3d30*/  UMOV UR6, UR9 ;  /* 0x0000000900067c82 */ /* 0x000fe20008000000 */
[----:B------:R-:W-:Y:S01]  /*3d40*/  UMOV UR7, 0x40000040 ;  /* 0x4000004000077882 */ /* 0x000fe20000000000 */
[----:B------:R-:W-:Y:S02]  /*3d50*/  WARPGROUP.DEPBAR.LE gsb0, 0x0 ;  /* 0x00008000000079c5 */ /* 0x000fe40000010000 */
[----:B------:R2:W-:Y:S06]  /*3d60*/  MEMBAR.ALL.CTA ;  /* 0x0000000000007992 */ /* 0x0005ec0000008000 */
[----:B--2---:R-:W2:Y:S02]  /*3d70*/  FENCE.VIEW.ASYNC.S ;  /* 0x00000000000073c6 */ /* 0x004ea40000000000 */
[----:B--2---:R-:W-:Y:S06]  /*3d80*/  BAR.SYNC.DEFER_BLOCKING 0x9, 0x100 ;  /* 0x0244000000007b1d */ /* 0x004fec0000010000 */
[----:B-1----:R-:W-:-:S06]  /*3d90*/  WARPGROUP.ARRIVE ;  /* 0x00000000000079c5 */ /* 0x002fcc0000000000 */
[----:B------:R-:W-:Y:S01]  /*3da0*/  HGMMA.64x64x16.F32 R24, gdesc[UR4].tnspB, RZ, !UPT, gsb0 ;  /* 0x40e00000041879f0 */ /* 0x000fe2000c0008ff */
[----:B------:R-:W-:Y:S02]  /*3db0*/  UIADD3 UR4, UR8, 0x2, URZ ;  /* 0x0000000208047890 */ /* 0x000fe4000fffe03f */
[----:B------:R-:W-:Y:S01]  /*3dc0*/  UIADD3 UR6, UR9, 0x80, URZ ;  /* 0x0000008009067890 */ /* 0x000fe2000fffe03f */
[----:B------:R-:W-:Y:S01]  /*3dd0*/  UMOV UR5, 0x40000040 ;  /* 0x4000004000057882 */ /* 0x000fe20000000000 */
[----:B------:R-:W-:Y:S01]  /*3de0*/  UMOV UR7, 0x40000040 ;  /* 0x4000004000077882 */ /* 0x000fe20000000000 */
[----:B------:R-:W-:Y:S02]  /*3df0*/  WARPGROUP.DEPBAR.LE gsb0, 0x0 ;  /* 0x00008000000079c5 */ /* 0x000fe40000010000 */
[----:B------:R-:W-:-:S06]  /*3e00*/  WARPGROUP.ARRIVE ;  /* 0x00000000000079c5 */ /* 0x000fcc0000000000 */
[----:B------:R-:W-:Y:S01]  /*3e10*/  HGMMA.64x64x16.F32 R24, gdesc[UR4].tnspB, R24, gsb0 ;  /* 0x40e00000041879f0 */ /* 0x000fe20008000818 */
        /* <DEDUP_REMOVED lines=41> */
[----:B------:R-:W-:Y:S03]  /*40b0*/  HGMMA.64x64x16.F32 R24, gdesc[UR4].tnspB, R24, gsb0 ;  /* 0x40e00000041879f0 */ /* 0x000fe60008000818 */
[----:B------:R-:W-:Y:S02]  /*40c0*/  WARPGROUP.DEPBAR.LE gsb0, 0x0 ;  /* 0x00008000000079c5 */ /* 0x000fe40000010000 */
[----:B------:R-:W-:Y:S05]  /*40d0*/  @!P0 BRA `(.L_x_24) ;  /* 0x0000000000048947 */ /* 0x000fea0003800000 */
[----:B------:R-:W-:Y:S01]  /*40e0*/  BPT.TRAP 0x1 ;  /* 0x000000040000795c */ /* 0x000fe20000300000 */
.L_x_24:
[----:B------:R-:W-:Y:S01]  /*40f0*/  IMAD R10, R7, 0x400, R10 ;  /* 0x00000400070a7824 */ /* 0x000fe200078e020a */
[----:B------:R-:W-:Y:S01]  /*4100*/  UMOV UR7, 0x40000040 ;  /* 0x4000004000077882 */ /* 0x000fe20000000000 */
[----:B------:R-:W1:Y:S03]  /*4110*/  S2R R11, SR_TID.X ;  /* 0x00000000000b7919 */ /* 0x000e660000002100 */
[----:B------:R-:W-:Y:S01]  /*4120*/  R2UR UR4, R10 ;  /* 0x000000000a0472ca */ /* 0x000fe200000e0000 */
[----:B------:R-:W-:-:S05]  /*4130*/  VIADD R10, R9, 0x30c40 ;  /* 0x00030c40090a7836 */ /* 0x000fca0000000000 */
[----:B------:R-:W-:-:S04]  /*4140*/  PRMT R10, RZ, 0x654, R10 ;  /* 0x00000654ff0a7816 */ /* 0x000fc8000000000a */
[----:B------:R2:W-:Y:S01]  /*4150*/  SYNCS.ARRIVE.TRANS64.RED.A1T0 RZ, [R10+URZ], RZ ;  /* 0x000000ff0aff79a7 */ /* 0x0005e2000810043f */
[----:B------:R-:W-:Y:S02]  /*4160*/  WARPGROUP.ARRIVE ;  /* 0x00000000000079c5 */ /* 0x000fe40000000000 */
[----:B------:R-:W-:-:S04]  /*4170*/  UMOV UR6, UR4 ;  /* 0x0000000400067c82 */ /* 0x000fc80008000000 */
[----:B------:R-:W-:Y:S01]  /*4180*/  HGMMA.64x64x16.F32 R184, R84, gdesc[UR4].tnspB, R184, gsb0 ;  /* 0x40e0000454b87df0 */ /* 0x000fe200080008b8 */
[----:B------:R-:W-:Y:S01]  /*4190*/  UIADD3 UR6, UR4, 0x80, URZ ;  /* 0x0000008004067890 */ /* 0x000fe2000fffe03f */
[----:B------:R-:W-:Y:S01]  /*41a0*/  UMOV UR7, 0x40000040 ;  /* 0x4000004000077882 */ /* 0x000fe20000000000 */
[----:B-1----:R-:W-:-:S05]  /*41b0*/  SHF.R.U32.HI R12, RZ, 0x7, R11 ;  /* 0x00000007ff0c7819 */ /* 0x002fca000001160b */
[C---:B------:R-:W-:Y:S02]  /*41c0*/  VIADD R11, R12.reuse, 0x9 ;  /* 0x000000090c0b7836 */ /* 0x040fe40000000000 */
[----:B--2---:R-:W-:Y:S01]  /*41d0*/  VIADD R10, R12, 0xc ;  /* 0x0000000c0c0a7836 */ /* 0x004fe20000000000 */
[----:B------:R-:W-:Y:S02]  /*41e0*/  WARPGROUP.DEPBAR.LE gsb0, 0x0 ;  /* 0x00008000000079c5 */ /* 0x000fe40000010000 */
[----:B------:R-:W-:-:S06]  /*41f0*/  WARPGROUP.ARRIVE ;  /* 0x00000000000079c5 */ /* 0x000fcc0000000000 */
[----:B------:R-:W-:Y:S01]  /*4200*/  HGMMA.64x64x16.F32 R184, R80, gdesc[UR4].tnspB, R184, gsb0 ;  /* 0x40e0000450b87df0 */ /* 0x000fe200080008b8 */
[----:B------:R-:W-:Y:S01]  /*4210*/  UIADD3 UR6, UR4, 0x100, URZ ;  /* 0x0000010004067890 */ /* 0x000fe2000fffe03f */
[----:B------:R-:W-:Y:S01]  /*4220*/  UMOV UR7, 0x40000040 ;  /* 0x4000004000077882 */ /* 0x000fe20000000000 */
        /* <DEDUP_REMOVED lines=26> */
[----:B------:R-:W-:Y:S02]  /*43d0*/  WARPGROUP.DEPBAR.LE gsb0, 0x0 ;  /* 0x00008000000079c5 */ /* 0x000fe40000010000 */
[----:B------:R-:W-:-:S06]  /*43e0*/  WARPGROUP.ARRIVE ;  /* 0x00000000000079c5 */ /* 0x000fcc0000000000 */
[----:B------:R-:W-:Y:S03]  /*43f0*/  HGMMA.64x64x16.F32 R184, R56, gdesc[UR4].tnspB, R184, gsb0 ;  /* 0x40e0000438b87df0 */ /* 0x000fe600080008b8 */
[----:B------:R-:W-:Y:S02]  /*4400*/  WARPGROUP.DEPBAR.LE gsb0, 0x0 ;  /* 0x00008000000079c5 */ /* 0x000fe40000010000 */
[----:B------:R1:W-:Y:S06]  /*4410*/  BAR.SYNC.DEFER_BLOCKING R11, 0xa0 ;  /* 0x0002800b0000751d */ /* 0x0003ec0000010000 */
[----:B------:R1:W-:Y:S04]  /*4420*/  STS.128 [R8+0x8000], R24 ;  /* 0x0080001808007388 */ /* 0x0003e80000000c00 */
[----:B------:R1:W-:Y:S04]  /*4430*/  STS.128 [R8+0x8800], R28 ;  /* 0x0088001c08007388 */ /* 0x0003e80000000c00 */
[----:B------:R1:W-:Y:S04]  /*4440*/  STS.128 [R8+0x9000], R32 ;  /* 0x0090002008007388 */ /* 0x0003e80000000c00 */
[----:B------:R1:W-:Y:S04]  /*4450*/  STS.128 [R8+0x9800], R36 ;  /* 0x0098002408007388 */ /* 0x0003e80000000c00 */
[----:B------:R1:W-:Y:S04]  /*4460*/  STS.128 [R8+0xa000], R40 ;  /* 0x00a0002808007388 */ /* 0x0003e80000000c00 */
[----:B------:R1:W-:Y:S04]  /*4470*/  STS.128 [R8+0xa800], R44 ;  /* 0x00a8002c08007388 */ /* 0x0003e80000000c00 */
[----:B------:R1:W-:Y:S04]  /*4480*/  STS.128 [R8+0xb000], R48 ;  /* 0x00b0003008007388 */ /* 0x0003e80000000c00 */
[----:B------:R1:W-:Y:S01]  /*4490*/  STS.128 [R8+0xb800], R52 ;  /* 0x00b8003408007388 */ /* 0x0003e20000000c00 */
[----:B------:R-:W-:Y:S01]  /*44a0*/  @!PT LDS RZ, [RZ] ;  /* 0x00000000fffff984 */ /* 0x000fe20000000800 */
[----:B------:R-:W-:Y:S01]  /*44b0*/  @!PT LDS RZ, [RZ] ;  /* 0x00000000fffff984 */ /* 0x000fe20000000800 */
[----:B------:R-:W-:Y:S01]  /*44c0*/  @!PT LDS RZ, [RZ] ;  /* 0x00000000fffff984 */ /* 0x000fe20000000800 */
[----:B------:R-:W-:Y:S01]  /*44d0*/  @!PT LDS RZ, [RZ] ;  /* 0x00000000fffff984 */ /* 0x000fe20000000800 */
[----:B------:R2:W-:Y:S06]  /*44e0*/  MEMBAR.ALL.CTA ;  /* 0x0000000000007992 */ /* 0x0005ec0000008000 */
[----:B--2---:R-:W2:Y:S02]  /*44f0*/  FENCE.VIEW.ASYNC.S ;  /* 0x00000000000073c6 */ /* 0x004ea40000000000 */
[----:B--2---:R1:W-:Y:S06]  /*4500*/  BAR.ARV R10, 0xa0 ;  /* 0x0002800a0000751d */ /* 0x0043ec0000002000 */
[----:B------:R-:W-:Y:S05]  /*4510*/  @!P0 BRA `(.L_x_25) ;  /* 0x0000000000048947 */ /* 0x000fea0003800000 */
[----:B------:R-:W-:Y:S01]  /*4520*/  BPT.TRAP 0x1 ;  /* 0x000000040000795c */ /* 0x000fe20000300000 */
.L_x_25:
[----:B------:R-:W-:Y:S02]  /*4530*/  VIADD R5, R5, 0x1 ;  /* 0x0000000105057836 */ /* 0x000fe40000000000 */
[----:B------:R-:W-:Y:S02]  /*4540*/  VIADD R9, R9, 0x30c20 ;  /* 0x00030c2009097836 */ /* 0x000fe40000000000 */
[----:B------:R-:W-:Y:S01]  /*4550*/  VIADD R7, R7, 0x1 ;  /* 0x0000000107077836 */ /* 0x000fe20000000000 */
[----:B------:R-:W-:Y:S02]  /*4560*/  ISETP.GE.AND P1, PT, R5, R235, PT ;  /* 0x000000eb0500720c */ /* 0x000fe40003f26270 */
[----:B------:R-:W-:Y:S02]  /*4570*/  PRMT R9, RZ, 0x654, R9 ;  /* 0x00000654ff097816 */ /* 0x000fe40000000009 */
[C---:B------:R-:W-:Y:S02]  /*4580*/  ISETP.NE.AND P0, PT, R7.reuse, 0x2, PT ;  /* 0x000000020700780c */ /* 0x040fe40003f05270 */
[----:B------:R2:W-:Y:S02]  /*4590*/  SYNCS.ARRIVE.TRANS64.RED.A1T0 RZ, [R9+URZ], RZ ;  /* 0x000000ff09ff79a7 */ /* 0x0005e4000810043f */
[----:B------:R-:W-:-:S02]  /*45a0*/  SEL R7, R7, RZ, P0 ;  /* 0x000000ff07077207 */ /* 0x000fc40000000000 */
[----:B--2---:R-:W-:-:S04]  /*45b0*/  SEL R9, RZ, 0x1, P0 ;  /* 0x00000001ff097807 */ /* 0x004fc80000000000 */
[----:B------:R-:W-:Y:S01]  /*45c0*/  LOP3.LUT R6, R6, R9, RZ, 0x3c, !PT ;  /* 0x0000000906067212 */ /* 0x000fe200078e3cff */
[----:B------:R-:W-:Y:S06]  /*45d0*/  @!P1 BRA `(.L_x_26) ;  /* 0xffffffcc00b49947 */ /* 0x000fec000383ffff */
.L_x_15:
[----:B------:R-:W-:Y:S01]  /*45e0*/  LOP3.LUT P0, RZ, R225, 0x3ff, RZ, 0xc0, !PT ;  /* 0x000003ffe1ff7812 */ /* 0x000fe2000780c0ff */
[----:B------:R-:W-:Y:S02]  /*45f0*/  ULDC UR4, c[0x0][0x740] ;  /* 0x0001d00000047ab9 */ /* 0x000fe40000000800 */
[----:B------:R-:W-:Y:S01]  /*4600*/  FMUL.FTZ R184, R184, UR4 ;  /* 0x00000004b8b87c20 */ /* 0x000fe20008410000 */
        /* <DEDUP_REMOVED lines=31> */
[----:B------:R-:W-:Y:S06]  /*4800*/  @!P0 BRA `(.L_x_27) ;  /* 0x0000000000408947 */ /* 0x000fec0003800000 */
[----:B------:R-:W-:Y:S01]  /*4810*/  MOV R0, 0x0 ;  /* 0x0000000000007802 */ /* 0x000fe20000000f00 */
[----:B------:R-:W-:Y:S01]  /*4820*/  ULDC.64 UR4, c[0x4][0x80] ;  /* 0x0100200000047ab9 */ /* 0x000fe20000000a00 */
[----:B------:R-:W-:Y:S01]  /*4830*/  ULDC.64 UR6, c[0x4][0x88] ;  /* 0x0100220000067ab9 */ /* 0x000fe20000000a00 */
[----:B------:R-:W-:Y:S01]  /*4840*/  IMAD.U32 R4, RZ, RZ, UR4 ;  /* 0x00000004ff047e24 */ /* 0x000fe2000f8e00ff */
[----:B------:R3:W4:Y:S01]  /*4850*/  LDC.64 R2, c[0x4][R0] ;  /* 0x0100000000027b82 */ /* 0x0007220000000a00 */
[----:B------:R-:W-:Y:S01]  /*4860*/  IMAD.U32 R5, RZ, RZ, UR5 ;  /* 0x00000005ff057e24 */ /* 0x000fe2000f8e00ff */
[----:B------:R-:W-:Y:S01]  /*4870*/  ULDC.64 UR4, c[0x4][0x18] ;  /* 0x0100060000047ab9 */ /* 0x000fe20000000a00 */
[----:B--2---:R-:W-:Y:S02]  /*4880*/  IMAD.U32 R6, RZ, RZ, UR6 ;  /* 0x00000006ff067e24 */ /* 0x004fe4000f8e00ff */
[----:B------:R-:W-:Y:S02]  /*4890*/  IMAD.U32 R7, RZ, RZ, UR7 ;  /* 0x00000007ff077e24 */ /* 0x000fe4000f8e00ff */
[----:B-1----:R-:W-:-:S02]  /*48a0*/  IMAD.U32 R10, RZ, RZ, UR4 ;  /* 0x00000004ff0a7e24 */ /* 0x002fc4000f8e00ff */
[----:B------:R-:W-:Y:S02]  /*48b0*/  IMAD.U32 R11, RZ, RZ, UR5 ;  /* 0x00000005ff0b7e24 */ /* 0x000fe4000f8e00ff */
[----:B------:R-:W-:Y:S02]  /*48c0*/  IMAD.MOV.U32 R8, RZ, RZ, 0x70 ;  /* 0x00000070ff087424 */ /* 0x000fe400078e00ff */
[----:B------:R-:W-:Y:S02]  /*48d0*/  IMAD.MOV.U32 R12, RZ, RZ, 0x1 ;  /* 0x00000001ff0c7424 */ /* 0x000fe400078e00ff */
[----:B---3--:R-:W-:-:S07]  /*48e0*/  IMAD.MOV.U32 R13, RZ, RZ, RZ ;  /* 0x000000ffff0d7224 */ /* 0x008fce00078e00ff */
[----:B------:R-:W-:-:S07]  /*48f0*/  LEPC R20, `(.L_x_27) ;  /* 0x000000001014794e */ /* 0x000fce0000000000 */
[----:B----4-:R-:W-:Y:S05]  /*4900*/  CALL.ABS.NOINC R2 ;  /* 0x0000000002007343 */ /* 0x010fea0003c00000 */
.L_x_27:
[----:B------:R-:W-:-:S05]  /*4910*/  VIADD R23, R225, 0x4000 ;  /* 0x00004000e1177836 */ /* 0x000fca0000000000 */
[----:B------:R-:W-:-:S13]  /*4920*/  LOP3.LUT P0, RZ, R23, 0x3ff, RZ, 0xc0, !PT ;  /* 0x000003ff17ff7812 */ /* 0x000fda000780c0ff */
[----:B------:R-:W-:Y:S05]  /*4930*/  @!P0 BRA `(.L_x_28) ;  /* 0x0000000000408947 */ /* 0x000fea0003800000 */
[----:B------:R-:W-:Y:S01]  /*4940*/  MOV R0, 0x0 ;  /* 0x0000000000007802 */ /* 0x000fe20000000f00 */
[----:B------:R-:W-:Y:S01]  /*4950*/  ULDC.64 UR4, c[0x4][0x80] ;  /* 0x0100200000047ab9 */ /* 0x000fe20000000a00 */
[----:B------:R-:W-:Y:S01]  /*4960*/  ULDC.64 UR6, c[0x4][0x18] ;  /* 0x0100060000067ab9 */ /* 0x000fe20000000a00 */
[----:B------:R-:W-:Y:S01]  /*4970*/  IMAD.U32 R4, RZ, RZ, UR4 ;  /* 0x00000004ff047e24 */ /* 0x000fe2000f8e00ff */
[----:B------:R3:W4:Y:S01]  /*4980*/  LDC.64 R2, c[0x4][R0] ;  /* 0x0100000000027b82 */ /* 0x0007220000000a00 */
[----:B------:R-:W-:Y:S01]  /*4990*/  IMAD.U32 R5, RZ, RZ, UR5 ;  /* 0x00000005ff057e24 */ /* 0x000fe2000f8e00ff */
[----:B------:R-:W-:Y:S01]  /*49a0*/  ULDC.64 UR4, c[0x4][0x88] ;  /* 0x0100220000047ab9 */ /* 0x000fe20000000a00 */
[----:B-1----:R-:W-:Y:S02]  /*49b0*/  IMAD.U32 R10, RZ, RZ, UR6 ;  /* 0x00000006ff0a7e24 */ /* 0x002fe4000f8e00ff */
[----:B--2---:R-:W-:Y:S02]  /*49c0*/  IMAD.U32 R6, RZ, RZ, UR4 ;  /* 0x00000004ff067e24 */ /* 0x004fe4000f8e00ff */
[----:B------:R-:W-:-:S02]  /*49d0*/  IMAD.U32 R7, RZ, RZ, UR5 ;  /* 0x00000005ff077e24 */ /* 0x000fc4000f8e00ff */
[----:B------:R-:W-:Y:S02]  /*49e0*/  IMAD.U32 R11, RZ, RZ, UR7 ;  /* 0x00000007ff0b7e24 */ /* 0x000fe4000f8e00ff */
[----:B------:R-:W-:Y:S02]  /*49f0*/  IMAD.MOV.U32 R8, RZ, RZ, 0x70 ;  /* 0x00000070ff087424 */ /* 0x000fe400078e00ff */
[----:B------:R-:W-:Y:S02]  /*4a00*/  IMAD.MOV.U32 R12, RZ, RZ, 0x1 ;  /* 0x00000001ff0c7424 */ /* 0x000fe400078e00ff */
[----:B---3--:R-:W-:-:S07]  /*4a10*/  IMAD.MOV.U32 R13, RZ, RZ, RZ ;  /* 0x000000ffff0d7224 */ /* 0x008fce00078e00ff */
[----:B------:R-:W-:-:S07]  /*4a20*/  LEPC R20, `(.L_x_28) ;  /* 0x000000001014794e */ /* 0x000fce0000000000 */
[----:B----4-:R-:W-:Y:S05]  /*4a30*/  CALL.ABS.NOINC R2 ;  /* 0x0000000002007343 */ /* 0x010fea0003c00000 */
.L_x_28:
        /* <DEDUP_REMOVED lines=18> */
.L_x_29:
        /* <DEDUP_REMOVED lines=18> */
.L_x_30:
[----:B------:R-:W3:Y:S01]  /*4c80*/  LDL.LU R20, [R1+0xc] ;  /* 0x00000c0001147983 */ /* 0x000ee20000300800 */
[----:B------:R-:W-:Y:S02]  /*4c90*/  F2FP.F16.F32.PACK_AB R152, R153, R152 ;  /* 0x000000989998723e */ /* 0x000fe400000000ff */
[----:B------:R-:W-:Y:S01]  /*4ca0*/  F2FP.F16.F32.PACK_AB R153, R155, R154 ;  /* 0x0000009a9b99723e */ /* 0x000fe200000000ff */
[----:B------:R-:W4:Y:S01]  /*4cb0*/  S2R R0, SR_TID.X ;  /* 0x0000000000007919 */ /* 0x000f220000002100 */
[----:B------:R-:W-:Y:S02]  /*4cc0*/  F2FP.F16.F32.PACK_AB R160, R161, R160 ;  /* 0x000000a0a1a0723e */ /* 0x000fe400000000ff */
[----:B------:R-:W-:Y:S02]  /*4cd0*/  F2FP.F16.F32.PACK_AB R154, R157, R156 ;  /* 0x0000009c9d9a723e */ /* 0x000fe400000000ff */
[----:B------:R-:W-:Y:S02]  /*4ce0*/  F2FP.F16.F32.PACK_AB R155, R159, R158 ;  /* 0x0000009e9f9b723e */ /* 0x000fe400000000ff */
[----:B------:R-:W-:-:S02]  /*4cf0*/  F2FP.F16.F32.PACK_AB R161, R163, R162 ;  /* 0x000000a2a3a1723e */ /* 0x000fc400000000ff */
[----:B------:R-:W-:Y:S02]  /*4d00*/  F2FP.F16.F32.PACK_AB R168, R169, R168 ;  /* 0x000000a8a9a8723e */ /* 0x000fe400000000ff */
[----:B------:R-:W-:Y:S02]  /*4d10*/  F2FP.F16.F32.PACK_AB R162, R165, R164 ;  /* 0x000000a4a5a2723e */ /* 0x000fe400000000ff */
        /* <DEDUP_REMOVED lines=9> */
[----:B--2---:R-:W-:Y:S01]  /*4db0*/  F2FP.F16.F32.PACK_AB R6, R189, R188 ;  /* 0x000000bcbd06723e */ /* 0x004fe200000000ff */
[----:B----4-:R-:W-:Y:S01]  /*4dc0*/  VIADD R9, R0, 0xffffff80 ;  /* 0xffffff8000097836 */ /* 0x010fe20000000000 */
[----:B-1----:R-:W-:-:S02]  /*4dd0*/  F2FP.F16.F32.PACK_AB R8, R193, R192 ;  /* 0x000000c0c108723e */ /* 0x002fc400000000ff */
[----:B------:R-:W-:Y:S02]  /*4de0*/  F2FP.F16.F32.PACK_AB R10, R197, R196 ;  /* 0x000000c4c50a723e */ /* 0x000fe400000000ff */
[----:B------:R-:W-:Y:S02]  /*4df0*/  SHF.R.S32.HI R2, RZ, 0x1f, R9 ;  /* 0x0000001fff027819 */ /* 0x000fe40000011409 */
[----:B------:R-:W-:Y:S02]  /*4e00*/  F2FP.F16.F32.PACK_AB R11, R199, R198 ;  /* 0x000000c6c70b723e */ /* 0x000fe400000000ff */
[CC--:B------:R-:W-:Y:S02]  /*4e10*/  LEA.HI R0, R2.reuse, R9.reuse, RZ, 0x4 ;  /* 0x0000000902007211 */ /* 0x0c0fe400078f20ff */
[----:B------:R-:W-:Y:S02]  /*4e20*/  LEA.HI R2, R2, R9, RZ, 0x5 ;  /* 0x0000000902027211 */ /* 0x000fe400078f28ff */
[----:B------:R-:W-:-:S02]  /*4e30*/  LOP3.LUT R0, R0, 0xfffffff0, RZ, 0xc0, !PT ;  /* 0xfffffff000007812 */ /* 0x000fc400078ec0ff */
[----:B------:R-:W-:Y:S02]  /*4e40*/  SHF.R.S32.HI R24, RZ, 0x5, R2 ;  /* 0x00000005ff187819 */ /* 0x000fe40000011402 */
[----:B------:R-:W-:Y:S01]  /*4e50*/  F2FP.F16.F32.PACK_AB R12, R201, R200 ;  /* 0x000000c8c90c723e */ /* 0x000fe200000000ff */
[----:B------:R-:W-:Y:S01]  /*4e60*/  IMAD.IADD R0, R9, 0x1, -R0 ;  /* 0x0000000109007824 */ /* 0x000fe200078e0a00 */
[----:B------:R-:W-:Y:S01]  /*4e70*/  F2FP.F16.F32.PACK_AB R9, R195, R194 ;  /* 0x000000c2c309723e */ /* 0x000fe200000000ff */
[----:B------:R-:W1:Y:S01]  /*4e80*/  SHFL.IDX PT, R21, R24, RZ, 0x1f ;  /* 0x00001fff18157589 */ /* 0x000e6200000e0000 */
[----:B------:R-:W-:Y:S02]  /*4e90*/  F2FP.F16.F32.PACK_AB R13, R203, R202 ;  /* 0x000000cacb0d723e */ /* 0x000fe400000000ff */
[----:B------:R-:W-:Y:S02]  /*4ea0*/  SHF.R.S32.HI R3, RZ, 0x1f, R0 ;  /* 0x0000001fff037819 */ /* 0x000fe40000011400 */
[----:B------:R-:W-:-:S02]  /*4eb0*/  F2FP.F16.F32.PACK_AB R14, R205, R204 ;  /* 0x000000cccd0e723e */ /* 0x000fc400000000ff */
[----:B------:R-:W-:Y:S02]  /*4ec0*/  LEA.HI R3, R3, R0, RZ, 0x3 ;  /* 0x0000000003037211 */ /* 0x000fe400078f18ff */
[----:B------:R-:W-:Y:S02]  /*4ed0*/  F2FP.F16.F32.PACK_AB R15, R207, R206 ;  /* 0x000000cecf0f723e */ /* 0x000fe400000000ff */
[C---:B------:R-:W-:Y:S01]  /*4ee0*/  LOP3.LUT R5, R3.reuse, 0xfffffff8, RZ, 0xc0, !PT ;  /* 0xfffffff803057812 */ /* 0x040fe200078ec0ff */
[----:B------:R-:W-:Y:S01]  /*4ef0*/  IMAD.SHL.U32 R3, R3, 0x40, RZ ;  /* 0x0000004003037824 */ /* 0x000fe200078e00ff */
[----:B------:R-:W-:Y:S02]  /*4f00*/  F2FP.F16.F32.PACK_AB R17, R18, R17 ;  /* 0x000000111211723e */ /* 0x000fe400000000ff */
[----:B------:R-:W-:Y:S01]  /*4f10*/  F2FP.F16.F32.PACK_AB R16, R209, R16 ;  /* 0x00000010d110723e */ /* 0x000fe200000000ff */
[----:B------:R-:W-:Y:S01]  /*4f20*/  IMAD.IADD R5, R0, 0x1, -R5 ;  /* 0x0000000100057824 */ /* 0x000fe200078e0a05 */
[----:B------:R-:W-:-:S02]  /*4f30*/  LOP3.LUT R3, R3, 0x7ffffe00, RZ, 0xc0, !PT ;  /* 0x7ffffe0003037812 */ /* 0x000fc400078ec0ff */
[----:B------:R-:W-:Y:S01]  /*4f40*/  F2FP.F16.F32.PACK_AB R18, R213, R212 ;  /* 0x000000d4d512723e */ /* 0x000fe200000000ff */
[C---:B------:R-:W-:Y:S01]  /*4f50*/  IMAD.SHL.U32 R0, R5.reuse, 0x40, RZ ;  /* 0x0000004005007824 */ /* 0x040fe200078e00ff */
[----:B------:R-:W-:Y:S01]  /*4f60*/  BAR.SYNC.DEFER_BLOCKING 0x1, 0x100 ;  /* 0x0044000000007b1d */ /* 0x000fe20000010000 */
[----:B------:R-:W-:Y:S01]  /*4f70*/  IMAD R3, R24, 0x400, R3 ;  /* 0x0000040018037824 */ /* 0x000fe200078e0203 */
[----:B------:R-:W-:Y:S01]  /*4f80*/  R2P PR, R5, 0x6 ;  /* 0x0000000605007804 */ /* 0x000fe20000000000 */
[----:B------:R-:W-:Y:S01]  /*4f90*/  IMAD.MOV.U32 R5, RZ, RZ, 0x40 ;  /* 0x00000040ff057424 */ /* 0x000fe200078e00ff */
[----:B------:R-:W-:Y:S02]  /*4fa0*/  LOP3.LUT R0, R0, 0x1c0, RZ, 0xc0, !PT ;  /* 0x000001c000007812 */ /* 0x000fe400078ec0ff */
[----:B------:R-:W-:Y:S02]  /*4fb0*/  F2FP.F16.F32.PACK_AB R19, R22, R19 ;  /* 0x000000131613723e */ /* 0x000fe400000000ff */
[----:B------:R-:W-:-:S02]  /*4fc0*/  SEL R5, R5, 0xffffffc0, !P2 ;  /* 0xffffffc005057807 */ /* 0x000fc40005000000 */
[----:B-1----:R-:W-:Y:S01]  /*4fd0*/  ISETP.NE.AND P0, PT, R21, 0x7, PT ;  /* 0x000000071500780c */ /* 0x002fe20003f05270 */
[----:B---3--:R-:W-:-:S05]  /*4fe0*/  IMAD.SHL.U32 R7, R20, 0x8, RZ ;  /* 0x0000000814077824 */ /* 0x008fca00078e00ff */
[----:B------:R-:W-:Y:S02]  /*4ff0*/  LOP3.LUT R7, R0, 0x8, R7, 0xf8, !PT ;  /* 0x0000000800077812 */ /* 0x000fe400078ef807 */
[----:B------:R-:W-:-:S04]  /*5000*/  SHF.R.U32.HI R0, RZ, 0x3, R0 ;  /* 0x00000003ff007819 */ /* 0x000fc80000011600 */
[----:B------:R-:W-:Y:S02]  /*5010*/  LOP3.LUT R0, R7, R0, RZ, 0x3c, !PT ;  /* 0x0000000007007212 */ /* 0x000fe400078e3cff */
[----:B------:R-:W-:-:S03]  /*5020*/  F2FP.F16.F32.PACK_AB R7, R191, R190 ;  /* 0x000000bebf07723e */ /* 0x000fc600000000ff */
[----:B------:R-:W-:Y:S02]  /*5030*/  IMAD.IADD R0, R0, 0x1, R3 ;  /* 0x0000000100007824 */ /* 0x000fe400078e0203 */
[----:B------:R-:W-:Y:S02]  /*5040*/  IMAD.MOV.U32 R3, RZ, RZ, 0x20 ;  /* 0x00000020ff037424 */ /* 0x000fe400078e00ff */
[----:B------:R-:W-:-:S03]  /*5050*/  IMAD R0, R0, 0x2, R225 ;  /* 0x0000000200007824 */ /* 0x000fc600078e02e1 */
[----:B------:R-:W-:Y:S02]  /*5060*/  SEL R3, R3, 0xffffffe0, !P1 ;  /* 0xffffffe003037807 */ /* 0x000fe40004800000 */
[--C-:B------:R-:W-:Y:S01]  /*5070*/  IADD3 R20, R5, 0x4000, R0.reuse ;  /* 0x0000400005147810 */ /* 0x100fe20007ffe000 */
[----:B------:R1:W-:Y:S01]  /*5080*/  STSM.16.M88.4 [R0+0x4000], R152 ;  /* 0x0040009800007844 */ /* 0x0003e20000000200 */
[----:B------:R-:W-:Y:S02]  /*5090*/  IADD3 R2, R3, 0x4000, R0 ;  /* 0x0000400003027810 */ /* 0x000fe40007ffe000 */
[----:B------:R-:W-:Y:S01]  /*50a0*/  F2FP.F16.F32.PACK_AB R5, R187, R186 ;  /* 0x000000babb05723e */ /* 0x000fe200000000ff */
[----:B------:R-:W-:Y:S02]  /*50b0*/  IMAD.IADD R3, R3, 0x1, R20 ;  /* 0x0000000103037824 */ /* 0x000fe400078e0214 */
[----:B------:R1:W-:Y:S04]  /*50c0*/  STSM.16.M88.4 [R2], R160 ;  /* 0x000000a002007844 */ /* 0x0003e80000000200 */
[----:B------:R1:W-:Y:S04]  /*50d0*/  STSM.16.M88.4 [R20], R168 ;  /* 0x000000a814007844 */ /* 0x0003e80000000200 */
[----:B------:R1:W-:Y:S04]  /*50e0*/  STSM.16.M88.4 [R3], R176 ;  /* 0x000000b003007844 */ /* 0x0003e80000000200 */
[----:B------:R1:W-:Y:S04]  /*50f0*/  STSM.16.M88.4 [R0], R4 ;  /* 0x0000000400007844 */ /* 0x0003e80000000200 */
[----:B------:R1:W-:Y:S04]  /*5100*/  STSM.16.M88.4 [R2+-0x4000], R8 ;  /* 0xffc0000802007844 */ /* 0x0003e80000000200 */
[----:B------:R1:W-:Y:S04]  /*5110*/  STSM.16.M88.4 [R20+-0x4000], R12 ;  /* 0xffc0000c14007844 */ /* 0x0003e80000000200 */
[----:B------:R1:W-:Y:S01]  /*5120*/  STSM.16.M88.4 [R3+-0x4000], R16 ;  /* 0xffc0001003007844 */ /* 0x0003e20000000200 */
[----:B------:R-:W-:Y:S01]  /*5130*/  @!PT LDS RZ, [RZ] ;  /* 0x00000000fffff984 */ /* 0x000fe20000000800 */
[----:B------:R-:W-:Y:S01]  /*5140*/  @!PT LDS RZ, [RZ] ;  /* 0x00000000fffff984 */ /* 0x000fe20000000800 */
[----:B------:R-:W-:Y:S01]  /*5150*/  @!PT LDS RZ, [RZ] ;  /* 0x00000000fffff984 */ /* 0x000fe20000000800 */
[----:B------:R-:W-:Y:S01]  /*5160*/  @!PT LDS RZ, [RZ] ;  /* 0x00000000fffff984 */ /* 0x000fe20000000800 */
[----:B------:R2:W-:Y:S06]  /*5170*/  MEMBAR.ALL.CTA ;  /* 0x0000000000007992 */ /* 0x0005ec0000008000 */
[----:B--2---:R-:W2:Y:S02]  /*5180*/  FENCE.VIEW.ASYNC.S ;  /* 0x00000000000073c6 */ /* 0x004ea40000000000 */
[----:B--2---:R-:W-:Y:S06]  /*5190*/  BAR.ARV 0x1, 0x120 ;  /* 0x0044800000007b1d */ /* 0x004fec0000002000 */
[----:B------:R-:W-:Y:S05]  /*51a0*/  @P0 BRA `(.L_x_31) ;  /* 0x0000000000540947 */ /* 0x000fea0003800000 */
[----:B------:R-:W-:Y:S01]  /*51b0*/  BAR.SYNC.DEFER_BLOCKING 0x1, 0x120 ;  /* 0x0044800000007b1d */ /* 0x000fe20000010000 */
[----:B------:R-:W-:-:S05]  /*51c0*/  ELECT P0, URZ, PT ;  /* 0x00000000003f782f */ /* 0x000fca0003800000 */
[----:B------:R-:W-:Y:S08]  /*51d0*/  BSSY B0, `(.L_x_31) ;  /* 0x0000012000007945 */ /* 0x000ff00003800000 */
[----:B------:R-:W-:Y:S05]  /*51e0*/  @!P0 BRA `(.L_x_32) ;  /* 0x0000000000408947 */ /* 0x000fea0003800000 */
[----:B------:R-:W2:Y:S01]  /*51f0*/  S2UR UR10, SR_CTAID.X ;  /* 0x00000000000a79c3 */ /* 0x000ea20000002500 */
[----:B------:R-:W-:Y:S01]  /*5200*/  R2UR UR6, R225 ;  /* 0x00000000e10672ca */ /* 0x000fe200000e0000 */
[----:B------:R-:W-:Y:S01]  /*5210*/  ULDC.64 UR14, c[0x0][0x198] ;  /* 0x00006600000e7ab9 */ /* 0x000fe20000000a00 */
[----:B------:R-:W-:Y:S01]  /*5220*/  UMOV UR9, URZ ;  /* 0x0000003f00097c82 */ /* 0x000fe20008000000 */
[----:B------:R-:W-:Y:S02]  /*5230*/  UIADD3 UR4, UP0, UR14, 0x770, URZ ;  /* 0x000007700e047890 */ /* 0x000fe4000ff1e03f */
[----:B------:R-:W-:Y:S02]  /*5240*/  UIADD3 UR14, UP1, UR14, 0x670, URZ ;  /* 0x000006700e0e7890 */ /* 0x000fe4000ff3e03f */
[----:B------:R-:W-:Y:S01]  /*5250*/  S2UR UR12, SR_CTAID.Z ;  /* 0x00000000000c79c3 */ /* 0x000fe20000002700 */
[----:B------:R-:W-:Y:S02]  /*5260*/  UIADD3.X UR5, URZ, UR15, URZ, UP0, !UPT ;  /* 0x0000000f3f057290 */ /* 0x000fe400087fe43f */
[----:B------:R-:W-:-:S03]  /*5270*/  UIADD3.X UR15, URZ, UR15, URZ, UP1, !UPT ;  /* 0x0000000f3f0f7290 */ /* 0x000fc60008ffe43f */
[----:B------:R-:W-:Y:S02]  /*5280*/  UIADD3 UR8, UR6, 0x4000, URZ ;  /* 0x0000400006087890 */ /* 0x000fe4000fffe03f */
[----:B------:R-:W3:Y:S01]  /*5290*/  S2UR UR11, SR_CTAID.Y ;  /* 0x00000000000b79c3 */ /* 0x000ee20000002600 */
[----:B--2---:R-:W-:-:S09]  /*52a0*/  USHF.L.U32 UR10, UR10, 0x7, URZ ;  /* 0x000000070a0a7899 */ /* 0x004fd2000800063f */
[----:B---3--:R2:W-:Y:S02]  /*52b0*/  UTMASTG.4D [UR8], [UR4] ;  /* 0x00000008040073b5 */ /* 0x0085e40008018000 */
[----:B--2---:R-:W-:Y:S02]  /*52c0*/  UMOV UR8, UR6 ;  /* 0x0000000600087c82 */ /* 0x004fe40008000000 */
[----:B------:R2:W-:Y:S02]  /*52d0*/  UTMASTG.4D [UR8], [UR14] ;  /* 0x000000080e0073b5 */ /* 0x0005e40008018000 */
[----:B--2---:R0:W-:Y:S02]  /*52e0*/  UTMACMDFLUSH ;  /* 0x00000000000079b7 */ /* 0x0041e40000000000 */
.L_x_32:
[----:B------:R-:W-:Y:S05]  /*52f0*/  BSYNC B0 ;  /* 0x0000000000007941 */ /* 0x000fea0003800000 */
.L_x_31:
[----:B------:R-:W-:-:S04]  /*5300*/  DEPBAR.LE SB0, 0x0 ;  /* 0x000080000000791a */ /* 0x000fc80000000000 */
[----:B------:R-:W-:Y:S05]  /*5310*/  BRA `(.L_x_7) ;  /* 0x00000024000c7947 */ /* 0x000fea0003800000 */
.L_x_5:
[----:B------:R-:W-:-:S08]  /*5320*/  NOP ;  /* 0x0000000000007918 */ /* 0x000fd00000000000 */
[----:B------:R-:W1:-:S00]  /*5330*/  USETMAXREG.DEALLOC.CTAPOOL 0x18 ;  /* 0x00000018000079c8 */ /* 0x000e4000080e0500 */
[----:B-1----:R-:W-:Y:S01]  /*5340*/  LOP3.LUT R2, R0, 0x3, RZ, 0xc0, !PT ;  /* 0x0000000300027812 */ /* 0x002fe200078ec0ff */
[----:B------:R-:W-:-:S05]  /*5350*/  IMAD.MOV.U32 R0, RZ, RZ, RZ ;  /* 0x000000ffff007224 */ /* 0x000fca00078e00ff */
[----:B------:R-:W1:Y:S02]  /*5360*/  SHFL.IDX PT, R2, R2, RZ, 0x1f ;  /* 0x00001fff02027589 */ /* 0x000e6400000e0000 */
[----:B-1----:R-:W-:-:S13]  /*5370*/  ISETP.NE.AND P0, PT, R2, RZ, PT ;  /* 0x000000ff0200720c */ /* 0x002fda0003f05270 */
[----:B------:R-:W-:Y:S05]  /*5380*/  @!P0 BRA `(.L_x_33) ;  /* 0x0000000800b08947 */ /* 0x000fea0003800000 */
[----:B------:R-:W-:-:S13]  /*5390*/  ISETP.NE.AND P0, PT, R2, 0x1, PT ;  /* 0x000000010200780c */ /* 0x000fda0003f05270 */
[----:B------:R-:W-:Y:S05]  /*53a0*/  @P0 BRA `(.L_x_7) ;  /* 0x0000002000e80947 */ /* 0x000fea0003800000 */
[----:B------:R-:W1:Y:S02]  /*53b0*/  S2UR UR11, SR_CTAID.Z ;  /* 0x00000000000b79c3 */ /* 0x000e640000002700 */
[----:B-1----:R-:W-:-:S13]  /*53c0*/  ISETP.LE.AND P0, PT, RZ, UR11, PT ;  /* 0x0000000bff007c0c */ /* 0x002fda000bf03270 */
[----:B------:R-:W-:Y:S05]  /*53d0*/  @!P0 BRA `(.L_x_7) ;  /* 0x0000002000dc8947 */ /* 0x000fea0003800000 */
[----:B------:R-:W1:Y:S01]  /*53e0*/  S2UR UR7, SR_CTAID.Y ;  /* 0x00000000000779c3 */ /* 0x000e620000002600 */
[----:B------:R-:W-:Y:S01]  /*53f0*/  ULDC.64 UR8, c[0x0][0x2d8] ;  /* 0x0000b60000087ab9 */ /* 0x000fe20000000a00 */
[----:B------:R-:W-:-:S06]  /*5400*/  ELECT P0, URZ, PT ;  /* 0x00000000003f782f */ /* 0x000fcc0003800000 */
[----:B------:R-:W2:Y:S01]  /*5410*/  LDC R2, c[0x0][0x280] ;  /* 0x0000a000ff027b82 */ /* 0x000ea20000000800 */
[----:B-1----:R-:W-:-:S04]  /*5420*/  USHF.R.S32.HI UR4, URZ, 0x1f, UR7 ;  /* 0x0000001f3f047899 */ /* 0x002fc80008011407 */
[----:B------:R-:W-:Y:S02]  /*5430*/  UIMAD UR6, UR4, UR8, URZ ;  /* 0x00000008040672a4 */ /* 0x000fe4000f8e023f */
[----:B------:R-:W-:Y:S01]  /*5440*/  UIMAD.WIDE.U32 UR4, UR7, UR8, URZ ;  /* 0x00000008070472a5 */ /* 0x000fe2000f8e003f */
[----:B--2---:R-:W-:Y:S01]  /*5450*/  ISETP.GE.AND P1, PT, R2, 0x1, PT ;  /* 0x000000010200780c */ /* 0x004fe20003f26270 */
[----:B------:R-:W-:Y:S02]  /*5460*/  UIMAD UR7, UR7, UR9, UR6 ;  /* 0x00000009070772a4 */ /* 0x000fe4000f8e0206 */
[----:B------:R-:W-:Y:S01]  /*5470*/  USHF.R.S32.HI UR6, URZ, 0x1f, UR11 ;  /* 0x0000001f3f067899 */ /* 0x000fe2000801140b */
[----:B------:R-:W-:Y:S01]  /*5480*/  ULDC.64 UR8, c[0x0][0x2e0] ;  /* 0x0000b80000087ab9 */ /* 0x000fe20000000a00 */
[----:B------:R-:W-:Y:S02]  /*5490*/  UIADD3 UR5, UR5, UR7, URZ ;  /* 0x0000000705057290 */ /* 0x000fe4000fffe03f */
[----:B------:R-:W-:-:S04]  /*54a0*/  UIMAD UR6, UR6, UR8, URZ ;  /* 0x00000008060672a4 */ /* 0x000fc8000f8e023f */
[----:B------:R-:W-:Y:S02]  /*54b0*/  UIMAD UR10, UR11, UR9, UR6 ;  /* 0x000000090b0a72a4 */ /* 0x000fe4000f8e0206 */
[----:B------:R-:W-:Y:S01]  /*54c0*/  UIMAD.WIDE.U32 UR6, UR11, UR8, UR4 ;  /* 0x000000080b0672a5 */ /* 0x000fe2000f8e0004 */
[----:B------:R-:W-:Y:S11]  /*54d0*/  @!P1 BRA `(.L_x_7) ;  /* 0x00000020009c9947 */ /* 0x000ff60003800000 */
[C---:B------:R-:W-:Y:S01]  /*54e0*/  VIADD R0, R2.reuse, 0x7f ;  /* 0x0000007f02007836 */ /* 0x040fe20000000000 */
[----:B------:R-:W-:Y:S01]  /*54f0*/  ISETP.GE.AND P1, PT, R2, 0x81, PT ;  /* 0x000000810200780c */ /* 0x000fe20003f26270 */
[----:B------:R-:W-:Y:S01]  /*5500*/  UIADD3 UR10, UR7, UR10, URZ ;  /* 0x0000000a070a7290 */ /* 0x000fe2000fffe03f */
[----:B------:R-:W-:Y:S02]  /*5510*/  UMOV UR5, URZ ;  /* 0x0000003f00057c82 */ /* 0x000fe40008000000 */
[----:B------:R-:W-:-:S04]  /*5520*/  SHF.R.S32.HI R3, RZ, 0x1f, R0 ;  /* 0x0000001fff037819 */ /* 0x000fc80000011400 */
[----:B------:R-:W-:-:S04]  /*5530*/  LEA.HI R3, R3, R0, RZ, 0x7 ;  /* 0x0000000003037211 */ /* 0x000fc800078f38ff */
[----:B------:R-:W-:-:S04]  /*5540*/  SHF.R.S32.HI R0, RZ, 0x7, R3 ;  /* 0x00000007ff007819 */ /* 0x000fc80000011403 */
[----:B------:R-:W-:-:S04]  /*5550*/  VIMNMX R0, R0, 0x1, !PT ;  /* 0x0000000100007848 */ /* 0x000fc80007fe0100 */
[----:B------:R-:W-:Y:S01]  /*5560*/  LOP3.LUT R3, R0, 0x1, RZ, 0xc0, !PT ;  /* 0x0000000100037812 */ /* 0x000fe200078ec0ff */
[----:B------:R-:W-:Y:S06]  /*5570*/  @!P1 BRA `(.L_x_34) ;  /* 0x0000000400789947 */ /* 0x000fec0003800000 */
[----:B------:R-:W-:Y:S01]  /*5580*/  ULDC.64 UR16, c[0x0][0x2c0] ;  /* 0x0000b00000107ab9 */ /* 0x000fe20000000a00 */
[----:B------:R-:W-:Y:S01]  /*5590*/  IMAD.IADD R0, R0, 0x1, -R3 ;  /* 0x0000000100007824 */ /* 0x000fe200078e0a03 */
[----:B------:R-:W-:Y:S01]  /*55a0*/  ULEA UR16, UP0, UR6, UR16, 0x2 ;  /* 0x0000001006107291 */ /* 0x000fe2000f80103f */
[----:B------:R-:W-:Y:S01]  /*55b0*/  UMOV UR4, URZ ;  /* 0x0000003f00047c82 */ /* 0x000fe20008000000 */
[----:B------:R-:W-:Y:S02]  /*55c0*/  UMOV UR5, URZ ;  /* 0x0000003f00057c82 */ /* 0x000fe40008000000 */
[----:B------:R-:W-:Y:S02]  /*55d0*/  ULEA.HI.X UR17, UR6, UR17, UR10, 0x2, UP0 ;  /* 0x0000001106117291 */ /* 0x000fe400080f140a */
[----:B------:R-:W-:Y:S02]  /*55e0*/  UIADD3 UR12, UP0, UR16, 0x4000, URZ ;  /* 0x00004000100c7890 */ /* 0x000fe4000ff1e03f */
[----:B------:R-:W-:-:S02]  /*55f0*/  UIADD3 UR14, UP1, UR16, 0x8000, URZ ;  /* 0x00008000100e7890 */ /* 0x000fc4000ff3e03f */
[----:B------:R-:W-:Y:S02]  /*5600*/  UIADD3 UR16, UP2, UR16, 0xc000, URZ ;  /* 0x0000c00010107890 */ /* 0x000fe4000ff5e03f */
[----:B------:R-:W-:Y:S02]  /*5610*/  UIADD3.X UR13, URZ, UR17, URZ, UP0, !UPT ;  /* 0x000000113f0d7290 */ /* 0x000fe400087fe43f */
[----:B------:R-:W-:Y:S02]  /*5620*/  UIADD3.X UR15, URZ, UR17, URZ, UP1, !UPT ;  /* 0x000000113f0f7290 */ /* 0x000fe40008ffe43f */
[----:B------:R-:W-:Y:S01]  /*5630*/  UIADD3.X UR17, URZ, UR17, URZ, UP2, !UPT ;  /* 0x000000113f117290 */ /* 0x000fe200097fe43f */
[----:B------:R-:W-:-:S11]  /*5640*/  ULDC.64 UR20, c[0x0][0x2c0] ;  /* 0x0000b00000147ab9 */ /* 0x000fd60000000a00 */
.L_x_47:
[----:B------:R-:W-:Y:S01]  /*5650*/  USHF.L.U32 UR8, UR4, 0xe, URZ ;  /* 0x0000000e04087899 */ /* 0x000fe2000800063f */
[----:B------:R-:W-:Y:S03]  /*5660*/  BAR.SYNC.DEFER_BLOCKING 0xd, 0xa0 ;  /* 0x0342800000007b1d */ /* 0x000fe60000010000 */
[----:B------:R-:W-:Y:S02]  /*5670*/  UIMAD.WIDE UR24, UR8, 0x4, UR12 ;  /* 0x00000004081878a5 */ /* 0x000fe4000f8e020c */
[----:B------:R-:W-:Y:S01]  /*5680*/  UIMAD.WIDE UR22, UR8, 0x4, UR14 ;  /* 0x00000004081678a5 */ /* 0x000fe2000f8e020e */
[----:B------:R-:W-:Y:S01]  /*5690*/  BSSY B0, `(.L_x_35) ;  /* 0x0000011000007945 */ /* 0x000fe20003800000 */
[----:B------:R-:W-:-:S03]  /*56a0*/  UIMAD.WIDE UR8, UR8, 0x4, UR16 ;  /* 0x00000004080878a5 */ /* 0x000fc6000f8e0210 */
[----:B------:R-:W-:Y:S09]  /*56b0*/  @!P0 BRA `(.L_x_36) ;  /* 0x0000000000388947 */ /* 0x000ff20003800000 */
[----:B------:R-:W1:Y:S01]  /*56c0*/  S2UR UR19, SR_CgaCtaId ;  /* 0x00000000001379c3 */ /* 0x000e620000008800 */
[----:B------:R-:W-:Y:S01]  /*56d0*/  USHF.L.U32 UR11, UR5, 0xd, URZ ;  /* 0x0000000d050b7899 */ /* 0x000fe2000800063f */
[----:B------:R-:W-:Y:S01]  /*56e0*/  UMOV UR18, 0x400 ;  /* 0x0000040000127882 */ /* 0x000fe20000000000 */
[----:B------:R-:W-:Y:S02]  /*56f0*/  UMOV UR27, 0x14f00000 ;  /* 0x14f00000001b7882 */ /* 0x000fe40000000000 */
[----:B------:R-:W-:-:S04]  /*5700*/  UIADD3 UR26, UP0, UR11, UR6, URZ ;  /* 0x000000060b1a7290 */ /* 0x000fc8000ff1e03f */
[----:B------:R-:W-:Y:S02]  /*5710*/  ULEA.HI.X.SX32 UR11, UR11, UR10, 0x1, UP0 ;  /* 0x0000000a0b0b7291 */ /* 0x000fe400080f0e3f */
[----:B------:R-:W-:-:S04]  /*5720*/  ULEA UR28, UP0, UR26, UR20, 0x2 ;  /* 0x000000141a1c7291 */ /* 0x000fc8000f80103f */
[----:B------:R-:W-:-:S03]  /*5730*/  ULEA.HI.X UR29, UR26, UR21, UR11, 0x2, UP0 ;  /* 0x000000151a1d7291 */ /* 0x000fc600080f140b */
[----:B------:R-:W-:Y:S01]  /*5740*/  UMOV UR11, 0x400 ;  /* 0x00000400000b7882 */ /* 0x000fe20000000000 */
[----:B------:R-:W-:Y:S01]  /*5750*/  UMOV UR26, 0x0 ;  /* 0x00000000001a7882 */ /* 0x000fe20000000000 */
[----:B-1----:R-:W-:-:S04]  /*5760*/  ULEA UR18, UR19, UR18, 0x18 ;  /* 0x0000001213127291 */ /* 0x002fc8000f8ec03f */
[----:B------:R-:W-:-:S09]  /*5770*/  UIADD3 UR18, UR18, 0x8000, URZ ;  /* 0x0000800012127890 */ /* 0x000fd2000fffe03f */
[----:B------:R1:W-:Y:S02]  /*5780*/  UBLKRED.G.S.ADD.F32.RN [UR28], [UR18], UR11, desc[UR26] ;  /* 0x00001a1c120073bb */ /* 0x0003e400080a140b */
[----:B-1----:R0:W-:Y:S02]  /*5790*/  UTMACMDFLUSH ;  /* 0x00000000000079b7 */ /* 0x0021e40000000000 */
.L_x_36:
[----:B------:R-:W-:Y:S05]  /*57a0*/  BSYNC B0 ;  /* 0x0000000000007941 */ /* 0x000fea0003800000 */
.L_x_35:
[----:B------:R-:W-:Y:S06]  /*57b0*/  BAR.SYNC.DEFER_BLOCKING 0xe, 0xa0 ;  /* 0x0382800000007b1d */ /* 0x000fec0000010000 */
[----:B------:R-:W-:Y:S04]  /*57c0*/  BSSY B0, `(.L_x_37) ;  /* 0x000000c000007945 */ /* 0x000fe80003800000 */
[----:B------:R-:W-:Y:S05]  /*57d0*/  @!P0 BRA `(.L_x_38) ;  /* 0x0000000000288947 */ /* 0x000fea0003800000 */
[----:B------:R-:W1:Y:S01]  /*57e0*/  S2UR UR18, SR_CgaCtaId ;  /* 0x00000000001279c3 */ /* 0x000e620000008800 */
[----:B------:R-:W-:Y:S01]  /*57f0*/  UMOV UR11, 0x400 ;  /* 0x00000400000b7882 */ /* 0x000fe20000000000 */
[----:B------:R-:W-:Y:S01]  /*5800*/  UMOV UR26, 0x0 ;  /* 0x00000000001a7882 */ /* 0x000fe20000000000 */
[----:B------:R-:W-:Y:S01]  /*5810*/  UMOV UR27, 0x14f00000 ;  /* 0x14f00000001b7882 */ /* 0x000fe20000000000 */
[----:B-1----:R-:W-:-:S03]  /*5820*/  ULEA UR11, UR18, UR11, 0x18 ;  /* 0x0000000b120b7291 */ /* 0x002fc6000f8ec03f */
[----:B------:R-:W-:Y:S01]  /*5830*/  UMOV UR18, 0x400 ;  /* 0x0000040000127882 */ /* 0x000fe20000000000 */
[----:B------:R-:W-:-:S09]  /*5840*/  UIADD3 UR11, UR11, 0xc000, URZ ;  /* 0x0000c0000b0b7890 */ /* 0x000fd2000fffe03f */
[----:B------:R1:W-:Y:S01]  /*5850*/  UBLKRED.G.S.ADD.F32.RN [UR24], [UR11], UR18, desc[UR26] ;  /* 0x00001a180b0073bb */ /* 0x0003e200080a1412 */
[----:B------:R0:W-:Y:S01]  /*5860*/  UTMACMDFLUSH ;  /* 0x00000000000079b7 */ /* 0x0001e20000000000 */
[----:B-1----:R-:W-:-:S04]  /*5870*/  DEPBAR.LE SB0, 0x1 ;  /* 0x000080400000791a */ /* 0x002fc80000000000 */
.L_x_38:
[----:B------:R-:W-:Y:S05]  /*5880*/  BSYNC B0 ;  /* 0x0000000000007941 */ /* 0x000fea0003800000 */
.L_x_37:
[----:B------:R-:W-:Y:S06]  /*5890*/  BAR.ARV 0xa, 0xa0 ;  /* 0x0282800000007b1d */ /* 0x000fec0000002000 */
[----:B------:R-:W-:Y:S04]  /*58a0*/  BSSY B0, `(.L_x_39) ;  /* 0x0000003000007945 */ /* 0x000fe80003800000 */
[----:B------:R-:W-:Y:S05]  /*58b0*/  @!P0 BRA `(.L_x_40) ;  /* 0x0000000000048947 */ /* 0x000fea0003800000 */
[----:B------:R-:W-:-:S04]  /*58c0*/  DEPBAR.LE SB0, 0x0 ;  /* 0x000080000000791a */ /* 0x000fc80000000000 */
.L_x_40:
[----:B------:R-:W-:Y:S05]  /*58d0*/  BSYNC B0 ;  /* 0x0000000000007941 */ /* 0x000fea0003800000 */
.L_x_39:
[----:B------:R-:W-:Y:S06]  /*58e0*/  BAR.ARV 0xb, 0xa0 ;  /* 0x02c2800000007b1d */ /* 0x000fec0000002000 */
[----:B------:R-:W-:Y:S02]  /*58f0*/  BSSY B0, `(.L_x_41) ;  /* 0x000000c000007945 */ /* 0x000fe40003800000 */
[----:B------:R-:W-:Y:S06]  /*5900*/  BAR.SYNC.DEFER_BLOCKING 0xd, 0xa0 ;  /* 0x0342800000007b1d */ /* 0x000fec0000010000 */
        /* <DEDUP_REMOVED lines=8> */
[----:B------:R1:W-:Y:S02]  /*5990*/  UBLKRED.G.S.ADD.F32.RN [UR22], [UR11], UR18, desc[UR24] ;  /* 0x000018160b0073bb */ /* 0x0003e400080a1412 */
[----:B-1----:R0:W-:Y:S02]  /*59a0*/  UTMACMDFLUSH ;  /* 0x00000000000079b7 */ /* 0x0021e40000000000 */
.L_x_42:
[----:B------:R-:W-:Y:S05]  /*59b0*/  BSYNC B0 ;  /* 0x0000000000007941 */ /* 0x000fea0003800000 */
.L_x_41:
        /* <DEDUP_REMOVED lines=13> */
.L_x_44:
[----:B------:R-:W-:Y:S05]  /*5a90*/  BSYNC B0 ;  /* 0x0000000000007941 */ /* 0x000fea0003800000 */
.L_x_43:
[----:B------:R-:W-:Y:S01]  /*5aa0*/  VIADD R0, R0, 0xfffffffe ;  /* 0xfffffffe00007836 */ /* 0x000fe20000000000 */
[----:B------:R-:W-:Y:S06]  /*5ab0*/  BAR.ARV 0xa, 0xa0 ;  /* 0x0282800000007b1d */ /* 0x000fec0000002000 */
[----:B------:R-:W-:Y:S01]  /*5ac0*/  BSSY B0, `(.L_x_45) ;  /* 0x0000004000007945 */ /* 0x000fe20003800000 */
[----:B------:R-:W-:-:S03]  /*5ad0*/  ISETP.NE.AND P1, PT, R0, RZ, PT ;  /* 0x000000ff0000720c */ /* 0x000fc60003f25270 */
[----:B------:R-:W-:Y:S10]  /*5ae0*/  @!P0 BRA `(.L_x_46) ;  /* 0x0000000000048947 */ /* 0x000ff40003800000 */
[----:B------:R-:W-:-:S04]  /*5af0*/  DEPBAR.LE SB0, 0x0 ;  /* 0x000080000000791a */ /* 0x000fc80000000000 */
.L_x_46:
[----:B------:R-:W-:Y:S05]  /*5b00*/  BSYNC B0 ;  /* 0x0000000000007941 */ /* 0x000fea0003800000 */
.L_x_45:
[----:B------:R-:W-:Y:S06]  /*5b10*/  BAR.ARV 0xb, 0xa0 ;  /* 0x02c2800000007b1d */ /* 0x000fec0000002000 */
[----:B------:R-:W-:Y:S02]  /*5b20*/  UIADD3 UR5, UR5, 0x2, URZ ;  /* 0x0000000205057890 */ /* 0x000fe4000fffe03f */
[----:B------:R-:W-:Y:S01]  /*5b30*/  UIADD3 UR4, UR4, 0x1, URZ ;  /* 0x0000000104047890 */ /* 0x000fe2000fffe03f */
[----:B------:R-:W-:Y:S11]  /*5b40*/  @P1 BRA `(.L_x_47) ;  /* 0xfffffff800c01947 */ /* 0x000ff6000383ffff */
[----:B------:R-:W-:-:S12]  /*5b50*/  USHF.L.U32 UR5, UR5, 0xd, URZ ;  /* 0x0000000d05057899 */ /* 0x000fd8000800063f */
.L_x_34:
[----:B------:R-:W-:-:S13]  /*5b60*/  ISETP.NE.AND P1, PT, R3, RZ, PT ;  /* 0x000000ff0300720c */ /* 0x000fda0003f25270 */
[----:B------:R-:W-:Y:S05]  /*5b70*/  @!P1 BRA `(.L_x_7) ;  /* 0x0000001800f49947 */ /* 0x000fea0003800000 */
[----:B------:R-:W-:Y:S06]  /*5b80*/  BAR.SYNC.DEFER_BLOCKING 0xd, 0xa0 ;  /* 0x0342800000007b1d */ /* 0x000fec0000010000 */
[----:B------:R-:W-:Y:S04]  /*5b90*/  BSSY B0, `(.L_x_48) ;  /* 0x0000010000007945 */ /* 0x000fe80003800000 */
[----:B------:R-:W-:Y:S05]  /*5ba0*/  @!P0 BRA `(.L_x_49) ;  /* 0x0000000000388947 */ /* 0x000fea0003800000 */
[----:B------:R-:W1:Y:S01]  /*5bb0*/  S2UR UR11, SR_CgaCtaId ;  /* 0x00000000000b79c3 */ /* 0x000e620000008800 */
[----:B------:R-:W-:Y:S01]  /*5bc0*/  UIADD3 UR12, UP0, UR5, UR6, URZ ;  /* 0x00000006050c7290 */ /* 0x000fe2000ff1e03f */
[----:B------:R-:W-:Y:S01]  /*5bd0*/  UMOV UR4, 0x400 ;  /* 0x0000040000047882 */ /* 0x000fe20000000000 */
[----:B------:R-:W-:Y:S02]  /*5be0*/  ULDC.64 UR8, c[0x0][0x2c0] ;  /* 0x0000b00000087ab9 */ /* 0x000fe40000000a00 */
[----:B------:R-:W-:Y:S02]  /*5bf0*/  ULEA.HI.X.SX32 UR13, UR5, UR10, 0x1, UP0 ;  /* 0x0000000a050d7291 */ /* 0x000fe400080f0e3f */
[----:B------:R-:W-:-:S04]  /*5c00*/  ULEA UR8, UP0, UR12, UR8, 0x2 ;  /* 0x000000080c087291 */ /* 0x000fc8000f80103f */
[----:B------:R-:W-:-:S03]  /*5c10*/  ULEA.HI.X UR9, UR12, UR9, UR13, 0x2, UP0 ;  /* 0x000000090c097291 */ /* 0x000fc600080f140d */
[----:B------:R-:W-:Y:S01]  /*5c20*/  UMOV UR12, 0x0 ;  /* 0x00000000000c7882 */ /* 0x000fe20000000000 */
[----:B------:R-:W-:Y:S01]  /*5c30*/  UMOV UR13, 0x14f00000 ;  /* 0x14f00000000d7882 */ /* 0x000fe20000000000 */
[----:B-1----:R-:W-:-:S03]  /*5c40*/  ULEA UR4, UR11, UR4, 0x18 ;  /* 0x000000040b047291 */ /* 0x002fc6000f8ec03f */
[----:B------:R-:W-:Y:S01]  /*5c50*/  UMOV UR11, 0x400 ;  /* 0x00000400000b7882 */ /* 0x000fe20000000000 */
[----:B------:R-:W-:-:S09]  /*5c60*/  UIADD3 UR4, UR4, 0x8000, URZ ;  /* 0x0000800004047890 */ /* 0x000fd2000fffe03f */
[----:B------:R1:W-:Y:S02]  /*5c70*/  UBLKRED.G.S.ADD.F32.RN [UR8], [UR4], UR11, desc[UR12] ;  /* 0x00000c08040073bb */ /* 0x0003e400080a140b */
[----:B-1----:R0:W-:Y:S02]  /*5c80*/  UTMACMDFLUSH ;  /* 0x00000000000079b7 */ /* 0x0021e40000000000 */
.L_x_49:
[----:B------:R-:W-:Y:S05]  /*5c90*/  BSYNC B0 ;  /* 0x0000000000007941 */ /* 0x000fea0003800000 */
.L_x_48:
[----:B------:R-:W-:Y:S06]  /*5ca0*/  BAR.SYNC.DEFER_BLOCKING 0xe, 0xa0 ;  /* 0x0382800000007b1d */ /* 0x000fec0000010000 */
[----:B------:R-:W-:Y:S04]  /*5cb0*/  BSSY B0, `(.L_x_50) ;  /* 0x0000012000007945 */ /* 0x000fe80003800000 */
[----:B------:R-:W-:Y:S05]  /*5cc0*/  @!P0 BRA `(.L_x_51) ;  /* 0x0000000000408947 */ /* 0x000fea0003800000 */
[----:B------:R-:W1:Y:S01]  /*5cd0*/  S2UR UR12, SR_CgaCtaId ;  /* 0x00000000000c79c3 */ /* 0x000e620000008800 */
[----:B------:R-:W-:Y:S01]  /*5ce0*/  UIADD3 UR4, UR5, 0x1000, URZ ;  /* 0x0000100005047890 */ /* 0x000fe2000fffe03f */
[----:B------:R-:W-:Y:S01]  /*5cf0*/  UMOV UR11, 0x400 ;  /* 0x00000400000b7882 */ /* 0x000fe20000000000 */
[----:B------:R-:W-:Y:S02]  /*5d00*/  ULDC.64 UR8, c[0x0][0x2c0] ;  /* 0x0000b00000087ab9 */ /* 0x000fe40000000a00 */
[----:B------:R-:W-:-:S04]  /*5d10*/  UIADD3 UR13, UP0, UR4, UR6, URZ ;  /* 0x00000006040d7290 */ /* 0x000fc8000ff1e03f */
        /* <DEDUP_REMOVED lines=11> */
.L_x_51:
[----:B------:R-:W-:Y:S05]  /*5dd0*/  BSYNC B0 ;  /* 0x0000000000007941 */ /* 0x000fea0003800000 */
.L_x_50:
[----:B------:R-:W-:Y:S06]  /*5de0*/  BAR.ARV 0xa, 0xa0 ;  /* 0x0282800000007b1d */ /* 0x000fec0000002000 */
[----:B------:R-:W-:Y:S04]  /*5df0*/  BSSY B0, `(.L_x_52) ;  /* 0x0000003000007945 */ /* 0x000fe80003800000 */
[----:B------:R-:W-:Y:S05]  /*5e00*/  @!P0 BRA `(.L_x_53) ;  /* 0x0000000000048947 */ /* 0x000fea0003800000 */
[----:B------:R-:W-:-:S04]  /*5e10*/  DEPBAR.LE SB0, 0x0 ;  /* 0x000080000000791a */ /* 0x000fc80000000000 */
.L_x_53:
[----:B------:R-:W-:Y:S05]  /*5e20*/  BSYNC B0 ;  /* 0x0000000000007941 */ /* 0x000fea0003800000 */
.L_x_52:
[----:B------:R-:W-:Y:S06]  /*5e30*/  BAR.ARV 0xb, 0xa0 ;  /* 0x02c2800000007b1d */ /* 0x000fec0000002000 */
[----:B------:R-:W-:Y:S05]  /*5e40*/  BRA `(.L_x_7) ;  /* 0x0000001800407947 */ /* 0x000fea0003800000 */
.L_x_33:
[----:B------:R-:W1:Y:S01]  /*5e50*/  S2UR UR21, SR_CTAID.Z ;  /* 0x00000000001579c3 */ /* 0x000e620000002700 */
[----:B------:R-:W-:Y:S01]  /*5e60*/  IMAD.MOV.U32 R9, RZ, RZ, 0x1 ;  /* 0x00000001ff097424 */ /* 0x000fe200078e00ff */
[----:B-1----:R-:W-:-:S13]  /*5e70*/  ISETP.LE.AND P0, PT, RZ, UR21, PT ;  /* 0x00000015ff007c0c */ /* 0x002fda000bf03270 */
[----:B------:R-:W-:Y:S05]  /*5e80*/  @!P0 BRA `(.L_x_54) ;  /* 0x0000001400a08947 */ /* 0x000fea0003800000 */
[----:B------:R-:W1:Y:S01]  /*5e90*/  S2R R15, SR_CTAID.Y ;  /* 0x00000000000f7919 */ /* 0x000e620000002600 */
[----:B------:R-:W2:Y:S01]  /*5ea0*/  LDC.64 R2, c[0x0][0x718] ;  /* 0x0001c600ff027b82 */ /* 0x000ea20000000a00 */
[----:B------:R-:W-:Y:S01]  /*5eb0*/  ULDC UR4, c[0x0][0x2e8] ;  /* 0x0000ba0000047ab9 */ /* 0x000fe20000000800 */
[----:B------:R-:W-:Y:S01]  /*5ec0*/  BSSY B0, `(.L_x_54) ;  /* 0x0000164000007945 */ /* 0x000fe20003800000 */
[----:B------:R-:W3:Y:S01]  /*5ed0*/  S2R R13, SR_CTAID.Z ;  /* 0x00000000000d7919 */ /* 0x000ee20000002700 */
[----:B------:R-:W-:-:S04]  /*5ee0*/  UISETP.NE.AND UP0, UPT, UR4, 0x1, UPT ;  /* 0x000000010400788c */ /* 0x000fc8000bf05270 */
[----:B------:R-:W4:Y:S07]  /*5ef0*/  S2UR UR20, SR_CTAID.Y ;  /* 0x00000000001479c3 */ /* 0x000f2e0000002600 */
[----:B------:R-:W-:Y:S01]  /*5f00*/  @UP0 ULDC UR6, c[0x0][0x2ec] ;  /* 0x0000bb0000060ab9 */ /* 0x000fe20000000800 */
[----:B------:R-:W5:Y:S01]  /*5f10*/  LDC.64 R10, c[0x0][0x720] ;  /* 0x0001c800ff0a7b82 */ /* 0x000f620000000a00 */
[----:B------:R-:W-:-:S07]  /*5f20*/  @UP0 ULDC UR8, c[0x0][0x2f0] ;  /* 0x0000bc0000080ab9 */ /* 0x000fce0000000800 */
[----:B------:R-:W5:Y:S01]  /*5f30*/  LDC.64 R4, c[0x0][0x700] ;  /* 0x0001c000ff047b82 */ /* 0x000f620000000a00 */
[----:B-1----:R-:W-:Y:S01]  /*5f40*/  SHF.R.S32.HI R15, RZ, 0x1f, R15 ;  /* 0x0000001fff0f7819 */ /* 0x002fe2000001140f */
[----:B----4-:R-:W-:Y:S02]  /*5f50*/  UIMAD.WIDE.U32 UR6, UR20, UR6, URZ ;  /* 0x00000006140672a5 */ /* 0x010fe4000f8e003f */
[----:B------:R-:W-:Y:S01]  /*5f60*/  UMOV UR12, UR20 ;  /* 0x00000014000c7c82 */ /* 0x000fe20008000000 */
[----:B---3--:R-:W-:Y:S01]  /*5f70*/  SHF.R.S32.HI R13, RZ, 0x1f, R13 ;  /* 0x0000001fff0d7819 */ /* 0x008fe2000001140d */
[----:B--2---:R-:W-:Y:S01]  /*5f80*/  IMAD R0, R15, R2, RZ ;  /* 0x000000020f007224 */ /* 0x004fe200078e02ff */
[----:B------:R-:W-:-:S03]  /*5f90*/  @UP0 USHF.R.U32.HI UR12, URZ, UR8, UR7 ;  /* 0x000000083f0c0299 */ /* 0x000fc60008011607 */
[----:B------:R-:W-:Y:S02]  /*5fa0*/  IMAD R7, R3, UR20, R0 ;  /* 0x0000001403077c24 */ /* 0x000fe4000f8e0200 */
[----:B------:R-:W-:-:S04]  /*5fb0*/  IMAD.WIDE.U32 R2, R2, UR20, RZ ;  /* 0x0000001402027c25 */ /* 0x000fc8000f8e00ff */
[----:B------:R-:W-:Y:S02]  /*5fc0*/  IMAD.IADD R3, R3, 0x1, R7 ;  /* 0x0000000103037824 */ /* 0x000fe400078e0207 */
[----:B------:R-:W1:Y:S01]  /*5fd0*/  LDC.64 R6, c[0x0][0x730] ;  /* 0x0001cc00ff067b82 */ /* 0x000e620000000a00 */
[----:B-----5:R-:W-:Y:S02]  /*5fe0*/  IMAD R0, R13, R10, RZ ;  /* 0x0000000a0d007224 */ /* 0x020fe400078e02ff */
[----:B------:R-:W-:-:S04]  /*5ff0*/  IMAD.WIDE.U32 R2, R10, UR21, R2 ;  /* 0x000000150a027c25 */ /* 0x000fc8000f8e0002 */
[----:B------:R-:W-:Y:S01]  /*6000*/  IMAD R11, R11, UR21, R0 ;  /* 0x000000150b0b7c24 */ /* 0x000fe2000f8e0200 */
[----:B------:R-:W-:-:S03]  /*6010*/  LEA R4, P0, R2, R4, 0x2 ;  /* 0x0000000402047211 */ /* 0x000fc600078010ff */
[----:B------:R-:W-:Y:S01]  /*6020*/  IMAD.IADD R0, R3, 0x1, R11 ;  /* 0x0000000103007824 */ /* 0x000fe200078e020b */
[----:B------:R-:W-:-:S04]  /*6030*/  R2UR UR4, R4 ;  /* 0x00000000040472ca */ /* 0x000fc800000e0000 */
[----:B------:R-:W-:Y:S02]  /*6040*/  LEA.HI.X R0, R2, R5, R0, 0x2, P0 ;  /* 0x0000000502007211 */ /* 0x000fe400000f1400 */
[----:B------:R-:W-:Y:S02]  /*6050*/  ELECT P0, URZ, PT ;  /* 0x00000000003f782f */ /* 0x000fe40003800000 */
[----:B------:R-:W-:Y:S01]  /*6060*/  R2UR UR5, R0 ;  /* 0x00000000000572ca */ /* 0x000fe200000e0000 */
[----:B-1----:R-:W-:-:S04]  /*6070*/  IMAD R2, R15, R6, RZ ;  /* 0x000000060f027224 */ /* 0x002fc800078e02ff */
[----:B------:R-:W-:Y:S02]  /*6080*/  IMAD R5, R7, UR20, R2 ;  /* 0x0000001407057c24 */ /* 0x000fe4000f8e0202 */
[----:B------:R-:W1:Y:S01]  /*6090*/  LDC.64 R2, c[0x0][0x738] ;  /* 0x0001ce00ff027b82 */ /* 0x000e620000000a00 */
[----:B------:R-:W-:-:S04]  /*60a0*/  IMAD.WIDE.U32 R6, R6, UR20, RZ ;  /* 0x0000001406067c25 */ /* 0x000fc8000f8e00ff */
[----:B------:R-:W-:Y:S02]  /*60b0*/  IMAD.IADD R7, R7, 0x1, R5 ;  /* 0x0000000107077824 */ /* 0x000fe400078e0205 */
[----:B-1----:R-:W-:Y:S02]  /*60c0*/  IMAD R0, R13, R2, RZ ;  /* 0x000000020d007224 */ /* 0x002fe400078e02ff */
[----:B------:R-:W-:-:S04]  /*60d0*/  IMAD.WIDE.U32 R6, R2, UR21, R6 ;  /* 0x0000001502067c25 */ /* 0x000fc8000f8e0006 */
[----:B------:R-:W-:Y:S02]  /*60e0*/  IMAD R3, R3, UR21, R0 ;  /* 0x0000001503037c24 */ /* 0x000fe4000f8e0200 */
[----:B------:R-:W-:Y:S01]  /*60f0*/  IMAD.MOV.U32 R0, RZ, RZ, RZ ;  /* 0x000000ffff007224 */ /* 0x000fe200078e00ff */
[----:B------:R-:W-:Y:S06]  /*6100*/  @!P0 BRA `(.L_x_55) ;  /* 0x0000001000fc8947 */ /* 0x000fec0003800000 */
[----:B------:R-:W1:Y:S01]  /*6110*/  S2R R0, SR_CgaCtaId ;  /* 0x0000000000007919 */ /* 0x000e620000008800 */
[----:B------:R-:W-:Y:S01]  /*6120*/  MOV R11, 0x400 ;  /* 0x00000400000b7802 */ /* 0x000fe20000000f00 */
[----:B------:R-:W2:Y:S01]  /*6130*/  S2R R8, SR_TID.X ;  /* 0x0000000000087919 */ /* 0x000ea20000002100 */
[----:B------:R-:W3:Y:S02]  /*6140*/  S2R R2, SR_CTAID.X ;  /* 0x0000000000027919 */ /* 0x000ee40000002500 */
[----:B-1----:R-:W-:Y:S01]  /*6150*/  LEA R11, R0, R11, 0x18 ;  /* 0x0000000b000b7211 */ /* 0x002fe200078ec0ff */
[----:B------:R-:W-:Y:S01]  /*6160*/  IMAD.MOV.U32 R0, RZ, RZ, 0x1 ;  /* 0x00000001ff007424 */ /* 0x000fe200078e00ff */
[----:B--2---:R-:W-:-:S04]  /*6170*/  LOP3.LUT R8, R8, 0x7f, RZ, 0xc0, !PT ;  /* 0x0000007f08087812 */ /* 0x004fc800078ec0ff */
[----:B------:R-:W-:Y:S02]  /*6180*/  SHF.L.U32 R0, R0, 0x1f, RZ ;  /* 0x0000001f00007819 */ /* 0x000fe400000006ff */
[----:B------:R-:W-:Y:S02]  /*6190*/  ISETP.NE.AND P0, PT, R8, RZ, PT ;  /* 0x000000ff0800720c */ /* 0x000fe40003f05270 */
[----:B------:R-:W1:Y:S02]  /*61a0*/  SYNCS.PHASECHK.TRANS64.TRYWAIT P1, [R11+URZ+0x30c20], R0 ;  /* 0x030c20000b0075a7 */ /* 0x000e64000802017f */
[----:B-1-3--:R-:W-:Y:S09]  /*61b0*/  @!P1 BRA `(.L_x_56) ;  /* 0x0000001400c49947 */ /* 0x00aff20003800000 */
.L_x_84:
[----:B------:R-:W-:Y:S02]  /*61c0*/  IMAD.IADD R10, R7, 0x1, R3 ;  /* 0x00000001070a7824 */ /* 0x000fe400078e0203 */
[----:B------:R-:W-:Y:S02]  /*61d0*/  IMAD.SHL.U32 R2, R2, 0x80, RZ ;  /* 0x0000008002027824 */ /* 0x000fe400078e00ff */
[----:B------:R-:W-:Y:S01]  /*61e0*/  IMAD.MOV.U32 R9, RZ, RZ, 0x1 ;  /* 0x00000001ff097424 */ /* 0x000fe200078e00ff */
[----:B------:R-:W-:Y:S06]  /*61f0*/  @P0 BRA `(.L_x_57) ;  /* 0x0000000000180947 */ /* 0x000fec0003800000 */
[----:B------:R-:W2:Y:S01]  /*6200*/  S2R R4, SR_TID.X ;  /* 0x0000000000047919 */ /* 0x000ea20000002100 */
[----:B-1----:R-:W-:-:S04]  /*6210*/  IMAD.MOV.U32 R0, RZ, RZ, 0x4200 ;  /* 0x00004200ff007424 */ /* 0x002fc800078e00ff */
[----:B------:R3:W-:Y:S01]  /*6220*/  SYNCS.ARRIVE.TRANS64 RZ, [R11+URZ+0x30c10], R0 ;  /* 0x030c10000bff79a7 */ /* 0x0007e2000800003f */
[----:B--2---:R-:W-:-:S13]  /*6230*/  LOP3.LUT P1, RZ, R4, 0x1f, RZ, 0xc0, !PT ;  /* 0x0000001f04ff7812 */ /* 0x004fda000782c0ff */
[----:B---3--:R-:W-:Y:S05]  /*6240*/  @!P1 BRA `(.L_x_57) ;  /* 0x0000000000049947 */ /* 0x008fea0003800000 */
[----:B------:R-:W-:Y:S01]  /*6250*/  BPT.TRAP 0x1 ;  /* 0x000000040000795c */ /* 0x000fe20000300000 */
.L_x_57:
[----:B------:R-:W2:Y:S01]  /*6260*/  LDC.64 R4, c[0x0][0x198] ;  /* 0x00006600ff047b82 */ /* 0x000ea20000000a00 */
[----:B------:R-:W-:Y:S01]  /*6270*/  R2UR UR11, R2 ;  /* 0x00000000020b72ca */ /* 0x000fe200000e0000 */
[----:B------:R-:W-:Y:S01]  /*6280*/  UMOV UR14, 0x0 ;  /* 0x00000000000e7882 */ /* 0x000fe20000000000 */
[----:B------:R-:W-:Y:S01]  /*6290*/  R2UR UR8, R11 ;  /* 0x000000000b0872ca */ /* 0x000fe200000e0000 */
[----:B------:R-:W-:Y:S01]  /*62a0*/  UMOV UR15, 0x14f00000 ;  /* 0x14f00000000f7882 */ /* 0x000fe20000000000 */
[----:B------:R-:W-:Y:S01]  /*62b0*/  UMOV UR19, URZ ;  /* 0x0000003f00137c82 */ /* 0x000fe20008000000 */
[----:B------:R-:W-:Y:S01]  /*62c0*/  UMOV UR18, URZ ;  /* 0x0000003f00127c82 */ /* 0x000fe20008000000 */
[----:B------:R-:W-:Y:S01]  /*62d0*/  UMOV UR25, 0x20 ;  /* 0x0000002000197882 */ /* 0x000fe20000000000 */
[----:B------:R-:W3:Y:S01]  /*62e0*/  LDC R12, c[0x0][0x280] ;  /* 0x0000a000ff0c7b82 */ /* 0x000ee20000000800 */
[----:B------:R-:W-:Y:S01]  /*62f0*/  UMOV UR22, 0x0 ;  /* 0x0000000000167882 */ /* 0x000fe20000000000 */
[----:B------:R-:W-:Y:S01]  /*6300*/  UMOV UR23, 0x10000000 ;  /* 0x1000000000177882 */ /* 0x000fe20000000000 */
[----:B------:R-:W-:Y:S01]  /*6310*/  UMOV UR13, UR21 ;  /* 0x00000015000d7c82 */ /* 0x000fe20008000000 */
[----:B------:R-:W-:Y:S01]  /*6320*/  UMOV UR10, UR18 ;  /* 0x00000012000a7c82 */ /* 0x000fe20008000000 */
[----:B------:R-:W-:Y:S01]  /*6330*/  UMOV UR28, UR12 ;  /* 0x0000000c001c7c82 */ /* 0x000fe20008000000 */
[----:B------:R-:W-:Y:S01]  /*6340*/  UMOV UR29, UR21 ;  /* 0x00000015001d7c82 */ /* 0x000fe20008000000 */
[----:B------:R-:W-:Y:S01]  /*6350*/  UMOV UR26, UR18 ;  /* 0x00000012001a7c82 */ /* 0x000fe20008000000 */
[----:B------:R-:W-:Y:S01]  /*6360*/  UIADD3 UR16, UR8, 0x10000, URZ ;  /* 0x0001000008107890 */ /* 0x000fe2000fffe03f */
[----:B------:R-:W-:Y:S01]  /*6370*/  IMAD.MOV.U32 R20, RZ, RZ, RZ ;  /* 0x000000ffff147224 */ /* 0x000fe200078e00ff */
[----:B------:R-:W-:-:S02]  /*6380*/  UIADD3 UR17, UR8, 0x30c10, URZ ;  /* 0x00030c1008117890 */ /* 0x000fc4000fffe03f */
[----:B------:R-:W-:Y:S02]  /*6390*/  UIADD3 UR30, UR8, 0x20000, URZ ;  /* 0x00020000081e7890 */ /* 0x000fe4000fffe03f */
[----:B------:R-:W-:Y:S01]  /*63a0*/  UIADD3 UR9, UR8, 0x30c00, URZ ;  /* 0x00030c0008097890 */ /* 0x000fe2000fffe03f */
[----:B--2---:R-:W-:Y:S01]  /*63b0*/  IMAD.MOV.U32 R8, RZ, RZ, R4 ;  /* 0x000000ffff087224 */ /* 0x004fe200078e0004 */
[----:B------:R-:W-:Y:S01]  /*63c0*/  UIADD3 UR24, UR8, 0x4000, URZ ;  /* 0x0000400008187890 */ /* 0x000fe2000fffe03f */
[----:B------:R-:W-:Y:S01]  /*63d0*/  IMAD.MOV.U32 R4, RZ, RZ, 0x8000 ;  /* 0x00008000ff047424 */ /* 0x000fe200078e00ff */
[----:B------:R-:W-:Y:S01]  /*63e0*/  UMOV UR31, UR17 ;  /* 0x00000011001f7c82 */ /* 0x000fe20008000000 */
[----:B------:R-:W-:Y:S01]  /*63f0*/  UMOV UR27, UR11 ;  /* 0x0000000b001b7c82 */ /* 0x000fe20008000000 */
[----:B-1----:R-:W-:-:S04]  /*6400*/  IADD3 R0, P1, R8, 0x2f0, RZ ;  /* 0x000002f008007810 */ /* 0x002fc80007f3e0ff */
[----:B------:R-:W-:Y:S02]  /*6410*/  R2UR UR32, R0 ;  /* 0x00000000002072ca */ /* 0x000fe400000e0000 */
[----:B------:R-:W-:-:S04]  /*6420*/  IADD3 R0, P2, R8, 0x3f0, RZ ;  /* 0x000003f008007810 */ /* 0x000fc80007f5e0ff */
[----:B------:R-:W-:Y:S01]  /*6430*/  R2UR UR34, R0 ;  /* 0x00000000002272ca */ /* 0x000fe200000e0000 */
[----:B------:R-:W-:Y:S02]  /*6440*/  IMAD.MOV.U32 R0, RZ, RZ, R5 ;  /* 0x000000ffff007224 */ /* 0x000fe400078e0005 */
[----:B------:R-:W-:Y:S02]  /*6450*/  IMAD.MOV.U32 R5, RZ, RZ, RZ ;  /* 0x000000ffff057224 */ /* 0x000fe400078e00ff */
[----:B------:R-:W-:-:S05]  /*6460*/  IMAD.X R2, RZ, RZ, R0, P1 ;  /* 0x000000ffff027224 */ /* 0x000fca00008e0600 */
[----:B------:R-:W-:Y:S01]  /*6470*/  R2UR UR33, R2 ;  /* 0x00000000022172ca */ /* 0x000fe200000e0000 */
[----:B------:R-:W-:-:S05]  /*6480*/  IMAD.X R2, RZ, RZ, R0, P2 ;  /* 0x000000ffff027224 */ /* 0x000fca00010e0600 */
[----:B------:R-:W-:Y:S02]  /*6490*/  R2UR UR35, R2 ;  /* 0x00000000022372ca */ /* 0x000fe400000e0000 */
[----:B------:R-:W-:-:S04]  /*64a0*/  IADD3 R2, P1, R8, 0xf0, RZ ;  /* 0x000000f008027810 */ /* 0x000fc80007f3e0ff */
[----:B------:R-:W-:Y:S01]  /*64b0*/  R2UR UR6, R2 ;  /* 0x00000000020672ca */ /* 0x000fe200000e0000 */
[----:B------:R-:W-:Y:S01]  /*64c0*/  IMAD.X R3, RZ, RZ, R0, P1 ;  /* 0x000000ffff037224 */ /* 0x000fe200008e0600 */
[----:B---3--:R-:W-:-:S04]  /*64d0*/  ISETP.GE.AND P1, PT, R12, 0x81, PT ;  /* 0x000000810c00780c */ /* 0x008fc80003f26270 */
[----:B------:R-:W-:-:S13]  /*64e0*/  R2UR UR7, R3 ;  /* 0x00000000030772ca */ /* 0x000fda00000e0000 */
[----:B------:R-:W-:Y:S01]  /*64f0*/  UTMALDG.4D [UR16], [UR6], desc[UR14] ;  /* 0x00000e10060075b4 */ /* 0x000fe20008019000 */
[----:B------:R1:W-:Y:S01]  /*6500*/  UBLKCP.S.G [UR30], [UR4], UR25 ;  /* 0x0000001e040073ba */ /* 0x0003e20008000219 */
[----:B------:R2:W-:Y:S01]  /*6510*/  SYNCS.ARRIVE.TRANS64 RZ, [R11+URZ+0x30c00], R4 ;  /* 0x030c00040bff79a7 */ /* 0x0005e2000800003f */
[----:B------:R2:W-:Y:S01]  /*6520*/  UTMALDG.4D [UR8], [UR32], desc[UR22] ;  /* 0x00001608200075b4 */ /* 0x0005e20008019000 */
[----:B-1----:R-:W-:Y:S02]  /*6530*/  UMOV UR25, UR9 ;  /* 0x0000000900197c82 */ /* 0x002fe40008000000 */
[----:B------:R2:W-:Y:S01]  /*6540*/  UTMALDG.4D [UR24], [UR34], desc[UR22] ;  /* 0x00001618220075b4 */ /* 0x0005e20008019000 */
[----:B------:R-:W-:Y:S05]  /*6550*/  @!P1 BRA `(.L_x_58) ;  /* 0x0000000c002c9947 */ /* 0x000fea0003800000 */
[----:B------:R-:W1:Y:S01]  /*6560*/  S2R R13, SR_TID.X ;  /* 0x00000000000d7919 */ /* 0x000e620000002100 */
[C---:B--2---:R-:W-:Y:S01]  /*6570*/  VIADD R4, R12.reuse, 0x7f ;  /* 0x0000007f0c047836 */ /* 0x044fe20000000000 */
[----:B------:R-:W-:Y:S01]  /*6580*/  ISETP.GE.AND P1, PT, R12, 0x101, PT ;  /* 0x000001010c00780c */ /* 0x000fe20003f26270 */
[----:B------:R-:W-:Y:S02]  /*6590*/  IMAD.MOV.U32 R20, RZ, RZ, RZ ;  /* 0x000000ffff147224 */ /* 0x000fe400078e00ff */
[----:B------:R-:W-:Y:S01]  /*65a0*/  IMAD.MOV.U32 R15, RZ, RZ, RZ ;  /* 0x000000ffff0f7224 */ /* 0x000fe200078e00ff */
[----:B------:R-:W-:-:S04]  /*65b0*/  SHF.R.S32.HI R9, RZ, 0x1f, R4 ;  /* 0x0000001fff097819 */ /* 0x000fc80000011404 */
[----:B------:R-:W-:Y:S01]  /*65c0*/  LEA.HI R4, R9, R4, RZ, 0x7 ;  /* 0x0000000409047211 */ /* 0x000fe200078f38ff */
[----:B------:R-:W-:-:S03]  /*65d0*/  IMAD.MOV.U32 R9, RZ, RZ, 0x1 ;  /* 0x00000001ff097424 */ /* 0x000fc600078e00ff */
[----:B------:R-:W-:-:S04]  /*65e0*/  LEA.HI.SX32 R4, R4, 0xffffffff, 0x19 ;  /* 0xffffffff04047811 */ /* 0x000fc800078fcaff */
[----:B------:R-:W-:-:S04]  /*65f0*/  VIMNMX R4, R4, 0x1, !PT ;  /* 0x0000000104047848 */ /* 0x000fc80007fe0100 */
[----:B------:R-:W-:Y:S02]  /*6600*/  LOP3.LUT R19, R4, 0x1, RZ, 0xc0, !PT ;  /* 0x0000000104137812 */ /* 0x000fe400078ec0ff */
[----:B-1----:R-:W-:Y:S01]  /*6610*/  LOP3.LUT R14, R13, 0x1f, RZ, 0xc0, !PT ;  /* 0x0000001f0d0e7812 */ /* 0x002fe200078ec0ff */
[----:B------:R-:W-:Y:S06]  /*6620*/  @!P1 BRA `(.L_x_59) ;  /* 0x0000000800009947 */ /* 0x000fec0003800000 */
[----:B------:R-:W-:Y:S02]  /*6630*/  IMAD.IADD R18, R4, 0x1, -R19 ;  /* 0x0000000104127824 */ /* 0x000fe400078e0a13 */
[----:B------:R-:W-:Y:S02]  /*6640*/  IMAD.MOV.U32 R9, RZ, RZ, 0x1 ;  /* 0x00000001ff097424 */ /* 0x000fe400078e00ff */
[----:B------:R-:W-:-:S07]  /*6650*/  IMAD.MOV.U32 R15, RZ, RZ, RZ ;  /* 0x000000ffff0f7224 */ /* 0x000fce00078e00ff */
.L_x_68:
[----:B------:R-:W-:-:S04]  /*6660*/  SHF.L.U32 R21, R9, 0x1f, RZ ;  /* 0x0000001f09157819 */ /* 0x000fc800000006ff */
[----:B-1----:R-:W1:Y:S02]  /*6670*/  SYNCS.PHASECHK.TRANS64.TRYWAIT P1, [R11+URZ+0x30c40], R21 ;  /* 0x030c40150b0075a7 */ /* 0x002e64000802017f */
[----:B-12---:R-:W-:Y:S05]  /*6680*/  @!P1 BRA `(.L_x_60) ;  /* 0x0000001000a49947 */ /* 0x006fea0003800000 */
.L_x_85:
[----:B------:R-:W-:Y:S05]  /*6690*/  @P0 BRA `(.L_x_61) ;  /* 0x0000000000140947 */ /* 0x000fea0003800000 */
[----:B------:R-:W-:Y:S01]  /*66a0*/  ISETP.NE.AND P1, PT, R14, RZ, PT ;  /* 0x000000ff0e00720c */ /* 0x000fe20003f25270 */
[----:B------:R-:W-:-:S04]  /*66b0*/  IMAD.MOV.U32 R0, RZ, RZ, 0x4200 ;  /* 0x00004200ff007424 */ /* 0x000fc800078e00ff */
[----:B------:R2:W-:Y:S08]  /*66c0*/  SYNCS.ARRIVE.TRANS64 RZ, [R11+URZ+0x30c30], R0 ;  /* 0x030c30000bff79a7 */ /* 0x0005f0000800003f */
[----:B------:R-:W-:Y:S05]  /*66d0*/  @!P1 BRA `(.L_x_61) ;  /* 0x0000000000049947 */ /* 0x000fea0003800000 */
[----:B------:R-:W-:Y:S01]  /*66e0*/  BPT.TRAP 0x1 ;  /* 0x000000040000795c */ /* 0x000fe20000300000 */
.L_x_61:
[----:B------:R-:W3:Y:S01]  /*66f0*/  LDC.64 R12, c[0x0][0x728] ;  /* 0x0001ca00ff0c7b82 */ /* 0x000ee20000000a00 */
[----:B------:R-:W-:Y:S01]  /*6700*/  IMAD.SHL.U32 R17, R15, 0x80, RZ ;  /* 0x000000800f117824 */ /* 0x000fe200078e00ff */
[----:B------:R-:W-:Y:S01]  /*6710*/  R2UR UR6, R11 ;  /* 0x000000000b0672ca */ /* 0x000fe200000e0000 */
[----:B------:R-:W-:Y:S01]  /*6720*/  UMOV UR14, 0x0 ;  /* 0x00000000000e7882 */ /* 0x000fe20000000000 */
[----:B------:R-:W-:Y:S01]  /*6730*/  UMOV UR15, 0x14f00000 ;  /* 0x14f00000000f7882 */ /* 0x000fe20000000000 */
[----:B------:R-:W-:Y:S01]  /*6740*/  UMOV UR18, URZ ;  /* 0x0000003f00127c82 */ /* 0x000fe20008000000 */
[C---:B--2---:R-:W-:Y:S01]  /*6750*/  IADD3 R0, P1, R17.reuse, R6, RZ ;  /* 0x0000000611007210 */ /* 0x044fe20007f3e0ff */
[----:B------:R-:W-:Y:S01]  /*6760*/  UMOV UR13, 0x20 ;  /* 0x00000020000d7882 */ /* 0x000fe20000000000 */
[----:B------:R-:W2:Y:S01]  /*6770*/  LDC.64 R4, c[0x0][0x198] ;  /* 0x00006600ff047b82 */ /* 0x000ea20000000a00 */
[----:B------:R-:W-:-:S06]  /*6780*/  R2UR UR19, R17 ;  /* 0x00000000111372ca */ /* 0x000fcc00000e0000 */
[----:B------:R-:W-:Y:S02]  /*6790*/  UIADD3 UR16, UR6, 0x18000, URZ ;  /* 0x0001800006107890 */ /* 0x000fe4000fffe03f */
[----:B------:R-:W-:Y:S02]  /*67a0*/  UIADD3 UR17, UR6, 0x30c30, URZ ;  /* 0x00030c3006117890 */ /* 0x000fe4000fffe03f */
[----:B------:R-:W-:Y:S01]  /*67b0*/  UIADD3 UR6, UR6, 0x20400, URZ ;  /* 0x0002040006067890 */ /* 0x000fe2000fffe03f */
[----:B---3--:R-:W-:-:S04]  /*67c0*/  LEA R2, P2, R0, R12, 0x2 ;  /* 0x0000000c00027211 */ /* 0x008fc800078410ff */
[----:B------:R-:W-:Y:S01]  /*67d0*/  UMOV UR7, UR17 ;  /* 0x0000001100077c82 */ /* 0x000fe20008000000 */
[----:B------:R-:W-:Y:S02]  /*67e0*/  R2UR UR8, R2 ;  /* 0x00000000020872ca */ /* 0x000fe400000e0000 */
[----:B------:R-:W-:Y:S01]  /*67f0*/  LEA.HI.X.SX32 R2, R17, R10, 0x1, P1 ;  /* 0x0000000a11027211 */ /* 0x000fe200008f0eff */
[----:B--2---:R-:W-:-:S03]  /*6800*/  IMAD.MOV.U32 R8, RZ, RZ, R4 ;  /* 0x000000ffff087224 */ /* 0x004fc600078e0004 */
[----:B------:R-:W-:Y:S02]  /*6810*/  LEA.HI.X R0, R0, R13, R2, 0x2, P2 ;  /* 0x0000000d00007211 */ /* 0x000fe400010f1402 */
[----:B------:R-:W-:Y:S02]  /*6820*/  IADD3 R4, P1, R8, 0x1f0, RZ ;  /* 0x000001f008047810 */ /* 0x000fe40007f3e0ff */
[----:B------:R-:W-:Y:S01]  /*6830*/  R2UR UR9, R0 ;  /* 0x00000000000972ca */ /* 0x000fe200000e0000 */
[----:B------:R-:W-:Y:S01]  /*6840*/  IMAD.MOV.U32 R0, RZ, RZ, R5 ;  /* 0x000000ffff007224 */ /* 0x000fe200078e0005 */
[----:B------:R-:W-:-:S03]  /*6850*/  R2UR UR10, R4 ;  /* 0x00000000040a72ca */ /* 0x000fc600000e0000 */
[----:B------:R-:W-:-:S05]  /*6860*/  IMAD.X R5, RZ, RZ, R0, P1 ;  /* 0x000000ffff057224 */ /* 0x000fca00008e0600 */
[----:B------:R-:W-:-:S13]  /*6870*/  R2UR UR11, R5 ;  /* 0x00000000050b72ca */ /* 0x000fda00000e0000 */
[----:B------:R2:W-:Y:S01]  /*6880*/  UTMALDG.4D [UR16], [UR10], desc[UR14] ;  /* 0x00000e100a0075b4 */ /* 0x0005e20008019000 */
[----:B------:R2:W-:Y:S01]  /*6890*/  UBLKCP.S.G [UR6], [UR8], UR13 ;  /* 0x00000006080073ba */ /* 0x0005e2000800020d */
[----:B------:R-:W3:Y:S02]  /*68a0*/  SYNCS.PHASECHK.TRANS64.TRYWAIT P1, [R11+URZ+0x30c28], R21 ;  /* 0x030c28150b0075a7 */ /* 0x000ee4000802017f */
[----:B--23--:R-:W-:Y:S05]  /*68b0*/  @!P1 BRA `(.L_x_62) ;  /* 0x00000010002c9947 */ /* 0x00cfea0003800000 */
.L_x_86:
[----:B------:R-:W-:Y:S05]  /*68c0*/  @P0 BRA `(.L_x_63) ;  /* 0x0000000000140947 */ /* 0x000fea0003800000 */
[----:B------:R-:W-:Y:S01]  /*68d0*/  ISETP.NE.AND P1, PT, R14, RZ, PT ;  /* 0x000000ff0e00720c */ /* 0x000fe20003f25270 */
[----:B------:R-:W-:-:S04]  /*68e0*/  IMAD.MOV.U32 R2, RZ, RZ, 0x4200 ;  /* 0x00004200ff027424 */ /* 0x000fc800078e00ff */
[----:B------:R3:W-:Y:S08]  /*68f0*/  SYNCS.ARRIVE.TRANS64 RZ, [R11+URZ+0x30c18], R2 ;  /* 0x030c18020bff79a7 */ /* 0x0007f0000800003f */
[----:B------:R-:W-:Y:S05]  /*6900*/  @!P1 BRA `(.L_x_63) ;  /* 0x0000000000049947 */ /* 0x000fea0003800000 */
[----:B------:R-:W-:Y:S01]  /*6910*/  BPT.TRAP 0x1 ;  /* 0x000000040000795c */ /* 0x000fe20000300000 */
.L_x_63:
[----:B------:R-:W-:Y:S01]  /*6920*/  VIADD R17, R17, 0x80 ;  /* 0x0000008011117836 */ /* 0x000fe20000000000 */
[----:B------:R-:W-:Y:S01]  /*6930*/  R2UR UR17, R11 ;  /* 0x000000000b1172ca */ /* 0x000fe200000e0000 */
[----:B------:R-:W-:Y:S01]  /*6940*/  UMOV UR14, 0x0 ;  /* 0x00000000000e7882 */ /* 0x000fe20000000000 */
[----:B---3--:R-:W-:Y:S01]  /*6950*/  IADD3 R2, P1, R8, 0xf0, RZ ;  /* 0x000000f008027810 */ /* 0x008fe20007f3e0ff */
[----:B------:R-:W-:Y:S01]  /*6960*/  UMOV UR15, 0x14f00000 ;  /* 0x14f00000000f7882 */ /* 0x000fe20000000000 */
[----:B------:R-:W-:Y:S01]  /*6970*/  R2UR UR19, R17 ;  /* 0x00000000111372ca */ /* 0x000fe200000e0000 */
[----:B------:R-:W-:Y:S01]  /*6980*/  UMOV UR18, URZ ;  /* 0x0000003f00127c82 */ /* 0x000fe20008000000 */
[----:B------:R-:W-:Y:S01]  /*6990*/  R2UR UR10, R2 ;  /* 0x00000000020a72ca */ /* 0x000fe200000e0000 */
[----:B------:R-:W-:Y:S01]  /*69a0*/  IMAD.X R3, RZ, RZ, R0, P1 ;  /* 0x000000ffff037224 */ /* 0x000fe200008e0600 */
[----:B------:R-:W-:-:S04]  /*69b0*/  UMOV UR13, 0x20 ;  /* 0x00000020000d7882 */ /* 0x000fc80000000000 */
[----:B------:R-:W-:Y:S01]  /*69c0*/  R2UR UR11, R3 ;  /* 0x00000000030b72ca */ /* 0x000fe200000e0000 */
[----:B------:R-:W-:Y:S02]  /*69d0*/  UIADD3 UR8, UR17, 0x20200, URZ ;  /* 0x0002020011087890 */ /* 0x000fe4000fffe03f */
[----:B------:R-:W-:Y:S02]  /*69e0*/  UIADD3 UR16, UR17, 0x14000, URZ ;  /* 0x0001400011107890 */ /* 0x000fe4000fffe03f */
[----:B------:R-:W-:Y:S02]  /*69f0*/  UIADD3 UR17, UR17, 0x30c18, URZ ;  /* 0x00030c1811117890 */ /* 0x000fe4000fffe03f */
[----:B------:R-:W-:-:S05]  /*6a00*/  UIMAD.WIDE UR6, UR19, 0x4, UR4 ;  /* 0x00000004130678a5 */ /* 0x000fca000f8e0204 */
[----:B------:R-:W-:Y:S02]  /*6a10*/  UMOV UR9, UR17 ;  /* 0x0000001100097c82 */ /* 0x000fe40008000000 */
[----:B------:R3:W-:Y:S02]  /*6a20*/  UTMALDG.4D [UR16], [UR10], desc[UR14] ;  /* 0x00000e100a0075b4 */ /* 0x0007e40008019000 */
[----:B------:R3:W-:Y:S01]  /*6a30*/  UBLKCP.S.G [UR8], [UR6], UR13 ;  /* 0x00000008060073ba */ /* 0x0007e2000800020d */
[----:B------:R-:W4:Y:S02]  /*6a40*/  SYNCS.PHASECHK.TRANS64.TRYWAIT P1, [R11+URZ+0x30c48], R21 ;  /* 0x030c48150b0075a7 */ /* 0x000f24000802017f */
[----:B---34-:R-:W-:Y:S05]  /*6a50*/  @!P1 BRA `(.L_x_64) ;  /* 0x0000000c00d89947 */ /* 0x018fea0003800000 */
.L_x_87:
[----:B-123--:R-:W-:Y:S01]  /*6a60*/  SHF.R.S32.HI R21, RZ, 0x1f, R17 ;  /* 0x0000001fff157819 */ /* 0x00efe20000011411 */
[----:B------:R-:W-:Y:S06]  /*6a70*/  @P0 BRA `(.L_x_65) ;  /* 0x00000000001c0947 */ /* 0x000fec0003800000 */
[----:B------:R-:W-:-:S04]  /*6a80*/  IMAD.MOV.U32 R14, RZ, RZ, 0x4200 ;  /* 0x00004200ff0e7424 */ /* 0x000fc800078e00ff */
[----:B------:R1:W-:Y:S02]  /*6a90*/  SYNCS.ARRIVE.TRANS64 RZ, [R11+URZ+0x30c38], R14 ;  /* 0x030c380e0bff79a7 */ /* 0x0003e4000800003f */
[----:B-1----:R-:W1:Y:S02]  /*6aa0*/  S2R R14, SR_TID.X ;  /* 0x00000000000e7919 */ /* 0x002e640000002100 */
[----:B-1----:R-:W-:-:S04]  /*6ab0*/  LOP3.LUT R14, R14, 0x1f, RZ, 0xc0, !PT ;  /* 0x0000001f0e0e7812 */ /* 0x002fc800078ec0ff */
[----:B------:R-:W-:-:S13]  /*6ac0*/  ISETP.NE.AND P1, PT, R14, RZ, PT ;  /* 0x000000ff0e00720c */ /* 0x000fda0003f25270 */
[----:B------:R-:W-:Y:S05]  /*6ad0*/  @!P1 BRA `(.L_x_65) ;  /* 0x0000000000049947 */ /* 0x000fea0003800000 */
[----:B------:R-:W-:Y:S01]  /*6ae0*/  BPT.TRAP 0x1 ;  /* 0x000000040000795c */ /* 0x000fe20000300000 */
.L_x_65:
[C---:B------:R-:W-:Y:S01]  /*6af0*/  R2UR UR19, R17.reuse ;  /* 0x00000000111372ca */ /* 0x040fe200000e0000 */
[----:B------:R-:W-:Y:S01]  /*6b00*/  UMOV UR8, 0x0 ;  /* 0x0000000000087882 */ /* 0x000fe20000000000 */
[----:B------:R-:W-:Y:S01]  /*6b10*/  IADD3 R17, P1, R17, R6, RZ ;  /* 0x0000000611117210 */ /* 0x000fe20007f3e0ff */
[----:B------:R-:W-:Y:S01]  /*6b20*/  UMOV UR9, 0x14f00000 ;  /* 0x14f0000000097882 */ /* 0x000fe20000000000 */
[----:B------:R-:W-:Y:S01]  /*6b30*/  R2UR UR10, R11 ;  /* 0x000000000b0a72ca */ /* 0x000fe200000e0000 */
[----:B------:R-:W-:Y:S01]  /*6b40*/  UMOV UR18, URZ ;  /* 0x0000003f00127c82 */ /* 0x000fe20008000000 */
[----:B------:R-:W-:Y:S01]  /*6b50*/  R2UR UR6, R4 ;  /* 0x00000000040672ca */ /* 0x000fe200000e0000 */
[----:B------:R-:W-:Y:S01]  /*6b60*/  IMAD.X R21, R21, 0x1, R10, P1 ;  /* 0x0000000115157824 */ /* 0x000fe200008e060a */
[----:B------:R-:W-:Y:S01]  /*6b70*/  LEA R12, P1, R17, R12, 0x2 ;  /* 0x0000000c110c7211 */ /* 0x000fe200078210ff */
[----:B------:R-:W-:Y:S01]  /*6b80*/  UMOV UR13, 0x20 ;  /* 0x00000020000d7882 */ /* 0x000fe20000000000 */
[----:B------:R-:W-:-:S02]  /*6b90*/  R2UR UR7, R5 ;  /* 0x00000000050772ca */ /* 0x000fc400000e0000 */
[----:B------:R-:W-:Y:S02]  /*6ba0*/  LEA.HI.X R21, R17, R13, R21, 0x2, P1 ;  /* 0x0000000d11157211 */ /* 0x000fe400008f1415 */
[----:B------:R-:W-:Y:S02]  /*6bb0*/  R2UR UR14, R12 ;  /* 0x000000000c0e72ca */ /* 0x000fe400000e0000 */
[----:B------:R-:W-:Y:S01]  /*6bc0*/  R2UR UR15, R21 ;  /* 0x00000000150f72ca */ /* 0x000fe200000e0000 */
[----:B------:R-:W-:Y:S01]  /*6bd0*/  UIADD3 UR16, UR10, 0x1c000, URZ ;  /* 0x0001c0000a107890 */ /* 0x000fe2000fffe03f */
[----:B------:R-:W-:Y:S01]  /*6be0*/  LOP3.LUT R9, R9, 0x1, RZ, 0x3c, !PT ;  /* 0x0000000109097812 */ /* 0x000fe200078e3cff */
[----:B------:R-:W-:Y:S02]  /*6bf0*/  UIADD3 UR17, UR10, 0x30c38, URZ ;  /* 0x00030c380a117890 */ /* 0x000fe4000fffe03f */
[----:B------:R-:W-:Y:S01]  /*6c00*/  UIADD3 UR10, UR10, 0x20600, URZ ;  /* 0x000206000a0a7890 */ /* 0x000fe2000fffe03f */
[----:B------:R-:W-:-:S04]  /*6c10*/  SHF.L.U32 R4, R9, 0x1f, RZ ;  /* 0x0000001f09047819 */ /* 0x000fc800000006ff */
[----:B------:R-:W-:Y:S02]  /*6c20*/  UMOV UR11, UR17 ;  /* 0x00000011000b7c82 */ /* 0x000fe40008000000 */
[----:B------:R1:W-:Y:S02]  /*6c30*/  UTMALDG.4D [UR16], [UR6], desc[UR8] ;  /* 0x00000810060075b4 */ /* 0x0003e40008019000 */
[----:B------:R1:W-:Y:S01]  /*6c40*/  UBLKCP.S.G [UR10], [UR14], UR13 ;  /* 0x0000000a0e0073ba */ /* 0x0003e2000800020d */
[----:B------:R-:W2:Y:S02]  /*6c50*/  SYNCS.PHASECHK.TRANS64.TRYWAIT P1, [R11+URZ+0x30c20], R4 ;  /* 0x030c20040b0075a7 */ /* 0x000ea4000802017f */
[----:B-12---:R-:W-:Y:S05]  /*6c60*/  @!P1 BRA `(.L_x_66) ;  /* 0x0000000c00689947 */ /* 0x006fea0003800000 */
.L_x_89:
[----:B------:R-:W-:Y:S05]  /*6c70*/  @P0 BRA `(.L_x_67) ;  /* 0x0000000000140947 */ /* 0x000fea0003800000 */
[----:B------:R-:W-:Y:S01]  /*6c80*/  ISETP.NE.AND P1, PT, R14, RZ, PT ;  /* 0x000000ff0e00720c */ /* 0x000fe20003f25270 */
[----:B-1----:R-:W-:-:S04]  /*6c90*/  IMAD.MOV.U32 R4, RZ, RZ, 0x4200 ;  /* 0x00004200ff047424 */ /* 0x002fc800078e00ff */
[----:B------:R2:W-:Y:S08]  /*6ca0*/  SYNCS.ARRIVE.TRANS64 RZ, [R11+URZ+0x30c10], R4 ;  /* 0x030c10040bff79a7 */ /* 0x0005f0000800003f */
[----:B------:R-:W-:Y:S05]  /*6cb0*/  @!P1 BRA `(.L_x_67) ;  /* 0x0000000000049947 */ /* 0x000fea0003800000 */
[----:B------:R-:W-:Y:S01]  /*6cc0*/  BPT.TRAP 0x1 ;  /* 0x000000040000795c */ /* 0x000fe20000300000 */
.L_x_67:
[----:B------:R-:W-:Y:S01]  /*6cd0*/  R2UR UR6, R15 ;  /* 0x000000000f0672ca */ /* 0x000fe200000e0000 */
[----:B------:R-:W-:Y:S01]  /*6ce0*/  VIADD R18, R18, 0xfffffffe ;  /* 0xfffffffe12127836 */ /* 0x000fe20000000000 */
[----:B------:R-:W-:Y:S01]  /*6cf0*/  R2UR UR17, R11 ;  /* 0x000000000b1172ca */ /* 0x000fe200000e0000 */
[----:B------:R-:W-:Y:S01]  /*6d00*/  UMOV UR22, 0x0 ;  /* 0x0000000000167882 */ /* 0x000fe20000000000 */
[----:B------:R-:W-:Y:S01]  /*6d10*/  R2UR UR14, R2 ;  /* 0x00000000020e72ca */ /* 0x000fe200000e0000 */
[----:B------:R-:W-:Y:S01]  /*6d20*/  UMOV UR23, 0x14f00000 ;  /* 0x14f0000000177882 */ /* 0x000fe20000000000 */
[----:B------:R-:W-:Y:S01]  /*6d30*/  R2UR UR15, R3 ;  /* 0x00000000030f72ca */ /* 0x000fe200000e0000 */
[----:B------:R-:W-:Y:S01]  /*6d40*/  UMOV UR18, URZ ;  /* 0x0000003f00127c82 */ /* 0x000fe20008000000 */
[----:B------:R-:W-:Y:S01]  /*6d50*/  ISETP.NE.AND P1, PT, R18, RZ, PT ;  /* 0x000000ff1200720c */ /* 0x000fe20003f25270 */
[----:B------:R-:W-:-:S04]  /*6d60*/  UMOV UR7, 0x20 ;  /* 0x0000002000077882 */ /* 0x000fc80000000000 */
[----:B------:R-:W-:Y:S02]  /*6d70*/  UIADD3 UR6, UR6, 0x2, URZ ;  /* 0x0000000206067890 */ /* 0x000fe4000fffe03f */
[----:B------:R-:W-:Y:S02]  /*6d80*/  UIADD3 UR10, UR17, 0x20000, URZ ;  /* 0x00020000110a7890 */ /* 0x000fe4000fffe03f */
[----:B------:R-:W-:Y:S02]  /*6d90*/  USHF.L.U32 UR19, UR6, 0x7, URZ ;  /* 0x0000000706137899 */ /* 0x000fe4000800063f */
[----:B------:R-:W-:Y:S01]  /*6da0*/  UIADD3 UR16, UR17, 0x10000, URZ ;  /* 0x0001000011107890 */ /* 0x000fe2000fffe03f */
[----:B------:R-:W-:Y:S01]  /*6db0*/  IMAD.U32 R15, RZ, RZ, UR6 ;  /* 0x00000006ff0f7e24 */ /* 0x000fe2000f8e00ff */
[----:B------:R-:W-:Y:S02]  /*6dc0*/  UIADD3 UR17, UR17, 0x30c10, URZ ;  /* 0x00030c1011117890 */ /* 0x000fe4000fffe03f */
[----:B------:R-:W-:-:S05]  /*6dd0*/  UIMAD.WIDE UR8, UR19, 0x4, UR4 ;  /* 0x00000004130878a5 */ /* 0x000fca000f8e0204 */
[----:B------:R-:W-:Y:S02]  /*6de0*/  UMOV UR11, UR17 ;  /* 0x00000011000b7c82 */ /* 0x000fe40008000000 */
[----:B------:R3:W-:Y:S02]  /*6df0*/  UTMALDG.4D [UR16], [UR14], desc[UR22] ;  /* 0x000016100e0075b4 */ /* 0x0007e40008019000 */
[----:B------:R3:W-:Y:S02]  /*6e00*/  UBLKCP.S.G [UR10], [UR8], UR7 ;  /* 0x0000000a080073ba */ /* 0x0007e40008000207 */
[----:B---3--:R-:W-:Y:S05]  /*6e10*/  @P1 BRA `(.L_x_68) ;  /* 0xfffffff800101947 */ /* 0x008fea000383ffff */
[----:B------:R-:W-:-:S07]  /*6e20*/  IMAD.U32 R5, RZ, RZ, UR19 ;  /* 0x00000013ff057e24 */ /* 0x000fce000f8e00ff */
.L_x_59:
[----:B------:R-:W-:-:S13]  /*6e30*/  ISETP.NE.AND P1, PT, R19, RZ, PT ;  /* 0x000000ff1300720c */ /* 0x000fda0003f25270 */
[----:B------:R-:W-:Y:S05]  /*6e40*/  @!P1 BRA `(.L_x_58) ;  /* 0x0000000000f09947 */ /* 0x000fea0003800000 */
[----:B------:R-:W-:-:S04]  /*6e50*/  SHF.L.U32 R12, R9, 0x1f, RZ ;  /* 0x0000001f090c7819 */ /* 0x000fc800000006ff */
[----:B------:R-:W3:Y:S02]  /*6e60*/  SYNCS.PHASECHK.TRANS64.TRYWAIT P1, [R11+URZ+0x30c40], R12 ;  /* 0x030c400c0b0075a7 */ /* 0x000ee4000802017f */
[----:B---3--:R-:W-:Y:S05]  /*6e70*/  @!P1 BRA `(.L_x_69) ;  /* 0x0000000800fc9947 */ /* 0x008fea0003800000 */
.L_x_90:
[----:B------:R-:W-:Y:S05]  /*6e80*/  @P0 BRA `(.L_x_70) ;  /* 0x0000000000140947 */ /* 0x000fea0003800000 */
[----:B------:R-:W-:Y:S01]  /*6e90*/  ISETP.NE.AND P1, PT, R14, RZ, PT ;  /* 0x000000ff0e00720c */ /* 0x000fe20003f25270 */
[----:B-12---:R-:W-:-:S04]  /*6ea0*/  IMAD.MOV.U32 R4, RZ, RZ, 0x4200 ;  /* 0x00004200ff047424 */ /* 0x006fc800078e00ff */
[----:B------:R4:W-:Y:S08]  /*6eb0*/  SYNCS.ARRIVE.TRANS64 RZ, [R11+URZ+0x30c30], R4 ;  /* 0x030c30040bff79a7 */ /* 0x0009f0000800003f */
[----:B------:R-:W-:Y:S05]  /*6ec0*/  @!P1 BRA `(.L_x_70) ;  /* 0x0000000000049947 */ /* 0x000fea0003800000 */
[----:B------:R-:W-:Y:S01]  /*6ed0*/  BPT.TRAP 0x1 ;  /* 0x000000040000795c */ /* 0x000fe20000300000 */
.L_x_70:
[----:B-12-4-:R-:W1:Y:S01]  /*6ee0*/  LDC.64 R4, c[0x0][0x728] ;  /* 0x0001ca00ff047b82 */ /* 0x016e620000000a00 */
[----:B------:R-:W-:Y:S01]  /*6ef0*/  IMAD.SHL.U32 R15, R15, 0x80, RZ ;  /* 0x000000800f0f7824 */ /* 0x000fe200078e00ff */
[----:B------:R-:W-:Y:S01]  /*6f00*/  R2UR UR10, R11 ;  /* 0x000000000b0a72ca */ /* 0x000fe200000e0000 */
[----:B------:R-:W-:Y:S01]  /*6f10*/  UMOV UR8, 0x0 ;  /* 0x0000000000087882 */ /* 0x000fe20000000000 */
[----:B------:R-:W-:Y:S01]  /*6f20*/  UMOV UR9, 0x14f00000 ;  /* 0x14f0000000097882 */ /* 0x000fe20000000000 */
[----:B------:R-:W-:Y:S01]  /*6f30*/  UMOV UR18, URZ ;  /* 0x0000003f00127c82 */ /* 0x000fe20008000000 */
[C---:B------:R-:W-:Y:S01]  /*6f40*/  IADD3 R13, P1, R15.reuse, R6, RZ ;  /* 0x000000060f0d7210 */ /* 0x040fe20007f3e0ff */
[----:B------:R-:W-:Y:S01]  /*6f50*/  UMOV UR13, 0x20 ;  /* 0x00000020000d7882 */ /* 0x000fe20000000000 */
[----:B------:R-:W-:-:S07]  /*6f60*/  R2UR UR19, R15 ;  /* 0x000000000f1372ca */ /* 0x000fce00000e0000 */
[----:B------:R-:W-:Y:S02]  /*6f70*/  UIADD3 UR16, UR10, 0x18000, URZ ;  /* 0x000180000a107890 */ /* 0x000fe4000fffe03f */
[----:B------:R-:W-:Y:S02]  /*6f80*/  UIADD3 UR17, UR10, 0x30c30, URZ ;  /* 0x00030c300a117890 */ /* 0x000fe4000fffe03f */
[----:B------:R-:W-:Y:S01]  /*6f90*/  UIADD3 UR10, UR10, 0x20400, URZ ;  /* 0x000204000a0a7890 */ /* 0x000fe2000fffe03f */
[----:B-1----:R-:W-:-:S04]  /*6fa0*/  LEA R4, P2, R13, R4, 0x2 ;  /* 0x000000040d047211 */ /* 0x002fc800078410ff */
[----:B------:R-:W-:Y:S01]  /*6fb0*/  UMOV UR11, UR17 ;  /* 0x00000011000b7c82 */ /* 0x000fe20008000000 */
[----:B------:R-:W-:Y:S02]  /*6fc0*/  R2UR UR14, R4 ;  /* 0x00000000040e72ca */ /* 0x000fe400000e0000 */
[----:B------:R-:W-:-:S04]  /*6fd0*/  LEA.HI.X.SX32 R4, R15, R10, 0x1, P1 ;  /* 0x0000000a0f047211 */ /* 0x000fc800008f0eff */
[----:B------:R-:W-:Y:S02]  /*6fe0*/  LEA.HI.X R5, R13, R5, R4, 0x2, P2 ;  /* 0x000000050d057211 */ /* 0x000fe400010f1404 */
[----:B------:R-:W-:Y:S02]  /*6ff0*/  IADD3 R4, P1, R8, 0x1f0, RZ ;  /* 0x000001f008047810 */ /* 0x000fe40007f3e0ff */
[----:B------:R-:W-:Y:S02]  /*7000*/  R2UR UR15, R5 ;  /* 0x00000000050f72ca */ /* 0x000fe400000e0000 */
[----:B------:R-:W-:Y:S01]  /*7010*/  R2UR UR6, R4 ;  /* 0x00000000040672ca */ /* 0x000fe200000e0000 */
[----:B------:R-:W-:-:S05]  /*7020*/  IMAD.X R4, RZ, RZ, R0, P1 ;  /* 0x000000ffff047224 */ /* 0x000fca00008e0600 */
[----:B------:R-:W-:-:S13]  /*7030*/  R2UR UR7, R4 ;  /* 0x00000000040772ca */ /* 0x000fda00000e0000 */
[----:B------:R1:W-:Y:S01]  /*7040*/  UTMALDG.4D [UR16], [UR6], desc[UR8] ;  /* 0x00000810060075b4 */ /* 0x0003e20008019000 */
[----:B------:R1:W-:Y:S01]  /*7050*/  UBLKCP.S.G [UR10], [UR14], UR13 ;  /* 0x0000000a0e0073ba */ /* 0x0003e2000800020d */
[----:B------:R-:W2:Y:S02]  /*7060*/  SYNCS.PHASECHK.TRANS64.TRYWAIT P1, [R11+URZ+0x30c28], R12 ;  /* 0x030c280c0b0075a7 */ /* 0x000ea4000802017f */
[----:B-12---:R-:W-:Y:S05]  /*7070*/  @!P1 BRA `(.L_x_71) ;  /* 0x0000000800909947 */ /* 0x006fea0003800000 */
.L_x_91:
[----:B------:R-:W-:Y:S05]  /*7080*/  @P0 BRA `(.L_x_72) ;  /* 0x0000000000140947 */ /* 0x000fea0003800000 */
[----:B------:R-:W-:Y:S01]  /*7090*/  ISETP.NE.AND P0, PT, R14, RZ, PT ;  /* 0x000000ff0e00720c */ /* 0x000fe20003f05270 */
[----:B------:R-:W-:-:S04]  /*70a0*/  IMAD.MOV.U32 R4, RZ, RZ, 0x4200 ;  /* 0x00004200ff047424 */ /* 0x000fc800078e00ff */
[----:B------:R2:W-:Y:S08]  /*70b0*/  SYNCS.ARRIVE.TRANS64 RZ, [R11+URZ+0x30c18], R4 ;  /* 0x030c18040bff79a7 */ /* 0x0005f0000800003f */
[----:B------:R-:W-:Y:S05]  /*70c0*/  @!P0 BRA `(.L_x_72) ;  /* 0x0000000000048947 */ /* 0x000fea0003800000 */
[----:B------:R-:W-:Y:S01]  /*70d0*/  BPT.TRAP 0x1 ;  /* 0x000000040000795c */ /* 0x000fe20000300000 */
.L_x_72:
[----:B------:R-:W-:Y:S01]  /*70e0*/  R2UR UR19, R15 ;  /* 0x000000000f1372ca */ /* 0x000fe200000e0000 */
[----:B------:R-:W-:Y:S01]  /*70f0*/  UMOV UR14, 0x0 ;  /* 0x00000000000e7882 */ /* 0x000fe20000000000 */
[----:B------:R-:W-:Y:S01]  /*7100*/  R2UR UR17, R11 ;  /* 0x000000000b1172ca */ /* 0x000fe200000e0000 */
[----:B------:R-:W-:Y:S01]  /*7110*/  UMOV UR15, 0x14f00000 ;  /* 0x14f00000000f7882 */ /* 0x000fe20000000000 */
[----:B------:R-:W-:Y:S01]  /*7120*/  R2UR UR10, R2 ;  /* 0x00000000020a72ca */ /* 0x000fe200000e0000 */
[----:B------:R-:W-:Y:S01]  /*7130*/  UMOV UR18, URZ ;  /* 0x0000003f00127c82 */ /* 0x000fe20008000000 */
[----:B------:R-:W-:Y:S01]  /*7140*/  R2UR UR11, R3 ;  /* 0x00000000030b72ca */ /* 0x000fe200000e0000 */
[----:B------:R-:W-:Y:S01]  /*7150*/  UMOV UR13, 0x20 ;  /* 0x00000020000d7882 */ /* 0x000fe20000000000 */
[----:B------:R-:W-:-:S05]  /*7160*/  IMAD.MOV.U32 R20, RZ, RZ, 0x1 ;  /* 0x00000001ff147424 */ /* 0x000fca00078e00ff */
[----:B------:R-:W-:Y:S02]  /*7170*/  UIADD3 UR19, UR19, 0x80, URZ ;  /* 0x0000008013137890 */ /* 0x000fe4000fffe03f */
[----:B------:R-:W-:Y:S02]  /*7180*/  UIADD3 UR8, UR17, 0x20200, URZ ;  /* 0x0002020011087890 */ /* 0x000fe4000fffe03f */
[----:B------:R-:W-:Y:S02]  /*7190*/  UIADD3 UR16, UR17, 0x14000, URZ ;  /* 0x0001400011107890 */ /* 0x000fe4000fffe03f */
[----:B------:R-:W-:Y:S01]  /*71a0*/  UIADD3 UR17, UR17, 0x30c18, URZ ;  /* 0x00030c1811117890 */ /* 0x000fe2000fffe03f */
[----:B------:R-:W-:Y:S01]  /*71b0*/  IMAD.U32 R5, RZ, RZ, UR19 ;  /* 0x00000013ff057e24 */ /* 0x000fe2000f8e00ff */
[----:B------:R-:W-:-:S05]  /*71c0*/  UIMAD.WIDE UR6, UR19, 0x4, UR4 ;  /* 0x00000004130678a5 */ /* 0x000fca000f8e0204 */
[----:B------:R-:W-:Y:S02]  /*71d0*/  UMOV UR9, UR17 ;  /* 0x0000001100097c82 */ /* 0x000fe40008000000 */
[----:B------:R4:W-:Y:S02]  /*71e0*/  UTMALDG.4D [UR16], [UR10], desc[UR14] ;  /* 0x00000e100a0075b4 */ /* 0x0009e40008019000 */
[----:B------:R4:W-:Y:S02]  /*71f0*/  UBLKCP.S.G [UR8], [UR6], UR13 ;  /* 0x00000008060073ba */ /* 0x0009e4000800020d */
[----:B----4-:R-:W-:Y:S01]  /*7200*/  NOP ;  /* 0x0000000000007918 */ /* 0x010fe20000000000 */
.L_x_58:
[----:B------:R-:W4:Y:S01]  /*7210*/  S2R R2, SR_TID.X ;  /* 0x0000000000027919 */ /* 0x000f220000002100 */
[----:B------:R-:W-:Y:S01]  /*7220*/  IMAD R13, R20, 0x8, R11 ;  /* 0x00000008140d7824 */ /* 0x000fe200078e020b */
[----:B----4-:R-:W-:Y:S02]  /*7230*/  LOP3.LUT R3, R2, 0x7f, RZ, 0xc0, !PT ;  /* 0x0000007f02037812 */ /* 0x010fe400078ec0ff */
[----:B------:R-:W-:Y:S02]  /*7240*/  SHF.L.U32 R2, R9, 0x1f, RZ ;  /* 0x0000001f09027819 */ /* 0x000fe400000006ff */
[----:B------:R-:W-:Y:S02]  /*7250*/  ISETP.NE.AND P1, PT, R3, RZ, PT ;  /* 0x000000ff0300720c */ /* 0x000fe40003f25270 */
[----:B------:R-:W4:Y:S02]  /*7260*/  SYNCS.PHASECHK.TRANS64.TRYWAIT P0, [R13+URZ+0x30c40], R2 ;  /* 0x030c40020d0075a7 */ /* 0x000f24000800017f */
[----:B----4-:R-:W-:Y:S09]  /*7270*/  @!P0 BRA `(.L_x_73) ;  /* 0x0000000800248947 */ /* 0x010ff20003800000 */
.L_x_92:
[----:B------:R-:W-:Y:S05]  /*7280*/  @P1 BRA `(.L_x_74) ;  /* 0x0000000000181947 */ /* 0x000fea0003800000 */
[----:B------:R-:W5:Y:S01]  /*7290*/  S2R R3, SR_TID.X ;  /* 0x0000000000037919 */ /* 0x000f620000002100 */
[----:B----4-:R-:W-:-:S04]  /*72a0*/  IMAD.MOV.U32 R2, RZ, RZ, 0x4200 ;  /* 0x00004200ff027424 */ /* 0x010fc800078e00ff */
[----:B------:R4:W-:Y:S01]  /*72b0*/  SYNCS.ARRIVE.TRANS64 RZ, [R13+URZ+0x30c30], R2 ;  /* 0x030c30020dff79a7 */ /* 0x0009e2000800003f */
[----:B-----5:R-:W-:-:S13]  /*72c0*/  LOP3.LUT P0, RZ, R3, 0x1f, RZ, 0xc0, !PT ;  /* 0x0000001f03ff7812 */ /* 0x020fda000780c0ff */
[----:B----4-:R-:W-:Y:S05]  /*72d0*/  @!P0 BRA `(.L_x_74) ;  /* 0x0000000000048947 */ /* 0x010fea0003800000 */
[----:B--2---:R-:W-:Y:S01]  /*72e0*/  BPT.TRAP 0x1 ;  /* 0x000000040000795c */ /* 0x004fe20000300000 */
.L_x_74:
[----:B----4-:R-:W4:Y:S01]  /*72f0*/  LDC.64 R2, c[0x0][0x728] ;  /* 0x0001ca00ff027b82 */ /* 0x010f220000000a00 */
[----:B------:R-:W-:Y:S01]  /*7300*/  IADD3 R6, P0, R5, R6, RZ ;  /* 0x0000000605067210 */ /* 0x000fe20007f1e0ff */
[C-C-:B-12---:R-:W-:Y:S01]  /*7310*/  IMAD R4, R20.reuse, 0x4000, R11.reuse ;  /* 0x0000400014047824 */ /* 0x146fe200078e020b */
[----:B------:R-:W-:Y:S01]  /*7320*/  R2UR UR17, R13 ;  /* 0x000000000d1172ca */ /* 0x000fe200000e0000 */
[----:B---3--:R-:W-:Y:S01]  /*7330*/  IMAD R11, R20, 0x200, R11 ;  /* 0x00000200140b7824 */ /* 0x008fe200078e020b */
[----:B------:R-:W-:Y:S01]  /*7340*/  LEA.HI.X.SX32 R10, R5, R10, 0x1, P0 ;  /* 0x0000000a050a7211 */ /* 0x000fe200000f0eff */
[----:B------:R-:W-:Y:S01]  /*7350*/  UMOV UR8, 0x0 ;  /* 0x0000000000087882 */ /* 0x000fe20000000000 */
[----:B------:R-:W-:Y:S01]  /*7360*/  R2UR UR16, R4 ;  /* 0x00000000041072ca */ /* 0x000fe200000e0000 */
[----:B------:R-:W-:Y:S01]  /*7370*/  UMOV UR9, 0x14f00000 ;  /* 0x14f0000000097882 */ /* 0x000fe20000000000 */
[----:B------:R-:W-:Y:S01]  /*7380*/  R2UR UR10, R11 ;  /* 0x000000000b0a72ca */ /* 0x000fe200000e0000 */
[----:B------:R-:W-:Y:S01]  /*7390*/  UMOV UR18, URZ ;  /* 0x0000003f00127c82 */ /* 0x000fe20008000000 */
[----:B------:R-:W-:Y:S01]  /*73a0*/  R2UR UR19, R5 ;  /* 0x00000000051372ca */ /* 0x000fe200000e0000 */
[----:B------:R-:W-:-:S04]  /*73b0*/  UMOV UR13, 0x20 ;  /* 0x00000020000d7882 */ /* 0x000fc80000000000 */
[----:B------:R-:W-:-:S04]  /*73c0*/  UIADD3 UR17, UR17, 0x30c30, URZ ;  /* 0x00030c3011117890 */ /* 0x000fc8000fffe03f */
[----:B------:R-:W-:Y:S02]  /*73d0*/  UIADD3 UR16, UR16, 0x18000, URZ ;  /* 0x0001800010107890 */ /* 0x000fe4000fffe03f */
[----:B------:R-:W-:Y:S01]  /*73e0*/  UIADD3 UR10, UR10, 0x20400, URZ ;  /* 0x000204000a0a7890 */ /* 0x000fe2000fffe03f */
[----:B----4-:R-:W-:Y:S01]  /*73f0*/  LEA R2, P0, R6, R2, 0x2 ;  /* 0x0000000206027211 */ /* 0x010fe200078010ff */
[----:B------:R-:W-:-:S03]  /*7400*/  UMOV UR11, UR17 ;  /* 0x00000011000b7c82 */ /* 0x000fc60008000000 */
[----:B------:R-:W-:Y:S02]  /*7410*/  LEA.HI.X R3, R6, R3, R10, 0x2, P0 ;  /* 0x0000000306037211 */ /* 0x000fe400000f140a */
[----:B------:R-:W-:Y:S02]  /*7420*/  IADD3 R8, P0, R8, 0x1f0, RZ ;  /* 0x000001f008087810 */ /* 0x000fe40007f1e0ff */
[----:B------:R-:W-:Y:S02]  /*7430*/  R2UR UR14, R2 ;  /* 0x00000000020e72ca */ /* 0x000fe400000e0000 */
[----:B------:R-:W-:Y:S01]  /*7440*/  R2UR UR6, R8 ;  /* 0x00000000080672ca */ /* 0x000fe200000e0000 */
[----:B------:R-:W-:Y:S01]  /*7450*/  IMAD.X R0, RZ, RZ, R0, P0 ;  /* 0x000000ffff007224 */ /* 0x000fe200000e0600 */
[----:B------:R-:W-:-:S04]  /*7460*/  R2UR UR15, R3 ;  /* 0x00000000030f72ca */ /* 0x000fc800000e0000 */
[----:B------:R-:W-:Y:S01]  /*7470*/  R2UR UR7, R0 ;  /* 0x00000000000772ca */ /* 0x000fe200000e0000 */
[----:B------:R-:W-:-:S05]  /*7480*/  VIADD R0, R20, 0x1 ;  /* 0x0000000114007836 */ /* 0x000fca0000000000 */
[----:B------:R-:W-:-:S04]  /*7490*/  ISETP.NE.AND P0, PT, R0, 0x2, PT ;  /* 0x000000020000780c */ /* 0x000fc80003f05270 */
[----:B------:R-:W-:Y:S02]  /*74a0*/  SEL R2, RZ, 0x1, P0 ;  /* 0x00000001ff027807 */ /* 0x000fe40000000000 */
[----:B------:R-:W-:Y:S01]  /*74b0*/  SEL R0, R0, RZ, P0 ;  /* 0x000000ff00007207 */ /* 0x000fe20000000000 */
[----:B------:R1:W-:Y:S01]  /*74c0*/  UTMALDG.4D [UR16], [UR6], desc[UR8] ;  /* 0x00000810060075b4 */ /* 0x0003e20008019000 */
[----:B------:R-:W-:Y:S01]  /*74d0*/  LOP3.LUT R9, R9, R2, RZ, 0x3c, !PT ;  /* 0x0000000209097212 */ /* 0x000fe200078e3cff */
[----:B------:R1:W-:Y:S02]  /*74e0*/  UBLKCP.S.G [UR10], [UR14], UR13 ;  /* 0x0000000a0e0073ba */ /* 0x0003e4000800020d */
[----:B-1----:R-:W-:-:S04]  /*74f0*/  NOP ;  /* 0x0000000000007918 */ /* 0x002fc80000000000 */
.L_x_55:
[----:B------:R-:W-:Y:S05]  /*7500*/  BSYNC B0 ;  /* 0x0000000000007941 */ /* 0x000fea0003800000 */
.L_x_54:
[----:B------:R-:W-:-:S03]  /*7510*/  UMOV UR6, 0xffffffff ;  /* 0xffffffff00067882 */ /* 0x000fc60000000000 */
[----:B------:R-:W-:Y:S05]  /*7520*/  BRA.DIV UR6, `(.L_x_75) ;  /* 0x00000006068c7947 */ /* 0x000fea000b800000 */
[----:B------:R-:W-:-:S13]  /*7530*/  ELECT P0, URZ, PT ;  /* 0x00000000003f782f */ /* 0x000fda0003800000 */
.L_x_95:
[----:B------:R-:W-:Y:S05]  /*7540*/  @!P0 BRA `(.L_x_7) ;  /* 0x0000000000808947 */ /* 0x000fea0003800000 */
[----:B------:R-:W-:-:S04]  /*7550*/  LOP3.LUT R16, R16, 0x2, RZ, 0xfc, !PT ;  /* 0x0000000210107812 */ /* 0x000fc800078efcff */
[----:B------:R-:W-:-:S13]  /*7560*/  ISETP.NE.AND P0, PT, R16, 0x3, PT ;  /* 0x000000031000780c */ /* 0x000fda0003f05270 */
[----:B------:R-:W-:Y:S05]  /*7570*/  @!P0 BRA `(.L_x_76) ;  /* 0x0000000000048947 */ /* 0x000fea0003800000 */
[----:B------:R-:W-:Y:S01]  /*7580*/  BPT.TRAP 0x1 ;  /* 0x000000040000795c */ /* 0x000fe20000300000 */
.L_x_76:
[----:B------:R-:W1:Y:S01]  /*7590*/  S2R R3, SR_CgaCtaId ;  /* 0x0000000000037919 */ /* 0x000e620000008800 */
[----:B------:R-:W-:Y:S02]  /*75a0*/  MOV R2, 0x400 ;  /* 0x0000040000027802 */ /* 0x000fe40000000f00 */
[----:B------:R-:W-:Y:S02]  /*75b0*/  SHF.L.U32 R5, R9, 0x1f, RZ ;  /* 0x0000001f09057819 */ /* 0x000fe400000006ff */
[----:B-1----:R-:W-:Y:S01]  /*75c0*/  LEA R7, R3, R2, 0x18 ;  /* 0x0000000203077211 */ /* 0x002fe200078ec0ff */
[----:B------:R-:W-:-:S04]  /*75d0*/  VIADD R2, R0, 0x1 ;  /* 0x0000000100027836 */ /* 0x000fc80000000000 */
[----:B------:R-:W-:Y:S01]  /*75e0*/  VIADD R3, R7, 0x30c20 ;  /* 0x00030c2007037836 */ /* 0x000fe20000000000 */
[----:B------:R-:W-:-:S03]  /*75f0*/  ISETP.NE.AND P2, PT, R2, 0x2, PT ;  /* 0x000000020200780c */ /* 0x000fc60003f45270 */
[----:B------:R-:W-:Y:S01]  /*7600*/  IMAD R6, R0, 0x8, R3 ;  /* 0x0000000800067824 */ /* 0x000fe200078e0203 */
[----:B------:R-:W-:-:S03]  /*7610*/  SEL R4, RZ, 0x1, P2 ;  /* 0x00000001ff047807 */ /* 0x000fc60001000000 */
[----:B------:R-:W1:Y:S01]  /*7620*/  SYNCS.PHASECHK.TRANS64.TRYWAIT P1, [R6+URZ], R5 ;  /* 0x00000005060075a7 */ /* 0x000e62000802017f */
[----:B------:R-:W-:Y:S02]  /*7630*/  LOP3.LUT R9, R9, R4, RZ, 0x3c, !PT ;  /* 0x0000000409097212 */ /* 0x000fe400078e3cff */
[----:B------:R-:W-:Y:S02]  /*7640*/  SEL R4, R2, RZ, P2 ;  /* 0x000000ff02047207 */ /* 0x000fe40001000000 */
[----:B------:R-:W-:-:S03]  /*7650*/  SHF.L.U32 R2, R9, 0x1f, RZ ;  /* 0x0000001f09027819 */ /* 0x000fc600000006ff */
[----:B------:R-:W-:Y:S01]  /*7660*/  IMAD R3, R4, 0x8, R3 ;  /* 0x0000000804037824 */ /* 0x000fe200078e0203 */
[----:B-1----:R-:W-:Y:S06]  /*7670*/  @!P1 BRA `(.L_x_77) ;  /* 0x00000004005c9947 */ /* 0x002fec0003800000 */
.L_x_96:
[----:B------:R-:W2:Y:S02]  /*7680*/  SYNCS.PHASECHK.TRANS64.TRYWAIT P1, [R3+URZ], R2 ;  /* 0x00000002030075a7 */ /* 0x000ea4000802017f */
[----:B--2---:R-:W-:Y:S05]  /*7690*/  @!P1 BRA `(.L_x_78) ;  /* 0x0000000400689947 */ /* 0x004fea0003800000 */
.L_x_97:
[----:B------:R-:W-:Y:S05]  /*76a0*/  @!P0 BRA `(.L_x_79) ;  /* 0x0000000000048947 */ /* 0x000fea0003800000 */
[----:B------:R-:W-:Y:S01]  /*76b0*/  BPT.TRAP 0x1 ;  /* 0x000000040000795c */ /* 0x000fe20000300000 */
.L_x_79:
[----:B--2---:R-:W-:-:S04]  /*76c0*/  VIADD R3, R7, 0x30c40 ;  /* 0x00030c4007037836 */ /* 0x004fc80000000000 */
[----:B------:R-:W-:-:S04]  /*76d0*/  IMAD R0, R0, 0x8, R3 ;  /* 0x0000000800007824 */ /* 0x000fc800078e0203 */
[----:B------:R-:W2:Y:S02]  /*76e0*/  SYNCS.PHASECHK.TRANS64.TRYWAIT P0, [R0+URZ], R5 ;  /* 0x00000005000075a7 */ /* 0x000ea4000800017f */
[----:B--2---:R-:W-:Y:S05]  /*76f0*/  @!P0 BRA `(.L_x_80) ;  /* 0x0000000400648947 */ /* 0x004fea0003800000 */
.L_x_98:
[----:B------:R-:W-:-:S07]  /*7700*/  IMAD R3, R4, 0x8, R3 ;  /* 0x0000000804037824 */ /* 0x000fce00078e0203 */
.L_x_81:
[----:B---3--:R3:W4:Y:S02]  /*7710*/  SYNCS.PHASECHK.TRANS64.TRYWAIT P0, [R3+URZ], R2 ;  /* 0x00000002030075a7 */ /* 0x008724000800017f */
[----:B----4-:R-:W-:Y:S05]  /*7720*/  @!P0 NANOSLEEP.SYNCS 0x989680 ;  /* 0x009896800000895d */ /* 0x010fea0003900000 */
[----:B------:R-:W4:Y:S02]  /*7730*/  @!P0 SYNCS.PHASECHK.TRANS64 P0, [R3+URZ], R2 ;  /* 0x00000002030085a7 */ /* 0x000f24000800007f */
[----:B----4-:R-:W-:Y:S05]  /*7740*/  @!P0 BRA `(.L_x_81) ;  /* 0xfffffffc00f08947 */ /* 0x010fea000383ffff */
.L_x_7:
[----:B------:R-:W-:Y:S05]  /*7750*/  BSYNC B6 ;  /* 0x0000000000067941 */ /* 0x000fea0003800000 */
.L_x_4:
[----:B------:R-:W-:Y:S05]  /*7760*/  EXIT ;  /* 0x000000000000794d */ /* 0x000fea0003800000 */
.L_x_12:
[----:B------:R-:W-:Y:S02]  /*7770*/  IMAD.MOV.U32 R12, RZ, RZ, RZ ;  /* 0x000000ffff0c7224 */ /* 0x000fe400078e00ff */
[----:B------:R-:W-:Y:S02]  /*7780*/  IMAD.MOV.U32 R11, RZ, RZ, 0x1f ;  /* 0x0000001fff0b7424 */ /* 0x000fe400078e00ff */
[----:B------:R-:W-:-:S07]  /*7790*/  IMAD.MOV.U32 R15, RZ, RZ, -0x1 ;  /* 0xffffffffff0f7424 */ /* 0x000fce00078e00ff */
[----:B------:R-:W-:Y:S05]  /*77a0*/  WARPSYNC.COLLECTIVE R15, `(.L_x_82) ;  /* 0x000000000f087348 */ /* 0x000fea0003c00000 */
[----:B------:R1:W2:Y:S02]  /*77b0*/  SHFL.IDX P6, R14, R13, R12, R11 ;  /* 0x0000000c0d0e7389 */ /* 0x0002a400000c000b */
[----:B-12---:R-:W-:Y:S01]  /*77c0*/  ENDCOLLECTIVE ;  /* 0x000000000000791b */ /* 0x006fe20003800000 */
.L_x_82:
[----:B------:R-:W-:Y:S05]  /*77d0*/  BRA `(.L_x_83) ;  /* 0xffffff9000f07947 */ /* 0x000fea000383ffff */
.L_x_14:
[----:B--2---:R2:W3:Y:S02]  /*77e0*/  SYNCS.PHASECHK.TRANS64.TRYWAIT P0, [R225+URZ+0x30c00], R6 ;  /* 0x030c0006e10075a7 */ /* 0x0044e4000800017f */
[----:B---3--:R-:W-:Y:S05]  /*77f0*/  @!P0 NANOSLEEP.SYNCS 0x989680 ;  /* 0x009896800000895d */ /* 0x008fea0003900000 */
[----:B------:R-:W3:Y:S02]  /*7800*/  @!P0 SYNCS.PHASECHK.TRANS64 P0, [R225+URZ+0x30c00], R6 ;  /* 0x030c0006e10085a7 */ /* 0x000ee4000800007f */
[----:B---3--:R-:W-:Y:S05]  /*7810*/  @!P0 BRA `(.L_x_14) ;  /* 0xfffffffc00f08947 */ /* 0x008fea000383ffff */
[----:B------:R-:W-:Y:S05]  /*7820*/  BRA `(.L_x_13) ;  /* 0xffffff9400147947 */ /* 0x000fea000383ffff */
.L_x_19:
[----:B--2---:R2:W3:Y:S02]  /*7830*/  SYNCS.PHASECHK.TRANS64.TRYWAIT P1, [R9+URZ+0x30c10], R22 ;  /* 0x030c1016090075a7 */ /* 0x0044e4000802017f */
[----:B---3--:R-:W-:Y:S05]  /*7840*/  @!P1 NANOSLEEP.SYNCS 0x989680 ;  /* 0x009896800000995d */ /* 0x008fea0003900000 */
[----:B------:R-:W3:Y:S02]  /*7850*/  @!P1 SYNCS.PHASECHK.TRANS64 P1, [R9+URZ+0x30c10], R22 ;  /* 0x030c1016090095a7 */ /* 0x000ee4000802007f */
[----:B---3--:R-:W-:Y:S05]  /*7860*/  @!P1 BRA `(.L_x_19) ;  /* 0xfffffffc00f09947 */ /* 0x008fea000383ffff */
[----:B------:R-:W-:Y:S05]  /*7870*/  BRA `(.L_x_18) ;  /* 0xffffff9c00487947 */ /* 0x000fea000383ffff */
.L_x_23:
[----:B------:R1:W1:Y:S02]  /*7880*/  SYNCS.PHASECHK.TRANS64.TRYWAIT P1, [R9+URZ+0x30c30], R22 ;  /* 0x030c3016090075a7 */ /* 0x000264000802017f */
[----:B-1----:R-:W-:Y:S05]  /*7890*/  @!P1 NANOSLEEP.SYNCS 0x989680 ;  /* 0x009896800000995d */ /* 0x002fea0003900000 */
[----:B------:R-:W1:Y:S02]  /*78a0*/  @!P1 SYNCS.PHASECHK.TRANS64 P1, [R9+URZ+0x30c30], R22 ;  /* 0x030c3016090095a7 */ /* 0x000e64000802007f */
[----:B-1----:R-:W-:Y:S05]  /*78b0*/  @!P1 BRA `(.L_x_23) ;  /* 0xfffffffc00f09947 */ /* 0x002fea000383ffff */
[----:B------:R-:W-:Y:S05]  /*78c0*/  BRA `(.L_x_22) ;  /* 0xffffffa000587947 */ /* 0x000fea000383ffff */
.L_x_56:
[----:B-1----:R1:W2:Y:S02]  /*78d0*/  SYNCS.PHASECHK.TRANS64.TRYWAIT P1, [R11+URZ+0x30c20], R0 ;  /* 0x030c20000b0075a7 */ /* 0x0022a4000802017f */
[----:B--2---:R-:W-:Y:S05]  /*78e0*/  @!P1 NANOSLEEP.SYNCS 0x989680 ;  /* 0x009896800000995d */ /* 0x004fea0003900000 */
[----:B------:R-:W2:Y:S02]  /*78f0*/  @!P1 SYNCS.PHASECHK.TRANS64 P1, [R11+URZ+0x30c20], R0 ;  /* 0x030c20000b0095a7 */ /* 0x000ea4000802007f */
[----:B--2---:R-:W-:Y:S05]  /*7900*/  @!P1 BRA `(.L_x_56) ;  /* 0xfffffffc00f09947 */ /* 0x004fea000383ffff */
[----:B------:R-:W-:Y:S05]  /*7910*/  BRA `(.L_x_84) ;  /* 0xffffffe800287947 */ /* 0x000fea000383ffff */
.L_x_60:
[----:B-1----:R1:W2:Y:S02]  /*7920*/  SYNCS.PHASECHK.TRANS64.TRYWAIT P1, [R11+URZ+0x30c40], R21 ;  /* 0x030c40150b0075a7 */ /* 0x0022a4000802017f */
[----:B--2---:R-:W-:Y:S05]  /*7930*/  @!P1 NANOSLEEP.SYNCS 0x989680 ;  /* 0x009896800000995d */ /* 0x004fea0003900000 */
[----:B------:R-:W2:Y:S02]  /*7940*/  @!P1 SYNCS.PHASECHK.TRANS64 P1, [R11+URZ+0x30c40], R21 ;  /* 0x030c40150b0095a7 */ /* 0x000ea4000802007f */
[----:B--2---:R-:W-:Y:S05]  /*7950*/  @!P1 BRA `(.L_x_60) ;  /* 0xfffffffc00f09947 */ /* 0x004fea000383ffff */
[----:B------:R-:W-:Y:S05]  /*7960*/  BRA `(.L_x_85) ;  /* 0xffffffec00487947 */ /* 0x000fea000383ffff */
.L_x_62:
[----:B--2---:R2:W3:Y:S02]  /*7970*/  SYNCS.PHASECHK.TRANS64.TRYWAIT P1, [R11+URZ+0x30c28], R21 ;  /* 0x030c28150b0075a7 */ /* 0x0044e4000802017f */
[----:B---3--:R-:W-:Y:S05]  /*7980*/  @!P1 NANOSLEEP.SYNCS 0x989680 ;  /* 0x009896800000995d */ /* 0x008fea0003900000 */
[----:B------:R-:W3:Y:S02]  /*7990*/  @!P1 SYNCS.PHASECHK.TRANS64 P1, [R11+URZ+0x30c28], R21 ;  /* 0x030c28150b0095a7 */ /* 0x000ee4000802007f */
[----:B---3--:R-:W-:Y:S05]  /*79a0*/  @!P1 BRA `(.L_x_62) ;  /* 0xfffffffc00f09947 */ /* 0x008fea000383ffff */
[----:B------:R-:W-:Y:S05]  /*79b0*/  BRA `(.L_x_86) ;  /* 0xffffffec00c07947 */ /* 0x000fea000383ffff */
.L_x_64:
[----:B---3--:R3:W4:Y:S02]  /*79c0*/  SYNCS.PHASECHK.TRANS64.TRYWAIT P1, [R11+URZ+0x30c48], R21 ;  /* 0x030c48150b0075a7 */ /* 0x008724000802017f */
[----:B----4-:R-:W-:Y:S05]  /*79d0*/  @!P1 NANOSLEEP.SYNCS 0x989680 ;  /* 0x009896800000995d */ /* 0x010fea0003900000 */
[----:B------:R-:W4:Y:S02]  /*79e0*/  @!P1 SYNCS.PHASECHK.TRANS64 P1, [R11+URZ+0x30c48], R21 ;  /* 0x030c48150b0095a7 */ /* 0x000f24000802007f */
[----:B----4-:R-:W-:Y:S05]  /*79f0*/  @!P1 BRA `(.L_x_64) ;  /* 0xfffffffc00f09947 */ /* 0x010fea000383ffff */
[----:B------:R-:W-:Y:S05]  /*7a00*/  BRA `(.L_x_87) ;  /* 0xfffffff000147947 */ /* 0x000fea000383ffff */
.L_x_66:
[----:B------:R-:W-:-:S07]  /*7a10*/  SHF.L.U32 R4, R9, 0x1f, RZ ;  /* 0x0000001f09047819 */ /* 0x000fce00000006ff */
.L_x_88:
[----:B-1----:R1:W2:Y:S02]  /*7a20*/  SYNCS.PHASECHK.TRANS64.TRYWAIT P1, [R11+URZ+0x30c20], R4 ;  /* 0x030c20040b0075a7 */ /* 0x0022a4000802017f */
[----:B--2---:R-:W-:Y:S05]  /*7a30*/  @!P1 NANOSLEEP.SYNCS 0x989680 ;  /* 0x009896800000995d */ /* 0x004fea0003900000 */
[----:B------:R-:W2:Y:S02]  /*7a40*/  @!P1 SYNCS.PHASECHK.TRANS64 P1, [R11+URZ+0x30c20], R4 ;  /* 0x030c20040b0095a7 */ /* 0x000ea4000802007f */
[----:B--2---:R-:W-:Y:S05]  /*7a50*/  @!P1 BRA `(.L_x_88) ;  /* 0xfffffffc00f09947 */ /* 0x004fea000383ffff */
[----:B------:R-:W-:Y:S05]  /*7a60*/  BRA `(.L_x_89) ;  /* 0xfffffff000807947 */ /* 0x000fea000383ffff */
.L_x_69:
[----:B---3--:R3:W4:Y:S02]  /*7a70*/  SYNCS.PHASECHK.TRANS64.TRYWAIT P1, [R11+URZ+0x30c40], R12 ;  /* 0x030c400c0b0075a7 */ /* 0x008724000802017f */
[----:B----4-:R-:W-:Y:S05]  /*7a80*/  @!P1 NANOSLEEP.SYNCS 0x989680 ;  /* 0x009896800000995d */ /* 0x010fea0003900000 */
[----:B------:R-:W4:Y:S02]  /*7a90*/  @!P1 SYNCS.PHASECHK.TRANS64 P1, [R11+URZ+0x30c40], R12 ;  /* 0x030c400c0b0095a7 */ /* 0x000f24000802007f */
[----:B----4-:R-:W-:Y:S05]  /*7aa0*/  @!P1 BRA `(.L_x_69) ;  /* 0xfffffffc00f09947 */ /* 0x010fea000383ffff */
[----:B------:R-:W-:Y:S05]  /*7ab0*/  BRA `(.L_x_90) ;  /* 0xfffffff000f07947 */ /* 0x000fea000383ffff */
.L_x_71:
[----:B-1----:R1:W2:Y:S02]  /*7ac0*/  SYNCS.PHASECHK.TRANS64.TRYWAIT P1, [R11+URZ+0x30c28], R12 ;  /* 0x030c280c0b0075a7 */ /* 0x0022a4000802017f */
[----:B--2---:R-:W-:Y:S05]  /*7ad0*/  @!P1 NANOSLEEP.SYNCS 0x989680 ;  /* 0x009896800000995d */ /* 0x004fea0003900000 */
[----:B------:R-:W2:Y:S02]  /*7ae0*/  @!P1 SYNCS.PHASECHK.TRANS64 P1, [R11+URZ+0x30c28], R12 ;  /* 0x030c280c0b0095a7 */ /* 0x000ea4000802007f */
[----:B--2---:R-:W-:Y:S05]  /*7af0*/  @!P1 BRA `(.L_x_71) ;  /* 0xfffffffc00f09947 */ /* 0x004fea000383ffff */
[----:B------:R-:W-:Y:S05]  /*7b00*/  BRA `(.L_x_91) ;  /* 0xfffffff4005c7947 */ /* 0x000fea000383ffff */
.L_x_73:
[----:B----4-:R4:W1:Y:S02]  /*7b10*/  SYNCS.PHASECHK.TRANS64.TRYWAIT P0, [R13+URZ+0x30c40], R2 ;  /* 0x030c40020d0075a7 */ /* 0x010864000800017f */
[----:B-1----:R-:W-:Y:S05]  /*7b20*/  @!P0 NANOSLEEP.SYNCS 0x989680 ;  /* 0x009896800000895d */ /* 0x002fea0003900000 */
[----:B------:R-:W1:Y:S02]  /*7b30*/  @!P0 SYNCS.PHASECHK.TRANS64 P0, [R13+URZ+0x30c40], R2 ;  /* 0x030c40020d0085a7 */ /* 0x000e64000800007f */
[----:B-1----:R-:W-:Y:S05]  /*7b40*/  @!P0 BRA `(.L_x_73) ;  /* 0xfffffffc00f08947 */ /* 0x002fea000383ffff */
[----:B------:R-:W-:Y:S05]  /*7b50*/  BRA `(.L_x_92) ;  /* 0xfffffff400c87947 */ /* 0x000fea000383ffff */
.L_x_75:
[----:B------:R-:W-:Y:S01]  /*7b60*/  BSSY B0, `(.L_x_93) ;  /* 0x0000006000007945 */ /* 0x000fe20003800000 */
[----:B------:R-:W-:-:S07]  /*7b70*/  IMAD.MOV.U32 R15, RZ, RZ, -0x1 ;  /* 0xffffffffff0f7424 */ /* 0x000fce00078e00ff */
[----:B------:R-:W-:Y:S05]  /*7b80*/  WARPSYNC.COLLECTIVE R15, `(.L_x_94) ;  /* 0x000000000f0c7348 */ /* 0x000fea0003c00000 */
[----:B------:R-:W-:Y:S02]  /*7b90*/  ELECT P6, UR62, PT ;  /* 0x00000000003e782f */ /* 0x000fe400038c0000 */
[----:B------:R-:W-:Y:S01]  /*7ba0*/  MOV R14, UR62 ;  /* 0x0000003e000e7c02 */ /* 0x000fe20008000f00 */
[----:B------:R-:W-:Y:S10]  /*7bb0*/  ENDCOLLECTIVE ;  /* 0x000000000000791b */ /* 0x000ff40003800000 */
.L_x_94:
[----:B------:R-:W-:Y:S05]  /*7bc0*/  BSYNC B0 ;  /* 0x0000000000007941 */ /* 0x000fea0003800000 */
.L_x_93:
[----:B------:R-:W-:Y:S01]  /*7bd0*/  PLOP3.LUT P0, PT, P6, PT, PT, 0x80, 0x0 ;  /* 0x000000000000781c */ /* 0x000fe2000370f070 */
[----:B------:R-:W-:-:S12]  /*7be0*/  BRA `(.L_x_95) ;  /* 0xfffffff800547947 */ /* 0x000fd8000383ffff */
.L_x_77:
[----:B-1----:R1:W2:Y:S02]  /*7bf0*/  SYNCS.PHASECHK.TRANS64.TRYWAIT P1, [R6+URZ], R5 ;  /* 0x00000005060075a7 */ /* 0x0022a4000802017f */
[----:B--2---:R-:W-:Y:S05]  /*7c00*/  @!P1 NANOSLEEP.SYNCS 0x989680 ;  /* 0x009896800000995d */ /* 0x004fea0003900000 */
[----:B------:R-:W2:Y:S02]  /*7c10*/  @!P1 SYNCS.PHASECHK.TRANS64 P1, [R6+URZ], R5 ;  /* 0x00000005060095a7 */ /* 0x000ea4000802007f */
[----:B--2---:R-:W-:Y:S05]  /*7c20*/  @!P1 BRA `(.L_x_77) ;  /* 0xfffffffc00f09947 */ /* 0x004fea000383ffff */
[----:B------:R-:W-:Y:S05]  /*7c30*/  BRA `(.L_x_96) ;  /* 0xfffffff800907947 */ /* 0x000fea000383ffff */
.L_x_78:
[----:B--2---:R2:W3:Y:S02]  /*7c40*/  SYNCS.PHASECHK.TRANS64.TRYWAIT P1, [R3+URZ], R2 ;  /* 0x00000002030075a7 */ /* 0x0044e4000802017f */
[----:B---3--:R-:W-:Y:S05]  /*7c50*/  @!P1 NANOSLEEP.SYNCS 0x989680 ;  /* 0x009896800000995d */ /* 0x008fea0003900000 */
[----:B------:R-:W3:Y:S02]  /*7c60*/  @!P1 SYNCS.PHASECHK.TRANS64 P1, [R3+URZ], R2 ;  /* 0x00000002030095a7 */ /* 0x000ee4000802007f */
[----:B---3--:R-:W-:Y:S05]  /*7c70*/  @!P1 BRA `(.L_x_78) ;  /* 0xfffffffc00f09947 */ /* 0x008fea000383ffff */
[----:B------:R-:W-:Y:S05]  /*7c80*/  BRA `(.L_x_97) ;  /* 0xfffffff800847947 */ /* 0x000fea000383ffff */
.L_x_80:
[----:B--2---:R2:W3:Y:S02]  /*7c90*/  SYNCS.PHASECHK.TRANS64.TRYWAIT P0, [R0+URZ], R5 ;  /* 0x00000005000075a7 */ /* 0x0044e4000800017f */
[----:B---3--:R-:W-:Y:S05]  /*7ca0*/  @!P0 NANOSLEEP.SYNCS 0x989680 ;  /* 0x009896800000895d */ /* 0x008fea0003900000 */
[----:B------:R-:W3:Y:S02]  /*7cb0*/  @!P0 SYNCS.PHASECHK.TRANS64 P0, [R0+URZ], R5 ;  /* 0x00000005000085a7 */ /* 0x000ee4000800007f */
[----:B---3--:R-:W-:Y:S05]  /*7cc0*/  @!P0 BRA `(.L_x_80) ;  /* 0xfffffffc00f08947 */ /* 0x008fea000383ffff */
[----:B------:R-:W-:Y:S05]  /*7cd0*/  BRA `(.L_x_98) ;  /* 0xfffffff800887947 */ /* 0x000fea000383ffff */
.L_x_99:
[----:B------:R-:W-:-:S00]  /*7ce0*/  BRA `(.L_x_99) ;  /* 0xfffffffc00fc7947 */ /* 0x000fc0000383ffff */
[----:B------:R-:W-:-:S00]  /*7cf0*/  NOP ;  /* 0x0000000000007918 */ /* 0x000fc00000000000 */
        /* <DEDUP_REMOVED lines=8> */
.L_x_3693:


//--------------------- .text._ZN7cutlass13device_kernelIN5flash11enable_sm90INS1_16FlashAttnBwdSm90INS1_25CollectiveMainloopBwdSm90ILi2ELi2ELi2EN4cute5tupleIJNS5_1CILi1EEES8_S8_EEENS6_IJNS7_ILi128EEESA_NS7_ILi64EEEEEENS_6half_tEfNS_4arch4Sm90ELb0ELb0ELb0ELb0ELb1ELb1ELb0ELb0ELi2ELi1ELi2ELi2ELb0EEENS1_21CollectiveEpilogueBwdISC_SD_SF_Li256ELb0ELb0ELi1EEENS1_19SingleTileSchedulerILb0ELb0ELb0ELi128EEEEEEEEEvNT_6ParamsE --------------------------
	.section	.text._ZN7cutlass13device_kernelIN5flash11enable_sm90INS1_16FlashAttnBwdSm90INS1_25CollectiveMainloopBwdSm90ILi2ELi2ELi2EN4cute5tupleIJNS5_1CILi1EEES8_S8_EEENS6_IJNS7_ILi128EEESA_NS7_ILi64EEEEEENS_6half_tEfNS_4arch4Sm90ELb0ELb0ELb0ELb0ELb1ELb1ELb0ELb0ELi2ELi1ELi2ELi2ELb0EEENS1_21CollectiveEpilogueBwdISC_SD_SF_Li256ELb0ELb0ELi1EEENS1_19SingleTileSchedulerILb0ELb0ELb0ELi128EEEEEEEEEvNT_6ParamsE,"ax",@progbits
	.align	128
.text._ZN7cutlass13device_kernelIN5flash11enable_sm90INS1_16FlashAttnBwdSm90INS1_25CollectiveMainloopBwdSm90ILi2ELi2ELi2EN4cute5tupleIJNS5_1CILi1EEES8_S8_EEENS6_IJNS7_ILi128EEESA_NS7_ILi64EEEEEENS_6half_tEfNS_4arch4Sm90ELb0ELb0ELb0ELb0ELb1ELb1ELb0ELb0ELi2ELi1ELi2ELi2ELb0EEENS1_21CollectiveEpilogueBwdISC_SD_SF_Li256ELb0ELb0ELi1EEENS1_19SingleTileSchedulerILb0ELb0ELb0ELi128EEEEEEEEEvNT_6ParamsE:
        .type           _ZN7cutlass13device_kernelIN5flash11enable_sm90INS1_16FlashAttnBwdSm90INS1_25CollectiveMainloopBwdSm90ILi2ELi2ELi2EN4cute5tupleIJNS5_1CILi1EEES8_S8_EEENS6_IJNS7_ILi128EEESA_NS7_ILi64EEEEEENS_6half_tEfNS_4arch4Sm90ELb0ELb0ELb0ELb0ELb1ELb1ELb0ELb0ELi2ELi1ELi2ELi2ELb0EEENS1_21CollectiveEpilogueBwdISC_SD_SF_Li256ELb0ELb0ELi1EEENS1_19SingleTileSchedulerILb0ELb0ELb0ELi128EEEEEEEEEvNT_6ParamsE,@function
        .size           _ZN7cutlass13device_kernelIN5flash11enable_sm90INS1_16FlashAttnBwdSm90INS1_25CollectiveMainloopBwdSm90ILi2ELi2ELi2EN4cute5tupleIJNS5_1CILi1EEES8_S8_EEENS6_IJNS7_ILi128EEESA_NS7_ILi64EEEEEENS_6half_tEfNS_4arch4Sm90ELb0ELb0ELb0ELb0ELb1ELb1ELb0ELb0ELi2ELi1ELi2ELi2ELb0EEENS1_21CollectiveEpilogueBwdISC_SD_SF_Li256ELb0ELb0ELi1EEENS1_19SingleTileSchedulerILb0ELb0ELb0ELi128EEEEEEEEEvNT_6ParamsE,(.L_x_3694 - _ZN7cutlass13device_kernelIN5flash11enable_sm90INS1_16FlashAttnBwdSm90INS1_25CollectiveMainloopBwdSm90ILi2ELi2ELi2EN4cute5tupleIJNS5_1CILi1EEES8_S8_EEENS6_IJNS7_ILi128EEESA_NS7_ILi64EEEEEENS_6half_tEfNS_4arch4Sm90ELb0ELb0ELb0ELb0ELb1ELb1ELb0ELb0ELi2ELi1ELi2ELi2ELb0EEENS1_21CollectiveEpilogueBwdISC_SD_SF_Li256ELb0ELb0ELi1EEENS1_19SingleTileSchedulerILb0ELb0ELb0ELi128EEEEEEEEEvNT_6ParamsE)
        .other          _ZN7cutlass13device_kernelIN5flash11enable_sm90INS1_16FlashAttnBwdSm90INS1_25CollectiveMainloopBwdSm90ILi2ELi2ELi2EN4cute5tupleIJNS5_1CILi1EEES8_S8_EEENS6_IJNS7_ILi128EEESA_NS7_ILi64EEEEEENS_6half_tEfNS_4arch4Sm90ELb0ELb0ELb0ELb0ELb1ELb1ELb0ELb0ELi2ELi1ELi2ELi2ELb0EEENS1_21CollectiveEpilogueBwdISC_SD_SF_Li256ELb0ELb0ELi1EEENS1_19SingleTileSchedulerILb0ELb0ELb0ELi128EEEEEEEEEvNT_6ParamsE,@"STO_CUDA_ENTRY STV_DEFAULT"
_ZN7cutlass13device_kernelIN5flash11enable_sm90INS1_16FlashAttnBwdSm90INS1_25CollectiveMainloopBwdSm90ILi2ELi2ELi2EN4cute5tupleIJNS5_1CILi1EEES8_S8_EEENS6_IJNS7_ILi128EEESA_NS7_ILi64EEEEEENS_6half_tEfNS_4arch4Sm90ELb0ELb0ELb0ELb0ELb1ELb1ELb0ELb0ELi2ELi1ELi2ELi2ELb0EEENS1_21CollectiveEpilogueBwdISC_SD_SF_Li256ELb0ELb0ELi1EEENS1_19SingleTileSchedulerILb0ELb0ELb0ELi128EEEEEEEEEvNT_6ParamsE:
        /* <DEDUP_REMOVED lines=29> */
.L_x_101:
[----:B------:R-:W-:Y:S05]  /*01d0*/  BSYNC B0 ;  /* 0x0000000000007941 */ /* 0x000fea0003800000 */
.L_x_100:
        /* <DEDUP_REMOVED lines=34> */
.L_x_102:
        /* <DEDUP_REMOVED lines=22> */
.L_x_103:
[----:B---3--:R-:W-:Y:S01]  /*0560*/  ISETP.NE.AND P0, PT, R2, RZ, PT ;  /* 0x000000ff0200720c */ /* 0x008fe20003f05270 */
[----:B------:R-:W-:Y:S01]  /*0570*/  IMAD.MOV.U32 R16, RZ, RZ, 0x1 ;  /* 0x00000001ff107424 */ /* 0x000fe200078e00ff */
[----:B------:R-:W-:Y:S01]  /*0580*/  NOP ;  /* 0x0000000000007918 */ /* 0x000fe20000000000 */
[----:B------:R-:W-:Y:S03]  /*0590*/  BSSY B6, `(.L_x_104) ;  /* 0x000079e000067945 */ /* 0x000fe60003800000 */
[----:B------:R-:W-:Y:S01]  /*05a0*/  SEL R16, R16, 0x2, !P0 ;  /* 0x0000000210107807 */ /* 0x000fe20004000000 */
[----:B-12-4-:R-:W-:Y:S06]  /*05b0*/  BAR.SYNC.DEFER_BLOCKING 0x0 ;  /* 0x0000000000007b1d */ /* 0x016fec0000010000 */
[----:B------:R-:W-:Y:S05]  /*05c0*/  @!P0 BRA `(.L_x_105) ;  /* 0x0000004c00548947 */ /* 0x000fea0003800000 */
.L_x_106:
        /* <DEDUP_REMOVED lines=35> */
.L_x_109:
        /* <DEDUP_REMOVED lines=15> */
.L_x_108:
        /* <DEDUP_REMOVED lines=22> */
.L_x_111:
        /* <DEDUP_REMOVED lines=15> */
.L_x_110:
[----:B------:R-:W-:Y:S01]  /*0b40*/  SHF.R.S32.HI R2, RZ, 0x1f, R17 ;  /* 0x0000001fff027819 */ /* 0x000fe20000011411 */
[----:B------:R-:W-:-:S03]  /*0b50*/  UMOV UR4, 0xffffffff ;  /* 0xffffffff00047882 */ /* 0x000fc60000000000 */
[----:B------:R-:W-:-:S04]  /*0b60*/  LEA.HI R3, R2, R17, RZ, 0x7 ;  /* 0x0000001102037211 */ /* 0x000fc800078f38ff */
[----:B------:R-:W-:Y:S01]  /*0b70*/  SHF.R.S32.HI R13, RZ, 0x7, R3 ;  /* 0x00000007ff0d7819 */ /* 0x000fe20000011403 */
[----:B------:R-:W-:Y:S06]  /*0b80*/  BRA.DIV UR4, `(.L_x_112) ;  /* 0x0000007604007947 */ /* 0x000fec000b800000 */
[----:B------:R1:W2:Y:S02]  /*0b90*/  SHFL.IDX PT, R14, R13, RZ, 0x1f ;  /* 0x00001fff0d0e7589 */ /* 0x0002a400000e0000 */
.L_x_199:
        /* <DEDUP_REMOVED lines=14> */
.L_x_113:
        /* <DEDUP_REMOVED lines=131> */
.L_x_126:
[----:B------:R-:W-:Y:S01]  /*14b0*/  ISETP.NE.AND P0, PT, R4, 0x3, PT ;  /* 0x000000030400780c */ /* 0x000fe20003f05270 */
[----:B------:R-:W-:-:S12]  /*14c0*/  YIELD ;  /* 0x0000000000007946 */ /* 0x000fd80003800000 */
[----:B-1----:R-:W-:Y:S05]  /*14d0*/  @!P0 BRA `(.L_x_116) ;  /* 0x0000000000048947 */ /* 0x002fea0003800000 */
[----:B------:R-:W-:Y:S01]  /*14e0*/  BPT.TRAP 0x1 ;  /* 0x000000040000795c */ /* 0x000fe20000300000 */
.L_x_116:
[----:B------:R-:W-:Y:S01]  /*14f0*/  IMAD R9, R7, 0x8, R225 ;  /* 0x0000000807097824 */ /* 0x000fe200078e02e1 */
[----:B------:R-:W-:-:S04]  /*1500*/  SHF.L.U32 R22, R6, 0x1f, RZ ;  /* 0x0000001f06167819 */ /* 0x000fc800000006ff */
[----:B------:R1:W2:Y:S01]  /*1510*/  SYNCS.PHASECHK.TRANS64.TRYWAIT P1, [R9+URZ+0x30c10], R22 ;  /* 0x030c1016090075a7 */ /* 0x0002a2000802017f */
[----:B------:R-:W-:Y:S05]  /*1520*/  @!P0 BRA `(.L_x_117) ;  /* 0x0000000000048947 */ /* 0x000fea0003800000 */
[----:B------:R-:W-:Y:S01]  /*1530*/  BPT.TRAP 0x1 ;  /* 0x000000040000795c */ /* 0x000fe20000300000 */
.L_x_117:
[----:B------:R-:W-:-:S05]  /*1540*/  VIADD R10, R225, 0x10000 ;  /* 0x00010000e10a7836 */ /* 0x000fca0000000000 */
[----:B------:R-:W-:-:S04]  /*1550*/  SHF.R.U32.HI R10, RZ, 0x4, R10 ;  /* 0x00000004ff0a7819 */ /* 0x000fc8000001160a */
[----:B------:R-:W-:Y:S01]  /*1560*/  LOP3.LUT R10, R10, 0x3fff, RZ, 0xc0, !PT ;  /* 0x00003fff0a0a7812 */ /* 0x000fe200078ec0ff */
[----:B--2---:R-:W-:Y:S06]  /*1570*/  @P1 BRA `(.L_x_118) ;  /* 0x0000000000081947 */ /* 0x004fec0003800000 */
[----:B------:R-:W2:Y:S02]  /*1580*/  SYNCS.PHASECHK.TRANS64.TRYWAIT P1, [R9+URZ+0x30c10], R22 ;  /* 0x030c1016090075a7 */ /* 0x000ea4000802017f */
[----:B--2---:R-:W-:Y:S05]  /*1590*/  @!P1 BRA `(.L_x_119) ;  /* 0x0000006800ac9947 */ /* 0x004fea0003800000 */
.L_x_118:
        /* <DEDUP_REMOVED lines=63> */
.L_x_120:
[----:B------:R1:W1:Y:S01]  /*1990*/  SYNCS.PHASECHK.TRANS64.TRYWAIT P1, [R9+URZ+0x30c30], R22 ;  /* 0x030c3016090075a7 */ /* 0x000262000802017f */
[----:B------:R-:W-:Y:S05]  /*19a0*/  @!P0 BRA `(.L_x_121) ;  /* 0x0000000000048947 */ /* 0x000fea0003800000 */
[----:B------:R-:W-:Y:S01]  /*19b0*/  BPT.TRAP 0x1 ;  /* 0x000000040000795c */ /* 0x000fe20000300000 */
.L_x_121:
[----:B------:R-:W-:-:S05]  /*19c0*/  VIADD R11, R225, 0x18000 ;  /* 0x00018000e10b7836 */ /* 0x000fca0000000000 */
[----:B------:R-:W-:-:S04]  /*19d0*/  SHF.R.U32.HI R11, RZ, 0x4, R11 ;  /* 0x00000004ff0b7819 */ /* 0x000fc8000001160b */
[----:B------:R-:W-:-:S04]  /*19e0*/  LOP3.LUT R218, R11, 0x3fff, RZ, 0xc0, !PT ;  /* 0x00003fff0bda7812 */ /* 0x000fc800078ec0ff */
[----:B------:R-:W-:Y:S01]  /*19f0*/  LOP3.LUT R12, R218, 0x10000, RZ, 0xfc, !PT ;  /* 0x00010000da0c7812 */ /* 0x000fe200078efcff */
[----:B-1----:R-:W-:Y:S06]  /*1a00*/  @P1 BRA `(.L_x_122) ;  /* 0x0000000000081947 */ /* 0x002fec0003800000 */
[----:B------:R-:W1:Y:S02]  /*1a10*/  SYNCS.PHASECHK.TRANS64.TRYWAIT P1, [R9+URZ+0x30c30], R22 ;  /* 0x030c3016090075a7 */ /* 0x000e64000802017f */
[----:B-1----:R-:W-:Y:S05]  /*1a20*/  @!P1 BRA `(.L_x_123) ;  /* 0x00000064009c9947 */ /* 0x002fea0003800000 */
.L_x_122:
        /* <DEDUP_REMOVED lines=620> */
.L_x_124:
        /* <DEDUP_REMOVED lines=68> */
.L_x_125:
        /* <DEDUP_REMOVED lines=11> */
.L_x_115:
        /* <DEDUP_REMOVED lines=51> */
.L_x_127:
        /* <DEDUP_REMOVED lines=19> */
.L_x_128:
        /* <DEDUP_REMOVED lines=18> */
.L_x_129:
        /* <DEDUP_REMOVED lines=18> */
.L_x_130:
        /* <DEDUP_REMOVED lines=103> */
.L_x_132:
[----:B------:R-:W-:Y:S05]  /*52f0*/  BSYNC B0 ;  /* 0x0000000000007941 */ /* 0x000fea0003800000 */
.L_x_131:
[----:B------:R-:W-:-:S04]  /*5300*/  DEPBAR.LE SB0, 0x0 ;  /* 0x000080000000791a */ /* 0x000fc80000000000 */
[----:B------:R-:W-:Y:S05]  /*5310*/  BRA `(.L_x_107) ;  /* 0x0000002c00147947 */ /* 0x000fea0003800000 */
.L_x_105:
        /* <DEDUP_REMOVED lines=14> */
[----:B------:R-:W-:Y:S01]  /*5400*/  ULDC UR13, c[0x0][0x288] ;  /* 0x0000a200000d7ab9 */ /* 0x000fe20000000800 */
[----:B------:R-:W-:Y:S01]  /*5410*/  ULDC.64 UR14, c[0x0][0x2e0] ;  /* 0x0000b800000e7ab9 */ /* 0x000fe20000000a00 */
[----:B------:R-:W-:-:S04]  /*5420*/  ELECT P0, URZ, PT ;  /* 0x00000000003f782f */ /* 0x000fc80003800000 */
[----:B------:R-:W2:Y:S01]  /*5430*/  LDC R4, c[0x0][0x280] ;  /* 0x0000a000ff047b82 */ /* 0x000ea20000000800 */
[----:B-1----:R-:W-:Y:S02]  /*5440*/  USHF.R.S32.HI UR8, URZ, 0x1f, UR16 ;  /* 0x0000001f3f087899 */ /* 0x002fe40008011410 */
[----:B------:R-:W-:Y:S02]  /*5450*/  UIMAD.WIDE.U32 UR4, UR16, UR10, URZ ;  /* 0x0000000a100472a5 */ /* 0x000fe4000f8e003f */
[----:B------:R-:W-:Y:S01]  /*5460*/  UIMAD UR6, UR8, UR10, URZ ;  /* 0x0000000a080672a4 */ /* 0x000fe2000f8e023f */
[----:B--2---:R-:W-:-:S03]  /*5470*/  ISETP.GE.AND P1, PT, R4, 0x1, PT ;  /* 0x000000010400780c */ /* 0x004fc60003f26270 */
[----:B------:R-:W-:Y:S02]  /*5480*/  UIMAD UR7, UR16, UR11, UR6 ;  /* 0x0000000b100772a4 */ /* 0x000fe4000f8e0206 */
[----:B------:R-:W-:Y:S02]  /*5490*/  USHF.R.S32.HI UR6, URZ, 0x1f, UR9 ;  /* 0x0000001f3f067899 */ /* 0x000fe40008011409 */
[----:B------:R-:W-:Y:S02]  /*54a0*/  UIMAD UR11, UR9, UR13, URZ ;  /* 0x0000000d090b72a4 */ /* 0x000fe4000f8e023f */
[----:B------:R-:W-:Y:S02]  /*54b0*/  UIMAD UR6, UR6, UR14, URZ ;  /* 0x0000000e060672a4 */ /* 0x000fe4000f8e023f */
[----:B------:R-:W-:Y:S02]  /*54c0*/  UIADD3 UR5, UR5, UR7, URZ ;  /* 0x0000000705057290 */ /* 0x000fe4000fffe03f */
[----:B------:R-:W-:-:S02]  /*54d0*/  UIADD3 UR10, UP0, UR11, UR16, URZ ;  /* 0x000000100b0a7290 */ /* 0x000fc4000ff1e03f */
[----:B------:R-:W-:Y:S02]  /*54e0*/  UIMAD UR12, UR9, UR15, UR6 ;  /* 0x0000000f090c72a4 */ /* 0x000fe4000f8e0206 */
[----:B------:R-:W-:Y:S02]  /*54f0*/  UIMAD.WIDE.U32 UR6, UR9, UR14, UR4 ;  /* 0x0000000e090672a5 */ /* 0x000fe4000f8e0004 */
[----:B------:R-:W-:Y:S01]  /*5500*/  ULEA.HI.X.SX32 UR11, UR11, UR8, 0x1, UP0 ;  /* 0x000000080b0b7291 */ /* 0x000fe200080f0e3f */
[----:B------:R-:W-:Y:S11]  /*5510*/  @!P1 BRA `(.L_x_107) ;  /* 0x0000002800949947 */ /* 0x000ff60003800000 */
[----:B------:R-:W1:Y:S01]  /*5520*/  S2R R5, SR_TID.X ;  /* 0x0000000000057919 */ /* 0x000e620000002100 */
[C---:B------:R-:W-:Y:S01]  /*5530*/  VIADD R0, R4.reuse, 0x7f ;  /* 0x0000007f04007836 */ /* 0x040fe20000000000 */
[----:B------:R-:W-:Y:S01]  /*5540*/  ISETP.GE.AND P1, PT, R4, 0x81, PT ;  /* 0x000000810400780c */ /* 0x000fe20003f26270 */
[----:B------:R-:W-:Y:S01]  /*5550*/  ULDC UR4, c[0x0][0x760] ;  /* 0x0001d80000047ab9 */ /* 0x000fe20000000800 */
[----:B------:R-:W2:Y:S01]  /*5560*/  S2UR UR28, SR_CTAID.X ;  /* 0x00000000001c79c3 */ /* 0x000ea20000002500 */
[----:B------:R-:W-:Y:S01]  /*5570*/  UIMAD UR13, UR13, UR4, URZ ;  /* 0x000000040d0d72a4 */ /* 0x000fe2000f8e023f */
[----:B------:R-:W-:Y:S01]  /*5580*/  SHF.R.S32.HI R3, RZ, 0x1f, R0 ;  /* 0x0000001fff037819 */ /* 0x000fe20000011400 */
[----:B------:R-:W-:Y:S01]  /*5590*/  UIADD3 UR12, UR7, UR12, URZ ;  /* 0x0000000c070c7290 */ /* 0x000fe2000fffe03f */
[----:B------:R-:W-:Y:S02]  /*55a0*/  UMOV UR4, URZ ;  /* 0x0000003f00047c82 */ /* 0x000fe40008000000 */
[----:B------:R-:W-:Y:S01]  /*55b0*/  LEA.HI R3, R3, R0, RZ, 0x7 ;  /* 0x0000000003037211 */ /* 0x000fe200078f38ff */
[----:B------:R-:W-:-:S03]  /*55c0*/  ULDC.64 UR26, c[0x0][0x208] ;  /* 0x00008200001a7ab9 */ /* 0x000fc60000000a00 */
[----:B------:R-:W-:-:S04]  /*55d0*/  SHF.R.S32.HI R2, RZ, 0x7, R3 ;  /* 0x00000007ff027819 */ /* 0x000fc80000011403 */
[----:B------:R-:W-:Y:S02]  /*55e0*/  VIMNMX R2, R2, 0x1, !PT ;  /* 0x0000000102027848 */ /* 0x000fe40007fe0100 */
[----:B-1----:R-:W-:Y:S02]  /*55f0*/  LOP3.LUT R0, R5, 0x1f, RZ, 0xc0, !PT ;  /* 0x0000001f05007812 */ /* 0x002fe400078ec0ff */
[----:B------:R-:W-:Y:S01]  /*5600*/  LOP3.LUT R5, R2, 0x1, RZ, 0xc0, !PT ;  /* 0x0000000102057812 */ /* 0x000fe200078ec0ff */
[----:B--2---:R-:W-:Y:S06]  /*5610*/  @!P1 BRA `(.L_x_134) ;  /* 0x0000000800ac9947 */ /* 0x004fec0003800000 */
        /* <DEDUP_REMOVED lines=11> */
[----:B------:R-:W-:-:S12]  /*56d0*/  UIADD3.X UR21, URZ, UR21, URZ, UP2, !UPT ;  /* 0x000000153f157290 */ /* 0x000fd800097fe43f */
.L_x_159:
[----:B------:R-:W-:Y:S01]  /*56e0*/  UIMAD UR22, UR13, UR4, URZ ;  /* 0x000000040d1672a4 */ /* 0x000fe2000f8e023f */
[----:B------:R-:W-:Y:S01]  /*56f0*/  ISETP.NE.AND P1, PT, R0, RZ, PT ;  /* 0x000000ff0000720c */ /* 0x000fe20003f25270 */
[----:B------:R-:W-:Y:S01]  /*5700*/  ULDC.64 UR8, c[0x0][0x768] ;  /* 0x0001da0000087ab9 */ /* 0x000fe20000000a00 */
[----:B------:R-:W-:Y:S01]  /*5710*/  USHF.L.U32 UR14, UR5, 0xe, URZ ;  /* 0x0000000e050e7899 */ /* 0x000fe2000800063f */
[----:B------:R-:W-:Y:S01]  /*5720*/  VIADD R4, R4, 0xfffffffe ;  /* 0xfffffffe04047836 */ /* 0x000fe20000000000 */
[----:B------:R-:W-:Y:S01]  /*5730*/  UIADD3 UR15, UP0, UR22, UR10, URZ ;  /* 0x0000000a160f7290 */ /* 0x000fe2000ff1e03f */
[----:B------:R-:W-:Y:S01]  /*5740*/  BSSY B0, `(.L_x_135) ;  /* 0x0000010000007945 */ /* 0x000fe20003800000 */
[----:B------:R-:W-:Y:S02]  /*5750*/  UIMAD.WIDE UR32, UR14, 0x4, UR16 ;  /* 0x000000040e2078a5 */ /* 0x000fe4000f8e0210 */
[----:B------:R-:W-:Y:S01]  /*5760*/  ULEA.HI.X.SX32 UR23, UR22, UR11, 0x1, UP0 ;  /* 0x0000000b16177291 */ /* 0x000fe200080f0e3f */
[----:B------:R-:W-:Y:S01]  /*5770*/  ISETP.NE.AND P2, PT, R4, RZ, PT ;  /* 0x000000ff0400720c */ /* 0x000fe20003f45270 */
[----:B------:R-:W-:-:S02]  /*5780*/  ULEA UR24, UP0, UR15, UR8, 0x2 ;  /* 0x000000080f187291 */ /* 0x000fc4000f80103f */
[----:B------:R-:W-:Y:S02]  /*5790*/  UIMAD.WIDE UR30, UR14, 0x4, UR18 ;  /* 0x000000040e1e78a5 */ /* 0x000fe4000f8e0212 */
[----:B------:R-:W-:Y:S02]  /*57a0*/  ULEA.HI.X UR23, UR15, UR9, UR23, 0x2, UP0 ;  /* 0x000000090f177291 */ /* 0x000fe400080f1417 */
[----:B-1----:R-:W-:Y:S01]  /*57b0*/  IMAD.U32 R2, RZ, RZ, UR24 ;  /* 0x00000018ff027e24 */ /* 0x002fe2000f8e00ff */
[----:B------:R-:W-:-:S03]  /*57c0*/  UIMAD.WIDE UR14, UR14, 0x4, UR20 ;  /* 0x000000040e0e78a5 */ /* 0x000fc6000f8e0214 */
[----:B------:R-:W-:Y:S01]  /*57d0*/  IMAD.U32 R3, RZ, RZ, UR23 ;  /* 0x00000017ff037e24 */ /* 0x000fe2000f8e00ff */
[----:B------:R-:W-:Y:S08]  /*57e0*/  @P1 BRA `(.L_x_136) ;  /* 0x0000000000141947 */ /* 0x000ff00003800000 */
.L_x_137:
[----:B------:R-:W2:Y:S04]  /*57f0*/  LDG.E.STRONG.GPU R6, desc[UR26][R2.64] ;  /* 0x0000001a02067981 */ /* 0x000ea8000c1ef900 */
[----:B--2---:R-:W-:Y:S01]  /*5800*/  CCTL.IVALL ;  /* 0x00000000ff00798f */ /* 0x004fe20002000000 */
[----:B------:R-:W-:Y:S05]  /*5810*/  YIELD ;  /* 0x0000000000007946 */ /* 0x000fea0003800000 */
[----:B------:R-:W-:-:S13]  /*5820*/  ISETP.NE.AND P3, PT, R6, UR28, PT ;  /* 0x0000001c06007c0c */ /* 0x000fda000bf65270 */
[----:B------:R-:W-:Y:S05]  /*5830*/  @P3 BRA `(.L_x_137) ;  /* 0xfffffffc00ec3947 */ /* 0x000fea000383ffff */
.L_x_136:
[----:B------:R-:W-:Y:S05]  /*5840*/  BSYNC B0 ;  /* 0x0000000000007941 */ /* 0x000fea0003800000 */
.L_x_135:
[----:B------:R-:W-:-:S03]  /*5850*/  UMOV UR23, 0xffffffff ;  /* 0xffffffff00177882 */ /* 0x000fc60000000000 */
[----:B------:R-:W-:Y:S05]  /*5860*/  BRA.DIV UR23, `(.L_x_138) ;  /* 0x0000002a17207947 */ /* 0x000fea000b800000 */
[----:B------:R-:W-:Y:S01]  /*5870*/  NOP ;  /* 0x0000000000007918 */ /* 0x000fe20000000000 */
.L_x_202:
[----:B------:R-:W-:Y:S05]  /*5880*/  WARPSYNC.ALL ;  /* 0x0000000000007948 */ /* 0x000fea0003800000 */
[----:B------:R-:W-:Y:S06]  /*5890*/  BAR.SYNC.DEFER_BLOCKING 0xd, 0xa0 ;  /* 0x0342800000007b1d */ /* 0x000fec0000010000 */
[----:B------:R-:W-:Y:S04]  /*58a0*/  BSSY B0, `(.L_x_139) ;  /* 0x0000011000007945 */ /* 0x000fe80003800000 */
[----:B------:R-:W-:Y:S05]  /*58b0*/  @!P0 BRA `(.L_x_140) ;  /* 0x00000000003c8947 */ /* 0x000fea0003800000 */
[----:B------:R-:W1:Y:S01]  /*58c0*/  S2UR UR34, SR_CgaCtaId ;  /* 0x00000000002279c3 */ /* 0x000e620000008800 */
[----:B------:R-:W-:Y:S01]  /*58d0*/  USHF.L.U32 UR23, UR4, 0xd, URZ ;  /* 0x0000000d04177899 */ /* 0x000fe2000800063f */
        /* <DEDUP_REMOVED lines=13> */
.L_x_140:
[----:B------:R-:W-:Y:S05]  /*59b0*/  BSYNC B0 ;  /* 0x0000000000007941 */ /* 0x000fea0003800000 */
.L_x_139:
        /* <DEDUP_REMOVED lines=13> */
.L_x_142:
[----:B------:R-:W-:Y:S05]  /*5a90*/  BSYNC B0 ;  /* 0x0000000000007941 */ /* 0x000fea0003800000 */
.L_x_141:
[----:B------:R-:W-:Y:S06]  /*5aa0*/  BAR.ARV 0xa, 0xa0 ;  /* 0x0282800000007b1d */ /* 0x000fec0000002000 */
[----:B------:R-:W-:Y:S04]  /*5ab0*/  BSSY B0, `(.L_x_143) ;  /* 0x0000003000007945 */ /* 0x000fe80003800000 */
[----:B------:R-:W-:Y:S05]  /*5ac0*/  @!P0 BRA `(.L_x_144) ;  /* 0x0000000000048947 */ /* 0x000fea0003800000 */
[----:B------:R-:W-:-:S04]  /*5ad0*/  DEPBAR.LE SB0, 0x0 ;  /* 0x000080000000791a */ /* 0x000fc80000000000 */
.L_x_144:
[----:B------:R-:W-:Y:S05]  /*5ae0*/  BSYNC B0 ;  /* 0x0000000000007941 */ /* 0x000fea0003800000 */
.L_x_143:
[----:B------:R-:W-:Y:S06]  /*5af0*/  BAR.ARV 0xb, 0xa0 ;  /* 0x02c2800000007b1d */ /* 0x000fec0000002000 */
[----:B------:R-:W-:Y:S01]  /*5b00*/  NOP ;  /* 0x0000000000007918 */ /* 0x000fe20000000000 */
[----:B------:R-:W-:Y:S04]  /*5b10*/  BSSY B0, `(.L_x_145) ;  /* 0x0000011000007945 */ /* 0x000fe80003800000 */
[----:B------:R-:W-:Y:S05]  /*5b20*/  @P1 BRA `(.L_x_146) ;  /* 0x00000000003c1947 */ /* 0x000fea0003800000 */
[----:B------:R-:W-:Y:S01]  /*5b30*/  @!PT LDS RZ, [RZ] ;  /* 0x00000000fffff984 */ /* 0x000fe20000000800 */
[----:B------:R-:W-:Y:S01]  /*5b40*/  @!PT LDS RZ, [RZ] ;  /* 0x00000000fffff984 */ /* 0x000fe20000000800 */
[----:B------:R-:W-:Y:S01]  /*5b50*/  @!PT LDS RZ, [RZ] ;  /* 0x00000000fffff984 */ /* 0x000fe20000000800 */
[----:B------:R-:W-:Y:S01]  /*5b60*/  @!PT LDS RZ, [RZ] ;  /* 0x00000000fffff984 */ /* 0x000fe20000000800 */
[----:B------:R1:W-:Y:S06]  /*5b70*/  MEMBAR.ALL.CTA ;  /* 0x0000000000007992 */ /* 0x0003ec0000008000 */
[----:B-1----:R-:W-:Y:S06]  /*5b80*/  MEMBAR.ALL.GPU ;  /* 0x0000000000007992 */ /* 0x002fec000000a000 */
[----:B------:R-:W-:-:S00]  /*5b90*/  ERRBAR ;  /* 0x00000000000079ab */ /* 0x000fc00000000000 */
[----:B------:R-:W-:Y:S06]  /*5ba0*/  CGAERRBAR ;  /* 0x00000000000075ab */ /* 0x000fec0000000000 */
[----:B012345:R-:W-:Y:S01]  /*5bb0*/  CCTL.IVALL ;  /* 0x00000000ff00798f */ /* 0x03ffe20002000000 */
[----:B------:R-:W1:Y:S01]  /*5bc0*/  S2R R6, SR_LANEID ;  /* 0x0000000000067919 */ /* 0x000e620000000000 */
[----:B------:R-:W-:Y:S02]  /*5bd0*/  VOTEU.ANY UR23, UPT, PT ;  /* 0x0000000000177886 */ /* 0x000fe400038e0100 */
[----:B------:R-:W-:-:S02]  /*5be0*/  UFLO.U32 UR24, UR23 ;  /* 0x00000017001872bd */ /* 0x000fc400080e0000 */
[----:B------:R-:W2:Y:S04]  /*5bf0*/  POPC R7, UR23 ;  /* 0x0000001700077d09 */ /* 0x000ea80008000000 */
[----:B-1----:R-:W-:-:S13]  /*5c00*/  ISETP.EQ.U32.AND P3, PT, R6, UR24, PT ;  /* 0x0000001806007c0c */ /* 0x002fda000bf62070 */
[----:B--2---:R1:W-:Y:S02]  /*5c10*/  @P3 REDG.E.ADD.S32.STRONG.GPU desc[UR26][R2.64], R7 ;  /* 0x000000070200398e */ /* 0x0043e4000c10e39a */
.L_x_146:
[----:B------:R-:W-:Y:S05]  /*5c20*/  BSYNC B0 ;  /* 0x0000000000007941 */ /* 0x000fea0003800000 */
.L_x_145:
[----:B------:R-:W-:Y:S01]  /*5c30*/  UIADD3 UR22, UR13, UR22, URZ ;  /* 0x000000160d167290 */ /* 0x000fe2000fffe03f */
[----:B------:R-:W-:Y:S03]  /*5c40*/  BSSY B0, `(.L_x_147) ;  /* 0x000000d000007945 */ /* 0x000fe60003800000 */
[----:B------:R-:W-:-:S04]  /*5c50*/  UIADD3 UR23, UP0, UR22, UR10, URZ ;  /* 0x0000000a16177290 */ /* 0x000fc8000ff1e03f */
[----:B------:R-:W-:Y:S02]  /*5c60*/  ULEA.HI.X.SX32 UR22, UR22, UR11, 0x1, UP0 ;  /* 0x0000000b16167291 */ /* 0x000fe400080f0e3f */
[----:B------:R-:W-:-:S04]  /*5c70*/  ULEA UR8, UP0, UR23, UR8, 0x2 ;  /* 0x0000000817087291 */ /* 0x000fc8000f80103f */
[----:B------:R-:W-:Y:S02]  /*5c80*/  ULEA.HI.X UR22, UR23, UR9, UR22, 0x2, UP0 ;  /* 0x0000000917167291 */ /* 0x000fe400080f1416 */
[----:B-1----:R-:W-:-:S04]  /*5c90*/  IMAD.U32 R2, RZ, RZ, UR8 ;  /* 0x00000008ff027e24 */ /* 0x002fc8000f8e00ff */
[----:B------:R-:W-:Y:S01]  /*5ca0*/  IMAD.U32 R3, RZ, RZ, UR22 ;  /* 0x00000016ff037e24 */ /* 0x000fe2000f8e00ff */
[----:B------:R-:W-:Y:S06]  /*5cb0*/  @P1 BRA `(.L_x_148) ;  /* 0x0000000000141947 */ /* 0x000fec0003800000 */
.L_x_149:
[----:B------:R-:W2:Y:S04]  /*5cc0*/  LDG.E.STRONG.GPU R6, desc[UR26][R2.64] ;  /* 0x0000001a02067981 */ /* 0x000ea8000c1ef900 */
[----:B--2---:R-:W-:Y:S01]  /*5cd0*/  CCTL.IVALL ;  /* 0x00000000ff00798f */ /* 0x004fe20002000000 */
[----:B------:R-:W-:Y:S05]  /*5ce0*/  YIELD ;  /* 0x0000000000007946 */ /* 0x000fea0003800000 */
[----:B------:R-:W-:-:S13]  /*5cf0*/  ISETP.NE.AND P3, PT, R6, UR28, PT ;  /* 0x0000001c06007c0c */ /* 0x000fda000bf65270 */
[----:B------:R-:W-:Y:S05]  /*5d00*/  @P3 BRA `(.L_x_149) ;  /* 0xfffffffc00ec3947 */ /* 0x000fea000383ffff */
.L_x_148:
[----:B------:R-:W-:Y:S05]  /*5d10*/  BSYNC B0 ;  /* 0x0000000000007941 */ /* 0x000fea0003800000 */
.L_x_147:
[----:B------:R-:W-:-:S03]  /*5d20*/  UMOV UR8, 0xffffffff ;  /* 0xffffffff00087882 */ /* 0x000fc60000000000 */
[----:B------:R-:W-:Y:S05]  /*5d30*/  BRA.DIV UR8, `(.L_x_150) ;  /* 0x0000002608087947 */ /* 0x000fea000b800000 */
[----:B------:R-:W-:Y:S01]  /*5d40*/  NOP ;  /* 0x0000000000007918 */ /* 0x000fe20000000000 */
.L_x_205:
[----:B------:R-:W-:Y:S05]  /*5d50*/  WARPSYNC.ALL ;  /* 0x0000000000007948 */ /* 0x000fea0003800000 */
        /* <DEDUP_REMOVED lines=12> */
.L_x_152:
[----:B------:R-:W-:Y:S05]  /*5e20*/  BSYNC B0 ;  /* 0x0000000000007941 */ /* 0x000fea0003800000 */
.L_x_151:
        /* <DEDUP_REMOVED lines=13> */
.L_x_154:
[----:B------:R-:W-:Y:S05]  /*5f00*/  BSYNC B0 ;  /* 0x0000000000007941 */ /* 0x000fea0003800000 */
.L_x_153:
[----:B------:R-:W-:Y:S06]  /*5f10*/  BAR.ARV 0xa, 0xa0 ;  /* 0x0282800000007b1d */ /* 0x000fec0000002000 */
[----:B------:R-:W-:Y:S04]  /*5f20*/  BSSY B0, `(.L_x_155) ;  /* 0x0000003000007945 */ /* 0x000fe80003800000 */
[----:B------:R-:W-:Y:S05]  /*5f30*/  @!P0 BRA `(.L_x_156) ;  /* 0x0000000000048947 */ /* 0x000fea0003800000 */
[----:B------:R-:W-:-:S04]  /*5f40*/  DEPBAR.LE SB0, 0x0 ;  /* 0x000080000000791a */ /* 0x000fc80000000000 */
.L_x_156:
[----:B------:R-:W-:Y:S05]  /*5f50*/  BSYNC B0 ;  /* 0x0000000000007941 */ /* 0x000fea0003800000 */
.L_x_155:
[----:B------:R-:W-:Y:S06]  /*5f60*/  BAR.ARV 0xb, 0xa0 ;  /* 0x02c2800000007b1d */ /* 0x000fec0000002000 */
[----:B------:R-:W-:Y:S01]  /*5f70*/  NOP ;  /* 0x0000000000007918 */ /* 0x000fe20000000000 */
[----:B------:R-:W-:Y:S04]  /*5f80*/  BSSY B0, `(.L_x_157) ;  /* 0x0000011000007945 */ /* 0x000fe80003800000 */
[----:B------:R-:W-:Y:S05]  /*5f90*/  @P1 BRA `(.L_x_158) ;  /* 0x00000000003c1947 */ /* 0x000fea0003800000 */
[----:B------:R-:W1:Y:S01]  /*5fa0*/  S2R R6, SR_LANEID ;  /* 0x0000000000067919 */ /* 0x000e620000000000 */
[----:B------:R-:W-:Y:S01]  /*5fb0*/  @!PT LDS RZ, [RZ] ;  /* 0x00000000fffff984 */ /* 0x000fe20000000800 */
[----:B------:R-:W-:Y:S01]  /*5fc0*/  @!PT LDS RZ, [RZ] ;  /* 0x00000000fffff984 */ /* 0x000fe20000000800 */
[----:B------:R-:W-:Y:S01]  /*5fd0*/  @!PT LDS RZ, [RZ] ;  /* 0x00000000fffff984 */ /* 0x000fe20000000800 */
[----:B------:R-:W-:Y:S01]  /*5fe0*/  @!PT LDS RZ, [RZ] ;  /* 0x00000000fffff984 */ /* 0x000fe20000000800 */
[----:B------:R2:W-:Y:S06]  /*5ff0*/  MEMBAR.ALL.CTA ;  /* 0x0000000000007992 */ /* 0x0005ec0000008000 */
[----:B--2---:R-:W-:Y:S06]  /*6000*/  MEMBAR.ALL.GPU ;  /* 0x0000000000007992 */ /* 0x004fec000000a000 */
[----:B------:R-:W-:-:S00]  /*6010*/  ERRBAR ;  /* 0x00000000000079ab */ /* 0x000fc00000000000 */
[----:B------:R-:W-:Y:S06]  /*6020*/  CGAERRBAR ;  /* 0x00000000000075ab */ /* 0x000fec0000000000 */
[----:B012345:R-:W-:Y:S01]  /*6030*/  CCTL.IVALL ;  /* 0x00000000ff00798f */ /* 0x03ffe20002000000 */
[----:B------:R-:W-:Y:S02]  /*6040*/  VOTEU.ANY UR8, UPT, PT ;  /* 0x0000000000087886 */ /* 0x000fe400038e0100 */
[----:B------:R-:W-:Y:S02]  /*6050*/  UFLO.U32 UR9, UR8 ;  /* 0x00000008000972bd */ /* 0x000fe400080e0000 */
[----:B------:R-:W2:Y:S04]  /*6060*/  POPC R7, UR8 ;  /* 0x0000000800077d09 */ /* 0x000ea80008000000 */
[----:B-1----:R-:W-:-:S13]  /*6070*/  ISETP.EQ.U32.AND P1, PT, R6, UR9, PT ;  /* 0x0000000906007c0c */ /* 0x002fda000bf22070 */
[----:B--2---:R1:W-:Y:S02]  /*6080*/  @P1 REDG.E.ADD.S32.STRONG.GPU desc[UR26][R2.64], R7 ;  /* 0x000000070200198e */ /* 0x0043e4000c10e39a */
.L_x_158:
[----:B------:R-:W-:Y:S05]  /*6090*/  BSYNC B0 ;  /* 0x0000000000007941 */ /* 0x000fea0003800000 */
.L_x_157:
[----:B------:R-:W-:Y:S02]  /*60a0*/  UIADD3 UR4, UR4, 0x2, URZ ;  /* 0x0000000204047890 */ /* 0x000fe4000fffe03f */
[----:B------:R-:W-:Y:S01]  /*60b0*/  UIADD3 UR5, UR5, 0x1, URZ ;  /* 0x0000000105057890 */ /* 0x000fe2000fffe03f */
[----:B------:R-:W-:Y:S11]  /*60c0*/  @P2 BRA `(.L_x_159) ;  /* 0xfffffff400842947 */ /* 0x000ff6000383ffff */
.L_x_134:
[----:B------:R-:W-:-:S13]  /*60d0*/  ISETP.NE.AND P1, PT, R5, RZ, PT ;  /* 0x000000ff0500720c */ /* 0x000fda0003f25270 */
[----:B------:R-:W-:Y:S05]  /*60e0*/  @!P1 BRA `(.L_x_107) ;  /* 0x0000001c00a09947 */ /* 0x000fea0003800000 */
[----:B------:R-:W-:Y:S01]  /*60f0*/  UIMAD UR5, UR13, UR4, URZ ;  /* 0x000000040d0572a4 */ /* 0x000fe2000f8e023f */
[----:B------:R-:W-:Y:S01]  /*6100*/  ISETP.NE.AND P1, PT, R0, RZ, PT ;  /* 0x000000ff0000720c */ /* 0x000fe20003f25270 */
[----:B------:R-:W-:Y:S01]  /*6110*/  ULDC.64 UR14, c[0x0][0x768] ;  /* 0x0001da00000e7ab9 */ /* 0x000fe20000000a00 */
[----:B------:R-:W-:Y:S01]  /*6120*/  BSSY B0, `(.L_x_160) ;  /* 0x000000d000007945 */ /* 0x000fe20003800000 */
[----:B------:R-:W-:-:S04]  /*6130*/  UIADD3 UR8, UP0, UR5, UR10, URZ ;  /* 0x0000000a05087290 */ /* 0x000fc8000ff1e03f */
[----:B------:R-:W-:Y:S02]  /*6140*/  ULEA.HI.X.SX32 UR5, UR5, UR11, 0x1, UP0 ;  /* 0x0000000b05057291 */ /* 0x000fe400080f0e3f */
[----:B------:R-:W-:-:S04]  /*6150*/  ULEA UR9, UP0, UR8, UR14, 0x2 ;  /* 0x0000000e08097291 */ /* 0x000fc8000f80103f */
[----:B------:R-:W-:Y:S02]  /*6160*/  ULEA.HI.X UR5, UR8, UR15, UR5, 0x2, UP0 ;  /* 0x0000000f08057291 */ /* 0x000fe400080f1405 */
[----:B-1----:R-:W-:-:S04]  /*6170*/  IMAD.U32 R2, RZ, RZ, UR9 ;  /* 0x00000009ff027e24 */ /* 0x002fc8000f8e00ff */
[----:B------:R-:W-:Y:S01]  /*6180*/  IMAD.U32 R3, RZ, RZ, UR5 ;  /* 0x00000005ff037e24 */ /* 0x000fe2000f8e00ff */
[----:B------:R-:W-:Y:S06]  /*6190*/  @P1 BRA `(.L_x_161) ;  /* 0x0000000000141947 */ /* 0x000fec0003800000 */
.L_x_162:
[----:B------:R-:W2:Y:S04]  /*61a0*/  LDG.E.STRONG.GPU R0, desc[UR26][R2.64] ;  /* 0x0000001a02007981 */ /* 0x000ea8000c1ef900 */
[----:B--2---:R-:W-:Y:S01]  /*61b0*/  CCTL.IVALL ;  /* 0x00000000ff00798f */ /* 0x004fe20002000000 */
[----:B------:R-:W-:Y:S05]  /*61c0*/  YIELD ;  /* 0x0000000000007946 */ /* 0x000fea0003800000 */
[----:B------:R-:W-:-:S13]  /*61d0*/  ISETP.NE.AND P2, PT, R0, UR28, PT ;  /* 0x0000001c00007c0c */ /* 0x000fda000bf45270 */
[----:B------:R-:W-:Y:S05]  /*61e0*/  @P2 BRA `(.L_x_162) ;  /* 0xfffffffc00ec2947 */ /* 0x000fea000383ffff */
.L_x_161:
[----:B------:R-:W-:Y:S05]  /*61f0*/  BSYNC B0 ;  /* 0x0000000000007941 */ /* 0x000fea0003800000 */
.L_x_160:
[----:B------:R-:W-:-:S03]  /*6200*/  UMOV UR5, 0xffffffff ;  /* 0xffffffff00057882 */ /* 0x000fc60000000000 */
[----:B------:R-:W-:Y:S05]  /*6210*/  BRA.DIV UR5, `(.L_x_163) ;  /* 0x0000001e05ec7947 */ /* 0x000fea000b800000 */
[----:B------:R-:W-:Y:S01]  /*6220*/  NOP ;  /* 0x0000000000007918 */ /* 0x000fe20000000000 */
.L_x_208:
[----:B------:R-:W-:Y:S01]  /*6230*/  IMAD.U32 R6, RZ, RZ, UR4 ;  /* 0x00000004ff067e24 */ /* 0x000fe2000f8e00ff */
[----:B------:R-:W-:Y:S05]  /*6240*/  WARPSYNC.ALL ;  /* 0x0000000000007948 */ /* 0x000fea0003800000 */
[----:B------:R-:W-:Y:S01]  /*6250*/  BAR.SYNC.DEFER_BLOCKING 0xd, 0xa0 ;  /* 0x0342800000007b1d */ /* 0x000fe20000010000 */
[----:B------:R-:W-:-:S05]  /*6260*/  IMAD.SHL.U32 R6, R6, 0x2000, RZ ;  /* 0x0000200006067824 */ /* 0x000fca00078e00ff */
[----:B------:R-:W-:Y:S04]  /*6270*/  BSSY B0, `(.L_x_164) ;  /* 0x0000012000007945 */ /* 0x000fe80003800000 */
[----:B------:R-:W-:Y:S05]  /*6280*/  @!P0 BRA `(.L_x_165) ;  /* 0x0000000000408947 */ /* 0x000fea0003800000 */
[----:B------:R-:W1:Y:S01]  /*6290*/  LDC.64 R8, c[0x0][0x2c0] ;  /* 0x0000b000ff087b82 */ /* 0x000e620000000a00 */
[C---:B------:R-:W-:Y:S01]  /*62a0*/  IADD3 R4, P2, R6.reuse, UR6, RZ ;  /* 0x0000000606047c10 */ /* 0x040fe2000ff5e0ff */
[----:B------:R-:W-:Y:S01]  /*62b0*/  UMOV UR5, 0x400 ;  /* 0x0000040000057882 */ /* 0x000fe20000000000 */
[----:B------:R-:W-:Y:S01]  /*62c0*/  UMOV UR16, 0x0 ;  /* 0x0000000000107882 */ /* 0x000fe20000000000 */
[----:B------:R-:W-:Y:S01]  /*62d0*/  UMOV UR17, 0x14f00000 ;  /* 0x14f0000000117882 */ /* 0x000fe20000000000 */
[----:B------:R-:W-:-:S03]  /*62e0*/  LEA.HI.X.SX32 R5, R6, UR12, 0x1, P2 ;  /* 0x0000000c06057c11 */ /* 0x000fc600090f0eff */
[----:B------:R-:W2:Y:S01]  /*62f0*/  S2UR UR8, SR_CgaCtaId ;  /* 0x00000000000879c3 */ /* 0x000ea20000008800 */
[----:B-1----:R-:W-:-:S04]  /*6300*/  LEA R0, P3, R4, R8, 0x2 ;  /* 0x0000000804007211 */ /* 0x002fc800078610ff */
[----:B------:R-:W-:Y:S02]  /*6310*/  LEA.HI.X R4, R4, R9, R5, 0x2, P3 ;  /* 0x0000000904047211 */ /* 0x000fe400018f1405 */
[----:B------:R-:W-:Y:S02]  /*6320*/  R2UR UR14, R0 ;  /* 0x00000000000e72ca */ /* 0x000fe400000e0000 */
[----:B------:R-:W-:Y:S01]  /*6330*/  R2UR UR15, R4 ;  /* 0x00000000040f72ca */ /* 0x000fe200000e0000 */
[----:B--2---:R-:W-:-:S03]  /*6340*/  ULEA UR5, UR8, UR5, 0x18 ;  /* 0x0000000508057291 */ /* 0x004fc6000f8ec03f */
[----:B------:R-:W-:Y:S01]  /*6350*/  UMOV UR8, 0x400 ;  /* 0x0000040000087882 */ /* 0x000fe20000000000 */
[----:B------:R-:W-:-:S09]  /*6360*/  UIADD3 UR5, UR5, 0x8000, URZ ;  /* 0x0000800005057890 */ /* 0x000fd2000fffe03f */
[----:B------:R1:W-:Y:S02]  /*6370*/  UBLKRED.G.S.ADD.F32.RN [UR14], [UR5], UR8, desc[UR16] ;  /* 0x0000100e050073bb */ /* 0x0003e400080a1408 */
[----:B-1----:R0:W-:Y:S02]  /*6380*/  UTMACMDFLUSH ;  /* 0x00000000000079b7 */ /* 0x0021e40000000000 */
.L_x_165:
[----:B------:R-:W-:Y:S05]  /*6390*/  BSYNC B0 ;  /* 0x0000000000007941 */ /* 0x000fea0003800000 */
.L_x_164:
[----:B------:R-:W-:Y:S06]  /*63a0*/  BAR.SYNC.DEFER_BLOCKING 0xe, 0xa0 ;  /* 0x0382800000007b1d */ /* 0x000fec0000010000 */
[----:B------:R-:W-:Y:S04]  /*63b0*/  BSSY B0, `(.L_x_166) ;  /* 0x0000013000007945 */ /* 0x000fe80003800000 */
[----:B------:R-:W-:Y:S05]  /*63c0*/  @!P0 BRA `(.L_x_167) ;  /* 0x0000000000448947 */ /* 0x000fea0003800000 */
[----:B------:R-:W1:Y:S01]  /*63d0*/  S2UR UR15, SR_CgaCtaId ;  /* 0x00000000000f79c3 */ /* 0x000e620000008800 */
[----:B------:R-:W-:Y:S01]  /*63e0*/  R2UR UR5, R6 ;  /* 0x00000000060572ca */ /* 0x000fe200000e0000 */
[----:B------:R-:W-:Y:S01]  /*63f0*/  UMOV UR14, 0x400 ;  /* 0x00000400000e7882 */ /* 0x000fe20000000000 */
[----:B------:R-:W-:Y:S01]  /*6400*/  ULDC.64 UR8, c[0x0][0x2c0] ;  /* 0x0000b00000087ab9 */ /* 0x000fe20000000a00 */
[----:B------:R-:W-:-:S10]  /*6410*/  UMOV UR17, 0x14f00000 ;  /* 0x14f0000000117882 */ /* 0x000fd40000000000 */
[----:B------:R-:W-:-:S04]  /*6420*/  UIADD3 UR5, UR5, 0x1000, URZ ;  /* 0x0000100005057890 */ /* 0x000fc8000fffe03f */
[----:B------:R-:W-:-:S04]  /*6430*/  UIADD3 UR16, UP0, UR5, UR6, URZ ;  /* 0x0000000605107290 */ /* 0x000fc8000ff1e03f */
[----:B------:R-:W-:Y:S02]  /*6440*/  ULEA.HI.X.SX32 UR5, UR5, UR12, 0x1, UP0 ;  /* 0x0000000c05057291 */ /* 0x000fe400080f0e3f */
[----:B-1----:R-:W-:Y:S02]  /*6450*/  ULEA UR14, UR15, UR14, 0x18 ;  /* 0x0000000e0f0e7291 */ /* 0x002fe4000f8ec03f */
[----:B------:R-:W-:Y:S02]  /*6460*/  ULEA UR8, UP0, UR16, UR8, 0x2 ;  /* 0x0000000810087291 */ /* 0x000fe4000f80103f */
[----:B------:R-:W-:Y:S02]  /*6470*/  UIADD3 UR14, UR14, 0xc000, URZ ;  /* 0x0000c0000e0e7890 */ /* 0x000fe4000fffe03f */
[----:B------:R-:W-:-:S03]  /*6480*/  ULEA.HI.X UR9, UR16, UR9, UR5, 0x2, UP0 ;  /* 0x0000000910097291 */ /* 0x000fc600080f1405 */
[----:B------:R-:W-:Y:S01]  /*6490*/  UMOV UR5, 0x400 ;  /* 0x0000040000057882 */ /* 0x000fe20000000000 */
[----:B------:R-:W-:-:S05]  /*64a0*/  UMOV UR16, 0x0 ;  /* 0x0000000000107882 */ /* 0x000fca0000000000 */
[----:B------:R1:W-:Y:S01]  /*64b0*/  UBLKRED.G.S.ADD.F32.RN [UR8], [UR14], UR5, desc[UR16] ;  /* 0x000010080e0073bb */ /* 0x0003e200080a1405 */
[----:B------:R0:W-:Y:S01]  /*64c0*/  UTMACMDFLUSH ;  /* 0x00000000000079b7 */ /* 0x0001e20000000000 */
[----:B-1----:R-:W-:-:S04]  /*64d0*/  DEPBAR.LE SB0, 0x1 ;  /* 0x000080400000791a */ /* 0x002fc80000000000 */
.L_x_167:
[----:B------:R-:W-:Y:S05]  /*64e0*/  BSYNC B0 ;  /* 0x0000000000007941 */ /* 0x000fea0003800000 */
.L_x_166:
[----:B------:R-:W-:Y:S06]  /*64f0*/  BAR.ARV 0xa, 0xa0 ;  /* 0x0282800000007b1d */ /* 0x000fec0000002000 */
[----:B------:R-:W-:Y:S04]  /*6500*/  BSSY B0, `(.L_x_168) ;  /* 0x0000003000007945 */ /* 0x000fe80003800000 */
[----:B------:R-:W-:Y:S05]  /*6510*/  @!P0 BRA `(.L_x_169) ;  /* 0x0000000000048947 */ /* 0x000fea0003800000 */
[----:B------:R-:W-:-:S04]  /*6520*/  DEPBAR.LE SB0, 0x0 ;  /* 0x000080000000791a */ /* 0x000fc80000000000 */
.L_x_169:
[----:B------:R-:W-:Y:S05]  /*6530*/  BSYNC B0 ;  /* 0x0000000000007941 */ /* 0x000fea0003800000 */
.L_x_168:
[----:B------:R-:W-:Y:S06]  /*6540*/  BAR.ARV 0xb, 0xa0 ;  /* 0x02c2800000007b1d */ /* 0x000fec0000002000 */
[----:B------:R-:W-:Y:S01]  /*6550*/  NOP ;  /* 0x0000000000007918 */ /* 0x000fe20000000000 */
        /* <DEDUP_REMOVED lines=15> */
[----:B--2---:R4:W-:Y:S01]  /*6650*/  @P0 REDG.E.ADD.S32.STRONG.GPU desc[UR26][R2.64], R5 ;  /* 0x000000050200098e */ /* 0x0049e2000c10e39a */
[----:B------:R-:W-:Y:S05]  /*6660*/  BRA `(.L_x_107) ;  /* 0x0000001800407947 */ /* 0x000fea0003800000 */
.L_x_133:
        /* <DEDUP_REMOVED lines=55> */
.L_x_209:
        /* <DEDUP_REMOVED lines=10> */
.L_x_173:
        /* <DEDUP_REMOVED lines=64> */
.L_x_184:
[----:B------:R-:W-:-:S04]  /*6e80*/  SHF.L.U32 R21, R9, 0x1f, RZ ;  /* 0x0000001f09157819 */ /* 0x000fc800000006ff */
[----:B-1----:R-:W1:Y:S02]  /*6e90*/  SYNCS.PHASECHK.TRANS64.TRYWAIT P1, [R11+URZ+0x30c40], R21 ;  /* 0x030c40150b0075a7 */ /* 0x002e64000802017f */
[----:B-12---:R-:W-:Y:S05]  /*6ea0*/  @!P1 BRA `(.L_x_176) ;  /* 0x0000001000f89947 */ /* 0x006fea0003800000 */
.L_x_210:
[----:B------:R-:W-:Y:S05]  /*6eb0*/  @P0 BRA `(.L_x_177) ;  /* 0x0000000000140947 */ /* 0x000fea0003800000 */
[----:B------:R-:W-:Y:S01]  /*6ec0*/  ISETP.NE.AND P1, PT, R14, RZ, PT ;  /* 0x000000ff0e00720c */ /* 0x000fe20003f25270 */
[----:B------:R-:W-:-:S04]  /*6ed0*/  IMAD.MOV.U32 R0, RZ, RZ, 0x4200 ;  /* 0x00004200ff007424 */ /* 0x000fc800078e00ff */
[----:B------:R2:W-:Y:S08]  /*6ee0*/  SYNCS.ARRIVE.TRANS64 RZ, [R11+URZ+0x30c30], R0 ;  /* 0x030c30000bff79a7 */ /* 0x0005f0000800003f */
[----:B------:R-:W-:Y:S05]  /*6ef0*/  @!P1 BRA `(.L_x_177) ;  /* 0x0000000000049947 */ /* 0x000fea0003800000 */
[----:B------:R-:W-:Y:S01]  /*6f00*/  BPT.TRAP 0x1 ;  /* 0x000000040000795c */ /* 0x000fe20000300000 */
.L_x_177:
        /* <DEDUP_REMOVED lines=29> */
.L_x_211:
[----:B------:R-:W-:Y:S05]  /*70e0*/  @P0 BRA `(.L_x_179) ;  /* 0x0000000000140947 */ /* 0x000fea0003800000 */
[----:B------:R-:W-:Y:S01]  /*70f0*/  ISETP.NE.AND P1, PT, R14, RZ, PT ;  /* 0x000000ff0e00720c */ /* 0x000fe20003f25270 */
[----:B------:R-:W-:-:S04]  /*7100*/  IMAD.MOV.U32 R2, RZ, RZ, 0x4200 ;  /* 0x00004200ff027424 */ /* 0x000fc800078e00ff */
[----:B------:R3:W-:Y:S08]  /*7110*/  SYNCS.ARRIVE.TRANS64 RZ, [R11+URZ+0x30c18], R2 ;  /* 0x030c18020bff79a7 */ /* 0x0007f0000800003f */
[----:B------:R-:W-:Y:S05]  /*7120*/  @!P1 BRA `(.L_x_179) ;  /* 0x0000000000049947 */ /* 0x000fea0003800000 */
[----:B------:R-:W-:Y:S01]  /*7130*/  BPT.TRAP 0x1 ;  /* 0x000000040000795c */ /* 0x000fe20000300000 */
.L_x_179:
        /* <DEDUP_REMOVED lines=20> */
.L_x_212:
        /* <DEDUP_REMOVED lines=9> */
.L_x_181:
        /* <DEDUP_REMOVED lines=24> */
.L_x_214:
[----:B------:R-:W-:Y:S05]  /*7490*/  @P0 BRA `(.L_x_183) ;  /* 0x0000000000140947 */ /* 0x000fea0003800000 */
[----:B------:R-:W-:Y:S01]  /*74a0*/  ISETP.NE.AND P1, PT, R14, RZ, PT ;  /* 0x000000ff0e00720c */ /* 0x000fe20003f25270 */
[----:B-1----:R-:W-:-:S04]  /*74b0*/  IMAD.MOV.U32 R4, RZ, RZ, 0x4200 ;  /* 0x00004200ff047424 */ /* 0x002fc800078e00ff */
[----:B------:R2:W-:Y:S08]  /*74c0*/  SYNCS.ARRIVE.TRANS64 RZ, [R11+URZ+0x30c10], R4 ;  /* 0x030c10040bff79a7 */ /* 0x0005f0000800003f */
[----:B------:R-:W-:Y:S05]  /*74d0*/  @!P1 BRA `(.L_x_183) ;  /* 0x0000000000049947 */ /* 0x000fea0003800000 */
[----:B------:R-:W-:Y:S01]  /*74e0*/  BPT.TRAP 0x1 ;  /* 0x000000040000795c */ /* 0x000fe20000300000 */
.L_x_183:
        /* <DEDUP_REMOVED lines=22> */
.L_x_175:
[----:B------:R-:W-:-:S13]  /*7650*/  ISETP.NE.AND P1, PT, R19, RZ, PT ;  /* 0x000000ff1300720c */ /* 0x000fda0003f25270 */
[----:B------:R-:W-:Y:S05]  /*7660*/  @!P1 BRA `(.L_x_174) ;  /* 0x0000000000f09947 */ /* 0x000fea0003800000 */
[----:B------:R-:W-:-:S04]  /*7670*/  SHF.L.U32 R12, R9, 0x1f, RZ ;  /* 0x0000001f090c7819 */ /* 0x000fc800000006ff */
[----:B------:R-:W3:Y:S02]  /*7680*/  SYNCS.PHASECHK.TRANS64.TRYWAIT P1, [R11+URZ+0x30c40], R12 ;  /* 0x030c400c0b0075a7 */ /* 0x000ee4000802017f */
[----:B---3--:R-:W-:Y:S05]  /*7690*/  @!P1 BRA `(.L_x_185) ;  /* 0x0000000c00509947 */ /* 0x008fea0003800000 */
.L_x_215:
[----:B------:R-:W-:Y:S05]  /*76a0*/  @P0 BRA `(.L_x_186) ;  /* 0x0000000000140947 */ /* 0x000fea0003800000 */
[----:B------:R-:W-:Y:S01]  /*76b0*/  ISETP.NE.AND P1, PT, R14, RZ, PT ;  /* 0x000000ff0e00720c */ /* 0x000fe20003f25270 */
[----:B-12---:R-:W-:-:S04]  /*76c0*/  IMAD.MOV.U32 R4, RZ, RZ, 0x4200 ;  /* 0x00004200ff047424 */ /* 0x006fc800078e00ff */
[----:B------:R4:W-:Y:S08]  /*76d0*/  SYNCS.ARRIVE.TRANS64 RZ, [R11+URZ+0x30c30], R4 ;  /* 0x030c30040bff79a7 */ /* 0x0009f0000800003f */
[----:B------:R-:W-:Y:S05]  /*76e0*/  @!P1 BRA `(.L_x_186) ;  /* 0x0000000000049947 */ /* 0x000fea0003800000 */
[----:B------:R-:W-:Y:S01]  /*76f0*/  BPT.TRAP 0x1 ;  /* 0x000000040000795c */ /* 0x000fe20000300000 */
.L_x_186:
        /* <DEDUP_REMOVED lines=26> */
.L_x_216:
[----:B------:R-:W-:Y:S05]  /*78a0*/  @P0 BRA `(.L_x_188) ;  /* 0x0000000000140947 */ /* 0x000fea0003800000 */
[----:B------:R-:W-:Y:S01]  /*78b0*/  ISETP.NE.AND P0, PT, R14, RZ, PT ;  /* 0x000000ff0e00720c */ /* 0x000fe20003f05270 */
[----:B------:R-:W-:-:S04]  /*78c0*/  IMAD.MOV.U32 R4, RZ, RZ, 0x4200 ;  /* 0x00004200ff047424 */ /* 0x000fc800078e00ff */
[----:B------:R2:W-:Y:S08]  /*78d0*/  SYNCS.ARRIVE.TRANS64 RZ, [R11+URZ+0x30c18], R4 ;  /* 0x030c18040bff79a7 */ /* 0x0005f0000800003f */
[----:B------:R-:W-:Y:S05]  /*78e0*/  @!P0 BRA `(.L_x_188) ;  /* 0x0000000000048947 */ /* 0x000fea0003800000 */
[----:B------:R-:W-:Y:S01]  /*78f0*/  BPT.TRAP 0x1 ;  /* 0x000000040000795c */ /* 0x000fe20000300000 */
.L_x_188:
        /* <DEDUP_REMOVED lines=19> */
.L_x_174:
[----:B------:R-:W4:Y:S01]  /*7a30*/  S2R R2, SR_TID.X ;  /* 0x0000000000027919 */ /* 0x000f220000002100 */
[----:B------:R-:W-:Y:S01]  /*7a40*/  IMAD R13, R20, 0x8, R11 ;  /* 0x00000008140d7824 */ /* 0x000fe200078e020b */
[----:B----4-:R-:W-:Y:S02]  /*7a50*/  LOP3.LUT R3, R2, 0x7f, RZ, 0xc0, !PT ;  /* 0x0000007f02037812 */ /* 0x010fe400078ec0ff */
[----:B------:R-:W-:Y:S02]  /*7a60*/  SHF.L.U32 R2, R9, 0x1f, RZ ;  /* 0x0000001f09027819 */ /* 0x000fe400000006ff */
[----:B------:R-:W-:Y:S02]  /*7a70*/  ISETP.NE.AND P1, PT, R3, RZ, PT ;  /* 0x000000ff0300720c */ /* 0x000fe40003f25270 */
[----:B------:R-:W4:Y:S02]  /*7a80*/  SYNCS.PHASECHK.TRANS64.TRYWAIT P0, [R13+URZ+0x30c40], R2 ;  /* 0x030c40020d0075a7 */ /* 0x000f24000800017f */
[----:B----4-:R-:W-:Y:S09]  /*7a90*/  @!P0 BRA `(.L_x_189) ;  /* 0x0000000800788947 */ /* 0x010ff20003800000 */
.L_x_217:
[----:B------:R-:W-:Y:S05]  /*7aa0*/  @P1 BRA `(.L_x_190) ;  /* 0x0000000000181947 */ /* 0x000fea0003800000 */
[----:B------:R-:W5:Y:S01]  /*7ab0*/  S2R R3, SR_TID.X ;  /* 0x0000000000037919 */ /* 0x000f620000002100 */
[----:B----4-:R-:W-:-:S04]  /*7ac0*/  IMAD.MOV.U32 R2, RZ, RZ, 0x4200 ;  /* 0x00004200ff027424 */ /* 0x010fc800078e00ff */
[----:B------:R4:W-:Y:S01]  /*7ad0*/  SYNCS.ARRIVE.TRANS64 RZ, [R13+URZ+0x30c30], R2 ;  /* 0x030c30020dff79a7 */ /* 0x0009e2000800003f */
[----:B-----5:R-:W-:-:S13]  /*7ae0*/  LOP3.LUT P0, RZ, R3, 0x1f, RZ, 0xc0, !PT ;  /* 0x0000001f03ff7812 */ /* 0x020fda000780c0ff */
[----:B----4-:R-:W-:Y:S05]  /*7af0*/  @!P0 BRA `(.L_x_190) ;  /* 0x0000000000048947 */ /* 0x010fea0003800000 */
[----:B--2---:R-:W-:Y:S01]  /*7b00*/  BPT.TRAP 0x1 ;  /* 0x000000040000795c */ /* 0x004fe20000300000 */
.L_x_190:
        /* <DEDUP_REMOVED lines=33> */
.L_x_171:
[----:B------:R-:W-:Y:S05]  /*7d20*/  BSYNC B0 ;  /* 0x0000000000007941 */ /* 0x000fea0003800000 */
.L_x_170:
[----:B------:R-:W-:-:S03]  /*7d30*/  UMOV UR6, 0xffffffff ;  /* 0xffffffff00067882 */ /* 0x000fc60000000000 */
[----:B------:R-:W-:Y:S05]  /*7d40*/  BRA.DIV UR6, `(.L_x_191) ;  /* 0x0000000606e07947 */ /* 0x000fea000b800000 */
[----:B------:R-:W-:-:S13]  /*7d50*/  ELECT P0, URZ, PT ;  /* 0x00000000003f782f */ /* 0x000fda0003800000 */
.L_x_220:
[----:B------:R-:W-:Y:S05]  /*7d60*/  @!P0 BRA `(.L_x_107) ;  /* 0x0000000000808947 */ /* 0x000fea0003800000 */
[----:B------:R-:W-:-:S04]  /*7d70*/  LOP3.LUT R16, R16, 0x2, RZ, 0xfc, !PT ;  /* 0x0000000210107812 */ /* 0x000fc800078efcff */
[----:B------:R-:W-:-:S13]  /*7d80*/  ISETP.NE.AND P0, PT, R16, 0x3, PT ;  /* 0x000000031000780c */ /* 0x000fda0003f05270 */
[----:B------:R-:W-:Y:S05]  /*7d90*/  @!P0 BRA `(.L_x_192) ;  /* 0x0000000000048947 */ /* 0x000fea0003800000 */
[----:B------:R-:W-:Y:S01]  /*7da0*/  BPT.TRAP 0x1 ;  /* 0x000000040000795c */ /* 0x000fe20000300000 */
.L_x_192:
        /* <DEDUP_REMOVED lines=15> */
.L_x_221:
[----:B------:R-:W2:Y:S02]  /*7ea0*/  SYNCS.PHASECHK.TRANS64.TRYWAIT P1, [R3+URZ], R2 ;  /* 0x00000002030075a7 */ /* 0x000ea4000802017f */
[----:B--2---:R-:W-:Y:S05]  /*7eb0*/  @!P1 BRA `(.L_x_194) ;  /* 0x0000000400bc9947 */ /* 0x004fea0003800000 */
.L_x_222:
[----:B------:R-:W-:Y:S05]  /*7ec0*/  @!P0 BRA `(.L_x_195) ;  /* 0x0000000000048947 */ /* 0x000fea0003800000 */
[----:B------:R-:W-:Y:S01]  /*7ed0*/  BPT.TRAP 0x1 ;  /* 0x000000040000795c */ /* 0x000fe20000300000 */
.L_x_195:
[----:B--2---:R-:W-:-:S04]  /*7ee0*/  VIADD R3, R7, 0x30c40 ;  /* 0x00030c4007037836 */ /* 0x004fc80000000000 */
[----:B------:R-:W-:-:S04]  /*7ef0*/  IMAD R0, R0, 0x8, R3 ;  /* 0x0000000800007824 */ /* 0x000fc800078e0203 */
[----:B------:R-:W2:Y:S02]  /*7f00*/  SYNCS.PHASECHK.TRANS64.TRYWAIT P0, [R0+URZ], R5 ;  /* 0x00000005000075a7 */ /* 0x000ea4000800017f */
[----:B--2---:R-:W-:Y:S05]  /*7f10*/  @!P0 BRA `(.L_x_196) ;  /* 0x0000000400b88947 */ /* 0x004fea0003800000 */
.L_x_223:
[----:B------:R-:W-:-:S07]  /*7f20*/  IMAD R3, R4, 0x8, R3 ;  /* 0x0000000804037824 */ /* 0x000fce00078e0203 */
.L_x_197:
[----:B---3--:R3:W4:Y:S02]  /*7f30*/  SYNCS.PHASECHK.TRANS64.TRYWAIT P0, [R3+URZ], R2 ;  /* 0x00000002030075a7 */ /* 0x008724000800017f */
[----:B----4-:R-:W-:Y:S05]  /*7f40*/  @!P0 NANOSLEEP.SYNCS 0x989680 ;  /* 0x009896800000895d */ /* 0x010fea0003900000 */
[----:B------:R-:W4:Y:S02]  /*7f50*/  @!P0 SYNCS.PHASECHK.TRANS64 P0, [R3+URZ], R2 ;  /* 0x00000002030085a7 */ /* 0x000f24000800007f */
[----:B----4-:R-:W-:Y:S05]  /*7f60*/  @!P0 BRA `(.L_x_197) ;  /* 0xfffffffc00f08947 */ /* 0x010fea000383ffff */
.L_x_107:
[----:B------:R-:W-:Y:S05]  /*7f70*/  BSYNC B6 ;  /* 0x0000000000067941 */ /* 0x000fea0003800000 */
.L_x_104:
[----:B------:R-:W-:Y:S05]  /*7f80*/  EXIT ;  /* 0x000000000000794d */ /* 0x000fea0003800000 */
.L_x_112:
[----:B------:R-:W-:Y:S02]  /*7f90*/  IMAD.MOV.U32 R12, RZ, RZ, RZ ;  /* 0x000000ffff0c7224 */ /* 0x000fe400078e00ff */
[----:B------:R-:W-:Y:S02]  /*7fa0*/  IMAD.MOV.U32 R11, RZ, RZ, 0x1f ;  /* 0x0000001fff0b7424 */ /* 0x000fe400078e00ff */
[----:B------:R-:W-:-:S07]  /*7fb0*/  IMAD.MOV.U32 R15, RZ, RZ, -0x1 ;  /* 0xffffffffff0f7424 */ /* 0x000fce00078e00ff */
[----:B------:R-:W-:Y:S05]  /*7fc0*/  WARPSYNC.COLLECTIVE R15, `(.L_x_198) ;  /* 0x000000000f087348 */ /* 0x000fea0003c00000 */
[----:B------:R1:W2:Y:S02]  /*7fd0*/  SHFL.IDX P6, R14, R13, R12, R11 ;  /* 0x0000000c0d0e7389 */ /* 0x0002a400000c000b */
[----:B-12---:R-:W-:Y:S01]  /*7fe0*/  ENDCOLLECTIVE ;  /* 0x000000000000791b */ /* 0x006fe20003800000 */
.L_x_198:
[----:B------:R-:W-:Y:S05]  /*7ff0*/  BRA `(.L_x_199) ;  /* 0xffffff8800e87947 */ /* 0x000fea000383ffff */
.L_x_114:
[----:B--2---:R2:W3:Y:S02]  /*8000*/  SYNCS.PHASECHK.TRANS64.TRYWAIT P0, [R225+URZ+0x30c00], R6 ;  /* 0x030c0006e10075a7 */ /* 0x0044e4000800017f */
[----:B---3--:R-:W-:Y:S05]  /*8010*/  @!P0 NANOSLEEP.SYNCS 0x989680 ;  /* 0x009896800000895d */ /* 0x008fea0003900000 */
[----:B------:R-:W3:Y:S02]  /*8020*/  @!P0 SYNCS.PHASECHK.TRANS64 P0, [R225+URZ+0x30c00], R6 ;  /* 0x030c0006e10085a7 */ /* 0x000ee4000800007f */
[----:B---3--:R-:W-:Y:S05]  /*8030*/  @!P0 BRA `(.L_x_114) ;  /* 0xfffffffc00f08947 */ /* 0x008fea000383ffff */
[----:B------:R-:W-:Y:S05]  /*8040*/  BRA `(.L_x_113) ;  /* 0xffffff8c000c7947 */ /* 0x000fea000383ffff */
.L_x_119:
[----:B--2---:R2:W3:Y:S02]  /*8050*/  SYNCS.PHASECHK.TRANS64.TRYWAIT P1, [R9+URZ+0x30c10], R22 ;  /* 0x030c1016090075a7 */ /* 0x0044e4000802017f */
[----:B---3--:R-:W-:Y:S05]  /*8060*/  @!P1 NANOSLEEP.SYNCS 0x989680 ;  /* 0x009896800000995d */ /* 0x008fea0003900000 */
[----:B------:R-:W3:Y:S02]  /*8070*/  @!P1 SYNCS.PHASECHK.TRANS64 P1, [R9+URZ+0x30c10], R22 ;  /* 0x030c1016090095a7 */ /* 0x000ee4000802007f */
[----:B---3--:R-:W-:Y:S05]  /*8080*/  @!P1 BRA `(.L_x_119) ;  /* 0xfffffffc00f09947 */ /* 0x008fea000383ffff */
[----:B------:R-:W-:Y:S05]  /*8090*/  BRA `(.L_x_118) ;  /* 0xffffff9400407947 */ /* 0x000fea000383ffff */
.L_x_123:
[----:B------:R1:W1:Y:S02]  /*80a0*/  SYNCS.PHASECHK.TRANS64.TRYWAIT P1, [R9+URZ+0x30c30], R22 ;  /* 0x030c3016090075a7 */ /* 0x000264000802017f */
[----:B-1----:R-:W-:Y:S05]  /*80b0*/  @!P1 NANOSLEEP.SYNCS 0x989680 ;  /* 0x009896800000995d */ /* 0x002fea0003900000 */
[----:B------:R-:W1:Y:S02]  /*80c0*/  @!P1 SYNCS.PHASECHK.TRANS64 P1, [R9+URZ+0x30c30], R22 ;  /* 0x030c3016090095a7 */ /* 0x000e64000802007f */
[----:B-1----:R-:W-:Y:S05]  /*80d0*/  @!P1 BRA `(.L_x_123) ;  /* 0xfffffffc00f09947 */ /* 0x002fea000383ffff */
[----:B------:R-:W-:Y:S05]  /*80e0*/  BRA `(.L_x_122) ;  /* 0xffffff9800507947 */ /* 0x000fea000383ffff */
.L_x_138:
[----:B------:R-:W-:Y:S01]  /*80f0*/  BSSY B0, `(.L_x_200) ;  /* 0x0000005000007945 */ /* 0x000fe20003800000 */
[----:B------:R-:W-:-:S07]  /*8100*/  IMAD.MOV.U32 R15, RZ, RZ, -0x1 ;  /* 0xffffffffff0f7424 */ /* 0x000fce00078e00ff */
[----:B------:R-:W-:Y:S05]  /*8110*/  WARPSYNC.COLLECTIVE R15, `(.L_x_201) ;  /* 0x000000000f087348 */ /* 0x000fea0003c00000 */
[----:B------:R-:W-:Y:S01]  /*8120*/  NOP ;  /* 0x0000000000007918 */ /* 0x000fe20000000000 */
[----:B------:R-:W-:Y:S01]  /*8130*/  ENDCOLLECTIVE ;  /* 0x000000000000791b */ /* 0x000fe20003800000 */
.L_x_201:
[----:B------:R-:W-:Y:S05]  /*8140*/  BSYNC B0 ;  /* 0x0000000000007941 */ /* 0x000fea0003800000 */
.L_x_200:
[----:B------:R-:W-:Y:S05]  /*8150*/  BRA `(.L_x_202) ;  /* 0xffffffd400c87947 */ /* 0x000fea000383ffff */
.L_x_150:
[----:B------:R-:W-:Y:S01]  /*8160*/  BSSY B0, `(.L_x_203) ;  /* 0x0000005000007945 */ /* 0x000fe20003800000 */
[----:B------:R-:W-:-:S07]  /*8170*/  IMAD.MOV.U32 R15, RZ, RZ, -0x1 ;  /* 0xffffffffff0f7424 */ /* 0x000fce00078e00ff */
[----:B------:R-:W-:Y:S05]  /*8180*/  WARPSYNC.COLLECTIVE R15, `(.L_x_204) ;  /* 0x000000000f087348 */ /* 0x000fea0003c00000 */
[----:B------:R-:W-:Y:S01]  /*8190*/  NOP ;  /* 0x0000000000007918 */ /* 0x000fe20000000000 */
[----:B------:R-:W-:Y:S01]  /*81a0*/  ENDCOLLECTIVE ;  /* 0x000000000000791b */ /* 0x000fe20003800000 */
.L_x_204:
[----:B------:R-:W-:Y:S05]  /*81b0*/  BSYNC B0 ;  /* 0x0000000000007941 */ /* 0x000fea0003800000 */
.L_x_203:
[----:B------:R-:W-:Y:S05]  /*81c0*/  BRA `(.L_x_205) ;  /* 0xffffffd800e07947 */ /* 0x000fea000383ffff */
.L_x_163:
[----:B------:R-:W-:Y:S01]  /*81d0*/  BSSY B0, `(.L_x_206) ;  /* 0x0000005000007945 */ /* 0x000fe20003800000 */
[----:B------:R-:W-:-:S07]  /*81e0*/  IMAD.MOV.U32 R15, RZ, RZ, -0x1 ;  /* 0xffffffffff0f7424 */ /* 0x000fce00078e00ff */
[----:B------:R-:W-:Y:S05]  /*81f0*/  WARPSYNC.COLLECTIVE R15, `(.L_x_207) ;  /* 0x000000000f087348 */ /* 0x000fea0003c00000 */
[----:B------:R-:W-:Y:S01]  /*8200*/  NOP ;  /* 0x0000000000007918 */ /* 0x000fe20000000000 */
[----:B------:R-:W-:Y:S01]  /*8210*/  ENDCOLLECTIVE ;  /* 0x000000000000791b */ /* 0x000fe20003800000 */
.L_x_207:
[----:B------:R-:W-:Y:S05]  /*8220*/  BSYNC B0 ;  /* 0x0000000000007941 */ /* 0x000fea0003800000 */
.L_x_206:
[----:B------:R-:W-:Y:S05]  /*8230*/  BRA `(.L_x_208) ;  /* 0xffffffdc00fc7947 */ /* 0x000fea000383ffff */
.L_x_172:
[----:B-1----:R1:W2:Y:S02]  /*8240*/  SYNCS.PHASECHK.TRANS64.TRYWAIT P1, [R11+URZ+0x30c20], R0 ;  /* 0x030c20000b0075a7 */ /* 0x0022a4000802017f */
[----:B--2---:R-:W-:Y:S05]  /*8250*/  @!P1 NANOSLEEP.SYNCS 0x989680 ;  /* 0x009896800000995d */ /* 0x004fea0003900000 */
[----:B------:R-:W2:Y:S02]  /*8260*/  @!P1 SYNCS.PHASECHK.TRANS64 P1, [R11+URZ+0x30c20], R0 ;  /* 0x030c20000b0095a7 */ /* 0x000ea4000802007f */
[----:B--2---:R-:W-:Y:S05]  /*8270*/  @!P1 BRA `(.L_x_172) ;  /* 0xfffffffc00f09947 */ /* 0x004fea000383ffff */
[----:B------:R-:W-:Y:S05]  /*8280*/  BRA `(.L_x_209) ;  /* 0xffffffe400d47947 */ /* 0x000fea000383ffff */
.L_x_176:
[----:B-1----:R1:W2:Y:S02]  /*8290*/  SYNCS.PHASECHK.TRANS64.TRYWAIT P1, [R11+URZ+0x30c40], R21 ;  /* 0x030c40150b0075a7 */ /* 0x0022a4000802017f */
[----:B--2---:R-:W-:Y:S05]  /*82a0*/  @!P1 NANOSLEEP.SYNCS 0x989680 ;  /* 0x009896800000995d */ /* 0x004fea0003900000 */
[----:B------:R-:W2:Y:S02]  /*82b0*/  @!P1 SYNCS.PHASECHK.TRANS64 P1, [R11+URZ+0x30c40], R21 ;  /* 0x030c40150b0095a7 */ /* 0x000ea4000802007f */
[----:B--2---:R-:W-:Y:S05]  /*82c0*/  @!P1 BRA `(.L_x_176) ;  /* 0xfffffffc00f09947 */ /* 0x004fea000383ffff */
[----:B------:R-:W-:Y:S05]  /*82d0*/  BRA `(.L_x_210) ;  /* 0xffffffe800f47947 */ /* 0x000fea000383ffff */
.L_x_178:
[----:B--2---:R2:W3:Y:S02]  /*82e0*/  SYNCS.PHASECHK.TRANS64.TRYWAIT P1, [R11+URZ+0x30c28], R21 ;  /* 0x030c28150b0075a7 */ /* 0x0044e4000802017f */
[----:B---3--:R-:W-:Y:S05]  /*82f0*/  @!P1 NANOSLEEP.SYNCS 0x989680 ;  /* 0x009896800000995d */ /* 0x008fea0003900000 */
[----:B------:R-:W3:Y:S02]  /*8300*/  @!P1 SYNCS.PHASECHK.TRANS64 P1, [R11+URZ+0x30c28], R21 ;  /* 0x030c28150b0095a7 */ /* 0x000ee4000802007f */
[----:B---3--:R-:W-:Y:S05]  /*8310*/  @!P1 BRA `(.L_x_178) ;  /* 0xfffffffc00f09947 */ /* 0x008fea000383ffff */
[----:B------:R-:W-:Y:S05]  /*8320*/  BRA `(.L_x_211) ;  /* 0xffffffec006c7947 */ /* 0x000fea000383ffff */
.L_x_180:
[----:B---3--:R3:W4:Y:S02]  /*8330*/  SYNCS.PHASECHK.TRANS64.TRYWAIT P1, [R11+URZ+0x30c48], R21 ;  /* 0x030c48150b0075a7 */ /* 0x008724000802017f */
[----:B----4-:R-:W-:Y:S05]  /*8340*/  @!P1 NANOSLEEP.SYNCS 0x989680 ;  /* 0x009896800000995d */ /* 0x010fea0003900000 */
[----:B------:R-:W4:Y:S02]  /*8350*/  @!P1 SYNCS.PHASECHK.TRANS64 P1, [R11+URZ+0x30c48], R21 ;  /* 0x030c48150b0095a7 */ /* 0x000f24000802007f */
[----:B----4-:R-:W-:Y:S05]  /*8360*/  @!P1 BRA `(.L_x_180) ;  /* 0xfffffffc00f09947 */ /* 0x010fea000383ffff */
[----:B------:R-:W-:Y:S05]  /*8370*/  BRA `(.L_x_212) ;  /* 0xffffffec00c07947 */ /* 0x000fea000383ffff */
.L_x_182:
[----:B------:R-:W-:-:S07]  /*8380*/  SHF.L.U32 R4, R9, 0x1f, RZ ;  /* 0x0000001f09047819 */ /* 0x000fce00000006ff */
.L_x_213:
[----:B-1----:R1:W2:Y:S02]  /*8390*/  SYNCS.PHASECHK.TRANS64.TRYWAIT P1, [R11+URZ+0x30c20], R4 ;  /* 0x030c20040b0075a7 */ /* 0x0022a4000802017f */
[----:B--2---:R-:W-:Y:S05]  /*83a0*/  @!P1 NANOSLEEP.SYNCS 0x989680 ;  /* 0x009896800000995d */ /* 0x004fea0003900000 */
[----:B------:R-:W2:Y:S02]  /*83b0*/  @!P1 SYNCS.PHASECHK.TRANS64 P1, [R11+URZ+0x30c20], R4 ;  /* 0x030c20040b0095a7 */ /* 0x000ea4000802007f */
[----:B--2---:R-:W-:Y:S05]  /*83c0*/  @!P1 BRA `(.L_x_213) ;  /* 0xfffffffc00f09947 */ /* 0x004fea000383ffff */
[----:B------:R-:W-:Y:S05]  /*83d0*/  BRA `(.L_x_214) ;  /* 0xfffffff0002c7947 */ /* 0x000fea000383ffff */
.L_x_185:
[----:B---3--:R3:W4:Y:S02]  /*83e0*/  SYNCS.PHASECHK.TRANS64.TRYWAIT P1, [R11+URZ+0x30c40], R12 ;  /* 0x030c400c0b0075a7 */ /* 0x008724000802017f */
[----:B----4-:R-:W-:Y:S05]  /*83f0*/  @!P1 NANOSLEEP.SYNCS 0x989680 ;  /* 0x009896800000995d */ /* 0x010fea0003900000 */
[----:B------:R-:W4:Y:S02]  /*8400*/  @!P1 SYNCS.PHASECHK.TRANS64 P1, [R11+URZ+0x30c40], R12 ;  /* 0x030c400c0b0095a7 */ /* 0x000f24000802007f */
[----:B----4-:R-:W-:Y:S05]  /*8410*/  @!P1 BRA `(.L_x_185) ;  /* 0xfffffffc00f09947 */ /* 0x010fea000383ffff */
[----:B------:R-:W-:Y:S05]  /*8420*/  BRA `(.L_x_215) ;  /* 0xfffffff0009c7947 */ /* 0x000fea000383ffff */
.L_x_187:
[----:B-1----:R1:W2:Y:S02]  /*8430*/  SYNCS.PHASECHK.TRANS64.TRYWAIT P1, [R11+URZ+0x30c28], R12 ;  /* 0x030c280c0b0075a7 */ /* 0x0022a4000802017f */
[----:B--2---:R-:W-:Y:S05]  /*8440*/  @!P1 NANOSLEEP.SYNCS 0x989680 ;  /* 0x009896800000995d */ /* 0x004fea0003900000 */
[----:B------:R-:W2:Y:S02]  /*8450*/  @!P1 SYNCS.PHASECHK.TRANS64 P1, [R11+URZ+0x30c28], R12 ;  /* 0x030c280c0b0095a7 */ /* 0x000ea4000802007f */
[----:B--2---:R-:W-:Y:S05]  /*8460*/  @!P1 BRA `(.L_x_187) ;  /* 0xfffffffc00f09947 */ /* 0x004fea000383ffff */
[----:B------:R-:W-:Y:S05]  /*8470*/  BRA `(.L_x_216) ;  /* 0xfffffff400087947 */ /* 0x000fea000383ffff */
.L_x_189:
[----:B----4-:R4:W1:Y:S02]  /*8480*/  SYNCS.PHASECHK.TRANS64.TRYWAIT P0, [R13+URZ+0x30c40], R2 ;  /* 0x030c40020d0075a7 */ /* 0x010864000800017f */
[----:B-1----:R-:W-:Y:S05]  /*8490*/  @!P0 NANOSLEEP.SYNCS 0x989680 ;  /* 0x009896800000895d */ /* 0x002fea0003900000 */
[----:B------:R-:W1:Y:S02]  /*84a0*/  @!P0 SYNCS.PHASECHK.TRANS64 P0, [R13+URZ+0x30c40], R2 ;  /* 0x030c40020d0085a7 */ /* 0x000e64000800007f */
[----:B-1----:R-:W-:Y:S05]  /*84b0*/  @!P0 BRA `(.L_x_189) ;  /* 0xfffffffc00f08947 */ /* 0x002fea000383ffff */
[----:B------:R-:W-:Y:S05]  /*84c0*/  BRA `(.L_x_217) ;  /* 0xfffffff400747947 */ /* 0x000fea000383ffff */
.L_x_191:
[----:B------:R-:W-:Y:S01]  /*84d0*/  BSSY B0, `(.L_x_218) ;  /* 0x0000006000007945 */ /* 0x000fe20003800000 */
[----:B------:R-:W-:-:S07]  /*84e0*/  IMAD.MOV.U32 R15, RZ, RZ, -0x1 ;  /* 0xffffffffff0f7424 */ /* 0x000fce00078e00ff */
[----:B------:R-:W-:Y:S05]  /*84f0*/  WARPSYNC.COLLECTIVE R15, `(.L_x_219) ;  /* 0x000000000f0c7348 */ /* 0x000fea0003c00000 */
[----:B------:R-:W-:Y:S02]  /*8500*/  ELECT P6, UR62, PT ;  /* 0x00000000003e782f */ /* 0x000fe400038c0000 */
[----:B------:R-:W-:Y:S01]  /*8510*/  MOV R14, UR62 ;  /* 0x0000003e000e7c02 */ /* 0x000fe20008000f00 */
[----:B------:R-:W-:Y:S10]  /*8520*/  ENDCOLLECTIVE ;  /* 0x000000000000791b */ /* 0x000ff40003800000 */
.L_x_219:
[----:B------:R-:W-:Y:S05]  /*8530*/  BSYNC B0 ;  /* 0x0000000000007941 */ /* 0x000fea0003800000 */
.L_x_218:
[----:B------:R-:W-:Y:S01]  /*8540*/  PLOP3.LUT P0, PT, P6, PT, PT, 0x80, 0x0 ;  /* 0x000000000000781c */ /* 0x000fe2000370f070 */
[----:B------:R-:W-:-:S12]  /*8550*/  BRA `(.L_x_220) ;  /* 0xfffffff800007947 */ /* 0x000fd8000383ffff */
.L_x_193:
[----:B-1----:R1:W2:Y:S02]  /*8560*/  SYNCS.PHASECHK.TRANS64.TRYWAIT P1, [R6+URZ], R5 ;  /* 0x00000005060075a7 */ /* 0x0022a4000802017f */
[----:B--2---:R-:W-:Y:S05]  /*8570*/  @!P1 NANOSLEEP.SYNCS 0x989680 ;  /* 0x009896800000995d */ /* 0x004fea0003900000 */
[----:B------:R-:W2:Y:S02]  /*8580*/  @!P1 SYNCS.PHASECHK.TRANS64 P1, [R6+URZ], R5 ;  /* 0x00000005060095a7 */ /* 0x000ea4000802007f */
[----:B--2---:R-:W-:Y:S05]  /*8590*/  @!P1 BRA `(.L_x_193) ;  /* 0xfffffffc00f09947 */ /* 0x004fea000383ffff */
[----:B------:R-:W-:Y:S05]  /*85a0*/  BRA `(.L_x_221) ;  /* 0xfffffff8003c7947 */ /* 0x000fea000383ffff */
.L_x_194:
[----:B--2---:R2:W3:Y:S02]  /*85b0*/  SYNCS.PHASECHK.TRANS64.TRYWAIT P1, [R3+URZ], R2 ;  /* 0x00000002030075a7 */ /* 0x0044e4000802017f */
[----:B---3--:R-:W-:Y:S05]  /*85c0*/  @!P1 NANOSLEEP.SYNCS 0x989680 ;  /* 0x009896800000995d */ /* 0x008fea0003900000 */
[----:B------:R-:W3:Y:S02]  /*85d0*/  @!P1 SYNCS.PHASECHK.TRANS64 P1, [R3+URZ], R2 ;  /* 0x00000002030095a7 */ /* 0x000ee4000802007f */
[----:B---3--:R-:W-:Y:S05]  /*85e0*/  @!P1 BRA `(.L_x_194) ;  /* 0xfffffffc00f09947 */ /* 0x008fea000383ffff */
[----:B------:R-:W-:Y:S05]  /*85f0*/  BRA `(.L_x_222) ;  /* 0xfffffff800307947 */ /* 0x000fea000383ffff */
.L_x_196:
[----:B--2---:R2:W3:Y:S02]  /*8600*/  SYNCS.PHASECHK.TRANS64.TRYWAIT P0, [R0+URZ], R5 ;  /* 0x00000005000075a7 */ /* 0x0044e4000800017f */
[----:B---3--:R-:W-:Y:S05]  /*8610*/  @!P0 NANOSLEEP.SYNCS 0x989680 ;  /* 0x009896800000895d */ /* 0x008fea0003900000 */
[----:B------:R-:W3:Y:S02]  /*8620*/  @!P0 SYNCS.PHASECHK.TRANS64 P0, [R0+URZ], R5 ;  /* 0x00000005000085a7 */ /* 0x000ee4000800007f */
[----:B---3--:R-:W-:Y:S05]  /*8630*/  @!P0 BRA `(.L_x_196) ;  /* 0xfffffffc00f08947 */ /* 0x008fea000383ffff */
[----:B------:R-:W-:Y:S05]  /*8640*/  BRA `(.L_x_223) ;  /* 0xfffffff800347947 */ /* 0x000fea000383ffff */
.L_x_224:
        /* <DEDUP_REMOVED lines=11> */
.L_x_3694:


//--------------------- .text._ZN7cutlass13device_kernelIN5flash11enable_sm90INS1_16FlashAttnBwdSm90INS1_25CollectiveMainloopBwdSm90ILi2ELi2ELi2EN4cute5tupleIJNS5_1CILi1EEES8_S8_EEENS6_IJNS7_ILi128EEESA_NS7_ILi64EEEEEENS_6half_tEfNS_4arch4Sm90ELb0ELb0ELb0ELb0ELb0ELb1ELb0ELb0ELi2ELi1ELi2ELi2ELb0EEENS1_24CollectiveEpilogueBwdGQAISC_fSF_Li256ELb0ELb0EEENS1_19SingleTileSchedulerILb0ELb0ELb0ELi128EEEEEEEEEvNT_6ParamsE --------------------------
	.section	.text._ZN7cutlass13device_kernelIN5flash11enable_sm90INS1_16FlashAttnBwdSm90INS1_25CollectiveMainloopBwdSm90ILi2ELi2ELi2EN4cute5tupleIJNS5_1CILi1EEES8_S8_EEENS6_IJNS7_ILi128EEESA_NS7_ILi64EEEEEENS_6half_tEfNS_4arch4Sm90ELb0ELb0ELb0ELb0ELb0ELb1ELb0ELb0ELi2ELi1ELi2ELi2ELb0EEENS1_24CollectiveEpilogueBwdGQAISC_fSF_Li256ELb0ELb0EEENS1_19SingleTileSchedulerILb0ELb0ELb0ELi128EEEEEEEEEvNT_6ParamsE,"ax",@progbits
	.align	128
.text._ZN7cutlass13device_kernelIN5flash11enable_sm90INS1_16FlashAttnBwdSm90INS1_25CollectiveMainloopBwdSm90ILi2ELi2ELi2EN4cute5tupleIJNS5_1CILi1EEES8_S8_EEENS6_IJNS7_ILi128EEESA_NS7_ILi64EEEEEENS_6half_tEfNS_4arch4Sm90ELb0ELb0ELb0ELb0ELb0ELb1ELb0ELb0ELi2ELi1ELi2ELi2ELb0EEENS1_24CollectiveEpilogueBwdGQAISC_fSF_Li256ELb0ELb0EEENS1_19SingleTileSchedulerILb0ELb0ELb0ELi128EEEEEEEEEvNT_6ParamsE:
        .type           _ZN7cutlass13device_kernelIN5flash11enable_sm90INS1_16FlashAttnBwdSm90INS1_25CollectiveMainloopBwdSm90ILi2ELi2ELi2EN4cute5tupleIJNS5_1CILi1EEES8_S8_EEENS6_IJNS7_ILi128EEESA_NS7_ILi64EEEEEENS_6half_tEfNS_4arch4Sm90ELb0ELb0ELb0ELb0ELb0ELb1ELb0ELb0ELi2ELi1ELi2ELi2ELb0EEENS1_24CollectiveEpilogueBwdGQAISC_fSF_Li256ELb0ELb0EEENS1_19SingleTileSchedulerILb0ELb0ELb0ELi128EEEEEEEEEvNT_6ParamsE,@function
        .size           _ZN7cutlass13device_kernelIN5flash11enable_sm90INS1_16FlashAttnBwdSm90INS1_25CollectiveMainloopBwdSm90ILi2ELi2ELi2EN4cute5tupleIJNS5_1CILi1EEES8_S8_EEENS6_IJNS7_ILi128EEESA_NS7_ILi64EEEEEENS_6half_tEfNS_4arch4Sm90ELb0ELb0ELb0ELb0ELb0ELb1ELb0ELb0ELi2ELi1ELi2ELi2ELb0EEENS1_24CollectiveEpilogueBwdGQAISC_fSF_Li256ELb0ELb0EEENS1_19SingleTileSchedulerILb0ELb0ELb0ELi128EEEEEEEEEvNT_6ParamsE,(.L_x_3695 - _ZN7cutlass13device_kernelIN5flash11enable_sm90INS1_16FlashAttnBwdSm90INS1_25CollectiveMainloopBwdSm90ILi2ELi2ELi2EN4cute5tupleIJNS5_1CILi1EEES8_S8_EEENS6_IJNS7_ILi128EEESA_NS7_ILi64EEEEEENS_6half_tEfNS_4arch4Sm90ELb0ELb0ELb0ELb0ELb0ELb1ELb0ELb0ELi2ELi1ELi2ELi2ELb0EEENS1_24CollectiveEpilogueBwdGQAISC_fSF_Li256ELb0ELb0EEENS1_19SingleTileSchedulerILb0ELb0ELb0ELi128EEEEEEEEEvNT_6ParamsE)
        .other          _ZN7cutlass13device_kernelIN5flash11enable_sm90INS1_16FlashAttnBwdSm90INS1_25CollectiveMainloopBwdSm90ILi2ELi2ELi2EN4cute5tupleIJNS5_1CILi1EEES8_S8_EEENS6_IJNS7_ILi128EEESA_NS7_ILi64EEEEEENS_6half_tEfNS_4arch4Sm90ELb0ELb0ELb0ELb0ELb0ELb1ELb0ELb0ELi2ELi1ELi2ELi2ELb0EEENS1_24CollectiveEpilogueBwdGQAISC_fSF_Li256ELb0ELb0EEENS1_19SingleTileSchedulerILb0ELb0ELb0ELi128EEEEEEEEEvNT_6ParamsE,@"STO_CUDA_ENTRY STV_DEFAULT"
_ZN7cutlass13device_kernelIN5flash11enable_sm90INS1_16FlashAttnBwdSm90INS1_25CollectiveMainloopBwdSm90ILi2ELi2ELi2EN4cute5tupleIJNS5_1CILi1EEES8_S8_EEENS6_IJNS7_ILi128EEESA_NS7_ILi64EEEEEENS_6half_tEfNS_4arch4Sm90ELb0ELb0ELb0ELb0ELb0ELb1ELb0ELb0ELi2ELi1ELi2ELi2ELb0EEENS1_24CollectiveEpilogueBwdGQAISC_fSF_Li256ELb0ELb0EEENS1_19SingleTileSchedulerILb0ELb0ELb0ELi128EEEEEEEEEvNT_6ParamsE:
        /* <DEDUP_REMOVED lines=14> */
[----:B------:R-:W-:-:S02]  /*00e0*/  UIADD3.X UR7, URZ, UR5, URZ, UP0, !UPT ;  /* 0x000000053f077290 */ /* 0x000fc400087fe43f */
[----:B------:R-:W-:Y:S02]  /*00f0*/  UIADD3.X UR9, URZ, UR5, URZ, UP1, !UPT ;  /* 0x000000053f097290 */ /* 0x000fe40008ffe43f */
[----:B------:R-:W-:Y:S02]  /*0100*/  UIADD3.X UR11, URZ, UR5, URZ, UP2, !UPT ;  /* 0x000000053f0b7290 */ /* 0x000fe400097fe43f */
[----:B------:R-:W-:-:S03]  /*0110*/  UIADD3.X UR5, URZ, UR5, URZ, UP3, !UPT ;  /* 0x000000053f057290 */ /* 0x000fc60009ffe43f */
[----:B------:R1:W-:Y:S02]  /*0120*/  UTMACCTL.PF [UR6] ;  /* 0x00000000060079b9 */ /* 0x0003e40008040000 */
[----:B------:R1:W-:Y:S02]  /*0130*/  UTMACCTL.PF [UR8] ;  /* 0x00000000080079b9 */ /* 0x0003e40008040000 */
[----:B------:R1:W-:Y:S02]  /*0140*/  UTMACCTL.PF [UR10] ;  /* 0x000000000a0079b9 */ /* 0x0003e40008040000 */
[----:B------:R1:W-:Y:S02]  /*0150*/  UTMACCTL.PF [UR4] ;  /* 0x00000000040079b9 */ /* 0x0003e40008040000 */
[----:B-1----:R-:W-:Y:S01]  /*0160*/  NOP ;  /* 0x0000000000007918 */ /* 0x002fe20000000000 */
.L_x_226:
[----:B------:R-:W-:Y:S05]  /*0170*/  BSYNC B0 ;  /* 0x0000000000007941 */ /* 0x000fea0003800000 */
.L_x_225:
        /* <DEDUP_REMOVED lines=34> */
.L_x_227:
        /* <DEDUP_REMOVED lines=22> */
.L_x_228:
[----:B---3--:R-:W-:Y:S01]  /*0500*/  ISETP.NE.AND P0, PT, R2, RZ, PT ;  /* 0x000000ff0200720c */ /* 0x008fe20003f05270 */
[----:B------:R-:W-:Y:S01]  /*0510*/  IMAD.MOV.U32 R16, RZ, RZ, 0x1 ;  /* 0x00000001ff107424 */ /* 0x000fe200078e00ff */
[----:B------:R-:W-:Y:S01]  /*0520*/  NOP ;  /* 0x0000000000007918 */ /* 0x000fe20000000000 */
[----:B------:R-:W-:Y:S03]  /*0530*/  BSSY B6, `(.L_x_229) ;  /* 0x00006f6000067945 */ /* 0x000fe60003800000 */
[----:B------:R-:W-:Y:S01]  /*0540*/  SEL R16, R16, 0x2, !P0 ;  /* 0x0000000210107807 */ /* 0x000fe20004000000 */
[----:B-12-4-:R-:W-:Y:S06]  /*0550*/  BAR.SYNC.DEFER_BLOCKING 0x0 ;  /* 0x0000000000007b1d */ /* 0x016fec0000010000 */
[----:B------:R-:W-:Y:S05]  /*0560*/  @!P0 BRA `(.L_x_230) ;  /* 0x0000004800bc8947 */ /* 0x000fea0003800000 */
.L_x_231:
        /* <DEDUP_REMOVED lines=13> */
[----:B----4-:R-:W-:Y:S05]  /*0640*/  @!P0 BRA `(.L_x_232) ;  /* 0x0000006c00908947 */ /* 0x010fea0003800000 */
        /* <DEDUP_REMOVED lines=21> */
.L_x_234:
        /* <DEDUP_REMOVED lines=15> */
.L_x_233:
        /* <DEDUP_REMOVED lines=22> */
.L_x_236:
[----:B------:R1:W2:Y:S01]  /*09f0*/  LDC.64 R14, c[0x4][R17] ;  /* 0x01000000110e7b82 */ /* 0x0002a20000000a00 */
        /* <DEDUP_REMOVED lines=14> */
.L_x_235:
[----:B------:R-:W-:Y:S01]  /*0ae0*/  SHF.R.S32.HI R3, RZ, 0x1f, R18 ;  /* 0x0000001fff037819 */ /* 0x000fe20000011412 */
[----:B------:R-:W-:-:S03]  /*0af0*/  UMOV UR4, 0xffffffff ;  /* 0xffffffff00047882 */ /* 0x000fc60000000000 */
[----:B------:R-:W-:-:S04]  /*0b00*/  LEA.HI R0, R3, R18, RZ, 0x7 ;  /* 0x0000001203007211 */ /* 0x000fc800078f38ff */
[----:B------:R-:W-:Y:S01]  /*0b10*/  SHF.R.S32.HI R13, RZ, 0x7, R0 ;  /* 0x00000007ff0d7819 */ /* 0x000fe20000011400 */
[----:B------:R-:W-:Y:S06]  /*0b20*/  BRA.DIV UR4, `(.L_x_237) ;  /* 0x0000006a04607947 */ /* 0x000fec000b800000 */
[----:B------:R1:W2:Y:S02]  /*0b30*/  SHFL.IDX PT, R14, R13, RZ, 0x1f ;  /* 0x00001fff0d0e7589 */ /* 0x0002a400000e0000 */
.L_x_306:
[----:B------:R-:W-:Y:S02]  /*0b40*/  SHF.L.U32 R7, RZ, 0x1f, RZ ;  /* 0x0000001fff077819 */ /* 0x000fe400000006ff */
[----:B--2---:R-:W-:Y:S02]  /*0b50*/  LEA.HI R4, R14, R14, RZ, 0x1 ;  /* 0x0000000e0e047211 */ /* 0x004fe400078f08ff */
[----:B------:R-:W2:Y:S01]  /*0b60*/  SYNCS.PHASECHK.TRANS64.TRYWAIT P0, [R2+URZ+0x30c00], R7 ;  /* 0x030c0007020075a7 */ /* 0x000ea2000800017f */
[----:B------:R-:W-:Y:S02]  /*0b70*/  LOP3.LUT R5, R0, 0xffffff80, RZ, 0xc0, !PT ;  /* 0xffffff8000057812 */ /* 0x000fe400078ec0ff */
[----:B------:R-:W-:-:S05]  /*0b80*/  LOP3.LUT R225, R4, 0xffffe, RZ, 0xc0, !PT ;  /* 0x000ffffe04e17812 */ /* 0x000fca00078ec0ff */
[----:B------:R-:W-:Y:S01]  /*0b90*/  IMAD.IADD R225, R14, 0x1, -R225 ;  /* 0x000000010ee17824 */ /* 0x000fe200078e0ae1 */
[----:B--2---:R-:W-:Y:S06]  /*0ba0*/  @P0 BRA `(.L_x_238) ;  /* 0x0000000000080947 */ /* 0x004fec0003800000 */
[----:B------:R-:W2:Y:S02]  /*0bb0*/  SYNCS.PHASECHK.TRANS64.TRYWAIT P0, [R2+URZ+0x30c00], R7 ;  /* 0x030c0007020075a7 */ /* 0x000ea4000800017f */
[----:B--2---:R-:W-:Y:S05]  /*0bc0*/  @!P0 BRA `(.L_x_239) ;  /* 0x0000006800548947 */ /* 0x004fea0003800000 */
.L_x_238:
[----:B------:R-:W3:Y:S01]  /*0bd0*/  LDC R11, c[0x0][0x280] ;  /* 0x0000a000ff0b7b82 */ /* 0x000ee20000000800 */
[----:B------:R-:W-:Y:S01]  /*0be0*/  IMAD.IADD R4, R18, 0x1, -R5 ;  /* 0x0000000112047824 */ /* 0x000fe200078e0a05 */
[----:B------:R-:W-:Y:S02]  /*0bf0*/  CS2R R152, SRZ ;  /* 0x0000000000987805 */ /* 0x000fe4000001ff00 */
[----:B------:R-:W-:Y:S02]  /*0c00*/  CS2R R184, SRZ ;  /* 0x0000000000b87805 */ /* 0x000fe4000001ff00 */
[----:B------:R-:W-:Y:S01]  /*0c10*/  CS2R R186, SRZ ;  /* 0x0000000000ba7805 */ /* 0x000fe2000001ff00 */
[----:B------:R-:W-:Y:S01]  /*0c20*/  IMAD R5, R13, 0x400, R4 ;  /* 0x000004000d057824 */ /* 0x000fe200078e0204 */
[----:B------:R-:W-:Y:S02]  /*0c30*/  CS2R R188, SRZ ;  /* 0x0000000000bc7805 */ /* 0x000fe4000001ff00 */
[----:B------:R-:W-:-:S02]  /*0c40*/  CS2R R190, SRZ ;  /* 0x0000000000be7805 */ /* 0x000fc4000001ff00 */
[----:B------:R-:W-:Y:S01]  /*0c50*/  CS2R R192, SRZ ;  /* 0x0000000000c07805 */ /* 0x000fe2000001ff00 */
[----:B------:R-:W-:Y:S01]  /*0c60*/  IMAD.SHL.U32 R5, R5, 0x4, RZ ;  /* 0x0000000405057824 */ /* 0x000fe200078e00ff */
        /* <DEDUP_REMOVED lines=14> */
[----:B---3--:R-:W-:Y:S02]  /*0d50*/  ISETP.GE.AND P0, PT, R11, 0x1, PT ;  /* 0x000000010b00780c */ /* 0x008fe40003f06270 */
        /* <DEDUP_REMOVED lines=11> */
[----:B------:R-:W-:Y:S01]  /*0e10*/  CS2R R182, SRZ ;  /* 0x0000000000b67805 */ /* 0x000fe2000001ff00 */
[----:B------:R-:W-:Y:S01]  /*0e20*/  IMAD R0, R5, 0x4, R2 ;  /* 0x0000000405007824 */ /* 0x000fe200078e0202 */
[----:B------:R-:W-:Y:S06]  /*0e30*/  @!P0 BRA `(.L_x_240) ;  /* 0x0000003800408947 */ /* 0x000fec0003800000 */
[-C--:B------:R-:W-:Y:S01]  /*0e40*/  LEA.HI R8, R3, R18.reuse, RZ, 0x4 ;  /* 0x0000001203087211 */ /* 0x080fe200078f20ff */
[----:B------:R-:W-:Y:S01]  /*0e50*/  VIADD R11, R11, 0x7f ;  /* 0x0000007f0b0b7836 */ /* 0x000fe20000000000 */
[CC--:B--2---:R-:W-:Y:S01]  /*0e60*/  LEA.HI R7, R3.reuse, R18.reuse, RZ, 0x2 ;  /* 0x0000001203077211 */ /* 0x0c4fe200078f10ff */
[----:B------:R-:W-:Y:S01]  /*0e70*/  IMAD.SHL.U32 R5, R18, 0x40, RZ ;  /* 0x0000004012057824 */ /* 0x000fe200078e00ff */
[CC--:B------:R-:W-:Y:S01]  /*0e80*/  LEA.HI R6, R3.reuse, R18.reuse, RZ, 0x5 ;  /* 0x0000001203067211 */ /* 0x0c0fe200078f28ff */
[----:B------:R-:W2:Y:S01]  /*0e90*/  S2R R19, SR_CTAID.X ;  /* 0x0000000000137919 */ /* 0x000ea20000002500 */
[----:B------:R-:W-:Y:S01]  /*0ea0*/  LEA.HI R10, R3, R18, RZ, 0x3 ;  /* 0x00000012030a7211 */ /* 0x000fe200078f18ff */
[----:B------:R-:W2:Y:S01]  /*0eb0*/  LDC R20, c[0x0][0x290] ;  /* 0x0000a400ff147b82 */ /* 0x000ea20000000800 */
[----:B------:R-:W-:Y:S02]  /*0ec0*/  LOP3.LUT R3, R7, 0xfffffffc, RZ, 0xc0, !PT ;  /* 0xfffffffc07037812 */ /* 0x000fe400078ec0ff */
[----:B------:R-:W-:-:S02]  /*0ed0*/  CS2R R214, SRZ ;  /* 0x0000000000d67805 */ /* 0x000fc4000001ff00 */
[----:B------:R-:W-:Y:S02]  /*0ee0*/  SHF.R.S32.HI R9, RZ, 0x4, R8 ;  /* 0x00000004ff097819 */ /* 0x000fe40000011408 */
[----:B------:R-:W-:Y:S02]  /*0ef0*/  CS2R R212, SRZ ;  /* 0x0000000000d47805 */ /* 0x000fe4000001ff00 */
[----:B------:R-:W-:Y:S01]  /*0f00*/  LOP3.LUT R7, R6, 0xffffffe0, RZ, 0xc0, !PT ;  /* 0xffffffe006077812 */ /* 0x000fe200078ec0ff */
[----:B------:R-:W-:Y:S01]  /*0f10*/  IMAD.IADD R3, R18, 0x1, -R3 ;  /* 0x0000000112037824 */ /* 0x000fe200078e0a03 */
[----:B------:R-:W-:Y:S02]  /*0f20*/  SHF.R.S32.HI R6, RZ, 0x5, R6 ;  /* 0x00000005ff067819 */ /* 0x000fe40000011406 */
[----:B------:R-:W-:Y:S02]  /*0f30*/  CS2R R210, SRZ ;  /* 0x0000000000d27805 */ /* 0x000fe4000001ff00 */
[----:B------:R-:W-:Y:S01]  /*0f40*/  LEA.HI R8, R8, R9, RZ, 0x1 ;  /* 0x0000000908087211 */ /* 0x000fe200078f08ff */
[----:B------:R-:W-:Y:S01]  /*0f50*/  IMAD.IADD R7, R18, 0x1, -R7 ;  /* 0x0000000112077824 */ /* 0x000fe200078e0a07 */
[----:B------:R-:W-:Y:S01]  /*0f60*/  SHF.R.S32.HI R14, RZ, 0x1f, R11 ;  /* 0x0000001fff0e7819 */ /* 0x000fe2000001140b */
[----:B------:R-:W-:Y:S01]  /*0f70*/  IMAD.SHL.U32 R12, R6, 0x10, RZ ;  /* 0x00000010060c7824 */ /* 0x000fe200078e00ff */
[----:B------:R-:W-:-:S02]  /*0f80*/  LOP3.LUT R6, R8, 0x7ffffe, RZ, 0xc0, !PT ;  /* 0x007ffffe08067812 */ /* 0x000fc400078ec0ff */
[----:B------:R-:W-:Y:S02]  /*0f90*/  CS2R R208, SRZ ;  /* 0x0000000000d07805 */ /* 0x000fe4000001ff00 */
[----:B------:R-:W-:Y:S02]  /*0fa0*/  LOP3.LUT R5, R5, 0x1c0, RZ, 0xc0, !PT ;  /* 0x000001c005057812 */ /* 0x000fe400078ec0ff */
[----:B------:R-:W-:Y:S02]  /*0fb0*/  CS2R R206, SRZ ;  /* 0x0000000000ce7805 */ /* 0x000fe4000001ff00 */
[----:B------:R-:W-:Y:S01]  /*0fc0*/  LEA.HI R235, R14, R11, RZ, 0x7 ;  /* 0x0000000b0eeb7211 */ /* 0x000fe200078f38ff */
[----:B------:R-:W-:Y:S01]  /*0fd0*/  IMAD.IADD R14, R9, 0x1, -R6 ;  /* 0x00000001090e7824 */ /* 0x000fe200078e0a06 */
[----:B------:R-:W-:Y:S02]  /*0fe0*/  LEA.HI R8, R13, R13, RZ, 0x1 ;  /* 0x0000000d0d087211 */ /* 0x000fe400078f08ff */
[----:B------:R-:W-:-:S02]  /*0ff0*/  CS2R R204, SRZ ;  /* 0x0000000000cc7805 */ /* 0x000fc4000001ff00 */
[----:B------:R-:W-:Y:S02]  /*1000*/  SHF.R.S32.HI R6, RZ, 0x1f, R7 ;  /* 0x0000001fff067819 */ /* 0x000fe40000011407 */
[----:B------:R-:W-:Y:S02]  /*1010*/  CS2R R202, SRZ ;  /* 0x0000000000ca7805 */ /* 0x000fe4000001ff00 */
[----:B------:R-:W-:Y:S02]  /*1020*/  LOP3.LUT R11, R5, 0x30, R12, 0xf8, !PT ;  /* 0x00000030050b7812 */ /* 0x000fe400078ef80c */
[----:B------:R-:W-:Y:S02]  /*1030*/  CS2R R200, SRZ ;  /* 0x0000000000c87805 */ /* 0x000fe4000001ff00 */
[----:B------:R-:W-:Y:S02]  /*1040*/  LOP3.LUT R12, R8, 0xfffffffe, RZ, 0xc0, !PT ;  /* 0xfffffffe080c7812 */ /* 0x000fe400078ec0ff */
[----:B------:R-:W-:-:S02]  /*1050*/  CS2R R198, SRZ ;  /* 0x0000000000c67805 */ /* 0x000fc4000001ff00 */
[CC--:B------:R-:W-:Y:S02]  /*1060*/  LEA.HI R8, R6.reuse, R7.reuse, RZ, 0x3 ;  /* 0x0000000706087211 */ /* 0x0c0fe400078f18ff */
[----:B------:R-:W-:Y:S02]  /*1070*/  CS2R R196, SRZ ;  /* 0x0000000000c47805 */ /* 0x000fe4000001ff00 */
[----:B------:R-:W-:Y:S01]  /*1080*/  LOP3.LUT R11, R11, 0x8, R10, 0xf8, !PT ;  /* 0x000000080b0b7812 */ /* 0x000fe200078ef80a */
[C---:B------:R-:W-:Y:S01]  /*1090*/  IMAD.IADD R226, R13.reuse, 0x1, -R12 ;  /* 0x000000010de27824 */ /* 0x040fe200078e0a0c */
[----:B------:R-:W-:Y:S01]  /*10a0*/  LEA.HI R10, R6, R7, RZ, 0x2 ;  /* 0x00000007060a7211 */ /* 0x000fe200078f10ff */
[----:B-1----:R-:W-:Y:S01]  /*10b0*/  IMAD R13, R13, 0x10, R14 ;  /* 0x000000100d0d7824 */ /* 0x002fe200078e020e */
[----:B------:R-:W-:Y:S01]  /*10c0*/  SHF.R.S32.HI R6, RZ, 0x3, R8 ;  /* 0x00000003ff067819 */ /* 0x000fe20000011408 */
[----:B--2---:R-:W-:Y:S01]  /*10d0*/  IMAD R19, R19, -0x80, R20 ;  /* 0xffffff8013137824 */ /* 0x004fe200078e0214 */
[----:B------:R-:W-:-:S02]  /*10e0*/  SHF.R.S32.HI R9, RZ, 0x1f, R8 ;  /* 0x0000001fff097819 */ /* 0x000fc40000011408 */
[----:B------:R-:W-:Y:S02]  /*10f0*/  CS2R R194, SRZ ;  /* 0x0000000000c27805 */ /* 0x000fe4000001ff00 */
[----:B------:R-:W-:Y:S02]  /*1100*/  SHF.R.S32.HI R7, RZ, 0x1f, R4 ;  /* 0x0000001fff077819 */ /* 0x000fe40000011404 */
[----:B------:R-:W-:Y:S02]  /*1110*/  CS2R R192, SRZ ;  /* 0x0000000000c07805 */ /* 0x000fe4000001ff00 */
[----:B------:R-:W-:Y:S02]  /*1120*/  SHF.R.U32.HI R12, RZ, 0x3, R5 ;  /* 0x00000003ff0c7819 */ /* 0x000fe40000011605 */
[----:B------:R-:W-:Y:S02]  /*1130*/  CS2R R190, SRZ ;  /* 0x0000000000be7805 */ /* 0x000fe4000001ff00 */
[----:B------:R-:W-:-:S02]  /*1140*/  LEA.HI R8, R9, R6, RZ, 0x4 ;  /* 0x0000000609087211 */ /* 0x000fc400078f20ff */
[----:B------:R-:W-:Y:S02]  /*1150*/  CS2R R188, SRZ ;  /* 0x0000000000bc7805 */ /* 0x000fe4000001ff00 */
[CC--:B------:R-:W-:Y:S02]  /*1160*/  LEA.HI R5, R7.reuse, R4.reuse, RZ, 0x2 ;  /* 0x0000000407057211 */ /* 0x0c0fe400078f10ff */
[----:B------:R-:W-:Y:S02]  /*1170*/  CS2R R186, SRZ ;  /* 0x0000000000ba7805 */ /* 0x000fe4000001ff00 */
[----:B------:R-:W-:Y:S02]  /*1180*/  LEA.HI R17, R7, R4, RZ, 0x5 ;  /* 0x0000000407117211 */ /* 0x000fe400078f28ff */
[----:B------:R-:W-:Y:S02]  /*1190*/  CS2R R184, SRZ ;  /* 0x0000000000b87805 */ /* 0x000fe4000001ff00 */
[----:B------:R-:W-:-:S02]  /*11a0*/  LOP3.LUT R12, R11, R12, RZ, 0x3c, !PT ;  /* 0x0000000c0b0c7212 */ /* 0x000fc400078e3cff */
[----:B------:R-:W-:Y:S02]  /*11b0*/  CS2R R182, SRZ ;  /* 0x0000000000b67805 */ /* 0x000fe4000001ff00 */
[----:B------:R-:W-:Y:S02]  /*11c0*/  LOP3.LUT R7, R8, 0x1ffffff0, RZ, 0xc0, !PT ;  /* 0x1ffffff008077812 */ /* 0x000fe400078ec0ff */
[----:B------:R-:W-:Y:S02]  /*11d0*/  CS2R R180, SRZ ;  /* 0x0000000000b47805 */ /* 0x000fe4000001ff00 */
[----:B------:R-:W-:Y:S01]  /*11e0*/  SHF.R.S32.HI R11, RZ, 0x2, R10 ;  /* 0x00000002ff0b7819 */ /* 0x000fe2000001140a */
[----:B------:R-:W-:Y:S01]  /*11f0*/  IMAD.U32 R236, R13, 0x200, R12 ;  /* 0x000002000dec7824 */ /* 0x000fe200078e000c */
[----:B------:R-:W-:Y:S01]  /*1200*/  LOP3.LUT R9, R5, 0x7ffffffc, RZ, 0xc0, !PT ;  /* 0x7ffffffc05097812 */ /* 0x000fe200078ec0ff */
[----:B------:R-:W-:Y:S01]  /*1210*/  IMAD.IADD R7, R6, 0x1, -R7 ;  /* 0x0000000106077824 */ /* 0x000fe200078e0a07 */
[----:B------:R-:W-:Y:S01]  /*1220*/  LEA.HI R10, R10, R11, RZ, 0x1 ;  /* 0x0000000b0a0a7211 */ /* 0x000fe200078f08ff */
[C---:B------:R-:W-:Y:S01]  /*1230*/  VIADD R6, R11.reuse, 0x8 ;  /* 0x000000080b067836 */ /* 0x040fe20000000000 */
[----:B------:R-:W-:Y:S01]  /*1240*/  SHF.R.S32.HI R18, RZ, 0x5, R17 ;  /* 0x00000005ff127819 */ /* 0x000fe20000011411 */
[C---:B------:R-:W-:Y:S01]  /*1250*/  VIADD R12, R11.reuse, 0x10 ;  /* 0x000000100b0c7836 */ /* 0x040fe20000000000 */
[----:B------:R-:W-:Y:S01]  /*1260*/  LOP3.LUT R10, R10, 0xfffffffe, RZ, 0xc0, !PT ;  /* 0xfffffffe0a0a7812 */ /* 0x000fe200078ec0ff */
[C---:B------:R-:W-:Y:S01]  /*1270*/  VIADD R14, R11.reuse, 0x18 ;  /* 0x000000180b0e7836 */ /* 0x040fe20000000000 */
[----:B------:R-:W-:Y:S01]  /*1280*/  LEA.HI R8, R6, R6, RZ, 0x1 ;  /* 0x0000000606087211 */ /* 0x000fe200078f08ff */
[----:B------:R-:W-:Y:S01]  /*1290*/  IMAD.IADD R4, R4, 0x1, -R9 ;  /* 0x0000000104047824 */ /* 0x000fe200078e0a09 */
[----:B------:R-:W-:Y:S01]  /*12a0*/  LEA.HI R13, R12, R12, RZ, 0x1 ;  /* 0x0000000c0c0d7211 */ /* 0x000fe200078f08ff */
[----:B------:R-:W-:Y:S01]  /*12b0*/  IMAD.IADD R10, R11, 0x1, -R10 ;  /* 0x000000010b0a7824 */ /* 0x000fe200078e0a0a */
[----:B------:R-:W-:Y:S01]  /*12c0*/  LOP3.LUT R9, R8, 0xfffffffe, RZ, 0xc0, !PT ;  /* 0xfffffffe08097812 */ /* 0x000fe200078ec0ff */
[----:B------:R-:W-:Y:S01]  /*12d0*/  IMAD R19, R18, -0x10, R19 ;  /* 0xfffffff012137824 */ /* 0x000fe200078e0213 */
[----:B------:R-:W-:-:S02]  /*12e0*/  LOP3.LUT R11, R13, 0xfffffffe, RZ, 0xc0, !PT ;  /* 0xfffffffe0d0b7812 */ /* 0x000fc400078ec0ff */
[----:B------:R-:W-:Y:S02]  /*12f0*/  CS2R R178, SRZ ;  /* 0x0000000000b27805 */ /* 0x000fe4000001ff00 */
[----:B------:R-:W-:Y:S01]  /*1300*/  LEA.HI R15, R14, R14, RZ, 0x1 ;  /* 0x0000000e0e0f7211 */ /* 0x000fe200078f08ff */
[----:B------:R-:W-:Y:S01]  /*1310*/  IMAD.IADD R9, R6, 0x1, -R9 ;  /* 0x0000000106097824 */ /* 0x000fe200078e0a09 */
[--C-:B------:R-:W-:Y:S01]  /*1320*/  SHF.R.S32.HI R6, RZ, 0x1, R8.reuse ;  /* 0x00000001ff067819 */ /* 0x100fe20000011408 */
[----:B------:R-:W-:Y:S01]  /*1330*/  IMAD.IADD R12, R12, 0x1, -R11 ;  /* 0x000000010c0c7824 */ /* 0x000fe200078e0a0b */
[----:B------:R-:W-:Y:S02]  /*1340*/  SHF.R.S32.HI R11, RZ, 0x1f, R8 ;  /* 0x0000001fff0b7819 */ /* 0x000fe40000011408 */
[----:B------:R-:W-:Y:S02]  /*1350*/  CS2R R176, SRZ ;  /* 0x0000000000b07805 */ /* 0x000fe4000001ff00 */
[----:B------:R-:W-:-:S02]  /*1360*/  LOP3.LUT R17, R15, 0xfffffffe, RZ, 0xc0, !PT ;  /* 0xfffffffe0f117812 */ /* 0x000fc400078ec0ff */
[----:B------:R-:W-:Y:S02]  /*1370*/  CS2R R174, SRZ ;  /* 0x0000000000ae7805 */ /* 0x000fe4000001ff00 */
[--C-:B------:R-:W-:Y:S02]  /*1380*/  SHF.R.S32.HI R8, RZ, 0x1, R13.reuse ;  /* 0x00000001ff087819 */ /* 0x100fe4000001140d */
[----:B------:R-:W-:Y:S02]  /*1390*/  CS2R R172, SRZ ;  /* 0x0000000000ac7805 */ /* 0x000fe4000001ff00 */
[----:B------:R-:W-:Y:S01]  /*13a0*/  SHF.R.S32.HI R13, RZ, 0x1f, R13 ;  /* 0x0000001fff0d7819 */ /* 0x000fe2000001140d */
[----:B------:R-:W-:Y:S01]  /*13b0*/  IMAD.IADD R17, R14, 0x1, -R17 ;  /* 0x000000010e117824 */ /* 0x000fe200078e0a11 */
[----:B------:R-:W-:Y:S02]  /*13c0*/  LEA.HI R11, R11, R6, RZ, 0x4 ;  /* 0x000000060b0b7211 */ /* 0x000fe400078f20ff */
[----:B------:R-:W-:-:S02]  /*13d0*/  CS2R R170, SRZ ;  /* 0x0000000000aa7805 */ /* 0x000fc4000001ff00 */
[----:B------:R-:W-:Y:S02]  /*13e0*/  SHF.R.S32.HI R18, RZ, 0x2, R5 ;  /* 0x00000002ff127819 */ /* 0x000fe40000011405 */
[----:B------:R-:W-:Y:S02]  /*13f0*/  CS2R R168, SRZ ;  /* 0x0000000000a87805 */ /* 0x000fe4000001ff00 */
[----:B------:R-:W-:Y:S02]  /*1400*/  LEA.HI R13, R13, R8, RZ, 0x4 ;  /* 0x000000080d0d7211 */ /* 0x000fe400078f20ff */
[----:B------:R-:W-:Y:S02]  /*1410*/  CS2R R166, SRZ ;  /* 0x0000000000a67805 */ /* 0x000fe4000001ff00 */
[----:B------:R-:W-:Y:S02]  /*1420*/  SHF.R.S32.HI R14, RZ, 0x1, R15 ;  /* 0x00000001ff0e7819 */ /* 0x000fe4000001140f */
[----:B------:R-:W-:-:S02]  /*1430*/  CS2R R164, SRZ ;  /* 0x0000000000a47805 */ /* 0x000fc4000001ff00 */
[----:B------:R-:W-:Y:S02]  /*1440*/  SHF.R.S32.HI R5, RZ, 0x1f, R5 ;  /* 0x0000001fff057819 */ /* 0x000fe40000011405 */
[----:B------:R-:W-:Y:S02]  /*1450*/  CS2R R162, SRZ ;  /* 0x0000000000a27805 */ /* 0x000fe4000001ff00 */
[----:B------:R-:W-:Y:S02]  /*1460*/  SHF.R.S32.HI R15, RZ, 0x1f, R15 ;  /* 0x0000001fff0f7819 */ /* 0x000fe4000001140f */
[----:B------:R-:W-:Y:S02]  /*1470*/  CS2R R160, SRZ ;  /* 0x0000000000a07805 */ /* 0x000fe4000001ff00 */
[----:B------:R-:W-:Y:S02]  /*1480*/  LOP3.LUT R11, R11, 0x1ffffff0, RZ, 0xc0, !PT ;  /* 0x1ffffff00b0b7812 */ /* 0x000fe400078ec0ff */
[----:B------:R-:W-:-:S02]  /*1490*/  CS2R R158, SRZ ;  /* 0x00000000009e7805 */ /* 0x000fc4000001ff00 */
[----:B------:R-:W-:Y:S02]  /*14a0*/  LOP3.LUT R13, R13, 0x1ffffff0, RZ, 0xc0, !PT ;  /* 0x1ffffff00d0d7812 */ /* 0x000fe400078ec0ff */
[----:B------:R-:W-:Y:S02]  /*14b0*/  CS2R R156, SRZ ;  /* 0x00000000009c7805 */ /* 0x000fe4000001ff00 */
[----:B------:R-:W-:Y:S01]  /*14c0*/  LEA.HI R5, R5, R18, RZ, 0x3 ;  /* 0x0000001205057211 */ /* 0x000fe200078f18ff */
[----:B------:R-:W-:Y:S01]  /*14d0*/  IMAD.IADD R6, R6, 0x1, -R11 ;  /* 0x0000000106067824 */ /* 0x000fe200078e0a0b */
[----:B------:R-:W-:Y:S01]  /*14e0*/  LEA.HI R15, R15, R14, RZ, 0x4 ;  /* 0x0000000e0f0f7211 */ /* 0x000fe200078f20ff */
[----:B------:R-:W-:Y:S01]  /*14f0*/  IMAD.IADD R13, R8, 0x1, -R13 ;  /* 0x00000001080d7824 */ /* 0x000fe200078e0a0d */
[----:B------:R-:W-:Y:S01]  /*1500*/  LOP3.LUT R5, R5, 0xfffffff8, RZ, 0xc0, !PT ;  /* 0xfffffff805057812 */ /* 0x000fe200078ec0ff */
[----:B------:R-:W-:Y:S01]  /*1510*/  IMAD R8, R7, 0x8, R10 ;  /* 0x0000000807087824 */ /* 0x000fe200078e020a */
[----:B------:R-:W-:Y:S01]  /*1520*/  LOP3.LUT R15, R15, 0x1ffffff0, RZ, 0xc0, !PT ;  /* 0x1ffffff00f0f7812 */ /* 0x000fe200078ec0ff */
[----:B------:R-:W-:Y:S01]  /*1530*/  IMAD R7, R6, 0x8, R9 ;  /* 0x0000000806077824 */ /* 0x000fe200078e0209 */
[----:B------:R-:W-:Y:S01]  /*1540*/  IADD3 R5, R19, R5, -R18 ;  /* 0x0000000513057210 */ /* 0x000fe20007ffe812 */
[----:B------:R-:W-:Y:S01]  /*1550*/  IMAD R6, R13, 0x8, R12 ;  /* 0x000000080d067824 */ /* 0x000fe200078e020c */
[----:B------:R1:W-:Y:S01]  /*1560*/  STL [R1+0x8], R8 ;  /* 0x0000080801007387 */ /* 0x0003e20000100800 */
[----:B------:R-:W-:Y:S01]  /*1570*/  IMAD.IADD R14, R14, 0x1, -R15 ;  /* 0x000000010e0e7824 */ /* 0x000fe200078e0a0f */
[----:B------:R-:W-:Y:S01]  /*1580*/  CS2R R154, SRZ ;  /* 0x00000000009a7805 */ /* 0x000fe2000001ff00 */
[----:B------:R-:W-:Y:S01]  /*1590*/  IMAD R226, R226, -0x40, R5 ;  /* 0xffffffc0e2e27824 */ /* 0x000fe200078e0205 */
[----:B------:R-:W-:Y:S01]  /*15a0*/  STL [R1+0x4], R7 ;  /* 0x0000040701007387 */ /* 0x000fe20000100800 */
[----:B------:R-:W-:Y:S01]  /*15b0*/  IMAD R237, R14, 0x8, R17 ;  /* 0x000000080eed7824 */ /* 0x000fe200078e0211 */
[----:B------:R-:W-:-:S02]  /*15c0*/  LOP3.LUT R5, R16, 0x1, RZ, 0xfc, !PT ;  /* 0x0000000110057812 */ /* 0x000fc400078efcff */
[----:B------:R-:W-:Y:S01]  /*15d0*/  CS2R R152, SRZ ;  /* 0x0000000000987805 */ /* 0x000fe2000001ff00 */
[----:B------:R2:W-:Y:S01]  /*15e0*/  STL [R1], R6 ;  /* 0x0000000601007387 */ /* 0x0005e20000100800 */
[----:B------:R-:W-:Y:S01]  /*15f0*/  SHF.R.S32.HI R235, RZ, 0x7, R235 ;  /* 0x00000007ffeb7819 */ /* 0x000fe200000114eb */
[----:B-1----:R-:W-:Y:S01]  /*1600*/  IMAD.MOV.U32 R8, RZ, RZ, RZ ;  /* 0x000000ffff087224 */ /* 0x002fe200078e00ff */
[----:B--2---:R-:W-:-:S07]  /*1610*/  CS2R R6, SRZ ;  /* 0x0000000000067805 */ /* 0x004fce000001ff00 */
.L_x_251:
[----:B------:R-:W-:-:S13]  /*1620*/  ISETP.NE.AND P0, PT, R5, 0x3, PT ;  /* 0x000000030500780c */ /* 0x000fda0003f05270 */
[----:B---3--:R-:W-:Y:S05]  /*1630*/  @!P0 BRA `(.L_x_241) ;  /* 0x0000000000048947 */ /* 0x008fea0003800000 */
[----:B------:R-:W-:Y:S01]  /*1640*/  BPT.TRAP 0x1 ;  /* 0x000000040000795c */ /* 0x000fe20000300000 */
.L_x_241:
[----:B------:R-:W-:Y:S01]  /*1650*/  IMAD R9, R8, 0x8, R2 ;  /* 0x0000000808097824 */ /* 0x000fe200078e0202 */
[----:B------:R-:W-:-:S04]  /*1660*/  SHF.L.U32 R12, R7, 0x1f, RZ ;  /* 0x0000001f070c7819 */ /* 0x000fc800000006ff */
[----:B------:R1:W2:Y:S01]  /*1670*/  SYNCS.PHASECHK.TRANS64.TRYWAIT P1, [R9+URZ+0x30c10], R12 ;  /* 0x030c100c090075a7 */ /* 0x0002a2000802017f */
[----:B------:R-:W-:Y:S05]  /*1680*/  @!P0 BRA `(.L_x_242) ;  /* 0x0000000000048947 */ /* 0x000fea0003800000 */
[----:B------:R-:W-:Y:S01]  /*1690*/  BPT.TRAP 0x1 ;  /* 0x000000040000795c */ /* 0x000fe20000300000 */
.L_x_242:
[----:B------:R-:W-:-:S05]  /*16a0*/  VIADD R10, R2, 0x10000 ;  /* 0x00010000020a7836 */ /* 0x000fca0000000000 */
[----:B------:R-:W-:-:S04]  /*16b0*/  SHF.R.U32.HI R10, RZ, 0x4, R10 ;  /* 0x00000004ff0a7819 */ /* 0x000fc8000001160a */
[----:B------:R-:W-:Y:S01]  /*16c0*/  LOP3.LUT R10, R10, 0x3fff, RZ, 0xc0, !PT ;  /* 0x00003fff0a0a7812 */ /* 0x000fe200078ec0ff */
[----:B--2---:R-:W-:Y:S06]  /*16d0*/  @P1 BRA `(.L_x_243) ;  /* 0x0000000000081947 */ /* 0x004fec0003800000 */
[----:B------:R-:W2:Y:S02]  /*16e0*/  SYNCS.PHASECHK.TRANS64.TRYWAIT P1, [R9+URZ+0x30c10], R12 ;  /* 0x030c100c090075a7 */ /* 0x000ea4000802017f */
[----:B--2---:R-:W-:Y:S05]  /*16f0*/  @!P1 BRA `(.L_x_244) ;  /* 0x0000005c009c9947 */ /* 0x004fea0003800000 */
.L_x_243:
[----:B------:R-:W-:Y:S05]  /*1700*/  WARPSYNC.ALL ;  /* 0x0000000000007948 */ /* 0x000fea0003800000 */
[----:B------:R-:W-:Y:S01]  /*1710*/  LOP3.LUT R11, R10, 0x10000, RZ, 0xfc, !PT ;  /* 0x000100000a0b7812 */ /* 0x000fe200078efcff */
[----:B------:R-:W-:Y:S01]  /*1720*/  IMAD R13, R225, 0x2000, R2 ;  /* 0x00002000e10d7824 */ /* 0x000fe200078e0202 */
[----:B------:R-:W3:Y:S04]  /*1730*/  LDL R15, [R1+0x4] ;  /* 0x00000400010f7983 */ /* 0x000ee80000100800 */
[----:B------:R-:W-:Y:S01]  /*1740*/  R2UR UR9, R13 ;  /* 0x000000000d0972ca */ /* 0x000fe200000e0000 */
[----:B------:R-:W-:Y:S01]  /*1750*/  IMAD R11, R8, 0x400, R11 ;  /* 0x00000400080b7824 */ /* 0x000fe200078e020b */
[----:B------:R-:W4:Y:S04]  /*1760*/  LDL R16, [R1+0x8] ;  /* 0x0000080001107983 */ /* 0x000f280000100800 */
[----:B------:R-:W-:Y:S01]  /*1770*/  R2UR UR8, R11 ;  /* 0x000000000b0872ca */ /* 0x000fe200000e0000 */
[----:B------:R-:W5:Y:S06]  /*1780*/  LDL R14, [R1] ;  /* 0x00000000010e7983 */ /* 0x000f6c0000100800 */
[----:B------:R-:W-:-:S04]  /*1790*/  USHF.R.U32.HI UR4, URZ, 0x4, UR9 ;  /* 0x000000043f047899 */ /* 0x000fc80008011609 */
[----:B------:R-:W-:Y:S01]  /*17a0*/  ULOP3.LUT UR4, UR4, 0x3fff, URZ, 0xc0, !UPT ;  /* 0x00003fff04047892 */ /* 0x000fe2000f8ec03f */
[----:B------:R-:W-:-:S03]  /*17b0*/  WARPGROUP.ARRIVE ;  /* 0x00000000000079c5 */ /* 0x000fc60000000000 */
[----:B------:R-:W-:Y:S01]  /*17c0*/  ULOP3.LUT UR10, UR4, 0x10000, URZ, 0xfc, !UPT ;  /* 0x00010000040a7892 */ /* 0x000fe2000f8efc3f */
[----:B------:R-:W-:Y:S01]  /*17d0*/  UMOV UR6, UR8 ;  /* 0x0000000800067c82 */ /* 0x000fe20008000000 */
[----:B------:R-:W-:Y:S01]  /*17e0*/  UMOV UR7, 0x40000040 ;  /* 0x4000004000077882 */ /* 0x000fe20000000000 */
[----:B------:R-:W-:-:S04]  /*17f0*/  UMOV UR5, 0x40000040 ;  /* 0x4000004000057882 */ /* 0x000fc80000000000 */
        /* <DEDUP_REMOVED lines=20> */
[C---:B---3--:R-:W-:Y:S02]  /*1940*/  IMAD R13, R8.reuse, 0x80, R15 ;  /* 0x00000080080d7824 */ /* 0x048fe400078e020f */
[C---:B----4-:R-:W-:Y:S02]  /*1950*/  IMAD R11, R8.reuse, 0x80, R16 ;  /* 0x00000080080b7824 */ /* 0x050fe400078e0210 */
[----:B-----5:R-:W-:-:S02]  /*1960*/  IMAD R15, R8, 0x80, R14 ;  /* 0x00000080080f7824 */ /* 0x020fc400078e020e */
[----:B------:R-:W-:Y:S02]  /*1970*/  IMAD R17, R8, 0x80, R237 ;  /* 0x0000008008117824 */ /* 0x000fe400078e02ed */
[C---:B------:R-:W-:Y:S02]  /*1980*/  IMAD R11, R4.reuse, 0x2, R11 ;  /* 0x00000002040b7824 */ /* 0x040fe400078e020b */
[C---:B------:R-:W-:Y:S02]  /*1990*/  IMAD R13, R4.reuse, 0x2, R13 ;  /* 0x00000002040d7824 */ /* 0x040fe400078e020d */
[C---:B------:R-:W-:Y:S02]  /*19a0*/  IMAD R15, R4.reuse, 0x2, R15 ;  /* 0x00000002040f7824 */ /* 0x040fe400078e020f */
[----:B------:R-:W-:Y:S02]  /*19b0*/  IMAD R17, R4, 0x2, R17 ;  /* 0x0000000204117824 */ /* 0x000fe400078e0211 */
[----:B------:R-:W-:Y:S01]  /*19c0*/  IMAD R20, R11, 0x4, R2 ;  /* 0x000000040b147824 */ /* 0x000fe200078e0202 */
[----:B------:R-:W-:-:S02]  /*19d0*/  WARPGROUP.DEPBAR.LE gsb0, 0x0 ;  /* 0x00008000000079c5 */ /* 0x000fc40000010000 */
[----:B------:R-:W-:-:S06]  /*19e0*/  WARPGROUP.ARRIVE ;  /* 0x00000000000079c5 */ /* 0x000fcc0000000000 */
[----:B------:R-:W-:Y:S01]  /*19f0*/  HGMMA.64x128x16.F32 R88, gdesc[UR4], R88, gsb0 ;  /* 0x01e00000045879f0 */ /* 0x000fe20008000858 */
[--C-:B------:R-:W-:Y:S02]  /*1a00*/  IMAD R234, R13, 0x4, R2.reuse ;  /* 0x000000040dea7824 */ /* 0x100fe400078e0202 */
[--C-:B------:R-:W-:Y:S02]  /*1a10*/  IMAD R222, R15, 0x4, R2.reuse ;  /* 0x000000040fde7824 */ /* 0x100fe400078e0202 */
[----:B------:R-:W-:Y:S02]  /*1a20*/  IMAD R216, R17, 0x4, R2 ;  /* 0x0000000411d87824 */ /* 0x000fe400078e0202 */
[----:B------:R-:W-:-:S04]  /*1a30*/  VIADD R220, R2, 0x20000 ;  /* 0x0002000002dc7836 */ /* 0x000fc80000000000 */
[--C-:B------:R-:W-:Y:S02]  /*1a40*/  IMAD R217, R11, 0x4, R220.reuse ;  /* 0x000000040bd97824 */ /* 0x100fe400078e02dc */
[--C-:B------:R-:W-:Y:S02]  /*1a50*/  IMAD R221, R13, 0x4, R220.reuse ;  /* 0x000000040ddd7824 */ /* 0x100fe400078e02dc */
[--C-:B------:R-:W-:Y:S02]  /*1a60*/  IMAD R219, R15, 0x4, R220.reuse ;  /* 0x000000040fdb7824 */ /* 0x100fe400078e02dc */
[----:B------:R-:W-:Y:S01]  /*1a70*/  IMAD R220, R17, 0x4, R220 ;  /* 0x0000000411dc7824 */ /* 0x000fe200078e02dc */
[----:B------:R-:W-:Y:S02]  /*1a80*/  WARPGROUP.DEPBAR.LE gsb0, 0x0 ;  /* 0x00008000000079c5 */ /* 0x000fe40000010000 */
[----:B------:R-:W3:Y:S04]  /*1a90*/  LDS R20, [R20+0x20000] ;  /* 0x0200000014147984 */ /* 0x000ee80000000800 */
[----:B------:R-:W4:Y:S04]  /*1aa0*/  LDS R234, [R234+0x20000] ;  /* 0x02000000eaea7984 */ /* 0x000f280000000800 */
[----:B------:R-:W1:Y:S04]  /*1ab0*/  LDS R222, [R222+0x20000] ;  /* 0x02000000dede7984 */ /* 0x000e680000000800 */
[----:B------:R-:W1:Y:S01]  /*1ac0*/  LDS R216, [R216+0x20000] ;  /* 0x02000000d8d87984 */ /* 0x000e620000000800 */
[----:B------:R-:W-:Y:S05]  /*1ad0*/  @!P0 BRA `(.L_x_245) ;  /* 0x0000000000048947 */ /* 0x000fea0003800000 */
[----:B------:R-:W-:Y:S01]  /*1ae0*/  BPT.TRAP 0x1 ;  /* 0x000000040000795c */ /* 0x000fe20000300000 */
.L_x_245:
[----:B------:R1:W1:Y:S01]  /*1af0*/  SYNCS.PHASECHK.TRANS64.TRYWAIT P1, [R9+URZ+0x30c30], R12 ;  /* 0x030c300c090075a7 */ /* 0x000262000802017f */
[----:B------:R-:W-:Y:S05]  /*1b00*/  @!P0 BRA `(.L_x_246) ;  /* 0x0000000000048947 */ /* 0x000fea0003800000 */
[----:B------:R-:W-:Y:S01]  /*1b10*/  BPT.TRAP 0x1 ;  /* 0x000000040000795c */ /* 0x000fe20000300000 */
.L_x_246:
[----:B------:R-:W-:-:S05]  /*1b20*/  VIADD R11, R2, 0x18000 ;  /* 0x00018000020b7836 */ /* 0x000fca0000000000 */
[----:B------:R-:W-:-:S04]  /*1b30*/  SHF.R.U32.HI R11, RZ, 0x4, R11 ;  /* 0x00000004ff0b7819 */ /* 0x000fc8000001160b */
[----:B------:R-:W-:-:S04]  /*1b40*/  LOP3.LUT R218, R11, 0x3fff, RZ, 0xc0, !PT ;  /* 0x00003fff0bda7812 */ /* 0x000fc800078ec0ff */
[----:B------:R-:W-:Y:S01]  /*1b50*/  LOP3.LUT R11, R218, 0x10000, RZ, 0xfc, !PT ;  /* 0x00010000da0b7812 */ /* 0x000fe200078efcff */
[----:B-1----:R-:W-:Y:S06]  /*1b60*/  @P1 BRA `(.L_x_247) ;  /* 0x0000000000081947 */ /* 0x002fec0003800000 */
[----:B------:R-:W1:Y:S02]  /*1b70*/  SYNCS.PHASECHK.TRANS64.TRYWAIT P1, [R9+URZ+0x30c30], R12 ;  /* 0x030c300c090075a7 */ /* 0x000e64000802017f */
[----:B-1----:R-:W-:Y:S05]  /*1b80*/  @!P1 BRA `(.L_x_248) ;  /* 0x00000058008c9947 */ /* 0x002fea0003800000 */
.L_x_247:
        /* <DEDUP_REMOVED lines=16> */
[----:B------:R-:W-:Y:S01]  /*1c90*/  VIADD R232, R3, 0x8 ;  /* 0x0000000803e87836 */ /* 0x000fe20000000000 */
[----:B------:R-:W-:Y:S01]  /*1ca0*/  ULDC UR10, c[0x0][0x744] ;  /* 0x0001d100000a7ab9 */ /* 0x000fe20000000800 */
[----:B------:R-:W5:Y:S01]  /*1cb0*/  SHFL.IDX PT, R11, R20, R3, 0x1f ;  /* 0x00001f03140b7589 */ /* 0x000f6200000e0000 */
[----:B------:R-:W-:Y:S01]  /*1cc0*/  UMOV UR6, UR8 ;  /* 0x0000000800067c82 */ /* 0x000fe20008000000 */
[----:B------:R-:W-:Y:S01]  /*1cd0*/  UMOV UR4, UR9 ;  /* 0x0000000900047c82 */ /* 0x000fe20008000000 */
[----:B------:R-:W-:Y:S01]  /*1ce0*/  FSEL R22, R95, -INF , P1 ;  /* 0xff8000005f167808 */ /* 0x000fe20000800000 */
[----:B------:R-:W-:Y:S01]  /*1cf0*/  HGMMA.64x128x16.F32 R24, gdesc[UR4], RZ, !UPT, gsb0 ;  /* 0x01e00000041879f0 */ /* 0x000fe2000c0008ff */
[----:B------:R-:W-:Y:S01]  /*1d00*/  UIADD3 UR6, UR8, 0x2, URZ ;  /* 0x0000000208067890 */ /* 0x000fe2000fffe03f */
[----:B------:R-:W4:Y:S01]  /*1d10*/  SHFL.IDX PT, R13, R20, R232, 0x1f ;  /* 0x00001fe8140d7589 */ /* 0x000f2200000e0000 */
[----:B------:R-:W-:Y:S01]  /*1d20*/  UIADD3 UR4, UR9, 0x2, URZ ;  /* 0x0000000209047890 */ /* 0x000fe2000fffe03f */
[C---:B------:R-:W-:Y:S01]  /*1d30*/  VIADD R227, R3.reuse, 0x1c ;  /* 0x0000001c03e37836 */ /* 0x040fe20000000000 */
[----:B------:R-:W-:Y:S01]  /*1d40*/  UMOV UR7, 0x40000040 ;  /* 0x4000004000077882 */ /* 0x000fe20000000000 */
[----:B------:R-:W-:Y:S01]  /*1d50*/  UMOV UR5, 0x40000040 ;  /* 0x4000004000057882 */ /* 0x000fe20000000000 */
[----:B------:R-:W-:Y:S01]  /*1d60*/  FSEL R19, R96, -INF , P2 ;  /* 0xff80000060137808 */ /* 0x000fe20001000000 */
[C---:B------:R-:W-:Y:S01]  /*1d70*/  VIADD R228, R3.reuse, 0x18 ;  /* 0x0000001803e47836 */ /* 0x040fe20000000000 */
[----:B------:R-:W-:Y:S01]  /*1d80*/  FSEL R21, R98, -INF , P1 ;  /* 0xff80000062157808 */ /* 0x000fe20000800000 */
[C---:B------:R-:W-:Y:S01]  /*1d90*/  VIADD R233, R3.reuse, 0x4 ;  /* 0x0000000403e97836 */ /* 0x040fe20000000000 */
[----:B------:R-:W-:Y:S01]  /*1da0*/  FSEL R88, R88, -INF , P2 ;  /* 0xff80000058587808 */ /* 0x000fe20001000000 */
[--C-:B-1----:R-:W-:Y:S01]  /*1db0*/  FFMA.FTZ R23, R18, UR10, -R15.reuse ;  /* 0x0000000a12177c23 */ /* 0x102fe2000801080f */
[----:B------:R-:W-:Y:S01]  /*1dc0*/  FFMA.FTZ R17, R22, UR10, -R15 ;  /* 0x0000000a16117c23 */ /* 0x000fe2000801080f */
[----:B------:R-:W-:Y:S01]  /*1dd0*/  VIADD R229, R3, 0x14 ;  /* 0x0000001403e57836 */ /* 0x000fe20000000000 */
[----:B--2---:R-:W1:Y:S01]  /*1de0*/  SHFL.IDX PT, R12, R20, R233, 0x1f ;  /* 0x00001fe9140c7589 */ /* 0x004e6200000e0000 */
        /* <DEDUP_REMOVED lines=10> */
[----:B----4-:R-:W-:Y:S01]  /*1e90*/  FFMA.FTZ R14, R94, UR10, -R13 ;  /* 0x0000000a5e0e7c23 */ /* 0x010fe2000801080d */
[----:B------:R-:W-:Y:S01]  /*1ea0*/  FSEL R94, R103, -INF , P1 ;  /* 0xff800000675e7808 */ /* 0x000fe20000800000 */
[----:B--2---:R-:W2:Y:S01]  /*1eb0*/  SHFL.IDX PT, R23, R20, R227, 0x1f ;  /* 0x00001fe314177589 */ /* 0x004ea200000e0000 */
[----:B------:R-:W-:-:S02]  /*1ec0*/  FSEL R102, R102, -INF , P1 ;  /* 0xff80000066667808 */ /* 0x000fc40000800000 */
[----:B------:R-:W-:Y:S01]  /*1ed0*/  FSEL R90, R90, -INF , P1 ;  /* 0xff8000005a5a7808 */ /* 0x000fe20000800000 */
[----:B------:R-:W-:Y:S01]  /*1ee0*/  SHFL.IDX PT, R98, R234, R230, 0x1f ;  /* 0x00001fe6ea627589 */ /* 0x000fe200000e0000 */
[----:B------:R-:W-:Y:S01]  /*1ef0*/  FSEL R89, R89, -INF , P2 ;  /* 0xff80000059597808 */ /* 0x000fe20001000000 */
[----:B------:R4:W-:Y:S01]  /*1f00*/  MUFU.EX2 R16, R22 ;  /* 0x0000001600107308 */ /* 0x0009e20000000800 */
[----:B-1----:R-:W-:Y:S01]  /*1f10*/  FSEL R88, R101, -INF , P2 ;  /* 0xff80000065587808 */ /* 0x002fe20001000000 */
[----:B------:R-:W-:Y:S01]  /*1f20*/  FFMA.FTZ R11, R90, UR10, -R11 ;  /* 0x0000000a5a0b7c23 */ /* 0x000fe2000801080b */
[----:B------:R-:W-:Y:S01]  /*1f30*/  FSEL R92, R92, -INF , P2 ;  /* 0xff8000005c5c7808 */ /* 0x000fe20001000000 */
[----:B------:R-:W1:Y:S01]  /*1f40*/  SHFL.IDX PT, R90, R234, R3, 0x1f ;  /* 0x00001f03ea5a7589 */ /* 0x000e6200000e0000 */
[----:B------:R-:W-:Y:S01]  /*1f50*/  FFMA.FTZ R89, R89, UR10, -R12 ;  /* 0x0000000a59597c23 */ /* 0x000fe2000801080c */
[----:B------:R-:W-:Y:S02]  /*1f60*/  FSEL R97, R97, -INF , P2 ;  /* 0xff80000061617808 */ /* 0x000fe40001000000 */
[----:B------:R-:W-:Y:S01]  /*1f70*/  FFMA.FTZ R92, R92, UR10, -R13 ;  /* 0x0000000a5c5c7c23 */ /* 0x000fe2000801080d */
[----:B------:R2:W-:Y:S01]  /*1f80*/  MUFU.EX2 R224, R89 ;  /* 0x0000005900e07308 */ /* 0x0005e20000000800 */
[--C-:B---3--:R-:W-:Y:S01]  /*1f90*/  FFMA.FTZ R100, R100, UR10, -R21.reuse ;  /* 0x0000000a64647c23 */ /* 0x108fe20008010815 */
[----:B----4-:R-:W-:Y:S01]  /*1fa0*/  FFMA.FTZ R22, R102, UR10, -R21 ;  /* 0x0000000a66167c23 */ /* 0x010fe20008010815 */
[----:B------:R-:W-:Y:S01]  /*1fb0*/  FSEL R99, R99, -INF , P1 ;  /* 0xff80000063637808 */ /* 0x000fe20000800000 */
[----:B------:R-:W-:Y:S01]  /*1fc0*/  SHFL.IDX PT, R96, R234, R231, 0x1f ;  /* 0x00001fe7ea607589 */ /* 0x000fe200000e0000 */
[----:B-----5:R-:W-:Y:S01]  /*1fd0*/  FFMA.FTZ R97, R97, UR10, -R18 ;  /* 0x0000000a61617c23 */ /* 0x020fe20008010812 */
[----:B------:R-:W-:-:S02]  /*1fe0*/  FSEL R91, R91, -INF , P1 ;  /* 0xff8000005b5b7808 */ /* 0x000fc40000800000 */
[----:B------:R3:W-:Y:S01]  /*1ff0*/  MUFU.EX2 R21, R100 ;  /* 0x0000006400157308 */ /* 0x0007e20000000800 */
[--C-:B--2---:R-:W-:Y:S01]  /*2000*/  FFMA.FTZ R95, R88, UR10, -R23.reuse ;  /* 0x0000000a585f7c23 */ /* 0x104fe20008010817 */
[----:B------:R-:W-:Y:S01]  /*2010*/  FFMA.FTZ R88, R94, UR10, -R23 ;  /* 0x0000000a5e587c23 */ /* 0x000fe20008010817 */
[----:B------:R-:W-:Y:S01]  /*2020*/  FSEL R89, R104, -INF , P2 ;  /* 0xff80000068597808 */ /* 0x000fe20001000000 */
[----:B------:R-:W2:Y:S01]  /*2030*/  SHFL.IDX PT, R94, R234, R232, 0x1f ;  /* 0x00001fe8ea5e7589 */ /* 0x000ea200000e0000 */
[----:B------:R-:W-:Y:S01]  /*2040*/  FFMA.FTZ R99, R99, UR10, -R18 ;  /* 0x0000000a63637c23 */ /* 0x000fe20008010812 */
[----:B------:R-:W-:Y:S01]  /*2050*/  FSEL R93, R108, -INF , P2 ;  /* 0xff8000006c5d7808 */ /* 0x000fe20001000000 */
[----:B------:R-:W-:Y:S01]  /*2060*/  FFMA.FTZ R12, R91, UR10, -R12 ;  /* 0x0000000a5b0c7c23 */ /* 0x000fe2000801080c */
[----:B------:R4:W-:Y:S01]  /*2070*/  MUFU.EX2 R13, R92 ;  /* 0x0000005c000d7308 */ /* 0x0009e20000000800 */
[----:B---3--:R-:W3:Y:S01]  /*2080*/  SHFL.IDX PT, R100, R234, R229, 0x1f ;  /* 0x00001fe5ea647589 */ /* 0x008ee200000e0000 */
[----:B------:R-:W-:Y:S01]  /*2090*/  FSEL R91, R106, -INF , P1 ;  /* 0xff8000006a5b7808 */ /* 0x000fe20000800000 */
[--C-:B-1----:R-:W-:Y:S01]  /*20a0*/  FFMA.FTZ R89, R89, UR10, -R90.reuse ;  /* 0x0000000a59597c23 */ /* 0x102fe2000801085a */
[----:B------:R-:W-:Y:S01]  /*20b0*/  FSEL R103, R114, -INF , P1 ;  /* 0xff80000072677808 */ /* 0x000fe20000800000 */
[----:B------:R-:W-:Y:S01]  /*20c0*/  SHFL.IDX PT, R104, R234, R227, 0x1f ;  /* 0x00001fe3ea687589 */ /* 0x000fe200000e0000 */
[----:B------:R-:W-:Y:S01]  /*20d0*/  FSEL R115, R115, -INF , P1 ;  /* 0xff80000073737808 */ /* 0x000fe20000800000 */
[----:B------:R-:W-:Y:S01]  /*20e0*/  FFMA.FTZ R90, R91, UR10, -R90 ;  /* 0x0000000a5b5a7c23 */ /* 0x000fe2000801085a */
[----:B------:R1:W-:Y:S01]  /*20f0*/  MUFU.EX2 R18, R97 ;  /* 0x0000006100127308 */ /* 0x0003e20000000800 */
[----:B----4-:R-:W4:Y:S01]  /*2100*/  SHFL.IDX PT, R92, R234, R233, 0x1f ;  /* 0x00001fe9ea5c7589 */ /* 0x010f2200000e0000 */
[----:B------:R-:W-:-:S02]  /*2110*/  FSEL R91, R105, -INF , P2 ;  /* 0xff800000695b7808 */ /* 0x000fc40001000000 */
[----:B------:R-:W-:Y:S01]  /*2120*/  FSEL R107, R107, -INF , P1 ;  /* 0xff8000006b6b7808 */ /* 0x000fe20000800000 */
[----:B------:R-:W5:Y:S01]  /*2130*/  SHFL.IDX PT, R101, R234, R228, 0x1f ;  /* 0x00001fe4ea657589 */ /* 0x000f6200000e0000 */
[----:B------:R-:W-:Y:S02]  /*2140*/  FSEL R119, R119, -INF , P1 ;  /* 0xff80000077777808 */ /* 0x000fe40000800000 */
[----:B------:R3:W-:Y:S01]  /*2150*/  MUFU.EX2 R20, R99 ;  /* 0x0000006300147308 */ /* 0x0007e20000000800 */
[----:B-1----:R-:W-:Y:S01]  /*2160*/  FSEL R97, R110, -INF , P1 ;  /* 0xff8000006e617808 */ /* 0x002fe20000800000 */
[----:B------:R-:W1:Y:S01]  /*2170*/  SHFL.IDX PT, R108, R222, R233, 0x1f ;  /* 0x00001fe9de6c7589 */ /* 0x000e6200000e0000 */
[----:B------:R-:W-:Y:S01]  /*2180*/  FSEL R111, R111, -INF , P1 ;  /* 0xff8000006f6f7808 */ /* 0x000fe20000800000 */
[--C-:B--2---:R-:W-:Y:S01]  /*2190*/  FFMA.FTZ R93, R93, UR10, -R94.reuse ;  /* 0x0000000a5d5d7c23 */ /* 0x104fe2000801085e */
[----:B------:R-:W-:Y:S01]  /*21a0*/  FSEL R102, R116, -INF , P2 ;  /* 0xff80000074667808 */ /* 0x000fe20001000000 */
[----:B------:R-:W-:Y:S01]  /*21b0*/  FFMA.FTZ R94, R97, UR10, -R94 ;  /* 0x0000000a615e7c23 */ /* 0x000fe2000801085e */
[----:B------:R-:W2:Y:S01]  /*21c0*/  SHFL.IDX PT, R106, R222, R3, 0x1f ;  /* 0x00001f03de6a7589 */ /* 0x000ea200000e0000 */
[----:B------:R-:W-:Y:S01]  /*21d0*/  FSEL R97, R112, -INF , P2 ;  /* 0xff80000070617808 */ /* 0x000fe20001000000 */
[----:B------:R4:W-:Y:S01]  /*21e0*/  MUFU.EX2 R23, R95 ;  /* 0x0000005f00177308 */ /* 0x0009e20000000800 */
[----:B---3--:R-:W-:Y:S01]  /*21f0*/  FSEL R99, R113, -INF , P2 ;  /* 0xff80000071637808 */ /* 0x008fe20001000000 */
[----:B------:R-:W3:Y:S01]  /*2200*/  SHFL.IDX PT, R112, R222, R231, 0x1f ;  /* 0x00001fe7de707589 */ /* 0x000ee200000e0000 */
[----:B------:R-:W-:Y:S01]  /*2210*/  FSEL R118, R118, -INF , P1 ;  /* 0xff80000076767808 */ /* 0x000fe20000800000 */
[--C-:B------:R-:W-:Y:S01]  /*2220*/  FFMA.FTZ R97, R97, UR10, -R98.reuse ;  /* 0x0000000a61617c23 */ /* 0x100fe20008010862 */
[----:B------:R-:W-:Y:S01]  /*2230*/  FFMA.FTZ R98, R103, UR10, -R98 ;  /* 0x0000000a67627c23 */ /* 0x000fe20008010862 */
[--C-:B------:R-:W-:Y:S01]  /*2240*/  FFMA.FTZ R99, R99, UR10, -R100.reuse ;  /* 0x0000000a63637c23 */ /* 0x100fe20008010864 */
[----:B------:R-:W-:Y:S01]  /*2250*/  FFMA.FTZ R100, R115, UR10, -R100 ;  /* 0x0000000a73647c23 */ /* 0x000fe20008010864 */
[----:B------:R-:W-:Y:S01]  /*2260*/  FSEL R103, R117, -INF , P2 ;  /* 0xff80000075677808 */ /* 0x000fe20001000000 */
[----:B------:R-:W3:Y:S01]  /*2270*/  SHFL.IDX PT, R114, R222, R230, 0x1f ;  /* 0x00001fe6de727589 */ /* 0x000ee200000e0000 */
[--C-:B----4-:R-:W-:Y:S01]  /*2280*/  FFMA.FTZ R91, R91, UR10, -R92.reuse ;  /* 0x0000000a5b5b7c23 */ /* 0x110fe2000801085c */
[----:B------:R-:W-:Y:S01]  /*2290*/  FSEL R95, R109, -INF , P2 ;  /* 0xff8000006d5f7808 */ /* 0x000fe20001000000 */
[----:B------:R-:W-:Y:S01]  /*22a0*/  FFMA.FTZ R92, R107, UR10, -R92 ;  /* 0x0000000a6b5c7c23 */ /* 0x000fe2000801085c */
[----:B------:R-:W4:Y:S01]  /*22b0*/  SHFL.IDX PT, R115, R222, R229, 0x1f ;  /* 0x00001fe5de737589 */ /* 0x000f2200000e0000 */
[--C-:B------:R-:W-:Y:S01]  /*22c0*/  FFMA.FTZ R103, R103, UR10, -R104.reuse ;  /* 0x0000000a67677c23 */ /* 0x100fe20008010868 */
[----:B------:R-:W-:Y:S01]  /*22d0*/  FFMA.FTZ R104, R119, UR10, -R104 ;  /* 0x0000000a77687c23 */ /* 0x000fe20008010868 */
[----:B------:R-:W-:Y:S01]  /*22e0*/  FSEL R107, R121, -INF , P2 ;  /* 0xff800000796b7808 */ /* 0x000fe20001000000 */
[----:B------:R-:W4:Y:S01]  /*22f0*/  SHFL.IDX PT, R109, R222, R232, 0x1f ;  /* 0x00001fe8de6d7589 */ /* 0x000f2200000e0000 */
[----:B------:R-:W-:Y:S01]  /*2300*/  FSEL R123, R123, -INF , P1 ;  /* 0xff8000007b7b7808 */ /* 0x000fe20000800000 */
[--C-:B------:R-:W-:Y:S01]  /*2310*/  FFMA.FTZ R95, R95, UR10, -R96.reuse ;  /* 0x0000000a5f5f7c23 */ /* 0x100fe20008010860 */
[----:B------:R-:W-:Y:S01]  /*2320*/  FFMA.FTZ R96, R111, UR10, -R96 ;  /* 0x0000000a6f607c23 */ /* 0x000fe20008010860 */
[----:B------:R-:W4:Y:S01]  /*2330*/  SHFL.IDX PT, R119, R222, R228, 0x1f ;  /* 0x00001fe4de777589 */ /* 0x000f2200000e0000 */
[----:B------:R-:W-:Y:S01]  /*2340*/  FSEL R105, R120, -INF , P2 ;  /* 0xff80000078697808 */ /* 0x000fe20001000000 */
[--C-:B-----5:R-:W-:Y:S01]  /*2350*/  FFMA.FTZ R102, R102, UR10, -R101.reuse ;  /* 0x0000000a66667c23 */ /* 0x120fe20008010865 */
[----:B------:R-:W-:Y:S01]  /*2360*/  FSEL R111, R122, -INF , P1 ;  /* 0xff8000007a6f7808 */ /* 0x000fe20000800000 */
[--C-:B-1----:R-:W-:Y:S01]  /*2370*/  FFMA.FTZ R107, R107, UR10, -R108.reuse ;  /* 0x0000000a6b6b7c23 */ /* 0x102fe2000801086c */
[----:B------:R-:W-:Y:S01]  /*2380*/  FSEL R110, R124, -INF , P2 ;  /* 0xff8000007c6e7808 */ /* 0x000fe20001000000 */
[----:B------:R-:W-:Y:S01]  /*2390*/  FFMA.FTZ R101, R118, UR10, -R101 ;  /* 0x0000000a76657c23 */ /* 0x000fe20008010865 */
[----:B------:R-:W-:Y:S01]  /*23a0*/  FFMA.FTZ R108, R123, UR10, -R108 ;  /* 0x0000000a7b6c7c23 */ /* 0x000fe2000801086c */
[----:B------:R-:W1:Y:S01]  /*23b0*/  SHFL.IDX PT, R124, R216, R232, 0x1f ;  /* 0x00001fe8d87c7589 */ /* 0x000e6200000e0000 */
[----:B------:R-:W-:Y:S01]  /*23c0*/  FSEL R118, R131, -INF , P1 ;  /* 0xff80000083767808 */ /* 0x000fe20000800000 */
[--C-:B--2---:R-:W-:Y:S01]  /*23d0*/  FFMA.FTZ R105, R105, UR10, -R106.reuse ;  /* 0x0000000a69697c23 */ /* 0x104fe2000801086a */
[----:B------:R-:W-:Y:S01]  /*23e0*/  FFMA.FTZ R106, R111, UR10, -R106 ;  /* 0x0000000a6f6a7c23 */ /* 0x000fe2000801086a */
[----:B------:R-:W2:Y:S01]  /*23f0*/  SHFL.IDX PT, R123, R216, R3, 0x1f ;  /* 0x00001f03d87b7589 */ /* 0x000ea200000e0000 */
[----:B------:R-:W-:Y:S01]  /*2400*/  FSEL R111, R125, -INF , P2 ;  /* 0xff8000007d6f7808 */ /* 0x000fe20001000000 */
[----:B------:R-:W5:Y:S01]  /*2410*/  MUFU.EX2 R11, R11 ;  /* 0x0000000b000b7308 */ /* 0x000f620000000800 */
[----:B------:R-:W-:Y:S01]  /*2420*/  FSEL R127, R127, -INF , P1 ;  /* 0xff8000007f7f7808 */ /* 0x000fe20000800000 */
[----:B------:R-:W5:Y:S01]  /*2430*/  SHFL.IDX PT, R131, R216, R233, 0x1f ;  /* 0x00001fe9d8837589 */ /* 0x000f6200000e0000 */
[----:B------:R-:W-:Y:S01]  /*2440*/  FSEL R113, R128, -INF , P2 ;  /* 0xff80000080717808 */ /* 0x000fe20001000000 */
[--C-:B---3--:R-:W-:Y:S01]  /*2450*/  FFMA.FTZ R111, R111, UR10, -R112.reuse ;  /* 0x0000000a6f6f7c23 */ /* 0x108fe20008010870 */
[----:B------:R-:W-:Y:S01]  /*2460*/  FSEL R116, R129, -INF , P2 ;  /* 0xff80000081747808 */ /* 0x000fe20001000000 */
[----:B------:R-:W-:Y:S01]  /*2470*/  FFMA.FTZ R112, R127, UR10, -R112 ;  /* 0x0000000a7f707c23 */ /* 0x000fe20008010870 */
[----:B------:R-:W-:Y:S01]  /*2480*/  FSEL R117, R130, -INF , P1 ;  /* 0xff80000082757808 */ /* 0x000fe20000800000 */
[--C-:B------:R-:W-:Y:S01]  /*2490*/  FFMA.FTZ R113, R113, UR10, -R114.reuse ;  /* 0x0000000a71717c23 */ /* 0x100fe20008010872 */
[----:B------:R-:W3:Y:S01]  /*24a0*/  SHFL.IDX PT, R127, R216, R231, 0x1f ;  /* 0x00001fe7d87f7589 */ /* 0x000ee200000e0000 */
[--C-:B----4-:R-:W-:Y:S01]  /*24b0*/  FFMA.FTZ R116, R116, UR10, -R115.reuse ;  /* 0x0000000a74747c23 */ /* 0x110fe20008010873 */
[----:B------:R-:W-:Y:S01]  /*24c0*/  FFMA.FTZ R115, R118, UR10, -R115 ;  /* 0x0000000a76737c23 */ /* 0x000fe20008010873 */
[----:B------:R-:W-:Y:S01]  /*24d0*/  FFMA.FTZ R114, R117, UR10, -R114 ;  /* 0x0000000a75727c23 */ /* 0x000fe20008010872 */
[----:B------:R-:W-:Y:S01]  /*24e0*/  FSEL R117, R132, -INF , P2 ;  /* 0xff80000084757808 */ /* 0x000fe20001000000 */
[----:B------:R-:W-:Y:S01]  /*24f0*/  FFMA.FTZ R110, R110, UR10, -R109 ;  /* 0x0000000a6e6e7c23 */ /* 0x000fe2000801086d */
[----:B------:R-:W-:-:S02]  /*2500*/  WARPGROUP.DEPBAR.LE gsb0, 0x0 ;  /* 0x00008000000079c5 */ /* 0x000fc40000010000 */
[----:B------:R-:W-:Y:S01]  /*2510*/  WARPGROUP.ARRIVE ;  /* 0x00000000000079c5 */ /* 0x000fe20000000000 */
[----:B------:R-:W-:Y:S01]  /*2520*/  FSEL R118, R134, -INF , P1 ;  /* 0xff80000086767808 */ /* 0x000fe20000800000 */
[----:B------:R-:W4:Y:S01]  /*2530*/  SHFL.IDX PT, R122, R222, R227, 0x1f ;  /* 0x00001fe3de7a7589 */ /* 0x000f2200000e0000 */
[----:B------:R-:W-:Y:S01]  /*2540*/  FSEL R126, R126, -INF , P1 ;  /* 0xff8000007e7e7808 */ /* 0x000fe20000800000 */
[--C-:B------:R-:W-:Y:S01]  /*2550*/  FFMA.FTZ R117, R117, UR10, -R119.reuse ;  /* 0x0000000a75757c23 */ /* 0x100fe20008010877 */
[----:B------:R-:W-:Y:S01]  /*2560*/  FSEL R138, R138, -INF , P1 ;  /* 0xff8000008a8a7808 */ /* 0x000fe20000800000 */
[----:B------:R-:W-:Y:S01]  /*2570*/  HGMMA.64x128x16.F32 R24, gdesc[UR4], R24, gsb0 ;  /* 0x01e00000041879f0 */ /* 0x000fe20008000818 */
[----:B------:R-:W-:Y:S01]  /*2580*/  UIADD3 UR6, UR8, 0x4, URZ ;  /* 0x0000000408067890 */ /* 0x000fe2000fffe03f */
[----:B------:R-:W-:Y:S01]  /*2590*/  FFMA.FTZ R118, R118, UR10, -R119 ;  /* 0x0000000a76767c23 */ /* 0x000fe20008010877 */
[----:B------:R-:W-:Y:S01]  /*25a0*/  UIADD3 UR4, UR9, 0x4, URZ ;  /* 0x0000000409047890 */ /* 0x000fe2000fffe03f */
[----:B------:R-:W-:Y:S01]  /*25b0*/  FFMA.FTZ R109, R126, UR10, -R109 ;  /* 0x0000000a7e6d7c23 */ /* 0x000fe2000801086d */
[----:B------:R-:W-:Y:S01]  /*25c0*/  UMOV UR7, 0x40000040 ;  /* 0x4000004000077882 */ /* 0x000fe20000000000 */
[----:B------:R-:W-:Y:S01]  /*25d0*/  UMOV UR5, 0x40000040 ;  /* 0x4000004000057882 */ /* 0x000fe20000000000 */
[----:B------:R-:W-:Y:S01]  /*25e0*/  FSEL R119, R140, -INF , P2 ;  /* 0xff8000008c777808 */ /* 0x000fe20001000000 */
[----:B------:R-:W4:Y:S01]  /*25f0*/  SHFL.IDX PT, R129, R216, R229, 0x1f ;  /* 0x00001fe5d8817589 */ /* 0x000f2200000e0000 */
[----:B------:R-:W-:Y:S01]  /*2600*/  FSEL R126, R136, -INF , P2 ;  /* 0xff800000887e7808 */ /* 0x000fe20001000000 */
[----:B------:R-:W-:Y:S01]  /*2610*/  MUFU.EX2 R12, R12 ;  /* 0x0000000c000c7308 */ /* 0x000fe20000000800 */
[----:B------:R-:W-:Y:S01]  /*2620*/  FSEL R132, R137, -INF , P2 ;  /* 0xff80000089847808 */ /* 0x000fe20001000000 */
[----:B-1----:R-:W-:Y:S01]  /*2630*/  FFMA.FTZ R128, R119, UR10, -R124 ;  /* 0x0000000a77807c23 */ /* 0x002fe2000801087c */
[----:B------:R-:W-:Y:S01]  /*2640*/  FSEL R120, R139, -INF , P1 ;  /* 0xff8000008b787808 */ /* 0x000fe20000800000 */
[--C-:B--2---:R-:W-:Y:S01]  /*2650*/  FFMA.FTZ R126, R126, UR10, -R123.reuse ;  /* 0x0000000a7e7e7c23 */ /* 0x104fe2000801087b */
[----:B------:R-:W1:Y:S01]  /*2660*/  SHFL.IDX PT, R119, R216, R227, 0x1f ;  /* 0x00001fe3d8777589 */ /* 0x000e6200000e0000 */
[----:B------:R-:W-:Y:S01]  /*2670*/  FFMA.FTZ R123, R138, UR10, -R123 ;  /* 0x0000000a8a7b7c23 */ /* 0x000fe2000801087b */
[--C-:B-----5:R-:W-:Y:S01]  /*2680*/  FFMA.FTZ R132, R132, UR10, -R131.reuse ;  /* 0x0000000a84847c23 */ /* 0x120fe20008010883 */
[----:B------:R-:W-:Y:S01]  /*2690*/  FFMA.FTZ R131, R120, UR10, -R131 ;  /* 0x0000000a78837c23 */ /* 0x000fe20008010883 */
[----:B------:R-:W-:Y:S01]  /*26a0*/  FSEL R130, R141, -INF , P2 ;  /* 0xff8000008d827808 */ /* 0x000fe20001000000 */
[----:B------:R-:W2:Y:S01]  /*26b0*/  SHFL.IDX PT, R134, R216, R230, 0x1f ;  /* 0x00001fe6d8867589 */ /* 0x000ea200000e0000 */
[----:B------:R-:W-:Y:S01]  /*26c0*/  FSEL R120, R143, -INF , P1 ;  /* 0xff8000008f787808 */ /* 0x000fe20000800000 */
[----:B------:R-:W-:Y:S01]  /*26d0*/  MUFU.EX2 R22, R22 ;  /* 0x0000001600167308 */ /* 0x000fe20000000800 */
[----:B------:R-:W-:Y:S01]  /*26e0*/  FSEL R133, R133, -INF , P2 ;  /* 0xff80000085857808 */ /* 0x000fe20001000000 */
[--C-:B---3--:R-:W-:Y:S01]  /*26f0*/  FFMA.FTZ R130, R130, UR10, -R127.reuse ;  /* 0x0000000a82827c23 */ /* 0x108fe2000801087f */
[----:B------:R-:W-:Y:S01]  /*2700*/  FSEL R136, R147, -INF , P1 ;  /* 0xff80000093887808 */ /* 0x000fe20000800000 */
[----:B------:R-:W-:Y:S01]  /*2710*/  FFMA.FTZ R127, R120, UR10, -R127 ;  /* 0x0000000a787f7c23 */ /* 0x000fe2000801087f */
[----:B------:R-:W-:Y:S01]  /*2720*/  FSEL R120, R145, -INF , P2 ;  /* 0xff80000091787808 */ /* 0x000fe20001000000 */
[--C-:B----4-:R-:W-:Y:S01]  /*2730*/  FFMA.FTZ R222, R133, UR10, -R122.reuse ;  /* 0x0000000a85de7c23 */ /* 0x110fe2000801087a */
[----:B------:R-:W-:Y:S01]  /*2740*/  FSEL R135, R135, -INF , P1 ;  /* 0xff80000087877808 */ /* 0x000fe20000800000 */
[----:B------:R-:W-:Y:S01]  /*2750*/  MUFU.EX2 R88, R88 ;  /* 0x0000005800587308 */ /* 0x000fe20000000800 */
[----:B------:R-:W-:Y:S01]  /*2760*/  FSEL R121, R142, -INF , P1 ;  /* 0xff8000008e797808 */ /* 0x000fe20000800000 */
[--C-:B------:R-:W-:Y:S01]  /*2770*/  FFMA.FTZ R133, R120, UR10, -R129.reuse ;  /* 0x0000000a78857c23 */ /* 0x100fe20008010881 */
[----:B------:R-:W-:Y:S01]  /*2780*/  FFMA.FTZ R129, R136, UR10, -R129 ;  /* 0x0000000a88817c23 */ /* 0x000fe20008010881 */
[----:B------:R-:W-:Y:S01]  /*2790*/  FSEL R120, R149, -INF , P2 ;  /* 0xff80000095787808 */ /* 0x000fe20001000000 */
[----:B------:R-:W-:Y:S01]  /*27a0*/  FFMA.FTZ R122, R135, UR10, -R122 ;  /* 0x0000000a877a7c23 */ /* 0x000fe2000801087a */
[----:B------:R-:W-:Y:S01]  /*27b0*/  FSEL R136, R151, -INF , P1 ;  /* 0xff80000097887808 */ /* 0x000fe20000800000 */
[----:B------:R-:W-:Y:S01]  /*27c0*/  FFMA.FTZ R124, R121, UR10, -R124 ;  /* 0x0000000a797c7c23 */ /* 0x000fe2000801087c */
[----:B------:R-:W-:Y:S01]  /*27d0*/  FSEL R125, R146, -INF , P1 ;  /* 0xff800000927d7808 */ /* 0x000fe20000800000 */
[--C-:B-1----:R-:W-:Y:S01]  /*27e0*/  FFMA.FTZ R120, R120, UR10, -R119.reuse ;  /* 0x0000000a78787c23 */ /* 0x102fe20008010877 */
[----:B------:R-:W1:Y:S01]  /*27f0*/  SHFL.IDX PT, R121, R216, R228, 0x1f ;  /* 0x00001fe4d8797589 */ /* 0x000e6200000e0000 */
[----:B------:R-:W-:Y:S01]  /*2800*/  FFMA.FTZ R119, R136, UR10, -R119 ;  /* 0x0000000a88777c23 */ /* 0x000fe20008010877 */
[----:B------:R-:W-:Y:S01]  /*2810*/  FSEL R135, R144, -INF , P2 ;  /* 0xff80000090877808 */ /* 0x000fe20001000000 */
[----:B------:R-:W3:Y:S01]  /*2820*/  MUFU.EX2 R14, R14 ;  /* 0x0000000e000e7308 */ /* 0x000ee20000000800 */
[----:B------:R-:W-:Y:S01]  /*2830*/  FSEL R148, R148, -INF , P2 ;  /* 0xff80000094947808 */ /* 0x000fe20001000000 */
[----:B------:R-:W-:Y:S01]  /*2840*/  VIADD R234, R2, 0x20c00 ;  /* 0x00020c0002ea7836 */ /* 0x000fe20000000000 */
[----:B------:R-:W-:Y:S01]  /*2850*/  FSEL R150, R150, -INF , P1 ;  /* 0xff80000096967808 */ /* 0x000fe20000800000 */
[--C-:B--2---:R-:W-:Y:S01]  /*2860*/  FFMA.FTZ R135, R135, UR10, -R134.reuse ;  /* 0x0000000a87877c23 */ /* 0x104fe20008010886 */
[----:B------:R-:W-:-:S03]  /*2870*/  FFMA.FTZ R134, R125, UR10, -R134 ;  /* 0x0000000a7d867c23 */ /* 0x000fc60008010886 */
[----:B------:R-:W-:Y:S08]  /*2880*/  MUFU.EX2 R17, R17 ;  /* 0x0000001100117308 */ /* 0x000ff00000000800 */
[----:B------:R-:W-:Y:S01]  /*2890*/  MUFU.EX2 R116, R116 ;  /* 0x0000007400747308 */ /* 0x000fe20000000800 */
[--C-:B-1----:R-:W-:Y:S01]  /*28a0*/  FFMA.FTZ R125, R148, UR10, -R121.reuse ;  /* 0x0000000a947d7c23 */ /* 0x102fe20008010879 */
[----:B------:R-:W-:-:S06]  /*28b0*/  FFMA.FTZ R121, R150, UR10, -R121 ;  /* 0x0000000a96797c23 */ /* 0x000fcc0008010879 */
[----:B------:R-:W-:Y:S08]  /*28c0*/  MUFU.EX2 R114, R114 ;  /* 0x0000007200727308 */ /* 0x000ff00000000800 */
[----:B------:R-:W1:Y:S08]  /*28d0*/  MUFU.EX2 R89, R89 ;  /* 0x0000005900597308 */ /* 0x000e700000000800 */
[----:B------:R-:W2:Y:S08]  /*28e0*/  MUFU.EX2 R91, R91 ;  /* 0x0000005b005b7308 */ /* 0x000eb00000000800 */
[----:B------:R-:W4:Y:S08]  /*28f0*/  MUFU.EX2 R110, R110 ;  /* 0x0000006e006e7308 */ /* 0x000f300000000800 */
[----:B------:R-:W5:Y:S08]  /*2900*/  MUFU.EX2 R109, R109 ;  /* 0x0000006d006d7308 */ /* 0x000f700000000800 */
[----:B------:R-:W-:Y:S08]  /*2910*/  MUFU.EX2 R111, R111 ;  /* 0x0000006f006f7308 */ /* 0x000ff00000000800 */
[----:B------:R-:W-:Y:S08]  /*2920*/  MUFU.EX2 R112, R112 ;  /* 0x0000007000707308 */ /* 0x000ff00000000800 */
[----:B------:R-:W5:Y:S08]  /*2930*/  MUFU.EX2 R113, R113 ;  /* 0x0000007100717308 */ /* 0x000f700000000800 */
[----:B------:R-:W-:Y:S01]  /*2940*/  MUFU.EX2 R117, R117 ;  /* 0x0000007500757308 */ /* 0x000fe20000000800 */
[----:B------:R-:W-:-:S02]  /*2950*/  WARPGROUP.DEPBAR.LE gsb0, 0x0 ;  /* 0x00008000000079c5 */ /* 0x000fc40000010000 */
[----:B------:R-:W-:-:S05]  /*2960*/  WARPGROUP.ARRIVE ;  /* 0x00000000000079c5 */ /* 0x000fca0000000000 */
[----:B------:R-:W5:Y:S01]  /*2970*/  MUFU.EX2 R19, R19 ;  /* 0x0000001300137308 */ /* 0x000f620000000800 */
[----:B------:R-:W-:Y:S01]  /*2980*/  HGMMA.64x128x16.F32 R24, gdesc[UR4], R24, gsb0 ;  /* 0x01e00000041879f0 */ /* 0x000fe20008000818 */
[----:B------:R-:W-:Y:S02]  /*2990*/  UIADD3 UR6, UR8, 0x6, URZ ;  /* 0x0000000608067890 */ /* 0x000fe4000fffe03f */
[----:B------:R-:W-:Y:S01]  /*29a0*/  UIADD3 UR4, UR9, 0x6, URZ ;  /* 0x0000000609047890 */ /* 0x000fe2000fffe03f */
[----:B------:R-:W-:Y:S01]  /*29b0*/  UMOV UR7, 0x40000040 ;  /* 0x4000004000077882 */ /* 0x000fe20000000000 */
[----:B------:R-:W-:Y:S02]  /*29c0*/  UMOV UR5, 0x40000040 ;  /* 0x4000004000057882 */ /* 0x000fe40000000000 */
[----:B------:R-:W-:Y:S08]  /*29d0*/  MUFU.EX2 R105, R105 ;  /* 0x0000006900697308 */ /* 0x000ff00000000800 */
[----:B------:R-:W-:Y:S08]  /*29e0*/  MUFU.EX2 R106, R106 ;  /* 0x0000006a006a7308 */ /* 0x000ff00000000800 */
[----:B------:R-:W-:Y:S08]  /*29f0*/  MUFU.EX2 R107, R107 ;  /* 0x0000006b006b7308 */ /* 0x000ff00000000800 */
[----:B------:R-:W-:Y:S08]  /*2a00*/  MUFU.EX2 R108, R108 ;  /* 0x0000006c006c7308 */ /* 0x000ff00000000800 */
[----:B------:R-:W-:Y:S08]  /*2a10*/  MUFU.EX2 R118, R118 ;  /* 0x0000007600767308 */ /* 0x000ff00000000800 */
        /* <DEDUP_REMOVED lines=34> */
[----:B------:R-:W3:Y:S04]  /*2c40*/  LDS R217, [R217+0x400] ;  /* 0x00040000d9d97984 */ /* 0x000ee80000000800 */
[----:B------:R-:W-:Y:S04]  /*2c50*/  LDS R221, [R221+0x400] ;  /* 0x00040000dddd7984 */ /* 0x000fe80000000800 */
[----:B------:R-:W-:Y:S04]  /*2c60*/  LDS R220, [R220+0x400] ;  /* 0x00040000dcdc7984 */ /* 0x000fe80000000800 */
[----:B------:R-:W-:Y:S04]  /*2c70*/  LDS R219, [R219+0x400] ;  /* 0x00040000dbdb7984 */ /* 0x000fe80000000800 */
[----:B---3--:R-:W3:Y:S04]  /*2c80*/  SHFL.IDX PT, R137, R217, R3, 0x1f ;  /* 0x00001f03d9897589 */ /* 0x008ee800000e0000 */
[----:B------:R-:W1:Y:S04]  /*2c90*/  SHFL.IDX PT, R138, R217, R233, 0x1f ;  /* 0x00001fe9d98a7589 */ /* 0x000e6800000e0000 */
[----:B------:R-:W2:Y:S04]  /*2ca0*/  SHFL.IDX PT, R141, R217, R232, 0x1f ;  /* 0x00001fe8d98d7589 */ /* 0x000ea800000e0000 */
[----:B------:R-:W4:Y:S04]  /*2cb0*/  SHFL.IDX PT, R143, R217, R229, 0x1f ;  /* 0x00001fe5d98f7589 */ /* 0x000f2800000e0000 */
[----:B------:R-:W5:Y:S04]  /*2cc0*/  SHFL.IDX PT, R139, R217, R231, 0x1f ;  /* 0x00001fe7d98b7589 */ /* 0x000f6800000e0000 */
[----:B------:R-:W5:Y:S01]  /*2cd0*/  SHFL.IDX PT, R140, R217, R230, 0x1f ;  /* 0x00001fe6d98c7589 */ /* 0x000f6200000e0000 */
[--C-:B---3--:R-:W-:Y:S01]  /*2ce0*/  FADD.FTZ R24, R24, -R137.reuse ;  /* 0x8000008918187221 */ /* 0x108fe20000010000 */
[----:B------:R-:W-:-:S02]  /*2cf0*/  FADD.FTZ R26, R26, -R137 ;  /* 0x800000891a1a7221 */ /* 0x000fc40000010000 */
[----:B------:R-:W3:Y:S01]  /*2d00*/  SHFL.IDX PT, R145, R217, R228, 0x1f ;  /* 0x00001fe4d9917589 */ /* 0x000ee200000e0000 */
[--C-:B-1----:R-:W-:Y:S01]  /*2d10*/  FADD.FTZ R136, R25, -R138.reuse ;  /* 0x8000008a19887221 */ /* 0x102fe20000010000 */
[----:B------:R-:W-:Y:S02]  /*2d20*/  FADD.FTZ R137, R27, -R138 ;  /* 0x8000008a1b897221 */ /* 0x000fe40000010000 */
[----:B------:R-:W1:Y:S01]  /*2d30*/  SHFL.IDX PT, R217, R217, R227, 0x1f ;  /* 0x00001fe3d9d97589 */ /* 0x000e6200000e0000 */
[----:B------:R-:W-:Y:S01]  /*2d40*/  FMUL.FTZ R26, R11, R26 ;  /* 0x0000001a0b1a7220 */ /* 0x000fe20000410000 */
[--C-:B--2---:R-:W-:Y:S01]  /*2d50*/  FADD.FTZ R138, R28, -R141.reuse ;  /* 0x8000008d1c8a7221 */ /* 0x104fe20000010000 */
[----:B------:R-:W-:Y:S01]  /*2d60*/  FADD.FTZ R25, R30, -R141 ;  /* 0x8000008d1e197221 */ /* 0x000fe20000010000 */
[----:B------:R-:W2:Y:S01]  /*2d70*/  SHFL.IDX PT, R146, R221, R3, 0x1f ;  /* 0x00001f03dd927589 */ /* 0x000ea200000e0000 */
[----:B------:R-:W-:Y:S01]  /*2d80*/  MUFU.EX2 R30, R126 ;  /* 0x0000007e001e7308 */ /* 0x000fe20000000800 */
[--C-:B----4-:R-:W-:Y:S01]  /*2d90*/  FADD.FTZ R141, R33, -R143.reuse ;  /* 0x8000008f218d7221 */ /* 0x110fe20000010000 */
[----:B------:R-:W-:Y:S01]  /*2da0*/  FADD.FTZ R143, R35, -R143 ;  /* 0x8000008f238f7221 */ /* 0x000fe20000010000 */
[----:B------:R-:W4:Y:S01]  /*2db0*/  SHFL.IDX PT, R33, R221, R230, 0x1f ;  /* 0x00001fe6dd217589 */ /* 0x000f2200000e0000 */
[----:B------:R-:W-:Y:S01]  /*2dc0*/  FMUL.FTZ R25, R14, R25 ;  /* 0x000000190e197220 */ /* 0x000fe20000410000 */
[--C-:B-----5:R-:W-:Y:S01]  /*2dd0*/  FADD.FTZ R142, R29, -R139.reuse ;  /* 0x8000008b1d8e7221 */ /* 0x120fe20000010000 */
[----:B------:R-:W-:Y:S01]  /*2de0*/  FADD.FTZ R27, R31, -R139 ;  /* 0x8000008b1f1b7221 */ /* 0x000fe20000010000 */
[----:B------:R-:W5:Y:S01]  /*2df0*/  SHFL.IDX PT, R35, R221, R229, 0x1f ;  /* 0x00001fe5dd237589 */ /* 0x000f6200000e0000 */
[----:B------:R1:W-:Y:S01]  /*2e00*/  MUFU.EX2 R29, R122 ;  /* 0x0000007a001d7308 */ /* 0x0003e20000000800 */
[--C-:B------:R-:W-:Y:S01]  /*2e10*/  FADD.FTZ R139, R32, -R140.reuse ;  /* 0x8000008c208b7221 */ /* 0x100fe20000010000 */
[----:B------:R-:W-:Y:S01]  /*2e20*/  FADD.FTZ R140, R34, -R140 ;  /* 0x8000008c228c7221 */ /* 0x000fe20000010000 */
[----:B------:R-:W5:Y:S01]  /*2e30*/  SHFL.IDX PT, R32, R221, R233, 0x1f ;  /* 0x00001fe9dd207589 */ /* 0x000f6200000e0000 */
[----:B------:R-:W-:-:S03]  /*2e40*/  FMUL.FTZ R141, R18, R141 ;  /* 0x0000008d128d7220 */ /* 0x000fc60000410000 */
[----:B------:R-:W5:Y:S01]  /*2e50*/  SHFL.IDX PT, R34, R221, R228, 0x1f ;  /* 0x00001fe4dd227589 */ /* 0x000f6200000e0000 */
[--C-:B---3--:R-:W-:Y:S01]  /*2e60*/  FADD.FTZ R144, R36, -R145.reuse ;  /* 0x8000009124907221 */ /* 0x108fe20000010000 */
[----:B------:R-:W-:Y:S01]  /*2e70*/  FADD.FTZ R38, R38, -R145 ;  /* 0x8000009126267221 */ /* 0x000fe20000010000 */
[----:B------:R-:W-:Y:S01]  /*2e80*/  MUFU.EX2 R31, R123 ;  /* 0x0000007b001f7308 */ /* 0x000fe20000000800 */
[----:B-1----:R-:W1:Y:S01]  /*2e90*/  SHFL.IDX PT, R122, R221, R232, 0x1f ;  /* 0x00001fe8dd7a7589 */ /* 0x002e6200000e0000 */
[--C-:B------:R-:W-:Y:S01]  /*2ea0*/  FADD.FTZ R37, R37, -R217.reuse ;  /* 0x800000d925257221 */ /* 0x100fe20000010000 */
[----:B------:R-:W-:Y:S01]  /*2eb0*/  FADD.FTZ R39, R39, -R217 ;  /* 0x800000d927277221 */ /* 0x000fe20000010000 */
[----:B------:R-:W-:Y:S01]  /*2ec0*/  FMUL.FTZ R38, R22, R38 ;  /* 0x0000002616267220 */ /* 0x000fe20000410000 */
[----:B------:R-:W3:Y:S01]  /*2ed0*/  SHFL.IDX PT, R216, R219, R232, 0x1f ;  /* 0x00001fe8dbd87589 */ /* 0x000ee200000e0000 */
[--C-:B--2---:R-:W-:Y:S01]  /*2ee0*/  FADD.FTZ R40, R40, -R146.reuse ;  /* 0x8000009228287221 */ /* 0x104fe20000010000 */
[----:B------:R-:W-:Y:S01]  /*2ef0*/  FADD.FTZ R42, R42, -R146 ;  /* 0x800000922a2a7221 */ /* 0x000fe20000010000 */
[----:B------:R-:W2:Y:S01]  /*2f00*/  MUFU.EX2 R28, R222 ;  /* 0x000000de001c7308 */ /* 0x000ea20000000800 */
        /* <DEDUP_REMOVED lines=11> */
[----:B------:R-:W-:Y:S01]  /*2fc0*/  FMUL.FTZ R40, R89, R40 ;  /* 0x0000002859287220 */ /* 0x000fe20000410000 */
[--C-:B------:R-:W-:Y:S01]  /*2fd0*/  FADD.FTZ R52, R52, -R34.reuse ;  /* 0x8000002234347221 */ /* 0x100fe20000010000 */
[----:B------:R-:W-:Y:S01]  /*2fe0*/  FADD.FTZ R54, R54, -R34 ;  /* 0x8000002236367221 */ /* 0x000fe20000010000 */
[----:B------:R-:W5:Y:S01]  /*2ff0*/  SHFL.IDX PT, R126, R219, R228, 0x1f ;  /* 0x00001fe4db7e7589 */ /* 0x000f6200000e0000 */
[----:B------:R-:W5:Y:S01]  /*3000*/  MUFU.EX2 R32, R132 ;  /* 0x0000008400207308 */ /* 0x000f620000000800 */
[--C-:B-1----:R-:W-:Y:S01]  /*3010*/  FADD.FTZ R44, R44, -R122.reuse ;  /* 0x8000007a2c2c7221 */ /* 0x102fe20000010000 */
[----:B------:R-:W-:Y:S01]  /*3020*/  FADD.FTZ R46, R46, -R122 ;  /* 0x8000007a2e2e7221 */ /* 0x000fe20000010000 */
[----:B--2---:R-:W-:Y:S01]  /*3030*/  SHFL.IDX PT, R131, R220, R227, 0x1f ;  /* 0x00001fe3dc837589 */ /* 0x004fe200000e0000 */
[----:B------:R-:W-:Y:S01]  /*3040*/  FMUL.FTZ R41, R91, R41 ;  /* 0x000000295b297220 */ /* 0x000fe20000410000 */
[--C-:B---3--:R-:W-:Y:S01]  /*3050*/  FADD.FTZ R60, R60, -R216.reuse ;  /* 0x800000d83c3c7221 */ /* 0x108fe20000010000 */
[----:B------:R-:W-:Y:S01]  /*3060*/  FADD.FTZ R62, R62, -R216 ;  /* 0x800000d83e3e7221 */ /* 0x000fe20000010000 */
[----:B------:R-:W1:Y:S01]  /*3070*/  SHFL.IDX PT, R122, R219, R229, 0x1f ;  /* 0x00001fe5db7a7589 */ /* 0x000e6200000e0000 */
[----:B------:R-:W-:Y:S01]  /*3080*/  MUFU.EX2 R34, R128 ;  /* 0x0000008000227308 */ /* 0x000fe20000000800 */
[----:B------:R-:W-:Y:S01]  /*3090*/  FMUL.FTZ R60, R110, R60 ;  /* 0x0000003c6e3c7220 */ /* 0x000fe20000410000 */
[----:B------:R-:W-:Y:S01]  /*30a0*/  FMUL.FTZ R62, R109, R62 ;  /* 0x0000003e6d3e7220 */ /* 0x000fe20000410000 */
[----:B------:R-:W2:Y:S01]  /*30b0*/  SHFL.IDX PT, R218, R219, R233, 0x1f ;  /* 0x00001fe9dbda7589 */ /* 0x000ea200000e0000 */
[--C-:B----4-:R-:W-:Y:S01]  /*30c0*/  FADD.FTZ R216, R81, -R145.reuse ;  /* 0x8000009151d87221 */ /* 0x110fe20000010000 */
[----:B------:R-:W-:Y:S01]  /*30d0*/  FADD.FTZ R145, R83, -R145 ;  /* 0x8000009153917221 */ /* 0x000fe20000010000 */
[----:B------:R-:W-:Y:S01]  /*30e0*/  F2FP.F16.F32.PACK_AB R83, R39, R38 ;  /* 0x000000262753723e */ /* 0x000fe200000000ff */
[----:B------:R-:W3:Y:S01]  /*30f0*/  SHFL.IDX PT, R151, R219, R231, 0x1f ;  /* 0x00001fe7db977589 */ /* 0x000ee200000e0000 */
[----:B------:R4:W3:Y:S01]  /*3100*/  MUFU.EX2 R35, R124 ;  /* 0x0000007c00237308 */ /* 0x0008e20000000800 */
[--C-:B-----5:R-:W-:Y:S01]  /*3110*/  FADD.FTZ R45, R45, -R36.reuse ;  /* 0x800000242d2d7221 */ /* 0x120fe20000010000 */
[----:B------:R-:W-:Y:S01]  /*3120*/  FADD.FTZ R47, R47, -R36 ;  /* 0x800000242f2f7221 */ /* 0x000fe20000010000 */
[----:B------:R-:W5:Y:S01]  /*3130*/  SHFL.IDX PT, R123, R219, R227, 0x1f ;  /* 0x00001fe3db7b7589 */ /* 0x000f6200000e0000 */
[--C-:B------:R-:W-:Y:S01]  /*3140*/  FADD.FTZ R66, R66, -R148.reuse ;  /* 0x8000009442427221 */ /* 0x100fe20000010000 */
[----:B------:R-:W-:Y:S01]  /*3150*/  FADD.FTZ R64, R64, -R148 ;  /* 0x8000009440407221 */ /* 0x000fe20000010000 */
[----:B------:R-:W-:Y:S01]  /*3160*/  FMUL.FTZ R37, R23, R37 ;  /* 0x0000002517257220 */ /* 0x000fe20000410000 */
[----:B------:R-:W5:Y:S01]  /*3170*/  SHFL.IDX PT, R149, R220, R228, 0x1f ;  /* 0x00001fe4dc957589 */ /* 0x000f6200000e0000 */
[----:B------:R5:W5:Y:S01]  /*3180*/  MUFU.EX2 R36, R130 ;  /* 0x0000008200247308 */ /* 0x000b620000000800 */
[----:B----4-:R-:W-:Y:S01]  /*3190*/  FADD.FTZ R124, R68, -R126 ;  /* 0x8000007e447c7221 */ /* 0x010fe20000010000 */
[----:B------:R-:W-:Y:S01]  /*31a0*/  FMUL.FTZ R64, R113, R64 ;  /* 0x0000004071407220 */ /* 0x000fe20000410000 */
[----:B------:R4:W5:Y:S01]  /*31b0*/  SHFL.IDX PT, R217, R219, R3, 0x1f ;  /* 0x00001f03dbd97589 */ /* 0x00096200000e0000 */
[----:B------:R-:W-:Y:S01]  /*31c0*/  FMUL.FTZ R81, R19, R140 ;  /* 0x0000008c13517220 */ /* 0x000fe20000410000 */
[----:B------:R-:W-:Y:S01]  /*31d0*/  FMUL.FTZ R68, R20, R143 ;  /* 0x0000008f14447220 */ /* 0x000fe20000410000 */
[----:B------:R-:W-:Y:S01]  /*31e0*/  FMUL.FTZ R42, R90, R42 ;  /* 0x0000002a5a2a7220 */ /* 0x000fe20000410000 */
[----:B------:R-:W5:Y:S01]  /*31f0*/  SHFL.IDX PT, R150, R220, R232, 0x1f ;  /* 0x00001fe8dc967589 */ /* 0x000f6200000e0000 */
[--C-:B-1----:R-:W-:Y:S01]  /*3200*/  FADD.FTZ R65, R65, -R122.reuse ;  /* 0x8000007a41417221 */ /* 0x102fe20000010000 */
[----:B------:R-:W-:Y:S01]  /*3210*/  FADD.FTZ R122, R67, -R122 ;  /* 0x8000007a437a7221 */ /* 0x000fe20000010000 */
[----:B------:R-:W-:Y:S01]  /*3220*/  FADD.FTZ R67, R70, -R126 ;  /* 0x8000007e46437221 */ /* 0x000fe20000010000 */
[----:B------:R-:W1:Y:S01]  /*3230*/  SHFL.IDX PT, R147, R220, R231, 0x1f ;  /* 0x00001fe7dc937589 */ /* 0x000e6200000e0000 */
[----:B------:R-:W1:Y:S01]  /*3240*/  MUFU.EX2 R38, R119 ;  /* 0x0000007700267308 */ /* 0x000e620000000800 */
[----:B----4-:R-:W-:Y:S01]  /*3250*/  FADD.FTZ R219, R85, -R131 ;  /* 0x8000008355db7221 */ /* 0x010fe20000010000 */
[----:B------:R-:W-:Y:S01]  /*3260*/  FMUL.FTZ R85, R12, R137 ;  /* 0x000000890c557220 */ /* 0x000fe20000410000 */
[----:B------:R-:W4:Y:S01]  /*3270*/  SHFL.IDX PT, R146, R220, R233, 0x1f ;  /* 0x00001fe9dc927589 */ /* 0x000f2200000e0000 */
[--C-:B--2---:R-:W-:Y:S01]  /*3280*/  FADD.FTZ R57, R57, -R218.reuse ;  /* 0x800000da39397221 */ /* 0x104fe20000010000 */
[----:B------:R-:W-:Y:S01]  /*3290*/  FADD.FTZ R59, R59, -R218 ;  /* 0x800000da3b3b7221 */ /* 0x000fe20000010000 */
[--C-:B---3--:R-:W-:Y:S01]  /*32a0*/  FADD.FTZ R61, R61, -R151.reuse ;  /* 0x800000973d3d7221 */ /* 0x108fe20000010000 */
[----:B------:R-:W2:Y:S01]  /*32b0*/  SHFL.IDX PT, R132, R220, R230, 0x1f ;  /* 0x00001fe6dc847589 */ /* 0x000ea200000e0000 */
[----:B------:R-:W-:Y:S01]  /*32c0*/  F2FP.F16.F32.PACK_AB R85, R85, R26 ;  /* 0x0000001a5555723e */ /* 0x000fe200000000ff */
[----:B------:R-:W-:Y:S01]  /*32d0*/  FMUL.FTZ R26, R17, R27 ;  /* 0x0000001b111a7220 */ /* 0x000fe20000410000 */
[----:B------:R-:W-:Y:S01]  /*32e0*/  FADD.FTZ R63, R63, -R151 ;  /* 0x800000973f3f7221 */ /* 0x000fe20000010000 */
[----:B------:R-:W3:Y:S01]  /*32f0*/  SHFL.IDX PT, R128, R220, R3, 0x1f ;  /* 0x00001f03dc807589 */ /* 0x000ee200000e0000 */
[----:B-----5:R-:W-:Y:S01]  /*3300*/  FADD.FTZ R70, R69, -R123 ;  /* 0x8000007b45467221 */ /* 0x020fe20000010000 */
[----:B------:R-:W-:Y:S01]  /*3310*/  FADD.FTZ R131, R87, -R131 ;  /* 0x8000008357837221 */ /* 0x000fe20000010000 */
[----:B------:R-:W-:Y:S01]  /*3320*/  FADD.FTZ R218, R84, -R149 ;  /* 0x8000009554da7221 */ /* 0x000fe20000010000 */
[----:B------:R-:W5:Y:S01]  /*3330*/  SHFL.IDX PT, R221, R221, R227, 0x1f ;  /* 0x00001fe3dddd7589 */ /* 0x000f6200000e0000 */
[----:B------:R-:W-:Y:S01]  /*3340*/  F2FP.F16.F32.PACK_AB R87, R26, R25 ;  /* 0x000000191a57723e */ /* 0x000fe200000000ff */
[----:B------:R-:W-:Y:S01]  /*3350*/  FADD.FTZ R123, R71, -R123 ;  /* 0x8000007b477b7221 */ /* 0x000fe20000010000 */
[----:B------:R-:W-:Y:S01]  /*3360*/  FADD.FTZ R149, R86, -R149 ;  /* 0x8000009556957221 */ /* 0x000fe20000010000 */
[----:B------:R-:W-:Y:S01]  /*3370*/  FMUL.FTZ R25, R116, R65 ;  /* 0x0000004174197220 */ /* 0x000fe20000410000 */
[----:B------:R-:W-:Y:S01]  /*3380*/  FMUL.FTZ R86, R13, R138 ;  /* 0x0000008a0d567220 */ /* 0x000fe20000410000 */
[----:B------:R-:W-:Y:S01]  /*3390*/  FMUL.FTZ R71, R15, R142 ;  /* 0x0000008e0f477220 */ /* 0x000fe20000410000 */
[----:B------:R-:W-:Y:S01]  /*33a0*/  FMUL.FTZ R65, R114, R66 ;  /* 0x0000004272417220 */ /* 0x000fe20000410000 */
[--C-:B------:R-:W-:Y:S01]  /*33b0*/  FADD.FTZ R56, R56, -R217.reuse ;  /* 0x800000d938387221 */ /* 0x100fe20000010000 */
[----:B------:R-:W-:Y:S01]  /*33c0*/  FADD.FTZ R58, R58, -R217 ;  /* 0x800000d93a3a7221 */ /* 0x000fe20000010000 */
[----:B------:R-:W-:Y:S01]  /*33d0*/  FMUL.FTZ R61, R111, R61 ;  /* 0x0000003d6f3d7220 */ /* 0x000fe20000410000 */
[----:B------:R-:W-:Y:S01]  /*33e0*/  FMUL.FTZ R63, R112, R63 ;  /* 0x0000003f703f7220 */ /* 0x000fe20000410000 */
[----:B------:R-:W-:Y:S01]  /*33f0*/  FMUL.FTZ R66, R117, R124 ;  /* 0x0000007c75427220 */ /* 0x000fe20000410000 */
[----:B------:R-:W-:Y:S01]  /*3400*/  FMUL.FTZ R27, R28, R70 ;  /* 0x000000461c1b7220 */ /* 0x000fe20000410000 */
[----:B------:R-:W-:Y:S01]  /*3410*/  FADD.FTZ R148, R76, -R150 ;  /* 0x800000964c947221 */ /* 0x000fe20000010000 */
[--C-:B-1----:R-:W-:Y:S01]  /*3420*/  FADD.FTZ R151, R77, -R147.reuse ;  /* 0x800000934d977221 */ /* 0x102fe20000010000 */
[----:B------:R-:W-:Y:S01]  /*3430*/  FADD.FTZ R217, R79, -R147 ;  /* 0x800000934fd97221 */ /* 0x000fe20000010000 */
[----:B----4-:R-:W-:Y:S01]  /*3440*/  FADD.FTZ R130, R73, -R146 ;  /* 0x8000009249827221 */ /* 0x010fe20000010000 */
[----:B------:R-:W-:Y:S01]  /*3450*/  FADD.FTZ R150, R78, -R150 ;  /* 0x800000964e967221 */ /* 0x000fe20000010000 */
[----:B--2---:R-:W-:Y:S01]  /*3460*/  FADD.FTZ R147, R80, -R132 ;  /* 0x8000008450937221 */ /* 0x004fe20000010000 */
[----:B---3--:R-:W-:Y:S01]  /*3470*/  FADD.FTZ R126, R72, -R128 ;  /* 0x80000080487e7221 */ /* 0x008fe20000010000 */
[----:B------:R-:W-:Y:S01]  /*3480*/  FADD.FTZ R132, R82, -R132 ;  /* 0x8000008452847221 */ /* 0x000fe20000010000 */
[----:B------:R-:W-:Y:S01]  /*3490*/  F2FP.F16.F32.PACK_AB R86, R71, R86 ;  /* 0x000000564756723e */ /* 0x000fe200000000ff */
[----:B------:R-:W-:Y:S01]  /*34a0*/  FMUL.FTZ R82, R21, R144 ;  /* 0x0000009015527220 */ /* 0x000fe20000410000 */
[--C-:B-----5:R-:W-:Y:S01]  /*34b0*/  FADD.FTZ R53, R53, -R221.reuse ;  /* 0x800000dd35357221 */ /* 0x120fe20000010000 */
[----:B------:R-:W-:Y:S01]  /*34c0*/  FADD.FTZ R55, R55, -R221 ;  /* 0x800000dd37377221 */ /* 0x000fe20000010000 */
[----:B------:R-:W-:Y:S01]  /*34d0*/  FMUL.FTZ R84, R223, R24 ;  /* 0x00000018df547220 */ /* 0x000fe20000410000 */
        /* <DEDUP_REMOVED lines=215> */
.L_x_249:
        /* <DEDUP_REMOVED lines=68> */
.L_x_250:
[----:B------:R-:W-:Y:S02]  /*4690*/  VIADD R6, R6, 0x1 ;  /* 0x0000000106067836 */ /* 0x000fe40000000000 */
[----:B------:R-:W-:Y:S02]  /*46a0*/  VIADD R8, R8, 0x1 ;  /* 0x0000000108087836 */ /* 0x000fe40000000000 */
[----:B------:R-:W-:Y:S01]  /*46b0*/  VIADD R9, R9, 0x30c20 ;  /* 0x00030c2009097836 */ /* 0x000fe20000000000 */
[----:B------:R-:W-:Y:S02]  /*46c0*/  ISETP.GE.AND P1, PT, R6, R235, PT ;  /* 0x000000eb0600720c */ /* 0x000fe40003f26270 */
[----:B------:R-:W-:Y:S02]  /*46d0*/  ISETP.NE.AND P0, PT, R8, 0x2, PT ;  /* 0x000000020800780c */ /* 0x000fe40003f05270 */
[----:B------:R-:W-:Y:S02]  /*46e0*/  PRMT R9, RZ, 0x654, R9 ;  /* 0x00000654ff097816 */ /* 0x000fe40000000009 */
[----:B-1----:R-:W-:-:S02]  /*46f0*/  SEL R10, RZ, 0x1, P0 ;  /* 0x00000001ff0a7807 */ /* 0x002fc40000000000 */
[----:B------:R3:W-:Y:S01]  /*4700*/  SYNCS.ARRIVE.TRANS64.RED.A1T0 RZ, [R9+URZ], RZ ;  /* 0x000000ff09ff79a7 */ /* 0x0007e2000810043f */
[----:B------:R-:W-:Y:S02]  /*4710*/  SEL R8, R8, RZ, P0 ;  /* 0x000000ff08087207 */ /* 0x000fe40000000000 */
[----:B------:R-:W-:Y:S02]  /*4720*/  LOP3.LUT R7, R7, R10, RZ, 0x3c, !PT ;  /* 0x0000000a07077212 */ /* 0x000fe400078e3cff */
[----:B------:R-:W-:Y:S05]  /*4730*/  @!P1 BRA `(.L_x_251) ;  /* 0xffffffcc00b89947 */ /* 0x000fea000383ffff */
.L_x_240:
[----:B------:R-:W4:Y:S01]  /*4740*/  S2UR UR8, SR_CTAID.Y ;  /* 0x00000000000879c3 */ /* 0x000f220000002600 */
[----:B------:R-:W-:Y:S01]  /*4750*/  ULDC UR5, c[0x0][0x850] ;  /* 0x0002140000057ab9 */ /* 0x000fe20000000800 */
[----:B------:R-:W-:Y:S01]  /*4760*/  ULDC.64 UR10, c[0x0][0x818] ;  /* 0x00020600000a7ab9 */ /* 0x000fe20000000a00 */
[----:B------:R-:W-:Y:S01]  /*4770*/  UISETP.NE.AND UP0, UPT, UR5, 0x1, UPT ;  /* 0x000000010500788c */ /* 0x000fe2000bf05270 */
[----:B------:R-:W-:-:S04]  /*4780*/  ULDC.64 UR12, c[0x0][0x840] ;  /* 0x00021000000c7ab9 */ /* 0x000fc80000000a00 */
[----:B------:R-:W5:Y:S06]  /*4790*/  S2UR UR4, SR_CTAID.X ;  /* 0x00000000000479c3 */ /* 0x000f6c0000002500 */
[----:B------:R-:W-:Y:S01]  /*47a0*/  @UP0 ULDC UR6, c[0x0][0x854] ;  /* 0x0002150000060ab9 */ /* 0x000fe20000000800 */
[----:B------:R-:W-:Y:S01]  /*47b0*/  @UP0 ULDC UR9, c[0x0][0x858] ;  /* 0x0002160000090ab9 */ /* 0x000fe20000000800 */
[----:B------:R-:W3:Y:S01]  /*47c0*/  S2UR UR16, SR_CTAID.Z ;  /* 0x00000000001079c3 */ /* 0x000ee20000002700 */
[----:B----4-:R-:W-:-:S07]  /*47d0*/  UIMAD.WIDE.U32 UR6, UR8, UR6, URZ ;  /* 0x00000006080672a5 */ /* 0x010fce000f8e003f */
[----:B------:R-:W4:Y:S01]  /*47e0*/  LDC.64 R14, c[0x0][0x848] ;  /* 0x00021200ff0e7b82 */ /* 0x000f220000000a00 */
[----:B------:R-:W-:Y:S02]  /*47f0*/  @UP0 USHF.R.U32.HI UR8, URZ, UR9, UR7 ;  /* 0x000000093f080299 */ /* 0x000fe40008011607 */
[----:B-----5:R-:W-:-:S05]  /*4800*/  USHF.L.U32 UR4, UR4, 0xd, URZ ;  /* 0x0000000d04047899 */ /* 0x020fca000800063f */
[----:B-1----:R-:W1:Y:S01]  /*4810*/  LDC.64 R12, c[0x0][0x820] ;  /* 0x00020800ff0c7b82 */ /* 0x002e620000000a00 */
[----:B------:R-:W-:Y:S02]  /*4820*/  USHF.R.S32.HI UR6, URZ, 0x1f, UR8 ;  /* 0x0000001f3f067899 */ /* 0x000fe40008011408 */
[----:B------:R-:W-:Y:S02]  /*4830*/  USHF.R.S32.HI UR5, URZ, 0x1f, UR4 ;  /* 0x0000001f3f057899 */ /* 0x000fe40008011404 */
[----:B------:R-:W-:Y:S02]  /*4840*/  UIMAD UR7, UR6, UR10, URZ ;  /* 0x0000000a060772a4 */ /* 0x000fe4000f8e023f */
[----:B------:R-:W-:Y:S02]  /*4850*/  UIMAD UR6, UR6, UR12, URZ ;  /* 0x0000000c060672a4 */ /* 0x000fe4000f8e023f */
[----:B------:R-:W-:Y:S02]  /*4860*/  UIMAD.WIDE.U32 UR14, UR8, UR10, UR4 ;  /* 0x0000000a080e72a5 */ /* 0x000fe4000f8e0004 */
[----:B------:R-:W-:-:S02]  /*4870*/  UIMAD.WIDE.U32 UR4, UR8, UR12, UR4 ;  /* 0x0000000c080472a5 */ /* 0x000fc4000f8e0004 */
[----:B------:R-:W-:Y:S02]  /*4880*/  UIMAD UR6, UR8, UR13, UR6 ;  /* 0x0000000d080672a4 */ /* 0x000fe4000f8e0206 */
[----:B------:R-:W-:Y:S01]  /*4890*/  UIMAD UR7, UR8, UR11, UR7 ;  /* 0x0000000b080772a4 */ /* 0x000fe2000f8e0207 */
[----:B------:R-:W-:Y:S01]  /*48a0*/  IMAD.U32 R5, RZ, RZ, UR15 ;  /* 0x0000000fff057e24 */ /* 0x000fe2000f8e00ff */
[----:B------:R-:W-:Y:S02]  /*48b0*/  UIADD3 UR6, UR5, UR6, URZ ;  /* 0x0000000605067290 */ /* 0x000fe4000fffe03f */
[----:B--2---:R-:W-:Y:S01]  /*48c0*/  IMAD.U32 R7, RZ, RZ, UR5 ;  /* 0x00000005ff077e24 */ /* 0x004fe2000f8e00ff */
[----:B---3--:R-:W-:Y:S01]  /*48d0*/  USHF.R.S32.HI UR8, URZ, 0x1f, UR16 ;  /* 0x0000001f3f087899 */ /* 0x008fe20008011410 */
[----:B------:R-:W-:Y:S01]  /*48e0*/  IMAD.U32 R6, RZ, RZ, UR4 ;  /* 0x00000004ff067e24 */ /* 0x000fe2000f8e00ff */
[----:B------:R-:W-:Y:S01]  /*48f0*/  UIADD3 UR7, UR15, UR7, URZ ;  /* 0x000000070f077290 */ /* 0x000fe2000fffe03f */
[----:B------:R-:W-:Y:S01]  /*4900*/  IMAD.U32 R4, RZ, RZ, UR14 ;  /* 0x0000000eff047e24 */ /* 0x000fe2000f8e00ff */
[----:B------:R-:W-:Y:S01]  /*4910*/  ULDC UR4, c[0x0][0x740] ;  /* 0x0001d00000047ab9 */ /* 0x000fe20000000800 */
[----:B------:R-:W-:-:S02]  /*4920*/  IMAD.U32 R7, RZ, RZ, UR6 ;  /* 0x00000006ff077e24 */ /* 0x000fc4000f8e00ff */
[----:B------:R-:W-:Y:S01]  /*4930*/  FMUL.FTZ R184, R184, UR4 ;  /* 0x00000004b8b87c20 */ /* 0x000fe20008410000 */
[C---:B----4-:R-:W-:Y:S02]  /*4940*/  IMAD R10, R14.reuse, UR8, RZ ;  /* 0x000000080e0a7c24 */ /* 0x050fe4000f8e02ff */
[----:B------:R-:W-:Y:S01]  /*4950*/  FMUL.FTZ R185, R185, UR4 ;  /* 0x00000004b9b97c20 */ /* 0x000fe20008410000 */
[----:B------:R-:W-:-:S04]  /*4960*/  IMAD.WIDE.U32 R6, R14, UR16, R6 ;  /* 0x000000100e067c25 */ /* 0x000fc8000f8e0006 */
[----:B------:R-:W-:Y:S01]  /*4970*/  FMUL.FTZ R186, R186, UR4 ;  /* 0x00000004baba7c20 */ /* 0x000fe20008410000 */
[----:B------:R-:W2:Y:S01]  /*4980*/  S2R R14, SR_TID.X ;  /* 0x00000000000e7919 */ /* 0x000ea20000002100 */
[----:B------:R-:W-:Y:S01]  /*4990*/  FMUL.FTZ R187, R187, UR4 ;  /* 0x00000004bbbb7c20 */ /* 0x000fe20008410000 */
[----:B------:R-:W-:Y:S02]  /*49a0*/  IMAD.U32 R5, RZ, RZ, UR7 ;  /* 0x00000007ff057e24 */ /* 0x000fe4000f8e00ff */
[----:B------:R-:W-:Y:S01]  /*49b0*/  FMUL.FTZ R188, R188, UR4 ;  /* 0x00000004bcbc7c20 */ /* 0x000fe20008410000 */
[C---:B-1----:R-:W-:Y:S02]  /*49c0*/  IMAD R8, R12.reuse, UR8, RZ ;  /* 0x000000080c087c24 */ /* 0x042fe4000f8e02ff */
[----:B------:R-:W-:Y:S01]  /*49d0*/  FMUL.FTZ R189, R189, UR4 ;  /* 0x00000004bdbd7c20 */ /* 0x000fe20008410000 */
[----:B------:R-:W-:-:S04]  /*49e0*/  IMAD.WIDE.U32 R4, R12, UR16, R4 ;  /* 0x000000100c047c25 */ /* 0x000fc8000f8e0004 */
[----:B------:R-:W-:Y:S01]  /*49f0*/  FMUL.FTZ R190, R190, UR4 ;  /* 0x00000004bebe7c20 */ /* 0x000fe20008410000 */
[----:B------:R-:W-:Y:S01]  /*4a00*/  FMUL.FTZ R191, R191, UR4 ;  /* 0x00000004bfbf7c20 */ /* 0x000fe20008410000 */
[----:B------:R-:W-:Y:S01]  /*4a10*/  FMUL.FTZ R192, R192, UR4 ;  /* 0x00000004c0c07c20 */ /* 0x000fe20008410000 */
[----:B------:R-:W-:Y:S02]  /*4a20*/  IMAD R3, R13, UR16, R8 ;  /* 0x000000100d037c24 */ /* 0x000fe4000f8e0208 */
[----:B------:R-:W-:Y:S01]  /*4a30*/  FMUL.FTZ R193, R193, UR4 ;  /* 0x00000004c1c17c20 */ /* 0x000fe20008410000 */
[----:B------:R-:W-:Y:S02]  /*4a40*/  IMAD R9, R15, UR16, R10 ;  /* 0x000000100f097c24 */ /* 0x000fe4000f8e020a */
        /* <DEDUP_REMOVED lines=22> */
[----:B------:R-:W-:Y:S05]  /*4bb0*/  WARPSYNC.ALL ;  /* 0x0000000000007948 */ /* 0x000fea0003800000 */
[----:B------:R-:W-:-:S02]  /*4bc0*/  IMAD.IADD R8, R5, 0x1, R3 ;  /* 0x0000000105087824 */ /* 0x000fc400078e0203 */
[----:B------:R-:W-:Y:S01]  /*4bd0*/  IMAD.IADD R3, R7, 0x1, R9 ;  /* 0x0000000107037824 */ /* 0x000fe200078e0209 */
[----:B------:R-:W-:Y:S01]  /*4be0*/  BAR.SYNC.DEFER_BLOCKING 0x1, 0x100 ;  /* 0x0044000000007b1d */ /* 0x000fe20000010000 */
[----:B--2---:R-:W-:-:S07]  /*4bf0*/  ISETP.NE.AND P1, PT, R14, 0x80, PT ;  /* 0x000000800e00780c */ /* 0x004fce0003f25270 */
[----:B------:R-:W1:Y:S01]  /*4c00*/  LDC.64 R10, c[0x0][0x800] ;  /* 0x00020000ff0a7b82 */ /* 0x000e620000000a00 */
[----:B------:R-:W-:Y:S07]  /*4c10*/  BSSY B0, `(.L_x_252) ;  /* 0x0000024000007945 */ /* 0x000fee0003800000 */
[----:B------:R-:W2:Y:S01]  /*4c20*/  LDC.64 R12, c[0x0][0x828] ;  /* 0x00020a00ff0c7b82 */ /* 0x000ea20000000a00 */
[----:B------:R3:W-:Y:S04]  /*4c30*/  STS.128 [R0], R152 ;  /* 0x0000009800007388 */ /* 0x0007e80000000c00 */
[----:B------:R3:W-:Y:S01]  /*4c40*/  STS.128 [R0+0x800], R156 ;  /* 0x0008009c00007388 */ /* 0x0007e20000000c00 */
[----:B-1----:R-:W-:-:S03]  /*4c50*/  LEA R10, P0, R4, R10, 0x2 ;  /* 0x0000000a040a7211 */ /* 0x002fc600078010ff */
[----:B------:R3:W-:Y:S01]  /*4c60*/  STS.128 [R0+0x1000], R160 ;  /* 0x001000a000007388 */ /* 0x0007e20000000c00 */
[----:B------:R-:W-:-:S03]  /*4c70*/  LEA.HI.X R8, R4, R11, R8, 0x2, P0 ;  /* 0x0000000b04087211 */ /* 0x000fc600000f1408 */
[----:B------:R3:W-:Y:S01]  /*4c80*/  STS.128 [R0+0x1800], R164 ;  /* 0x001800a400007388 */ /* 0x0007e20000000c00 */
[----:B--2---:R-:W-:-:S03]  /*4c90*/  LEA R12, P2, R6, R12, 0x2 ;  /* 0x0000000c060c7211 */ /* 0x004fc600078410ff */
[----:B------:R3:W-:Y:S01]  /*4ca0*/  STS.128 [R0+0x2000], R168 ;  /* 0x002000a800007388 */ /* 0x0007e20000000c00 */
[----:B------:R-:W-:-:S03]  /*4cb0*/  LEA.HI.X R3, R6, R13, R3, 0x2, P2 ;  /* 0x0000000d06037211 */ /* 0x000fc600010f1403 */
        /* <DEDUP_REMOVED lines=8> */
[----:B-1----:R-:W1:Y:S02]  /*4d40*/  FENCE.VIEW.ASYNC.S ;  /* 0x00000000000073c6 */ /* 0x002e640000000000 */
[----:B-1----:R-:W-:Y:S06]  /*4d50*/  BAR.SYNC.DEFER_BLOCKING 0x1, 0x100 ;  /* 0x0044000000007b1d */ /* 0x002fec0000010000 */
[----:B------:R-:W-:Y:S05]  /*4d60*/  @P1 BRA `(.L_x_253) ;  /* 0x0000000000381947 */ /* 0x000fea0003800000 */
[----:B------:R-:W-:Y:S01]  /*4d70*/  R2UR UR4, R12 ;  /* 0x000000000c0472ca */ /* 0x000fe200000e0000 */
[----:B------:R-:W-:Y:S01]  /*4d80*/  UMOV UR7, 0x800 ;  /* 0x0000080000077882 */ /* 0x000fe20000000000 */
[----:B------:R-:W-:Y:S01]  /*4d90*/  R2UR UR5, R3 ;  /* 0x00000000030572ca */ /* 0x000fe200000e0000 */
[----:B------:R-:W-:Y:S01]  /*4da0*/  UMOV UR8, 0x0 ;  /* 0x0000000000087882 */ /* 0x000fe20000000000 */
[----:B------:R-:W-:Y:S01]  /*4db0*/  R2UR UR6, R2 ;  /* 0x00000000020672ca */ /* 0x000fe200000e0000 */
[----:B------:R-:W-:Y:S01]  /*4dc0*/  UMOV UR9, 0x14f00000 ;  /* 0x14f0000000097882 */ /* 0x000fe20000000000 */
[----:B------:R-:W-:-:S13]  /*4dd0*/  PLOP3.LUT P0, PT, PT, PT, PT, 0x80, 0x0 ;  /* 0x000000000000781c */ /* 0x000fda0003f0f070 */
.L_x_254:
[----:B------:R-:W-:Y:S01]  /*4de0*/  @P0 ELECT P2, URZ, PT ;  /* 0x00000000003f082f */ /* 0x000fe20003840000 */
[----:B------:R1:W-:-:S12]  /*4df0*/  UBLKRED.G.S.ADD.F32.RN [UR4], [UR6], UR7, desc[UR8] ;  /* 0x00000804060073bb */ /* 0x0003d800080a1407 */
[----:B------:R-:W-:Y:S02]  /*4e00*/  @P2 PLOP3.LUT P0, PT, P2, PT, PT, 0x8, 0x0 ;  /* 0x000000000000281c */ /* 0x000fe4000170e170 */
[----:B------:R-:W-:-:S11]  /*4e10*/  PLOP3.LUT P2, PT, PT, PT, PT, 0x8, 0x0 ;  /* 0x000000000000781c */ /* 0x000fd60003f4e170 */
[----:B-1----:R-:W-:Y:S05]  /*4e20*/  @P0 BRA.U.ANY `(.L_x_254) ;  /* 0xfffffffd00ec0947 */ /* 0x002fea000393ffff */
[----:B------:R0:W-:Y:S01]  /*4e30*/  UTMACMDFLUSH ;  /* 0x00000000000079b7 */ /* 0x0001e20000000000 */
[----:B------:R-:W-:-:S04]  /*4e40*/  DEPBAR.LE SB0, 0x0 ;  /* 0x000080000000791a */ /* 0x000fc80000000000 */
.L_x_253:
[----:B------:R-:W-:Y:S05]  /*4e50*/  BSYNC B0 ;  /* 0x0000000000007941 */ /* 0x000fea0003800000 */
.L_x_252:
[----:B------:R-:W-:Y:S06]  /*4e60*/  BAR.SYNC.DEFER_BLOCKING 0x1, 0x100 ;  /* 0x0044000000007b1d */ /* 0x000fec0000010000 */
[----:B------:R4:W-:Y:S04]  /*4e70*/  STS.128 [R0], R184 ;  /* 0x000000b800007388 */ /* 0x0009e80000000c00 */
        /* <DEDUP_REMOVED lines=22> */
.L_x_255:
[----:B------:R-:W-:Y:S01]  /*4fe0*/  @P0 ELECT P1, URZ, PT ;  /* 0x00000000003f082f */ /* 0x000fe20003820000 */
[----:B------:R1:W-:-:S12]  /*4ff0*/  UBLKRED.G.S.ADD.F32.RN [UR4], [UR6], UR7, desc[UR8] ;  /* 0x00000804060073bb */ /* 0x0003d800080a1407 */
[----:B------:R-:W-:Y:S02]  /*5000*/  @P1 PLOP3.LUT P0, PT, P1, PT, PT, 0x8, 0x0 ;  /* 0x000000000000181c */ /* 0x000fe40000f0e170 */
[----:B------:R-:W-:-:S11]  /*5010*/  PLOP3.LUT P1, PT, PT, PT, PT, 0x8, 0x0 ;  /* 0x000000000000781c */ /* 0x000fd60003f2e170 */
[----:B-1----:R-:W-:Y:S05]  /*5020*/  @P0 BRA.U.ANY `(.L_x_255) ;  /* 0xfffffffd00ec0947 */ /* 0x002fea000393ffff */
[----:B------:R0:W-:Y:S01]  /*5030*/  UTMACMDFLUSH ;  /* 0x00000000000079b7 */ /* 0x0001e20000000000 */
[----:B------:R-:W-:-:S04]  /*5040*/  DEPBAR.LE SB0, 0x0 ;  /* 0x000080000000791a */ /* 0x000fc80000000000 */
[----:B------:R-:W-:Y:S05]  /*5050*/  BRA `(.L_x_232) ;  /* 0x00000024000c7947 */ /* 0x000fea0003800000 */
.L_x_230:
        /* <DEDUP_REMOVED lines=51> */
.L_x_270:
        /* <DEDUP_REMOVED lines=21> */
.L_x_259:
[----:B------:R-:W-:Y:S05]  /*54e0*/  BSYNC B0 ;  /* 0x0000000000007941 */ /* 0x000fea0003800000 */
.L_x_258:
        /* <DEDUP_REMOVED lines=13> */
.L_x_261:
[----:B------:R-:W-:Y:S05]  /*55c0*/  BSYNC B0 ;  /* 0x0000000000007941 */ /* 0x000fea0003800000 */
.L_x_260:
[----:B------:R-:W-:Y:S06]  /*55d0*/  BAR.ARV 0xa, 0xa0 ;  /* 0x0282800000007b1d */ /* 0x000fec0000002000 */
[----:B------:R-:W-:Y:S04]  /*55e0*/  BSSY B0, `(.L_x_262) ;  /* 0x0000003000007945 */ /* 0x000fe80003800000 */
[----:B------:R-:W-:Y:S05]  /*55f0*/  @!P0 BRA `(.L_x_263) ;  /* 0x0000000000048947 */ /* 0x000fea0003800000 */
[----:B------:R-:W-:-:S04]  /*5600*/  DEPBAR.LE SB0, 0x0 ;  /* 0x000080000000791a */ /* 0x000fc80000000000 */
.L_x_263:
[----:B------:R-:W-:Y:S05]  /*5610*/  BSYNC B0 ;  /* 0x0000000000007941 */ /* 0x000fea0003800000 */
.L_x_262:
        /* <DEDUP_REMOVED lines=13> */
.L_x_265:
[----:B------:R-:W-:Y:S05]  /*56f0*/  BSYNC B0 ;  /* 0x0000000000007941 */ /* 0x000fea0003800000 */
.L_x_264:
        /* <DEDUP_REMOVED lines=13> */
.L_x_267:
[----:B------:R-:W-:Y:S05]  /*57d0*/  BSYNC B0 ;  /* 0x0000000000007941 */ /* 0x000fea0003800000 */
.L_x_266:
[----:B------:R-:W-:Y:S01]  /*57e0*/  VIADD R0, R0, 0xfffffffe ;  /* 0xfffffffe00007836 */ /* 0x000fe20000000000 */
[----:B------:R-:W-:Y:S06]  /*57f0*/  BAR.ARV 0xa, 0xa0 ;  /* 0x0282800000007b1d */ /* 0x000fec0000002000 */
[----:B------:R-:W-:Y:S01]  /*5800*/  BSSY B0, `(.L_x_268) ;  /* 0x0000004000007945 */ /* 0x000fe20003800000 */
[----:B------:R-:W-:-:S03]  /*5810*/  ISETP.NE.AND P1, PT, R0, RZ, PT ;  /* 0x000000ff0000720c */ /* 0x000fc60003f25270 */
[----:B------:R-:W-:Y:S10]  /*5820*/  @!P0 BRA `(.L_x_269) ;  /* 0x0000000000048947 */ /* 0x000ff40003800000 */
[----:B------:R-:W-:-:S04]  /*5830*/  DEPBAR.LE SB0, 0x0 ;  /* 0x000080000000791a */ /* 0x000fc80000000000 */
.L_x_269:
[----:B------:R-:W-:Y:S05]  /*5840*/  BSYNC B0 ;  /* 0x0000000000007941 */ /* 0x000fea0003800000 */
.L_x_268:
[----:B------:R-:W-:Y:S06]  /*5850*/  BAR.ARV 0xb, 0xa0 ;  /* 0x02c2800000007b1d */ /* 0x000fec0000002000 */
[----:B------:R-:W-:Y:S02]  /*5860*/  UIADD3 UR5, UR5, 0x2, URZ ;  /* 0x0000000205057890 */ /* 0x000fe4000fffe03f */
[----:B------:R-:W-:Y:S01]  /*5870*/  UIADD3 UR4, UR4, 0x1, URZ ;  /* 0x0000000104047890 */ /* 0x000fe2000fffe03f */
[----:B------:R-:W-:Y:S11]  /*5880*/  @P1 BRA `(.L_x_270) ;  /* 0xfffffff800c01947 */ /* 0x000ff6000383ffff */
[----:B------:R-:W-:-:S12]  /*5890*/  USHF.L.U32 UR5, UR5, 0xd, URZ ;  /* 0x0000000d05057899 */ /* 0x000fd8000800063f */
.L_x_257:
        /* <DEDUP_REMOVED lines=19> */
.L_x_272:
[----:B------:R-:W-:Y:S05]  /*59d0*/  BSYNC B0 ;  /* 0x0000000000007941 */ /* 0x000fea0003800000 */
.L_x_271:
        /* <DEDUP_REMOVED lines=19> */
.L_x_274:
[----:B------:R-:W-:Y:S05]  /*5b10*/  BSYNC B0 ;  /* 0x0000000000007941 */ /* 0x000fea0003800000 */
.L_x_273:
[----:B------:R-:W-:Y:S06]  /*5b20*/  BAR.ARV 0xa, 0xa0 ;  /* 0x0282800000007b1d */ /* 0x000fec0000002000 */
[----:B------:R-:W-:Y:S04]  /*5b30*/  BSSY B0, `(.L_x_275) ;  /* 0x0000003000007945 */ /* 0x000fe80003800000 */
[----:B------:R-:W-:Y:S05]  /*5b40*/  @!P0 BRA `(.L_x_276) ;  /* 0x0000000000048947 */ /* 0x000fea0003800000 */
[----:B------:R-:W-:-:S04]  /*5b50*/  DEPBAR.LE SB0, 0x0 ;  /* 0x000080000000791a */ /* 0x000fc80000000000 */
.L_x_276:
[----:B------:R-:W-:Y:S05]  /*5b60*/  BSYNC B0 ;  /* 0x0000000000007941 */ /* 0x000fea0003800000 */
.L_x_275:
[----:B------:R-:W-:Y:S06]  /*5b70*/  BAR.ARV 0xb, 0xa0 ;  /* 0x02c2800000007b1d */ /* 0x000fec0000002000 */
[----:B------:R-:W-:Y:S05]  /*5b80*/  BRA `(.L_x_232) ;  /* 0x0000001800407947 */ /* 0x000fea0003800000 */
.L_x_256:
        /* <DEDUP_REMOVED lines=55> */
.L_x_307:
[----:B------:R-:W-:Y:S02]  /*5f00*/  IMAD.IADD R10, R7, 0x1, R3 ;  /* 0x00000001070a7824 */ /* 0x000fe400078e0203 */
[----:B-1----:R-:W-:Y:S02]  /*5f10*/  IMAD.SHL.U32 R0, R2, 0x80, RZ ;  /* 0x0000008002007824 */ /* 0x002fe400078e00ff */
[----:B------:R-:W-:Y:S01]  /*5f20*/  IMAD.MOV.U32 R9, RZ, RZ, 0x1 ;  /* 0x00000001ff097424 */ /* 0x000fe200078e00ff */
[----:B------:R-:W-:Y:S06]  /*5f30*/  @P0 BRA `(.L_x_280) ;  /* 0x0000000000180947 */ /* 0x000fec0003800000 */
[----:B------:R-:W1:Y:S01]  /*5f40*/  S2R R4, SR_TID.X ;  /* 0x0000000000047919 */ /* 0x000e620000002100 */
[----:B------:R-:W-:-:S04]  /*5f50*/  IMAD.MOV.U32 R2, RZ, RZ, 0x4200 ;  /* 0x00004200ff027424 */ /* 0x000fc800078e00ff */
[----:B------:R2:W-:Y:S01]  /*5f60*/  SYNCS.ARRIVE.TRANS64 RZ, [R11+URZ+0x30c10], R2 ;  /* 0x030c10020bff79a7 */ /* 0x0005e2000800003f */
[----:B-1----:R-:W-:-:S13]  /*5f70*/  LOP3.LUT P1, RZ, R4, 0x1f, RZ, 0xc0, !PT ;  /* 0x0000001f04ff7812 */ /* 0x002fda000782c0ff */
[----:B--2---:R-:W-:Y:S05]  /*5f80*/  @!P1 BRA `(.L_x_280) ;  /* 0x0000000000049947 */ /* 0x004fea0003800000 */
[----:B------:R-:W-:Y:S01]  /*5f90*/  BPT.TRAP 0x1 ;  /* 0x000000040000795c */ /* 0x000fe20000300000 */
.L_x_280:
[----:B------:R-:W1:Y:S01]  /*5fa0*/  LDC.64 R2, c[0x0][0x198] ;  /* 0x00006600ff027b82 */ /* 0x000e620000000a00 */
[----:B------:R-:W-:Y:S01]  /*5fb0*/  R2UR UR11, R0 ;  /* 0x00000000000b72ca */ /* 0x000fe200000e0000 */
[----:B------:R-:W-:Y:S01]  /*5fc0*/  UMOV UR14, 0x0 ;  /* 0x00000000000e7882 */ /* 0x000fe20000000000 */
[----:B------:R-:W-:Y:S01]  /*5fd0*/  R2UR UR8, R11 ;  /* 0x000000000b0872ca */ /* 0x000fe200000e0000 */
[----:B------:R-:W-:Y:S01]  /*5fe0*/  UMOV UR15, 0x14f00000 ;  /* 0x14f00000000f7882 */ /* 0x000fe20000000000 */
[----:B------:R-:W-:Y:S01]  /*5ff0*/  UMOV UR19, URZ ;  /* 0x0000003f00137c82 */ /* 0x000fe20008000000 */
[----:B------:R-:W-:Y:S01]  /*6000*/  UMOV UR18, URZ ;  /* 0x0000003f00127c82 */ /* 0x000fe20008000000 */
[----:B------:R-:W-:Y:S01]  /*6010*/  IMAD.MOV.U32 R4, RZ, RZ, 0x8000 ;  /* 0x00008000ff047424 */ /* 0x000fe200078e00ff */
[----:B------:R-:W2:Y:S01]  /*6020*/  LDC R12, c[0x0][0x280] ;  /* 0x0000a000ff0c7b82 */ /* 0x000ea20000000800 */
[----:B------:R-:W-:Y:S01]  /*6030*/  UMOV UR25, 0x20 ;  /* 0x0000002000197882 */ /* 0x000fe20000000000 */
[----:B------:R-:W-:Y:S01]  /*6040*/  UMOV UR22, 0x0 ;  /* 0x0000000000167882 */ /* 0x000fe20000000000 */
[----:B------:R-:W-:Y:S01]  /*6050*/  UMOV UR23, 0x10000000 ;  /* 0x1000000000177882 */ /* 0x000fe20000000000 */
[----:B------:R-:W-:Y:S01]  /*6060*/  UMOV UR13, UR21 ;  /* 0x00000015000d7c82 */ /* 0x000fe20008000000 */
[----:B------:R-:W-:Y:S01]  /*6070*/  UMOV UR10, UR18 ;  /* 0x00000012000a7c82 */ /* 0x000fe20008000000 */
[----:B------:R-:W-:Y:S01]  /*6080*/  UMOV UR28, UR12 ;  /* 0x0000000c001c7c82 */ /* 0x000fe20008000000 */
[----:B------:R-:W-:Y:S01]  /*6090*/  UMOV UR29, UR21 ;  /* 0x00000015001d7c82 */ /* 0x000fe20008000000 */
[----:B------:R-:W-:Y:S01]  /*60a0*/  UIADD3 UR16, UR8, 0x10000, URZ ;  /* 0x0001000008107890 */ /* 0x000fe2000fffe03f */
[----:B------:R-:W-:Y:S01]  /*60b0*/  IMAD.MOV.U32 R20, RZ, RZ, RZ ;  /* 0x000000ffff147224 */ /* 0x000fe200078e00ff */
[----:B------:R-:W-:Y:S01]  /*60c0*/  UIADD3 UR17, UR8, 0x30c10, URZ ;  /* 0x00030c1008117890 */ /* 0x000fe2000fffe03f */
[----:B------:R-:W-:Y:S01]  /*60d0*/  IMAD.MOV.U32 R5, RZ, RZ, RZ ;  /* 0x000000ffff057224 */ /* 0x000fe200078e00ff */
[----:B------:R-:W-:-:S02]  /*60e0*/  UIADD3 UR30, UR8, 0x20000, URZ ;  /* 0x00020000081e7890 */ /* 0x000fc4000fffe03f */
[----:B------:R-:W-:Y:S01]  /*60f0*/  UIADD3 UR9, UR8, 0x30c00, URZ ;  /* 0x00030c0008097890 */ /* 0x000fe2000fffe03f */
[----:B-1----:R-:W-:Y:S01]  /*6100*/  IMAD.MOV.U32 R8, RZ, RZ, R2 ;  /* 0x000000ffff087224 */ /* 0x002fe200078e0002 */
[----:B------:R-:W-:Y:S01]  /*6110*/  UIADD3 UR24, UR8, 0x4000, URZ ;  /* 0x0000400008187890 */ /* 0x000fe2000fffe03f */
[----:B------:R-:W-:Y:S01]  /*6120*/  UMOV UR31, UR17 ;  /* 0x00000011001f7c82 */ /* 0x000fe20008000000 */
[----:B------:R-:W-:Y:S02]  /*6130*/  UMOV UR26, UR18 ;  /* 0x00000012001a7c82 */ /* 0x000fe40008000000 */
[----:B------:R-:W-:Y:S01]  /*6140*/  IADD3 R0, P1, R8, 0x2f0, RZ ;  /* 0x000002f008007810 */ /* 0x000fe20007f3e0ff */
[----:B------:R-:W-:-:S03]  /*6150*/  UMOV UR27, UR11 ;  /* 0x0000000b001b7c82 */ /* 0x000fc60008000000 */
[----:B------:R-:W-:Y:S02]  /*6160*/  R2UR UR32, R0 ;  /* 0x00000000002072ca */ /* 0x000fe400000e0000 */
[----:B------:R-:W-:-:S04]  /*6170*/  IADD3 R0, P2, R8, 0x3f0, RZ ;  /* 0x000003f008007810 */ /* 0x000fc80007f5e0ff */
[----:B------:R-:W-:Y:S01]  /*6180*/  R2UR UR34, R0 ;  /* 0x00000000002272ca */ /* 0x000fe200000e0000 */
[----:B------:R-:W-:-:S04]  /*6190*/  IMAD.MOV.U32 R0, RZ, RZ, R3 ;  /* 0x000000ffff007224 */ /* 0x000fc800078e0003 */
[----:B------:R-:W-:-:S05]  /*61a0*/  IMAD.X R2, RZ, RZ, R0, P1 ;  /* 0x000000ffff027224 */ /* 0x000fca00008e0600 */
[----:B------:R-:W-:Y:S01]  /*61b0*/  R2UR UR33, R2 ;  /* 0x00000000022172ca */ /* 0x000fe200000e0000 */
[----:B------:R-:W-:-:S05]  /*61c0*/  IMAD.X R2, RZ, RZ, R0, P2 ;  /* 0x000000ffff027224 */ /* 0x000fca00010e0600 */
[----:B------:R-:W-:Y:S02]  /*61d0*/  R2UR UR35, R2 ;  /* 0x00000000022372ca */ /* 0x000fe400000e0000 */
[----:B------:R-:W-:-:S04]  /*61e0*/  IADD3 R2, P1, R8, 0xf0, RZ ;  /* 0x000000f008027810 */ /* 0x000fc80007f3e0ff */
[----:B------:R-:W-:Y:S01]  /*61f0*/  R2UR UR6, R2 ;  /* 0x00000000020672ca */ /* 0x000fe200000e0000 */
[----:B------:R-:W-:Y:S01]  /*6200*/  IMAD.X R3, RZ, RZ, R0, P1 ;  /* 0x000000ffff037224 */ /* 0x000fe200008e0600 */
[----:B--2---:R-:W-:-:S04]  /*6210*/  ISETP.GE.AND P1, PT, R12, 0x81, PT ;  /* 0x000000810c00780c */ /* 0x004fc80003f26270 */
        /* <DEDUP_REMOVED lines=24> */
.L_x_291:
[----:B------:R-:W-:-:S04]  /*63a0*/  SHF.L.U32 R21, R9, 0x1f, RZ ;  /* 0x0000001f09157819 */ /* 0x000fc800000006ff */
[----:B-1----:R-:W1:Y:S02]  /*63b0*/  SYNCS.PHASECHK.TRANS64.TRYWAIT P1, [R11+URZ+0x30c40], R21 ;  /* 0x030c40150b0075a7 */ /* 0x002e64000802017f */
[----:B-12---:R-:W-:Y:S05]  /*63c0*/  @!P1 BRA `(.L_x_283) ;  /* 0x0000001000a49947 */ /* 0x006fea0003800000 */
.L_x_308:
[----:B------:R-:W-:Y:S05]  /*63d0*/  @P0 BRA `(.L_x_284) ;  /* 0x0000000000140947 */ /* 0x000fea0003800000 */
[----:B------:R-:W-:Y:S01]  /*63e0*/  ISETP.NE.AND P1, PT, R14, RZ, PT ;  /* 0x000000ff0e00720c */ /* 0x000fe20003f25270 */
[----:B------:R-:W-:-:S04]  /*63f0*/  IMAD.MOV.U32 R0, RZ, RZ, 0x4200 ;  /* 0x00004200ff007424 */ /* 0x000fc800078e00ff */
[----:B------:R2:W-:Y:S08]  /*6400*/  SYNCS.ARRIVE.TRANS64 RZ, [R11+URZ+0x30c30], R0 ;  /* 0x030c30000bff79a7 */ /* 0x0005f0000800003f */
[----:B------:R-:W-:Y:S05]  /*6410*/  @!P1 BRA `(.L_x_284) ;  /* 0x0000000000049947 */ /* 0x000fea0003800000 */
[----:B------:R-:W-:Y:S01]  /*6420*/  BPT.TRAP 0x1 ;  /* 0x000000040000795c */ /* 0x000fe20000300000 */
.L_x_284:
        /* <DEDUP_REMOVED lines=29> */
.L_x_309:
[----:B------:R-:W-:Y:S05]  /*6600*/  @P0 BRA `(.L_x_286) ;  /* 0x0000000000140947 */ /* 0x000fea0003800000 */
[----:B------:R-:W-:Y:S01]  /*6610*/  ISETP.NE.AND P1, PT, R14, RZ, PT ;  /* 0x000000ff0e00720c */ /* 0x000fe20003f25270 */
[----:B------:R-:W-:-:S04]  /*6620*/  IMAD.MOV.U32 R2, RZ, RZ, 0x4200 ;  /* 0x00004200ff027424 */ /* 0x000fc800078e00ff */
[----:B------:R3:W-:Y:S08]  /*6630*/  SYNCS.ARRIVE.TRANS64 RZ, [R11+URZ+0x30c18], R2 ;  /* 0x030c18020bff79a7 */ /* 0x0007f0000800003f */
[----:B------:R-:W-:Y:S05]  /*6640*/  @!P1 BRA `(.L_x_286) ;  /* 0x0000000000049947 */ /* 0x000fea0003800000 */
[----:B------:R-:W-:Y:S01]  /*6650*/  BPT.TRAP 0x1 ;  /* 0x000000040000795c */ /* 0x000fe20000300000 */
.L_x_286:
        /* <DEDUP_REMOVED lines=20> */
.L_x_310:
        /* <DEDUP_REMOVED lines=9> */
.L_x_288:
        /* <DEDUP_REMOVED lines=24> */
.L_x_312:
[----:B------:R-:W-:Y:S05]  /*69b0*/  @P0 BRA `(.L_x_290) ;  /* 0x0000000000140947 */ /* 0x000fea0003800000 */
[----:B------:R-:W-:Y:S01]  /*69c0*/  ISETP.NE.AND P1, PT, R14, RZ, PT ;  /* 0x000000ff0e00720c */ /* 0x000fe20003f25270 */
[----:B-1----:R-:W-:-:S04]  /*69d0*/  IMAD.MOV.U32 R4, RZ, RZ, 0x4200 ;  /* 0x00004200ff047424 */ /* 0x002fc800078e00ff */
[----:B------:R2:W-:Y:S08]  /*69e0*/  SYNCS.ARRIVE.TRANS64 RZ, [R11+URZ+0x30c10], R4 ;  /* 0x030c10040bff79a7 */ /* 0x0005f0000800003f */
[----:B------:R-:W-:Y:S05]  /*69f0*/  @!P1 BRA `(.L_x_290) ;  /* 0x0000000000049947 */ /* 0x000fea0003800000 */
[----:B------:R-:W-:Y:S01]  /*6a00*/  BPT.TRAP 0x1 ;  /* 0x000000040000795c */ /* 0x000fe20000300000 */
.L_x_290:
        /* <DEDUP_REMOVED lines=22> */
.L_x_282:
[----:B------:R-:W-:-:S13]  /*6b70*/  ISETP.NE.AND P1, PT, R19, RZ, PT ;  /* 0x000000ff1300720c */ /* 0x000fda0003f25270 */
[----:B------:R-:W-:Y:S05]  /*6b80*/  @!P1 BRA `(.L_x_281) ;  /* 0x0000000000f09947 */ /* 0x000fea0003800000 */
[----:B------:R-:W-:-:S04]  /*6b90*/  SHF.L.U32 R12, R9, 0x1f, RZ ;  /* 0x0000001f090c7819 */ /* 0x000fc800000006ff */
[----:B------:R-:W3:Y:S02]  /*6ba0*/  SYNCS.PHASECHK.TRANS64.TRYWAIT P1, [R11+URZ+0x30c40], R12 ;  /* 0x030c400c0b0075a7 */ /* 0x000ee4000802017f */
[----:B---3--:R-:W-:Y:S05]  /*6bb0*/  @!P1 BRA `(.L_x_292) ;  /* 0x0000000800fc9947 */ /* 0x008fea0003800000 */
.L_x_313:
[----:B------:R-:W-:Y:S05]  /*6bc0*/  @P0 BRA `(.L_x_293) ;  /* 0x0000000000140947 */ /* 0x000fea0003800000 */
[----:B------:R-:W-:Y:S01]  /*6bd0*/  ISETP.NE.AND P1, PT, R14, RZ, PT ;  /* 0x000000ff0e00720c */ /* 0x000fe20003f25270 */
[----:B-12---:R-:W-:-:S04]  /*6be0*/  IMAD.MOV.U32 R4, RZ, RZ, 0x4200 ;  /* 0x00004200ff047424 */ /* 0x006fc800078e00ff */
[----:B------:R4:W-:Y:S08]  /*6bf0*/  SYNCS.ARRIVE.TRANS64 RZ, [R11+URZ+0x30c30], R4 ;  /* 0x030c30040bff79a7 */ /* 0x0009f0000800003f */
[----:B------:R-:W-:Y:S05]  /*6c00*/  @!P1 BRA `(.L_x_293) ;  /* 0x0000000000049947 */ /* 0x000fea0003800000 */
[----:B------:R-:W-:Y:S01]  /*6c10*/  BPT.TRAP 0x1 ;  /* 0x000000040000795c */ /* 0x000fe20000300000 */
.L_x_293:
        /* <DEDUP_REMOVED lines=26> */
.L_x_314:
[----:B------:R-:W-:Y:S05]  /*6dc0*/  @P0 BRA `(.L_x_295) ;  /* 0x0000000000140947 */ /* 0x000fea0003800000 */
[----:B------:R-:W-:Y:S01]  /*6dd0*/  ISETP.NE.AND P0, PT, R14, RZ, PT ;  /* 0x000000ff0e00720c */ /* 0x000fe20003f05270 */
[----:B------:R-:W-:-:S04]  /*6de0*/  IMAD.MOV.U32 R4, RZ, RZ, 0x4200 ;  /* 0x00004200ff047424 */ /* 0x000fc800078e00ff */
[----:B------:R2:W-:Y:S08]  /*6df0*/  SYNCS.ARRIVE.TRANS64 RZ, [R11+URZ+0x30c18], R4 ;  /* 0x030c18040bff79a7 */ /* 0x0005f0000800003f */
[----:B------:R-:W-:Y:S05]  /*6e00*/  @!P0 BRA `(.L_x_295) ;  /* 0x0000000000048947 */ /* 0x000fea0003800000 */
[----:B------:R-:W-:Y:S01]  /*6e10*/  BPT.TRAP 0x1 ;  /* 0x000000040000795c */ /* 0x000fe20000300000 */
.L_x_295:
        /* <DEDUP_REMOVED lines=19> */
.L_x_281:
[----:B------:R-:W4:Y:S01]  /*6f50*/  S2R R2, SR_TID.X ;  /* 0x0000000000027919 */ /* 0x000f220000002100 */
[----:B------:R-:W-:Y:S01]  /*6f60*/  IMAD R13, R20, 0x8, R11 ;  /* 0x00000008140d7824 */ /* 0x000fe200078e020b */
[----:B----4-:R-:W-:Y:S02]  /*6f70*/  LOP3.LUT R3, R2, 0x7f, RZ, 0xc0, !PT ;  /* 0x0000007f02037812 */ /* 0x010fe400078ec0ff */
[----:B------:R-:W-:Y:S02]  /*6f80*/  SHF.L.U32 R2, R9, 0x1f, RZ ;  /* 0x0000001f09027819 */ /* 0x000fe400000006ff */
[----:B------:R-:W-:Y:S02]  /*6f90*/  ISETP.NE.AND P1, PT, R3, RZ, PT ;  /* 0x000000ff0300720c */ /* 0x000fe40003f25270 */
[----:B------:R-:W4:Y:S02]  /*6fa0*/  SYNCS.PHASECHK.TRANS64.TRYWAIT P0, [R13+URZ+0x30c40], R2 ;  /* 0x030c40020d0075a7 */ /* 0x000f24000800017f */
[----:B----4-:R-:W-:Y:S09]  /*6fb0*/  @!P0 BRA `(.L_x_296) ;  /* 0x0000000800248947 */ /* 0x010ff20003800000 */
.L_x_315:
[----:B------:R-:W-:Y:S05]  /*6fc0*/  @P1 BRA `(.L_x_297) ;  /* 0x0000000000181947 */ /* 0x000fea0003800000 */
[----:B------:R-:W5:Y:S01]  /*6fd0*/  S2R R3, SR_TID.X ;  /* 0x0000000000037919 */ /* 0x000f620000002100 */
[----:B----4-:R-:W-:-:S04]  /*6fe0*/  IMAD.MOV.U32 R2, RZ, RZ, 0x4200 ;  /* 0x00004200ff027424 */ /* 0x010fc800078e00ff */
[----:B------:R4:W-:Y:S01]  /*6ff0*/  SYNCS.ARRIVE.TRANS64 RZ, [R13+URZ+0x30c30], R2 ;  /* 0x030c30020dff79a7 */ /* 0x0009e2000800003f */
[----:B-----5:R-:W-:-:S13]  /*7000*/  LOP3.LUT P0, RZ, R3, 0x1f, RZ, 0xc0, !PT ;  /* 0x0000001f03ff7812 */ /* 0x020fda000780c0ff */
[----:B----4-:R-:W-:Y:S05]  /*7010*/  @!P0 BRA `(.L_x_297) ;  /* 0x0000000000048947 */ /* 0x010fea0003800000 */
[----:B--2---:R-:W-:Y:S01]  /*7020*/  BPT.TRAP 0x1 ;  /* 0x000000040000795c */ /* 0x004fe20000300000 */
.L_x_297:
        /* <DEDUP_REMOVED lines=33> */
.L_x_278:
[----:B------:R-:W-:Y:S05]  /*7240*/  BSYNC B0 ;  /* 0x0000000000007941 */ /* 0x000fea0003800000 */
.L_x_277:
[----:B------:R-:W-:-:S03]  /*7250*/  UMOV UR6, 0xffffffff ;  /* 0xffffffff00067882 */ /* 0x000fc60000000000 */
[----:B------:R-:W-:Y:S05]  /*7260*/  BRA.DIV UR6, `(.L_x_298) ;  /* 0x00000006068c7947 */ /* 0x000fea000b800000 */
[----:B------:R-:W-:-:S13]  /*7270*/  ELECT P0, URZ, PT ;  /* 0x00000000003f782f */ /* 0x000fda0003800000 */
.L_x_318:
[----:B------:R-:W-:Y:S05]  /*7280*/  @!P0 BRA `(.L_x_232) ;  /* 0x0000000000808947 */ /* 0x000fea0003800000 */
[----:B------:R-:W-:-:S04]  /*7290*/  LOP3.LUT R16, R16, 0x2, RZ, 0xfc, !PT ;  /* 0x0000000210107812 */ /* 0x000fc800078efcff */
[----:B------:R-:W-:-:S13]  /*72a0*/  ISETP.NE.AND P0, PT, R16, 0x3, PT ;  /* 0x000000031000780c */ /* 0x000fda0003f05270 */
[----:B------:R-:W-:Y:S05]  /*72b0*/  @!P0 BRA `(.L_x_299) ;  /* 0x0000000000048947 */ /* 0x000fea0003800000 */
[----:B------:R-:W-:Y:S01]  /*72c0*/  BPT.TRAP 0x1 ;  /* 0x000000040000795c */ /* 0x000fe20000300000 */
.L_x_299:
        /* <DEDUP_REMOVED lines=15> */
.L_x_319:
[----:B------:R-:W2:Y:S02]  /*73c0*/  SYNCS.PHASECHK.TRANS64.TRYWAIT P1, [R3+URZ], R2 ;  /* 0x00000002030075a7 */ /* 0x000ea4000802017f */
[----:B--2---:R-:W-:Y:S05]  /*73d0*/  @!P1 BRA `(.L_x_301) ;  /* 0x0000000400689947 */ /* 0x004fea0003800000 */
.L_x_320:
[----:B------:R-:W-:Y:S05]  /*73e0*/  @!P0 BRA `(.L_x_302) ;  /* 0x0000000000048947 */ /* 0x000fea0003800000 */
[----:B------:R-:W-:Y:S01]  /*73f0*/  BPT.TRAP 0x1 ;  /* 0x000000040000795c */ /* 0x000fe20000300000 */
.L_x_302:
[----:B--2---:R-:W-:-:S04]  /*7400*/  VIADD R3, R7, 0x30c40 ;  /* 0x00030c4007037836 */ /* 0x004fc80000000000 */
[----:B------:R-:W-:-:S04]  /*7410*/  IMAD R0, R0, 0x8, R3 ;  /* 0x0000000800007824 */ /* 0x000fc800078e0203 */
[----:B------:R-:W2:Y:S02]  /*7420*/  SYNCS.PHASECHK.TRANS64.TRYWAIT P0, [R0+URZ], R5 ;  /* 0x00000005000075a7 */ /* 0x000ea4000800017f */
[----:B--2---:R-:W-:Y:S05]  /*7430*/  @!P0 BRA `(.L_x_303) ;  /* 0x0000000400648947 */ /* 0x004fea0003800000 */
.L_x_321:
[----:B------:R-:W-:-:S07]  /*7440*/  IMAD R3, R4, 0x8, R3 ;  /* 0x0000000804037824 */ /* 0x000fce00078e0203 */
.L_x_304:
[----:B---3--:R3:W4:Y:S02]  /*7450*/  SYNCS.PHASECHK.TRANS64.TRYWAIT P0, [R3+URZ], R2 ;  /* 0x00000002030075a7 */ /* 0x008724000800017f */
[----:B----4-:R-:W-:Y:S05]  /*7460*/  @!P0 NANOSLEEP.SYNCS 0x989680 ;  /* 0x009896800000895d */ /* 0x010fea0003900000 */
[----:B------:R-:W4:Y:S02]  /*7470*/  @!P0 SYNCS.PHASECHK.TRANS64 P0, [R3+URZ], R2 ;  /* 0x00000002030085a7 */ /* 0x000f24000800007f */
[----:B----4-:R-:W-:Y:S05]  /*7480*/  @!P0 BRA `(.L_x_304) ;  /* 0xfffffffc00f08947 */ /* 0x010fea000383ffff */
.L_x_232:
[----:B------:R-:W-:Y:S05]  /*7490*/  BSYNC B6 ;  /* 0x0000000000067941 */ /* 0x000fea0003800000 */
.L_x_229:
[----:B------:R-:W-:Y:S05]  /*74a0*/  EXIT ;  /* 0x000000000000794d */ /* 0x000fea0003800000 */
.L_x_237:
[----:B------:R-:W-:Y:S02]  /*74b0*/  IMAD.MOV.U32 R12, RZ, RZ, RZ ;  /* 0x000000ffff0c7224 */ /* 0x000fe400078e00ff */
[----:B------:R-:W-:Y:S02]  /*74c0*/  IMAD.MOV.U32 R11, RZ, RZ, 0x1f ;  /* 0x0000001fff0b7424 */ /* 0x000fe400078e00ff */
[----:B------:R-:W-:-:S07]  /*74d0*/  IMAD.MOV.U32 R15, RZ, RZ, -0x1 ;  /* 0xffffffffff0f7424 */ /* 0x000fce00078e00ff */
[----:B------:R-:W-:Y:S05]  /*74e0*/  WARPSYNC.COLLECTIVE R15, `(.L_x_305) ;  /* 0x000000000f087348 */ /* 0x000fea0003c00000 */
[----:B------:R1:W2:Y:S02]  /*74f0*/  SHFL.IDX P6, R14, R13, R12, R11 ;  /* 0x0000000c0d0e7389 */ /* 0x0002a400000c000b */
[----:B-12---:R-:W-:Y:S01]  /*7500*/  ENDCOLLECTIVE ;  /* 0x000000000000791b */ /* 0x006fe20003800000 */
.L_x_305:
[----:B------:R-:W-:Y:S05]  /*7510*/  BRA `(.L_x_306) ;  /* 0xffffff9400887947 */ /* 0x000fea000383ffff */
.L_x_239:
[----:B--2---:R2:W3:Y:S02]  /*7520*/  SYNCS.PHASECHK.TRANS64.TRYWAIT P0, [R2+URZ+0x30c00], R7 ;  /* 0x030c0007020075a7 */ /* 0x0044e4000800017f */
[----:B---3--:R-:W-:Y:S05]  /*7530*/  @!P0 NANOSLEEP.SYNCS 0x989680 ;  /* 0x009896800000895d */ /* 0x008fea0003900000 */
[----:B------:R-:W3:Y:S02]  /*7540*/  @!P0 SYNCS.PHASECHK.TRANS64 P0, [R2+URZ+0x30c00], R7 ;  /* 0x030c0007020085a7 */ /* 0x000ee4000800007f */
[----:B---3--:R-:W-:Y:S05]  /*7550*/  @!P0 BRA `(.L_x_239) ;  /* 0xfffffffc00f08947 */ /* 0x008fea000383ffff */
[----:B------:R-:W-:Y:S05]  /*7560*/  BRA `(.L_x_238) ;  /* 0xffffff9400987947 */ /* 0x000fea000383ffff */
.L_x_244:
[----:B--2---:R2:W3:Y:S02]  /*7570*/  SYNCS.PHASECHK.TRANS64.TRYWAIT P1, [R9+URZ+0x30c10], R12 ;  /* 0x030c100c090075a7 */ /* 0x0044e4000802017f */
[----:B---3--:R-:W-:Y:S05]  /*7580*/  @!P1 NANOSLEEP.SYNCS 0x989680 ;  /* 0x009896800000995d */ /* 0x008fea0003900000 */
[----:B------:R-:W3:Y:S02]  /*7590*/  @!P1 SYNCS.PHASECHK.TRANS64 P1, [R9+URZ+0x30c10], R12 ;  /* 0x030c100c090095a7 */ /* 0x000ee4000802007f */
[----:B---3--:R-:W-:Y:S05]  /*75a0*/  @!P1 BRA `(.L_x_244) ;  /* 0xfffffffc00f09947 */ /* 0x008fea000383ffff */
[----:B------:R-:W-:Y:S05]  /*75b0*/  BRA `(.L_x_243) ;  /* 0xffffffa000507947 */ /* 0x000fea000383ffff */
.L_x_248:
[----:B------:R1:W1:Y:S02]  /*75c0*/  SYNCS.PHASECHK.TRANS64.TRYWAIT P1, [R9+URZ+0x30c30], R12 ;  /* 0x030c300c090075a7 */ /* 0x000264000802017f */
[----:B-1----:R-:W-:Y:S05]  /*75d0*/  @!P1 NANOSLEEP.SYNCS 0x989680 ;  /* 0x009896800000995d */ /* 0x002fea0003900000 */
[----:B------:R-:W1:Y:S02]  /*75e0*/  @!P1 SYNCS.PHASECHK.TRANS64 P1, [R9+URZ+0x30c30], R12 ;  /* 0x030c300c090095a7 */ /* 0x000e64000802007f */
[----:B-1----:R-:W-:Y:S05]  /*75f0*/  @!P1 BRA `(.L_x_248) ;  /* 0xfffffffc00f09947 */ /* 0x002fea000383ffff */
[----:B------:R-:W-:Y:S05]  /*7600*/  BRA `(.L_x_247) ;  /* 0xffffffa400607947 */ /* 0x000fea000383ffff */
.L_x_279:
[----:B-1----:R1:W2:Y:S02]  /*7610*/  SYNCS.PHASECHK.TRANS64.TRYWAIT P1, [R11+URZ+0x30c20], R0 ;  /* 0x030c20000b0075a7 */ /* 0x0022a4000802017f */
[----:B--2---:R-:W-:Y:S05]  /*7620*/  @!P1 NANOSLEEP.SYNCS 0x989680 ;  /* 0x009896800000995d */ /* 0x004fea0003900000 */
[----:B------:R-:W2:Y:S02]  /*7630*/  @!P1 SYNCS.PHASECHK.TRANS64 P1, [R11+URZ+0x30c20], R0 ;  /* 0x030c20000b0095a7 */ /* 0x000ea4000802007f */
[----:B--2---:R-:W-:Y:S05]  /*7640*/  @!P1 BRA `(.L_x_279) ;  /* 0xfffffffc00f09947 */ /* 0x004fea000383ffff */
[----:B------:R-:W-:Y:S05]  /*7650*/  BRA `(.L_x_307) ;  /* 0xffffffe800287947 */ /* 0x000fea000383ffff */
.L_x_283:
[----:B-1----:R1:W2:Y:S02]  /*7660*/  SYNCS.PHASECHK.TRANS64.TRYWAIT P1, [R11+URZ+0x30c40], R21 ;  /* 0x030c40150b0075a7 */ /* 0x0022a4000802017f */
[----:B--2---:R-:W-:Y:S05]  /*7670*/  @!P1 NANOSLEEP.SYNCS 0x989680 ;  /* 0x009896800000995d */ /* 0x004fea0003900000 */
[----:B------:R-:W2:Y:S02]  /*7680*/  @!P1 SYNCS.PHASECHK.TRANS64 P1, [R11+URZ+0x30c40], R21 ;  /* 0x030c40150b0095a7 */ /* 0x000ea4000802007f */
[----:B--2---:R-:W-:Y:S05]  /*7690*/  @!P1 BRA `(.L_x_283) ;  /* 0xfffffffc00f09947 */ /* 0x004fea000383ffff */
[----:B------:R-:W-:Y:S05]  /*76a0*/  BRA `(.L_x_308) ;  /* 0xffffffec00487947 */ /* 0x000fea000383ffff */
.L_x_285:
[----:B--2---:R2:W3:Y:S02]  /*76b0*/  SYNCS.PHASECHK.TRANS64.TRYWAIT P1, [R11+URZ+0x30c28], R21 ;  /* 0x030c28150b0075a7 */ /* 0x0044e4000802017f */
[----:B---3--:R-:W-:Y:S05]  /*76c0*/  @!P1 NANOSLEEP.SYNCS 0x989680 ;  /* 0x009896800000995d */ /* 0x008fea0003900000 */
[----:B------:R-:W3:Y:S02]  /*76d0*/  @!P1 SYNCS.PHASECHK.TRANS64 P1, [R11+URZ+0x30c28], R21 ;  /* 0x030c28150b0095a7 */ /* 0x000ee4000802007f */
[----:B---3--:R-:W-:Y:S05]  /*76e0*/  @!P1 BRA `(.L_x_285) ;  /* 0xfffffffc00f09947 */ /* 0x008fea000383ffff */
[----:B------:R-:W-:Y:S05]  /*76f0*/  BRA `(.L_x_309) ;  /* 0xffffffec00c07947 */ /* 0x000fea000383ffff */
.L_x_287:
[----:B---3--:R3:W4:Y:S02]  /*7700*/  SYNCS.PHASECHK.TRANS64.TRYWAIT P1, [R11+URZ+0x30c48], R21 ;  /* 0x030c48150b0075a7 */ /* 0x008724000802017f */
[----:B----4-:R-:W-:Y:S05]  /*7710*/  @!P1 NANOSLEEP.SYNCS 0x989680 ;  /* 0x009896800000995d */ /* 0x010fea0003900000 */
[----:B------:R-:W4:Y:S02]  /*7720*/  @!P1 SYNCS.PHASECHK.TRANS64 P1, [R11+URZ+0x30c48], R21 ;  /* 0x030c48150b0095a7 */ /* 0x000f24000802007f */
[----:B----4-:R-:W-:Y:S05]  /*7730*/  @!P1 BRA `(.L_x_287) ;  /* 0xfffffffc00f09947 */ /* 0x010fea000383ffff */
[----:B------:R-:W-:Y:S05]  /*7740*/  BRA `(.L_x_310) ;  /* 0xfffffff000147947 */ /* 0x000fea000383ffff */
.L_x_289:
[----:B------:R-:W-:-:S07]  /*7750*/  SHF.L.U32 R4, R9, 0x1f, RZ ;  /* 0x0000001f09047819 */ /* 0x000fce00000006ff */
.L_x_311:
[----:B-1----:R1:W2:Y:S02]  /*7760*/  SYNCS.PHASECHK.TRANS64.TRYWAIT P1, [R11+URZ+0x30c20], R4 ;  /* 0x030c20040b0075a7 */ /* 0x0022a4000802017f */
[----:B--2---:R-:W-:Y:S05]  /*7770*/  @!P1 NANOSLEEP.SYNCS 0x989680 ;  /* 0x009896800000995d */ /* 0x004fea0003900000 */
[----:B------:R-:W2:Y:S02]  /*7780*/  @!P1 SYNCS.PHASECHK.TRANS64 P1, [R11+URZ+0x30c20], R4 ;  /* 0x030c20040b0095a7 */ /* 0x000ea4000802007f */
[----:B--2---:R-:W-:Y:S05]  /*7790*/  @!P1 BRA `(.L_x_311) ;  /* 0xfffffffc00f09947 */ /* 0x004fea000383ffff */
[----:B------:R-:W-:Y:S05]  /*77a0*/  BRA `(.L_x_312) ;  /* 0xfffffff000807947 */ /* 0x000fea000383ffff */
.L_x_292:
[----:B---3--:R3:W4:Y:S02]  /*77b0*/  SYNCS.PHASECHK.TRANS64.TRYWAIT P1, [R11+URZ+0x30c40], R12 ;  /* 0x030c400c0b0075a7 */ /* 0x008724000802017f */
[----:B----4-:R-:W-:Y:S05]  /*77c0*/  @!P1 NANOSLEEP.SYNCS 0x989680 ;  /* 0x009896800000995d */ /* 0x010fea0003900000 */
[----:B------:R-:W4:Y:S02]  /*77d0*/  @!P1 SYNCS.PHASECHK.TRANS64 P1, [R11+URZ+0x30c40], R12 ;  /* 0x030c400c0b0095a7 */ /* 0x000f24000802007f */
[----:B----4-:R-:W-:Y:S05]  /*77e0*/  @!P1 BRA `(.L_x_292) ;  /* 0xfffffffc00f09947 */ /* 0x010fea000383ffff */
[----:B------:R-:W-:Y:S05]  /*77f0*/  BRA `(.L_x_313) ;  /* 0xfffffff000f07947 */ /* 0x000fea000383ffff */
.L_x_294:
[----:B-1----:R1:W2:Y:S02]  /*7800*/  SYNCS.PHASECHK.TRANS64.TRYWAIT P1, [R11+URZ+0x30c28], R12 ;  /* 0x030c280c0b0075a7 */ /* 0x0022a4000802017f */
[----:B--2---:R-:W-:Y:S05]  /*7810*/  @!P1 NANOSLEEP.SYNCS 0x989680 ;  /* 0x009896800000995d */ /* 0x004fea0003900000 */
[----:B------:R-:W2:Y:S02]  /*7820*/  @!P1 SYNCS.PHASECHK.TRANS64 P1, [R11+URZ+0x30c28], R12 ;  /* 0x030c280c0b0095a7 */ /* 0x000ea4000802007f */
[----:B--2---:R-:W-:Y:S05]  /*7830*/  @!P1 BRA `(.L_x_294) ;  /* 0xfffffffc00f09947 */ /* 0x004fea000383ffff */
[----:B------:R-:W-:Y:S05]  /*7840*/  BRA `(.L_x_314) ;  /* 0xfffffff4005c7947 */ /* 0x000fea000383ffff */
.L_x_296:
[----:B----4-:R4:W1:Y:S02]  /*7850*/  SYNCS.PHASECHK.TRANS64.TRYWAIT P0, [R13+URZ+0x30c40], R2 ;  /* 0x030c40020d0075a7 */ /* 0x010864000800017f */
[----:B-1----:R-:W-:Y:S05]  /*7860*/  @!P0 NANOSLEEP.SYNCS 0x989680 ;  /* 0x009896800000895d */ /* 0x002fea0003900000 */
[----:B------:R-:W1:Y:S02]  /*7870*/  @!P0 SYNCS.PHASECHK.TRANS64 P0, [R13+URZ+0x30c40], R2 ;  /* 0x030c40020d0085a7 */ /* 0x000e64000800007f */
[----:B-1----:R-:W-:Y:S05]  /*7880*/  @!P0 BRA `(.L_x_296) ;  /* 0xfffffffc00f08947 */ /* 0x002fea000383ffff */
[----:B------:R-:W-:Y:S05]  /*7890*/  BRA `(.L_x_315) ;  /* 0xfffffff400c87947 */ /* 0x000fea000383ffff */
.L_x_298:
[----:B------:R-:W-:Y:S01]  /*78a0*/  BSSY B0, `(.L_x_316) ;  /* 0x0000006000007945 */ /* 0x000fe20003800000 */
[----:B------:R-:W-:-:S07]  /*78b0*/  IMAD.MOV.U32 R15, RZ, RZ, -0x1 ;  /* 0xffffffffff0f7424 */ /* 0x000fce00078e00ff */
[----:B------:R-:W-:Y:S05]  /*78c0*/  WARPSYNC.COLLECTIVE R15, `(.L_x_317) ;  /* 0x000000000f0c7348 */ /* 0x000fea0003c00000 */
[----:B------:R-:W-:Y:S02]  /*78d0*/  ELECT P6, UR62, PT ;  /* 0x00000000003e782f */ /* 0x000fe400038c0000 */
[----:B------:R-:W-:Y:S01]  /*78e0*/  MOV R14, UR62 ;  /* 0x0000003e000e7c02 */ /* 0x000fe20008000f00 */
[----:B------:R-:W-:Y:S10]  /*78f0*/  ENDCOLLECTIVE ;  /* 0x000000000000791b */ /* 0x000ff40003800000 */
.L_x_317:
[----:B------:R-:W-:Y:S05]  /*7900*/  BSYNC B0 ;  /* 0x0000000000007941 */ /* 0x000fea0003800000 */
.L_x_316:
[----:B------:R-:W-:Y:S01]  /*7910*/  PLOP3.LUT P0, PT, P6, PT, PT, 0x80, 0x0 ;  /* 0x000000000000781c */ /* 0x000fe2000370f070 */
[----:B------:R-:W-:-:S12]  /*7920*/  BRA `(.L_x_318) ;  /* 0xfffffff800547947 */ /* 0x000fd8000383ffff */
.L_x_300:
[----:B-1----:R1:W2:Y:S02]  /*7930*/  SYNCS.PHASECHK.TRANS64.TRYWAIT P1, [R6+URZ], R5 ;  /* 0x00000005060075a7 */ /* 0x0022a4000802017f */
[----:B--2---:R-:W-:Y:S05]  /*7940*/  @!P1 NANOSLEEP.SYNCS 0x989680 ;  /* 0x009896800000995d */ /* 0x004fea0003900000 */
[----:B------:R-:W2:Y:S02]  /*7950*/  @!P1 SYNCS.PHASECHK.TRANS64 P1, [R6+URZ], R5 ;  /* 0x00000005060095a7 */ /* 0x000ea4000802007f */
[----:B--2---:R-:W-:Y:S05]  /*7960*/  @!P1 BRA `(.L_x_300) ;  /* 0xfffffffc00f09947 */ /* 0x004fea000383ffff */
[----:B------:R-:W-:Y:S05]  /*7970*/  BRA `(.L_x_319) ;  /* 0xfffffff800907947 */ /* 0x000fea000383ffff */
.L_x_301:
[----:B--2---:R2:W3:Y:S02]  /*7980*/  SYNCS.PHASECHK.TRANS64.TRYWAIT P1, [R3+URZ], R2 ;  /* 0x00000002030075a7 */ /* 0x0044e4000802017f */
[----:B---3--:R-:W-:Y:S05]  /*7990*/  @!P1 NANOSLEEP.SYNCS 0x989680 ;  /* 0x009896800000995d */ /* 0x008fea0003900000 */
[----:B------:R-:W3:Y:S02]  /*79a0*/  @!P1 SYNCS.PHASECHK.TRANS64 P1, [R3+URZ], R2 ;  /* 0x00000002030095a7 */ /* 0x000ee4000802007f */
[----:B---3--:R-:W-:Y:S05]  /*79b0*/  @!P1 BRA `(.L_x_301) ;  /* 0xfffffffc00f09947 */ /* 0x008fea000383ffff */
[----:B------:R-:W-:Y:S05]  /*79c0*/  BRA `(.L_x_320) ;  /* 0xfffffff800847947 */ /* 0x000fea000383ffff */
.L_x_303:
[----:B--2---:R2:W3:Y:S02]  /*79d0*/  SYNCS.PHASECHK.TRANS64.TRYWAIT P0, [R0+URZ], R5 ;  /* 0x00000005000075a7 */ /* 0x0044e4000800017f */
[----:B---3--:R-:W-:Y:S05]  /*79e0*/  @!P0 NANOSLEEP.SYNCS 0x989680 ;  /* 0x009896800000895d */ /* 0x008fea0003900000 */
[----:B------:R-:W3:Y:S02]  /*79f0*/  @!P0 SYNCS.PHASECHK.TRANS64 P0, [R0+URZ], R5 ;  /* 0x00000005000085a7 */ /* 0x000ee4000800007f */
[----:B---3--:R-:W-:Y:S05]  /*7a00*/  @!P0 BRA `(.L_x_303) ;  /* 0xfffffffc00f08947 */ /* 0x008fea000383ffff */
[----:B------:R-:W-:Y:S05]  /*7a10*/  BRA `(.L_x_321) ;  /* 0xfffffff800887947 */ /* 0x000fea000383ffff */
.L_x_322:
        /* <DEDUP_REMOVED lines=14> */
.L_x_3695:


//--------------------- .text._ZN7cutlass13device_kernelIN5flash11enable_sm90INS1_16FlashAttnBwdSm90INS1_25CollectiveMainloopBwdSm90ILi2ELi2ELi2EN4cute5tupleIJNS5_1CILi1EEES8_S8_EEENS6_IJNS7_ILi128EEESA_NS7_ILi64EEEEEENS_6half_tEfNS_4arch4Sm90ELb0ELb0ELb0ELb0ELb1ELb1ELb0ELb0ELi2ELi1ELi2ELi2ELb0EEENS1_24CollectiveEpilogueBwdGQAISC_fSF_Li256ELb0ELb1EEENS1_19SingleTileSchedulerILb0ELb0ELb0ELi128EEEEEEEEEvNT_6ParamsE --------------------------
	.section	.text._ZN7cutlass13device_kernelIN5flash11enable_sm90INS1_16FlashAttnBwdSm90INS1_25CollectiveMainloopBwdSm90ILi2ELi2ELi2EN4cute5tupleIJNS5_1CILi1EEES8_S8_EEENS6_IJNS7_ILi128EEESA_NS7_ILi64EEEEEENS_6half_tEfNS_4arch4Sm90ELb0ELb0ELb0ELb0ELb1ELb1ELb0ELb0ELi2ELi1ELi2ELi2ELb0EEENS1_24CollectiveEpilogueBwdGQAISC_fSF_Li256ELb0ELb1EEENS1_19SingleTileSchedulerILb0ELb0ELb0ELi128EEEEEEEEEvNT_6ParamsE,"ax",@progbits
	.align	128
.text._ZN7cutlass13device_kernelIN5flash11enable_sm90INS1_16FlashAttnBwdSm90INS1_25CollectiveMainloopBwdSm90ILi2ELi2ELi2EN4cute5tupleIJNS5_1CILi1EEES8_S8_EEENS6_IJNS7_ILi128EEESA_NS7_ILi64EEEEEENS_6half_tEfNS_4arch4Sm90ELb0ELb0ELb0ELb0ELb1ELb1ELb0ELb0ELi2ELi1ELi2ELi2ELb0EEENS1_24CollectiveEpilogueBwdGQAISC_fSF_Li256ELb0ELb1EEENS1_19SingleTileSchedulerILb0ELb0ELb0ELi128EEEEEEEEEvNT_6ParamsE:
        .type           _ZN7cutlass13device_kernelIN5flash11enable_sm90INS1_16FlashAttnBwdSm90INS1_25CollectiveMainloopBwdSm90ILi2ELi2ELi2EN4cute5tupleIJNS5_1CILi1EEES8_S8_EEENS6_IJNS7_ILi128EEESA_NS7_ILi64EEEEEENS_6half_tEfNS_4arch4Sm90ELb0ELb0ELb0ELb0ELb1ELb1ELb0ELb0ELi2ELi1ELi2ELi2ELb0EEENS1_24CollectiveEpilogueBwdGQAISC_fSF_Li256ELb0ELb1EEENS1_19SingleTileSchedulerILb0ELb0ELb0ELi128EEEEEEEEEvNT_6ParamsE,@function
        .size           _ZN7cutlass13device_kernelIN5flash11enable_sm90INS1_16FlashAttnBwdSm90INS1_25CollectiveMainloopBwdSm90ILi2ELi2ELi2EN4cute5tupleIJNS5_1CILi1EEES8_S8_EEENS6_IJNS7_ILi128EEESA_NS7_ILi64EEEEEENS_6half_tEfNS_4arch4Sm90ELb0ELb0ELb0ELb0ELb1ELb1ELb0ELb0ELi2ELi1ELi2ELi2ELb0EEENS1_24CollectiveEpilogueBwdGQAISC_fSF_Li256ELb0ELb1EEENS1_19SingleTileSchedulerILb0ELb0ELb0ELi128EEEEEEEEEvNT_6ParamsE,(.L_x_3696 - _ZN7cutlass13device_kernelIN5flash11enable_sm90INS1_16FlashAttnBwdSm90INS1_25CollectiveMainloopBwdSm90ILi2ELi2ELi2EN4cute5tupleIJNS5_1CILi1EEES8_S8_EEENS6_IJNS7_ILi128EEESA_NS7_ILi64EEEEEENS_6half_tEfNS_4arch4Sm90ELb0ELb0ELb0ELb0ELb1ELb1ELb0ELb0ELi2ELi1ELi2ELi2ELb0EEENS1_24CollectiveEpilogueBwdGQAISC_fSF_Li256ELb0ELb1EEENS1_19SingleTileSchedulerILb0ELb0ELb0ELi128EEEEEEEEEvNT_6ParamsE)
        .other          _ZN7cutlass13device_kernelIN5flash11enable_sm90INS1_16FlashAttnBwdSm90INS1_25CollectiveMainloopBwdSm90ILi2ELi2ELi2EN4cute5tupleIJNS5_1CILi1EEES8_S8_EEENS6_IJNS7_ILi128EEESA_NS7_ILi64EEEEEENS_6half_tEfNS_4arch4Sm90ELb0ELb0ELb0ELb0ELb1ELb1ELb0ELb0ELi2ELi1ELi2ELi2ELb0EEENS1_24CollectiveEpilogueBwdGQAISC_fSF_Li256ELb0ELb1EEENS1_19SingleTileSchedulerILb0ELb0ELb0ELi128EEEEEEEEEvNT_6ParamsE,@"STO_CUDA_ENTRY STV_DEFAULT"
_ZN7cutlass13device_kernelIN5flash11enable_sm90INS1_16FlashAttnBwdSm90INS1_25CollectiveMainloopBwdSm90ILi2ELi2ELi2EN4cute5tupleIJNS5_1CILi1EEES8_S8_EEENS6_IJNS7_ILi128EEESA_NS7_ILi64EEEEEENS_6half_tEfNS_4arch4Sm90ELb0ELb0ELb0ELb0ELb1ELb1ELb0ELb0ELi2ELi1ELi2ELi2ELb0EEENS1_24CollectiveEpilogueBwdGQAISC_fSF_Li256ELb0ELb1EEENS1_19SingleTileSchedulerILb0ELb0ELb0ELi128EEEEEEEEEvNT_6ParamsE:
        /* <DEDUP_REMOVED lines=23> */
.L_x_324:
[----:B------:R-:W-:Y:S05]  /*0170*/  BSYNC B0 ;  /* 0x0000000000007941 */ /* 0x000fea0003800000 */
.L_x_323:
        /* <DEDUP_REMOVED lines=34> */
.L_x_325:
        /* <DEDUP_REMOVED lines=22> */
.L_x_326:
[----:B---3--:R-:W-:Y:S01]  /*0500*/  ISETP.NE.AND P0, PT, R2, RZ, PT ;  /* 0x000000ff0200720c */ /* 0x008fe20003f05270 */
[----:B------:R-:W-:Y:S01]  /*0510*/  IMAD.MOV.U32 R16, RZ, RZ, 0x1 ;  /* 0x00000001ff107424 */ /* 0x000fe200078e00ff */
[----:B------:R-:W-:Y:S01]  /*0520*/  NOP ;  /* 0x0000000000007918 */ /* 0x000fe20000000000 */
[----:B------:R-:W-:Y:S01]  /*0530*/  ULDC.64 UR36, c[0x0][0x208] ;  /* 0x0000820000247ab9 */ /* 0x000fe20000000a00 */
[----:B------:R-:W-:Y:S02]  /*0540*/  BSSY B6, `(.L_x_327) ;  /* 0x00007bb000067945 */ /* 0x000fe40003800000 */
[----:B------:R-:W-:Y:S01]  /*0550*/  SEL R16, R16, 0x2, !P0 ;  /* 0x0000000210107807 */ /* 0x000fe20004000000 */
[----:B-12-4-:R-:W-:Y:S06]  /*0560*/  BAR.SYNC.DEFER_BLOCKING 0x0 ;  /* 0x0000000000007b1d */ /* 0x016fec0000010000 */
[----:B------:R-:W-:Y:S05]  /*0570*/  @!P0 BRA `(.L_x_328) ;  /* 0x0000004c00cc8947 */ /* 0x000fea0003800000 */
.L_x_329:
        /* <DEDUP_REMOVED lines=35> */
.L_x_332:
        /* <DEDUP_REMOVED lines=15> */
.L_x_331:
        /* <DEDUP_REMOVED lines=22> */
.L_x_334:
        /* <DEDUP_REMOVED lines=15> */
.L_x_333:
[----:B------:R-:W-:Y:S01]  /*0af0*/  SHF.R.S32.HI R3, RZ, 0x1f, R18 ;  /* 0x0000001fff037819 */ /* 0x000fe20000011412 */
[----:B------:R-:W-:-:S03]  /*0b00*/  UMOV UR4, 0xffffffff ;  /* 0xffffffff00047882 */ /* 0x000fc60000000000 */
[----:B------:R-:W-:-:S04]  /*0b10*/  LEA.HI R0, R3, R18, RZ, 0x7 ;  /* 0x0000001203007211 */ /* 0x000fc800078f38ff */
[----:B------:R-:W-:Y:S01]  /*0b20*/  SHF.R.S32.HI R13, RZ, 0x7, R0 ;  /* 0x00000007ff0d7819 */ /* 0x000fe20000011400 */
[----:B------:R-:W-:Y:S06]  /*0b30*/  BRA.DIV UR4, `(.L_x_335) ;  /* 0x0000007604747947 */ /* 0x000fec000b800000 */
[----:B------:R1:W2:Y:S02]  /*0b40*/  SHFL.IDX PT, R14, R13, RZ, 0x1f ;  /* 0x00001fff0d0e7589 */ /* 0x0002a400000e0000 */
.L_x_432:
        /* <DEDUP_REMOVED lines=9> */
.L_x_336:
        /* <DEDUP_REMOVED lines=165> */
.L_x_349:
[----:B------:R-:W-:-:S13]  /*1630*/  ISETP.NE.AND P0, PT, R5, 0x3, PT ;  /* 0x000000030500780c */ /* 0x000fda0003f05270 */
[----:B---3--:R-:W-:Y:S05]  /*1640*/  @!P0 BRA `(.L_x_339) ;  /* 0x0000000000048947 */ /* 0x008fea0003800000 */
[----:B------:R-:W-:Y:S01]  /*1650*/  BPT.TRAP 0x1 ;  /* 0x000000040000795c */ /* 0x000fe20000300000 */
.L_x_339:
[----:B------:R-:W-:Y:S01]  /*1660*/  IMAD R9, R8, 0x8, R2 ;  /* 0x0000000808097824 */ /* 0x000fe200078e0202 */
[----:B------:R-:W-:-:S04]  /*1670*/  SHF.L.U32 R12, R7, 0x1f, RZ ;  /* 0x0000001f070c7819 */ /* 0x000fc800000006ff */
[----:B------:R1:W2:Y:S01]  /*1680*/  SYNCS.PHASECHK.TRANS64.TRYWAIT P1, [R9+URZ+0x30c10], R12 ;  /* 0x030c100c090075a7 */ /* 0x0002a2000802017f */
[----:B------:R-:W-:Y:S05]  /*1690*/  @!P0 BRA `(.L_x_340) ;  /* 0x0000000000048947 */ /* 0x000fea0003800000 */
[----:B------:R-:W-:Y:S01]  /*16a0*/  BPT.TRAP 0x1 ;  /* 0x000000040000795c */ /* 0x000fe20000300000 */
.L_x_340:
[----:B------:R-:W-:-:S05]  /*16b0*/  VIADD R10, R2, 0x10000 ;  /* 0x00010000020a7836 */ /* 0x000fca0000000000 */
[----:B------:R-:W-:-:S04]  /*16c0*/  SHF.R.U32.HI R10, RZ, 0x4, R10 ;  /* 0x00000004ff0a7819 */ /* 0x000fc8000001160a */
[----:B------:R-:W-:Y:S01]  /*16d0*/  LOP3.LUT R10, R10, 0x3fff, RZ, 0xc0, !PT ;  /* 0x00003fff0a0a7812 */ /* 0x000fe200078ec0ff */
[----:B--2---:R-:W-:Y:S06]  /*16e0*/  @P1 BRA `(.L_x_341) ;  /* 0x0000000000081947 */ /* 0x004fec0003800000 */
[----:B------:R-:W2:Y:S02]  /*16f0*/  SYNCS.PHASECHK.TRANS64.TRYWAIT P1, [R9+URZ+0x30c10], R12 ;  /* 0x030c100c090075a7 */ /* 0x000ea4000802017f */
[----:B--2---:R-:W-:Y:S05]  /*1700*/  @!P1 BRA `(.L_x_342) ;  /* 0x0000006800b09947 */ /* 0x004fea0003800000 */
.L_x_341:
        /* <DEDUP_REMOVED lines=63> */
.L_x_343:
[----:B------:R1:W1:Y:S01]  /*1b00*/  SYNCS.PHASECHK.TRANS64.TRYWAIT P1, [R9+URZ+0x30c30], R12 ;  /* 0x030c300c090075a7 */ /* 0x000262000802017f */
[----:B------:R-:W-:Y:S05]  /*1b10*/  @!P0 BRA `(.L_x_344) ;  /* 0x0000000000048947 */ /* 0x000fea0003800000 */
[----:B------:R-:W-:Y:S01]  /*1b20*/  BPT.TRAP 0x1 ;  /* 0x000000040000795c */ /* 0x000fe20000300000 */
.L_x_344:
[----:B------:R-:W-:-:S05]  /*1b30*/  VIADD R11, R2, 0x18000 ;  /* 0x00018000020b7836 */ /* 0x000fca0000000000 */
[----:B------:R-:W-:-:S04]  /*1b40*/  SHF.R.U32.HI R11, RZ, 0x4, R11 ;  /* 0x00000004ff0b7819 */ /* 0x000fc8000001160b */
[----:B------:R-:W-:-:S04]  /*1b50*/  LOP3.LUT R218, R11, 0x3fff, RZ, 0xc0, !PT ;  /* 0x00003fff0bda7812 */ /* 0x000fc800078ec0ff */
[----:B------:R-:W-:Y:S01]  /*1b60*/  LOP3.LUT R11, R218, 0x10000, RZ, 0xfc, !PT ;  /* 0x00010000da0b7812 */ /* 0x000fe200078efcff */
[----:B-1----:R-:W-:Y:S06]  /*1b70*/  @P1 BRA `(.L_x_345) ;  /* 0x0000000000081947 */ /* 0x002fec0003800000 */
[----:B------:R-:W1:Y:S02]  /*1b80*/  SYNCS.PHASECHK.TRANS64.TRYWAIT P1, [R9+URZ+0x30c30], R12 ;  /* 0x030c300c090075a7 */ /* 0x000e64000802017f */
[----:B-1----:R-:W-:Y:S05]  /*1b90*/  @!P1 BRA `(.L_x_346) ;  /* 0x0000006400a09947 */ /* 0x002fea0003800000 */
.L_x_345:
        /* <DEDUP_REMOVED lines=620> */
.L_x_347:
        /* <DEDUP_REMOVED lines=68> */
.L_x_348:
        /* <DEDUP_REMOVED lines=11> */
.L_x_338:
[----:B------:R-:W4:Y:S01]  /*4750*/  LDC R15, c[0x0][0x850] ;  /* 0x00021400ff0f7b82 */ /* 0x000f220000000800 */
[----:B------:R-:W5:Y:S01]  /*4760*/  S2R R10, SR_CTAID.Y ;  /* 0x00000000000a7919 */ /* 0x000f620000002600 */
[----:B------:R-:W-:Y:S01]  /*4770*/  ULDC.64 UR4, c[0x0][0x818] ;  /* 0x0002060000047ab9 */ /* 0x000fe20000000a00 */
[----:B------:R-:W-:Y:S01]  /*4780*/  ULDC.64 UR6, c[0x0][0x840] ;  /* 0x0002100000067ab9 */ /* 0x000fe20000000a00 */
[----:B------:R-:W1:Y:S01]  /*4790*/  S2R R20, SR_CTAID.X ;  /* 0x0000000000147919 */ /* 0x000e620000002500 */
[----:B------:R-:W3:Y:S01]  /*47a0*/  S2R R21, SR_CTAID.Z ;  /* 0x0000000000157919 */ /* 0x000ee20000002700 */
[----:B----4-:R-:W-:-:S13]  /*47b0*/  ISETP.NE.AND P0, PT, R15, 0x1, PT ;  /* 0x000000010f00780c */ /* 0x010fda0003f05270 */
[----:B------:R-:W5:Y:S01]  /*47c0*/  @P0 LDC R3, c[0x0][0x854] ;  /* 0x00021500ff030b82 */ /* 0x000f620000000800 */
[----:B-1----:R-:W-:-:S05]  /*47d0*/  IMAD.SHL.U32 R6, R20, 0x2000, RZ ;  /* 0x0000200014067824 */ /* 0x002fca00078e00ff */
[----:B--2---:R-:W-:Y:S02]  /*47e0*/  SHF.R.S32.HI R7, RZ, 0x1f, R6 ;  /* 0x0000001fff077819 */ /* 0x004fe40000011406 */
[----:B------:R-:W1:Y:S01]  /*47f0*/  @P0 LDC R5, c[0x0][0x858] ;  /* 0x00021600ff050b82 */ /* 0x000e620000000800 */
[----:B-----5:R-:W-:-:S04]  /*4800*/  @P0 IMAD.HI.U32 R4, R10, R3, RZ ;  /* 0x000000030a040227 */ /* 0x020fc800078e00ff */
[----:B------:R-:W-:Y:S01]  /*4810*/  IMAD.MOV.U32 R3, RZ, RZ, R10 ;  /* 0x000000ffff037224 */ /* 0x000fe200078e000a */
[----:B-1----:R-:W-:-:S04]  /*4820*/  @P0 SHF.R.U32.HI R3, RZ, R5, R4 ;  /* 0x00000005ff030219 */ /* 0x002fc80000011604 */
[----:B------:R-:W-:Y:S01]  /*4830*/  SHF.R.S32.HI R11, RZ, 0x1f, R3 ;  /* 0x0000001fff0b7819 */ /* 0x000fe20000011403 */
[----:B------:R-:W-:-:S04]  /*4840*/  IMAD.WIDE.U32 R4, R3, UR4, R6 ;  /* 0x0000000403047c25 */ /* 0x000fc8000f8e0006 */
[C---:B------:R-:W-:Y:S02]  /*4850*/  IMAD R8, R11.reuse, UR4, RZ ;  /* 0x000000040b087c24 */ /* 0x040fe4000f8e02ff */
[----:B------:R-:W-:Y:S02]  /*4860*/  IMAD R12, R11, UR6, RZ ;  /* 0x000000060b0c7c24 */ /* 0x000fe4000f8e02ff */
[C---:B---3--:R-:W-:Y:S01]  /*4870*/  IMAD R9, R3.reuse, UR5, R8 ;  /* 0x0000000503097c24 */ /* 0x048fe2000f8e0208 */
[----:B------:R-:W-:Y:S01]  /*4880*/  SHF.R.S32.HI R8, RZ, 0x1f, R21 ;  /* 0x0000001fff087819 */ /* 0x000fe20000011415 */
[----:B------:R-:W-:Y:S01]  /*4890*/  IMAD.WIDE.U32 R6, R3, UR6, R6 ;  /* 0x0000000603067c25 */ /* 0x000fe2000f8e0006 */
[----:B------:R-:W-:-:S03]  /*48a0*/  ULDC.64 UR4, c[0x0][0x820] ;  /* 0x0002080000047ab9 */ /* 0x000fc60000000a00 */
[----:B------:R-:W-:Y:S01]  /*48b0*/  IMAD R13, R3, UR7, R12 ;  /* 0x00000007030d7c24 */ /* 0x000fe2000f8e020c */
[----:B------:R-:W-:Y:S01]  /*48c0*/  ULDC.64 UR6, c[0x0][0x848] ;  /* 0x0002120000067ab9 */ /* 0x000fe20000000a00 */
[----:B------:R-:W-:Y:S02]  /*48d0*/  IMAD.IADD R5, R5, 0x1, R9 ;  /* 0x0000000105057824 */ /* 0x000fe400078e0209 */
[C---:B------:R-:W-:Y:S02]  /*48e0*/  IMAD R9, R8.reuse, UR4, RZ ;  /* 0x0000000408097c24 */ /* 0x040fe4000f8e02ff */
[----:B------:R-:W-:Y:S02]  /*48f0*/  IMAD R8, R8, UR6, RZ ;  /* 0x0000000608087c24 */ /* 0x000fe4000f8e02ff */
[----:B------:R-:W-:Y:S02]  /*4900*/  IMAD.IADD R7, R7, 0x1, R13 ;  /* 0x0000000107077824 */ /* 0x000fe400078e020d */
[----:B------:R-:W-:-:S02]  /*4910*/  IMAD R13, R21, UR7, R8 ;  /* 0x00000007150d7c24 */ /* 0x000fc4000f8e0208 */
[----:B------:R-:W1:Y:S01]  /*4920*/  S2R R8, SR_TID.X ;  /* 0x0000000000087919 */ /* 0x000e620000002100 */
[----:B------:R-:W-:Y:S01]  /*4930*/  IMAD.WIDE.U32 R4, R21, UR4, R4 ;  /* 0x0000000415047c25 */ /* 0x000fe2000f8e0004 */
[----:B------:R-:W-:-:S03]  /*4940*/  ULDC UR4, c[0x0][0x740] ;  /* 0x0001d00000047ab9 */ /* 0x000fc60000000800 */
[----:B------:R-:W-:Y:S01]  /*4950*/  FMUL.FTZ R184, R184, UR4 ;  /* 0x00000004b8b87c20 */ /* 0x000fe20008410000 */
[----:B------:R-:W-:Y:S02]  /*4960*/  IMAD R9, R21, UR5, R9 ;  /* 0x0000000515097c24 */ /* 0x000fe4000f8e0209 */
[----:B------:R-:W-:Y:S01]  /*4970*/  FMUL.FTZ R185, R185, UR4 ;  /* 0x00000004b9b97c20 */ /* 0x000fe20008410000 */
[----:B------:R-:W-:-:S04]  /*4980*/  IMAD.WIDE.U32 R6, R21, UR6, R6 ;  /* 0x0000000615067c25 */ /* 0x000fc8000f8e0006 */
        /* <DEDUP_REMOVED lines=34> */
[----:B-1----:R-:W-:-:S05]  /*4bb0*/  ISETP.NE.AND P1, PT, R8, 0x80, PT ;  /* 0x000000800800780c */ /* 0x002fca0003f25270 */
[----:B------:R-:W-:Y:S02]  /*4bc0*/  ULDC UR4, c[0x0][0x870] ;  /* 0x00021c0000047ab9 */ /* 0x000fe40000000800 */
[----:B------:R-:W1:Y:S01]  /*4bd0*/  LDC.64 R16, c[0x0][0x800] ;  /* 0x00020000ff107b82 */ /* 0x000e620000000a00 */
[----:B------:R-:W-:Y:S01]  /*4be0*/  IMAD R9, R20, UR4, RZ ;  /* 0x0000000414097c24 */ /* 0x000fe2000f8e02ff */
[----:B------:R-:W-:Y:S01]  /*4bf0*/  ULDC UR4, c[0x0][0x80c] ;  /* 0x0002030000047ab9 */ /* 0x000fe20000000800 */
[----:B------:R-:W-:Y:S01]  /*4c00*/  BSSY B0, `(.L_x_350) ;  /* 0x000001f000007945 */ /* 0x000fe20003800000 */
[----:B------:R-:W-:Y:S02]  /*4c10*/  IMAD R8, R21, UR4, RZ ;  /* 0x0000000415087c24 */ /* 0x000fe4000f8e02ff */
[----:B------:R-:W-:Y:S01]  /*4c20*/  IMAD R9, R9, UR4, RZ ;  /* 0x0000000409097c24 */ /* 0x000fe2000f8e02ff */
[----:B------:R-:W-:Y:S01]  /*4c30*/  ULDC.64 UR4, c[0x0][0x868] ;  /* 0x00021a0000047ab9 */ /* 0x000fe20000000a00 */
[----:B------:R-:W2:Y:S01]  /*4c40*/  LDC.64 R18, c[0x0][0x828] ;  /* 0x00020a00ff127b82 */ /* 0x000ea20000000a00 */
[----:B------:R-:W-:-:S02]  /*4c50*/  SHF.R.S32.HI R12, RZ, 0x1f, R8 ;  /* 0x0000001fff0c7819 */ /* 0x000fc40000011408 */
[--C-:B------:R-:W-:Y:S01]  /*4c60*/  IADD3 R8, P0, P2, R9, R8, R3.reuse ;  /* 0x0000000809087210 */ /* 0x100fe20007a1e003 */
[----:B------:R-:W-:Y:S01]  /*4c70*/  IMAD.MOV R3, RZ, RZ, -R3 ;  /* 0x000000ffff037224 */ /* 0x000fe200078e0a03 */
[----:B------:R-:W-:-:S03]  /*4c80*/  SHF.R.S32.HI R9, RZ, 0x1f, R9 ;  /* 0x0000001fff097819 */ /* 0x000fc60000011409 */
[----:B------:R-:W-:Y:S01]  /*4c90*/  IMAD R10, R15, R3, R10 ;  /* 0x000000030f0a7224 */ /* 0x000fe200078e020a */
[----:B------:R3:W-:Y:S01]  /*4ca0*/  STS.128 [R0], R152 ;  /* 0x0000009800007388 */ /* 0x0007e20000000c00 */
[----:B------:R-:W-:Y:S01]  /*4cb0*/  IADD3.X R9, R9, R12, R11, P0, P2 ;  /* 0x0000000c09097210 */ /* 0x000fe200007e440b */
[C---:B------:R-:W-:Y:S02]  /*4cc0*/  IMAD.SHL.U32 R12, R8.reuse, 0x4, RZ ;  /* 0x00000004080c7824 */ /* 0x040fe400078e00ff */
[----:B------:R3:W-:Y:S01]  /*4cd0*/  STS.128 [R0+0x800], R156 ;  /* 0x0008009c00007388 */ /* 0x0007e20000000c00 */
[----:B------:R-:W-:Y:S02]  /*4ce0*/  SHF.L.U64.HI R11, R8, 0x2, R9 ;  /* 0x00000002080b7819 */ /* 0x000fe40000010209 */
[----:B------:R-:W-:Y:S01]  /*4cf0*/  IADD3 R8, P3, R12, UR4, RZ ;  /* 0x000000040c087c10 */ /* 0x000fe2000ff7e0ff */
[----:B------:R3:W-:Y:S01]  /*4d00*/  STS.128 [R0+0x1000], R160 ;  /* 0x001000a000007388 */ /* 0x0007e20000000c00 */
[----:B-1----:R-:W-:-:S02]  /*4d10*/  LEA R16, P2, R4, R16, 0x2 ;  /* 0x0000001004107211 */ /* 0x002fc400078410ff */
[----:B------:R-:W-:Y:S01]  /*4d20*/  IADD3.X R9, R11, UR5, RZ, P3, !PT ;  /* 0x000000050b097c10 */ /* 0x000fe20009ffe4ff */
[----:B------:R3:W-:Y:S01]  /*4d30*/  STS.128 [R0+0x1800], R164 ;  /* 0x001800a400007388 */ /* 0x0007e20000000c00 */
[----:B--2---:R-:W-:-:S03]  /*4d40*/  LEA R18, P0, R6, R18, 0x2 ;  /* 0x0000001206127211 */ /* 0x004fc600078010ff */
[----:B------:R3:W-:Y:S04]  /*4d50*/  STS.128 [R0+0x2000], R168 ;  /* 0x002000a800007388 */ /* 0x0007e80000000c00 */
[----:B------:R3:W-:Y:S04]  /*4d60*/  STS.128 [R0+0x2800], R172 ;  /* 0x002800ac00007388 */ /* 0x0007e80000000c00 */
[----:B------:R3:W-:Y:S04]  /*4d70*/  STS.128 [R0+0x3000], R176 ;  /* 0x003000b000007388 */ /* 0x0007e80000000c00 */
[----:B------:R3:W-:Y:S01]  /*4d80*/  STS.128 [R0+0x3800], R180 ;  /* 0x003800b400007388 */ /* 0x0007e20000000c00 */
[----:B------:R-:W-:Y:S05]  /*4d90*/  @P1 BRA `(.L_x_351) ;  /* 0x0000000000141947 */ /* 0x000fea0003800000 */
.L_x_352:
[----:B------:R-:W2:Y:S04]  /*4da0*/  LDG.E.STRONG.GPU R3, desc[UR36][R8.64] ;  /* 0x0000002408037981 */ /* 0x000ea8000c1ef900 */
[----:B--2---:R-:W-:Y:S01]  /*4db0*/  CCTL.IVALL ;  /* 0x00000000ff00798f */ /* 0x004fe20002000000 */
[----:B------:R-:W-:Y:S05]  /*4dc0*/  YIELD ;  /* 0x0000000000007946 */ /* 0x000fea0003800000 */
[----:B------:R-:W-:-:S13]  /*4dd0*/  ISETP.NE.AND P3, PT, R3, R10, PT ;  /* 0x0000000a0300720c */ /* 0x000fda0003f65270 */
[----:B------:R-:W-:Y:S05]  /*4de0*/  @P3 BRA `(.L_x_352) ;  /* 0xfffffffc00ec3947 */ /* 0x000fea000383ffff */
.L_x_351:
[----:B------:R-:W-:Y:S05]  /*4df0*/  BSYNC B0 ;  /* 0x0000000000007941 */ /* 0x000fea0003800000 */
.L_x_350:
[----:B------:R-:W-:Y:S01]  /*4e00*/  UMOV UR4, 0xffffffff ;  /* 0xffffffff00047882 */ /* 0x000fe20000000000 */
[----:B------:R-:W-:Y:S02]  /*4e10*/  LEA.HI.X R14, R4, R17, R14, 0x2, P2 ;  /* 0x00000011040e7211 */ /* 0x000fe400010f140e */
[----:B------:R-:W-:Y:S01]  /*4e20*/  LEA.HI.X R13, R6, R19, R13, 0x2, P0 ;  /* 0x00000013060d7211 */ /* 0x000fe200000f140d */
[----:B------:R-:W-:Y:S06]  /*4e30*/  BRA.DIV UR4, `(.L_x_353) ;  /* 0x00000036040c7947 */ /* 0x000fec000b800000 */
[----:B------:R-:W-:Y:S01]  /*4e40*/  NOP ;  /* 0x0000000000007918 */ /* 0x000fe20000000000 */
.L_x_435:
[----:B------:R-:W-:Y:S01]  /*4e50*/  @!PT LDS RZ, [RZ] ;  /* 0x00000000fffff984 */ /* 0x000fe20000000800 */
[----:B------:R-:W-:Y:S01]  /*4e60*/  @!PT LDS RZ, [RZ] ;  /* 0x00000000fffff984 */ /* 0x000fe20000000800 */
[----:B------:R-:W-:Y:S01]  /*4e70*/  @!PT LDS RZ, [RZ] ;  /* 0x00000000fffff984 */ /* 0x000fe20000000800 */
[----:B------:R-:W-:Y:S01]  /*4e80*/  @!PT LDS RZ, [RZ] ;  /* 0x00000000fffff984 */ /* 0x000fe20000000800 */
[----:B------:R1:W-:Y:S06]  /*4e90*/  MEMBAR.ALL.CTA ;  /* 0x0000000000007992 */ /* 0x0003ec0000008000 */
[----:B-1----:R-:W1:Y:S01]  /*4ea0*/  FENCE.VIEW.ASYNC.S ;  /* 0x00000000000073c6 */ /* 0x002e620000000000 */
[----:B------:R-:W-:Y:S05]  /*4eb0*/  WARPSYNC.ALL ;  /* 0x0000000000007948 */ /* 0x000fea0003800000 */
[----:B------:R-:W-:Y:S01]  /*4ec0*/  BSSY B0, `(.L_x_354) ;  /* 0x0000011000007945 */ /* 0x000fe20003800000 */
        /* <DEDUP_REMOVED lines=9> */
.L_x_356:
[----:B------:R-:W-:Y:S01]  /*4f60*/  @P0 ELECT P2, URZ, PT ;  /* 0x00000000003f082f */ /* 0x000fe20003840000 */
[----:B------:R1:W-:-:S12]  /*4f70*/  UBLKRED.G.S.ADD.F32.RN [UR4], [UR6], UR7, desc[UR8] ;  /* 0x00000804060073bb */ /* 0x0003d800080a1407 */
[----:B------:R-:W-:Y:S02]  /*4f80*/  @P2 PLOP3.LUT P0, PT, P2, PT, PT, 0x8, 0x0 ;  /* 0x000000000000281c */ /* 0x000fe4000170e170 */
[----:B------:R-:W-:-:S11]  /*4f90*/  PLOP3.LUT P2, PT, PT, PT, PT, 0x8, 0x0 ;  /* 0x000000000000781c */ /* 0x000fd60003f4e170 */
[----:B-1----:R-:W-:Y:S05]  /*4fa0*/  @P0 BRA.U.ANY `(.L_x_356) ;  /* 0xfffffffd00ec0947 */ /* 0x002fea000393ffff */
[----:B------:R0:W-:Y:S01]  /*4fb0*/  UTMACMDFLUSH ;  /* 0x00000000000079b7 */ /* 0x0001e20000000000 */
[----:B------:R-:W-:-:S04]  /*4fc0*/  DEPBAR.LE SB0, 0x0 ;  /* 0x000080000000791a */ /* 0x000fc80000000000 */
.L_x_355:
[----:B------:R-:W-:Y:S05]  /*4fd0*/  BSYNC B0 ;  /* 0x0000000000007941 */ /* 0x000fea0003800000 */
.L_x_354:
        /* <DEDUP_REMOVED lines=12> */
[----:B------:R-:W-:-:S05]  /*50a0*/  IMAD.MOV.U32 R3, RZ, RZ, 0x1 ;  /* 0x00000001ff037424 */ /* 0x000fca00078e00ff */
[----:B------:R1:W-:Y:S02]  /*50b0*/  REDG.E.ADD.S32.STRONG.GPU desc[UR36][R8.64], R3 ;  /* 0x000000030800798e */ /* 0x0003e4000c10e3a4 */
.L_x_358:
[----:B------:R-:W-:Y:S05]  /*50c0*/  BSYNC B0 ;  /* 0x0000000000007941 */ /* 0x000fea0003800000 */
.L_x_357:
[----:B------:R-:W-:Y:S06]  /*50d0*/  BAR.SYNC.DEFER_BLOCKING 0x1, 0x100 ;  /* 0x0044000000007b1d */ /* 0x000fec0000010000 */
[----:B------:R-:W-:Y:S01]  /*50e0*/  ULDC.64 UR4, c[0x0][0x860] ;  /* 0x0002180000047ab9 */ /* 0x000fe20000000a00 */
[----:B------:R-:W-:Y:S01]  /*50f0*/  BSSY B0, `(.L_x_359) ;  /* 0x0000011000007945 */ /* 0x000fe20003800000 */
[----:B------:R-:W-:-:S04]  /*5100*/  IADD3 R4, P0, R12, UR4, RZ ;  /* 0x000000040c047c10 */ /* 0x000fc8000ff1e0ff */
[----:B------:R-:W-:Y:S01]  /*5110*/  IADD3.X R5, R11, UR5, RZ, P0, !PT ;  /* 0x000000050b057c10 */ /* 0x000fe200087fe4ff */
        /* <DEDUP_REMOVED lines=8> */
[----:B------:R-:W-:Y:S05]  /*51a0*/  @P1 BRA `(.L_x_360) ;  /* 0x0000000000141947 */ /* 0x000fea0003800000 */
.L_x_361:
[----:B--23--:R-:W2:Y:S04]  /*51b0*/  LDG.E.STRONG.GPU R0, desc[UR36][R4.64] ;  /* 0x0000002404007981 */ /* 0x00cea8000c1ef900 */
[----:B--2---:R-:W-:Y:S01]  /*51c0*/  CCTL.IVALL ;  /* 0x00000000ff00798f */ /* 0x004fe20002000000 */
[----:B------:R-:W-:Y:S05]  /*51d0*/  YIELD ;  /* 0x0000000000007946 */ /* 0x000fea0003800000 */
[----:B------:R-:W-:-:S13]  /*51e0*/  ISETP.NE.AND P0, PT, R0, R10, PT ;  /* 0x0000000a0000720c */ /* 0x000fda0003f05270 */
[----:B------:R-:W-:Y:S05]  /*51f0*/  @P0 BRA `(.L_x_361) ;  /* 0xfffffffc00ec0947 */ /* 0x000fea000383ffff */
.L_x_360:
[----:B------:R-:W-:Y:S05]  /*5200*/  BSYNC B0 ;  /* 0x0000000000007941 */ /* 0x000fea0003800000 */
.L_x_359:
[----:B------:R-:W-:-:S03]  /*5210*/  UMOV UR4, 0xffffffff ;  /* 0xffffffff00047882 */ /* 0x000fc60000000000 */
[----:B------:R-:W-:Y:S05]  /*5220*/  BRA.DIV UR4, `(.L_x_362) ;  /* 0x00000032042c7947 */ /* 0x000fea000b800000 */
[----:B------:R-:W-:Y:S01]  /*5230*/  NOP ;  /* 0x0000000000007918 */ /* 0x000fe20000000000 */
.L_x_438:
[----:B------:R-:W-:Y:S01]  /*5240*/  @!PT LDS RZ, [RZ] ;  /* 0x00000000fffff984 */ /* 0x000fe20000000800 */
[----:B------:R-:W-:Y:S01]  /*5250*/  @!PT LDS RZ, [RZ] ;  /* 0x00000000fffff984 */ /* 0x000fe20000000800 */
[----:B------:R-:W-:Y:S01]  /*5260*/  @!PT LDS RZ, [RZ] ;  /* 0x00000000fffff984 */ /* 0x000fe20000000800 */
[----:B------:R-:W-:Y:S01]  /*5270*/  @!PT LDS RZ, [RZ] ;  /* 0x00000000fffff984 */ /* 0x000fe20000000800 */
[----:B------:R4:W-:Y:S06]  /*5280*/  MEMBAR.ALL.CTA ;  /* 0x0000000000007992 */ /* 0x0009ec0000008000 */
[----:B----4-:R-:W4:Y:S01]  /*5290*/  FENCE.VIEW.ASYNC.S ;  /* 0x00000000000073c6 */ /* 0x010f220000000000 */
[----:B------:R-:W-:Y:S05]  /*52a0*/  WARPSYNC.ALL ;  /* 0x0000000000007948 */ /* 0x000fea0003800000 */
[----:B------:R-:W-:Y:S01]  /*52b0*/  BSSY B0, `(.L_x_363) ;  /* 0x0000011000007945 */ /* 0x000fe20003800000 */
[----:B----4-:R-:W-:Y:S06]  /*52c0*/  BAR.SYNC.DEFER_BLOCKING 0x1, 0x100 ;  /* 0x0044000000007b1d */ /* 0x010fec0000010000 */
        /* <DEDUP_REMOVED lines=8> */
.L_x_365:
[----:B------:R-:W-:Y:S01]  /*5350*/  @P0 ELECT P2, URZ, PT ;  /* 0x00000000003f082f */ /* 0x000fe20003840000 */
[----:B------:R4:W-:-:S12]  /*5360*/  UBLKRED.G.S.ADD.F32.RN [UR4], [UR6], UR7, desc[UR8] ;  /* 0x00000804060073bb */ /* 0x0009d800080a1407 */
[----:B------:R-:W-:Y:S02]  /*5370*/  @P2 PLOP3.LUT P0, PT, P2, PT, PT, 0x8, 0x0 ;  /* 0x000000000000281c */ /* 0x000fe4000170e170 */
[----:B------:R-:W-:-:S11]  /*5380*/  PLOP3.LUT P2, PT, PT, PT, PT, 0x8, 0x0 ;  /* 0x000000000000781c */ /* 0x000fd60003f4e170 */
[----:B----4-:R-:W-:Y:S05]  /*5390*/  @P0 BRA.U.ANY `(.L_x_365) ;  /* 0xfffffffd00ec0947 */ /* 0x010fea000393ffff */
[----:B------:R0:W-:Y:S01]  /*53a0*/  UTMACMDFLUSH ;  /* 0x00000000000079b7 */ /* 0x0001e20000000000 */
[----:B------:R-:W-:-:S04]  /*53b0*/  DEPBAR.LE SB0, 0x0 ;  /* 0x000080000000791a */ /* 0x000fc80000000000 */
.L_x_364:
[----:B------:R-:W-:Y:S05]  /*53c0*/  BSYNC B0 ;  /* 0x0000000000007941 */ /* 0x000fea0003800000 */
.L_x_363:
[----:B------:R-:W-:Y:S01]  /*53d0*/  NOP ;  /* 0x0000000000007918 */ /* 0x000fe20000000000 */
[----:B------:R-:W-:Y:S05]  /*53e0*/  @P1 BRA `(.L_x_330) ;  /* 0x0000002c00401947 */ /* 0x000fea0003800000 */
[----:B-1----:R-:W-:Y:S01]  /*53f0*/  IMAD.MOV.U32 R3, RZ, RZ, 0x1 ;  /* 0x00000001ff037424 */ /* 0x002fe200078e00ff */
        /* <DEDUP_REMOVED lines=8> */
[----:B012345:R-:W-:Y:S04]  /*5480*/  CCTL.IVALL ;  /* 0x00000000ff00798f */ /* 0x03ffe80002000000 */
[----:B------:R1:W-:Y:S01]  /*5490*/  REDG.E.ADD.S32.STRONG.GPU desc[UR36][R4.64], R3 ;  /* 0x000000030400798e */ /* 0x0003e2000c10e3a4 */
[----:B------:R-:W-:Y:S05]  /*54a0*/  BRA `(.L_x_330) ;  /* 0x0000002c00107947 */ /* 0x000fea0003800000 */
.L_x_328:
        /* <DEDUP_REMOVED lines=20> */
[----:B------:R-:W-:Y:S02]  /*55f0*/  UIMAD UR6, UR8, UR10, URZ ;  /* 0x0000000a080672a4 */ /* 0x000fe4000f8e023f */
[----:B------:R-:W-:Y:S01]  /*5600*/  USHF.R.S32.HI UR10, URZ, 0x1f, UR7 ;  /* 0x0000001f3f0a7899 */ /* 0x000fe20008011407 */
[----:B--2---:R-:W-:Y:S01]  /*5610*/  ISETP.GE.AND P1, PT, R4, 0x1, PT ;  /* 0x000000010400780c */ /* 0x004fe20003f26270 */
[----:B------:R-:W-:Y:S02]  /*5620*/  UIMAD UR6, UR9, UR11, UR6 ;  /* 0x0000000b090672a4 */ /* 0x000fe4000f8e0206 */
[----:B------:R-:W-:-:S02]  /*5630*/  UIMAD UR11, UR7, UR13, URZ ;  /* 0x0000000d070b72a4 */ /* 0x000fc4000f8e023f */
[----:B------:R-:W-:Y:S02]  /*5640*/  UIADD3 UR5, UR5, UR6, URZ ;  /* 0x0000000605057290 */ /* 0x000fe4000fffe03f */
[----:B------:R-:W-:Y:S02]  /*5650*/  UIMAD UR6, UR10, UR14, URZ ;  /* 0x0000000e0a0672a4 */ /* 0x000fe4000f8e023f */
[----:B------:R-:W-:Y:S02]  /*5660*/  UIADD3 UR10, UP0, UR11, UR9, URZ ;  /* 0x000000090b0a7290 */ /* 0x000fe4000ff1e03f */
        /* <DEDUP_REMOVED lines=13> */
[----:B------:R-:W-:-:S04]  /*5740*/  LEA.HI R3, R3, R0, RZ, 0x7 ;  /* 0x0000000003037211 */ /* 0x000fc800078f38ff */
        /* <DEDUP_REMOVED lines=17> */
.L_x_392:
        /* <DEDUP_REMOVED lines=17> */
.L_x_370:
[----:B------:R-:W2:Y:S04]  /*5970*/  LDG.E.STRONG.GPU R6, desc[UR36][R2.64] ;  /* 0x0000002402067981 */ /* 0x000ea8000c1ef900 */
[----:B--2---:R-:W-:Y:S01]  /*5980*/  CCTL.IVALL ;  /* 0x00000000ff00798f */ /* 0x004fe20002000000 */
[----:B------:R-:W-:Y:S05]  /*5990*/  YIELD ;  /* 0x0000000000007946 */ /* 0x000fea0003800000 */
[----:B------:R-:W-:-:S13]  /*59a0*/  ISETP.NE.AND P3, PT, R6, UR26, PT ;  /* 0x0000001a06007c0c */ /* 0x000fda000bf65270 */
[----:B------:R-:W-:Y:S05]  /*59b0*/  @P3 BRA `(.L_x_370) ;  /* 0xfffffffc00ec3947 */ /* 0x000fea000383ffff */
.L_x_369:
[----:B------:R-:W-:Y:S05]  /*59c0*/  BSYNC B0 ;  /* 0x0000000000007941 */ /* 0x000fea0003800000 */
.L_x_368:
[----:B------:R-:W-:-:S03]  /*59d0*/  UMOV UR23, 0xffffffff ;  /* 0xffffffff00177882 */ /* 0x000fc60000000000 */
[----:B------:R-:W-:Y:S05]  /*59e0*/  BRA.DIV UR23, `(.L_x_371) ;  /* 0x0000002a17587947 */ /* 0x000fea000b800000 */
[----:B------:R-:W-:Y:S01]  /*59f0*/  NOP ;  /* 0x0000000000007918 */ /* 0x000fe20000000000 */
.L_x_441:
        /* <DEDUP_REMOVED lines=19> */
.L_x_373:
[----:B------:R-:W-:Y:S05]  /*5b30*/  BSYNC B0 ;  /* 0x0000000000007941 */ /* 0x000fea0003800000 */
.L_x_372:
        /* <DEDUP_REMOVED lines=13> */
.L_x_375:
[----:B------:R-:W-:Y:S05]  /*5c10*/  BSYNC B0 ;  /* 0x0000000000007941 */ /* 0x000fea0003800000 */
.L_x_374:
[----:B------:R-:W-:Y:S06]  /*5c20*/  BAR.ARV 0xa, 0xa0 ;  /* 0x0282800000007b1d */ /* 0x000fec0000002000 */
[----:B------:R-:W-:Y:S04]  /*5c30*/  BSSY B0, `(.L_x_376) ;  /* 0x0000003000007945 */ /* 0x000fe80003800000 */
[----:B------:R-:W-:Y:S05]  /*5c40*/  @!P0 BRA `(.L_x_377) ;  /* 0x0000000000048947 */ /* 0x000fea0003800000 */
[----:B------:R-:W-:-:S04]  /*5c50*/  DEPBAR.LE SB0, 0x0 ;  /* 0x000080000000791a */ /* 0x000fc80000000000 */
.L_x_377:
[----:B------:R-:W-:Y:S05]  /*5c60*/  BSYNC B0 ;  /* 0x0000000000007941 */ /* 0x000fea0003800000 */
.L_x_376:
        /* <DEDUP_REMOVED lines=19> */
.L_x_379:
[----:B------:R-:W-:Y:S05]  /*5da0*/  BSYNC B0 ;  /* 0x0000000000007941 */ /* 0x000fea0003800000 */
.L_x_378:
        /* <DEDUP_REMOVED lines=9> */
.L_x_382:
[----:B------:R-:W2:Y:S04]  /*5e40*/  LDG.E.STRONG.GPU R6, desc[UR36][R2.64] ;  /* 0x0000002402067981 */ /* 0x000ea8000c1ef900 */
[----:B--2---:R-:W-:Y:S01]  /*5e50*/  CCTL.IVALL ;  /* 0x00000000ff00798f */ /* 0x004fe20002000000 */
[----:B------:R-:W-:Y:S05]  /*5e60*/  YIELD ;  /* 0x0000000000007946 */ /* 0x000fea0003800000 */
[----:B------:R-:W-:-:S13]  /*5e70*/  ISETP.NE.AND P3, PT, R6, UR26, PT ;  /* 0x0000001a06007c0c */ /* 0x000fda000bf65270 */
[----:B------:R-:W-:Y:S05]  /*5e80*/  @P3 BRA `(.L_x_382) ;  /* 0xfffffffc00ec3947 */ /* 0x000fea000383ffff */
.L_x_381:
[----:B------:R-:W-:Y:S05]  /*5e90*/  BSYNC B0 ;  /* 0x0000000000007941 */ /* 0x000fea0003800000 */
.L_x_380:
[----:B------:R-:W-:-:S03]  /*5ea0*/  UMOV UR8, 0xffffffff ;  /* 0xffffffff00087882 */ /* 0x000fc60000000000 */
[----:B------:R-:W-:Y:S05]  /*5eb0*/  BRA.DIV UR8, `(.L_x_383) ;  /* 0x0000002608407947 */ /* 0x000fea000b800000 */
[----:B------:R-:W-:Y:S01]  /*5ec0*/  NOP ;  /* 0x0000000000007918 */ /* 0x000fe20000000000 */
.L_x_444:
        /* <DEDUP_REMOVED lines=13> */
.L_x_385:
[----:B------:R-:W-:Y:S05]  /*5fa0*/  BSYNC B0 ;  /* 0x0000000000007941 */ /* 0x000fea0003800000 */
.L_x_384:
        /* <DEDUP_REMOVED lines=13> */
.L_x_387:
[----:B------:R-:W-:Y:S05]  /*6080*/  BSYNC B0 ;  /* 0x0000000000007941 */ /* 0x000fea0003800000 */
.L_x_386:
[----:B------:R-:W-:Y:S06]  /*6090*/  BAR.ARV 0xa, 0xa0 ;  /* 0x0282800000007b1d */ /* 0x000fec0000002000 */
[----:B------:R-:W-:Y:S04]  /*60a0*/  BSSY B0, `(.L_x_388) ;  /* 0x0000003000007945 */ /* 0x000fe80003800000 */
[----:B------:R-:W-:Y:S05]  /*60b0*/  @!P0 BRA `(.L_x_389) ;  /* 0x0000000000048947 */ /* 0x000fea0003800000 */
[----:B------:R-:W-:-:S04]  /*60c0*/  DEPBAR.LE SB0, 0x0 ;  /* 0x000080000000791a */ /* 0x000fc80000000000 */
.L_x_389:
[----:B------:R-:W-:Y:S05]  /*60d0*/  BSYNC B0 ;  /* 0x0000000000007941 */ /* 0x000fea0003800000 */
.L_x_388:
        /* <DEDUP_REMOVED lines=19> */
.L_x_391:
[----:B------:R-:W-:Y:S05]  /*6210*/  BSYNC B0 ;  /* 0x0000000000007941 */ /* 0x000fea0003800000 */
.L_x_390:
[----:B------:R-:W-:Y:S02]  /*6220*/  UIADD3 UR4, UR4, 0x2, URZ ;  /* 0x0000000204047890 */ /* 0x000fe4000fffe03f */
[----:B------:R-:W-:Y:S01]  /*6230*/  UIADD3 UR5, UR5, 0x1, URZ ;  /* 0x0000000105057890 */ /* 0x000fe2000fffe03f */
[----:B------:R-:W-:Y:S11]  /*6240*/  @P2 BRA `(.L_x_392) ;  /* 0xfffffff400842947 */ /* 0x000ff6000383ffff */
.L_x_367:
        /* <DEDUP_REMOVED lines=13> */
.L_x_395:
[----:B------:R-:W2:Y:S04]  /*6320*/  LDG.E.STRONG.GPU R0, desc[UR36][R2.64] ;  /* 0x0000002402007981 */ /* 0x000ea8000c1ef900 */
[----:B--2---:R-:W-:Y:S01]  /*6330*/  CCTL.IVALL ;  /* 0x00000000ff00798f */ /* 0x004fe20002000000 */
[----:B------:R-:W-:Y:S05]  /*6340*/  YIELD ;  /* 0x0000000000007946 */ /* 0x000fea0003800000 */
[----:B------:R-:W-:-:S13]  /*6350*/  ISETP.NE.AND P2, PT, R0, UR26, PT ;  /* 0x0000001a00007c0c */ /* 0x000fda000bf45270 */
[----:B------:R-:W-:Y:S05]  /*6360*/  @P2 BRA `(.L_x_395) ;  /* 0xfffffffc00ec2947 */ /* 0x000fea000383ffff */
.L_x_394:
[----:B------:R-:W-:Y:S05]  /*6370*/  BSYNC B0 ;  /* 0x0000000000007941 */ /* 0x000fea0003800000 */
.L_x_393:
[----:B------:R-:W-:-:S03]  /*6380*/  UMOV UR5, 0xffffffff ;  /* 0xffffffff00057882 */ /* 0x000fc60000000000 */
[----:B------:R-:W-:Y:S05]  /*6390*/  BRA.DIV UR5, `(.L_x_396) ;  /* 0x0000002205247947 */ /* 0x000fea000b800000 */
[----:B------:R-:W-:Y:S01]  /*63a0*/  NOP ;  /* 0x0000000000007918 */ /* 0x000fe20000000000 */
.L_x_447:
        /* <DEDUP_REMOVED lines=22> */
.L_x_398:
[----:B------:R-:W-:Y:S05]  /*6510*/  BSYNC B0 ;  /* 0x0000000000007941 */ /* 0x000fea0003800000 */
.L_x_397:
        /* <DEDUP_REMOVED lines=20> */
.L_x_400:
[----:B------:R-:W-:Y:S05]  /*6660*/  BSYNC B0 ;  /* 0x0000000000007941 */ /* 0x000fea0003800000 */
.L_x_399:
[----:B------:R-:W-:Y:S06]  /*6670*/  BAR.ARV 0xa, 0xa0 ;  /* 0x0282800000007b1d */ /* 0x000fec0000002000 */
[----:B------:R-:W-:Y:S04]  /*6680*/  BSSY B0, `(.L_x_401) ;  /* 0x0000003000007945 */ /* 0x000fe80003800000 */
[----:B------:R-:W-:Y:S05]  /*6690*/  @!P0 BRA `(.L_x_402) ;  /* 0x0000000000048947 */ /* 0x000fea0003800000 */
[----:B------:R-:W-:-:S04]  /*66a0*/  DEPBAR.LE SB0, 0x0 ;  /* 0x000080000000791a */ /* 0x000fc80000000000 */
.L_x_402:
[----:B------:R-:W-:Y:S05]  /*66b0*/  BSYNC B0 ;  /* 0x0000000000007941 */ /* 0x000fea0003800000 */
.L_x_401:
        /* <DEDUP_REMOVED lines=19> */
.L_x_366:
        /* <DEDUP_REMOVED lines=55> */
.L_x_448:
        /* <DEDUP_REMOVED lines=10> */
.L_x_406:
        /* <DEDUP_REMOVED lines=64> */
.L_x_417:
[----:B------:R-:W-:-:S04]  /*7000*/  SHF.L.U32 R21, R9, 0x1f, RZ ;  /* 0x0000001f09157819 */ /* 0x000fc800000006ff */
[----:B-1----:R-:W1:Y:S02]  /*7010*/  SYNCS.PHASECHK.TRANS64.TRYWAIT P1, [R11+URZ+0x30c40], R21 ;  /* 0x030c40150b0075a7 */ /* 0x002e64000802017f */
[----:B-12---:R-:W-:Y:S05]  /*7020*/  @!P1 BRA `(.L_x_409) ;  /* 0x0000001400309947 */ /* 0x006fea0003800000 */
.L_x_449:
[----:B------:R-:W-:Y:S05]  /*7030*/  @P0 BRA `(.L_x_410) ;  /* 0x0000000000140947 */ /* 0x000fea0003800000 */
[----:B------:R-:W-:Y:S01]  /*7040*/  ISETP.NE.AND P1, PT, R14, RZ, PT ;  /* 0x000000ff0e00720c */ /* 0x000fe20003f25270 */
[----:B------:R-:W-:-:S04]  /*7050*/  IMAD.MOV.U32 R0, RZ, RZ, 0x4200 ;  /* 0x00004200ff007424 */ /* 0x000fc800078e00ff */
[----:B------:R2:W-:Y:S08]  /*7060*/  SYNCS.ARRIVE.TRANS64 RZ, [R11+URZ+0x30c30], R0 ;  /* 0x030c30000bff79a7 */ /* 0x0005f0000800003f */
[----:B------:R-:W-:Y:S05]  /*7070*/  @!P1 BRA `(.L_x_410) ;  /* 0x0000000000049947 */ /* 0x000fea0003800000 */
[----:B------:R-:W-:Y:S01]  /*7080*/  BPT.TRAP 0x1 ;  /* 0x000000040000795c */ /* 0x000fe20000300000 */
.L_x_410:
        /* <DEDUP_REMOVED lines=29> */
.L_x_450:
[----:B------:R-:W-:Y:S05]  /*7260*/  @P0 BRA `(.L_x_412) ;  /* 0x0000000000140947 */ /* 0x000fea0003800000 */
[----:B------:R-:W-:Y:S01]  /*7270*/  ISETP.NE.AND P1, PT, R14, RZ, PT ;  /* 0x000000ff0e00720c */ /* 0x000fe20003f25270 */
[----:B------:R-:W-:-:S04]  /*7280*/  IMAD.MOV.U32 R2, RZ, RZ, 0x4200 ;  /* 0x00004200ff027424 */ /* 0x000fc800078e00ff */
[----:B------:R3:W-:Y:S08]  /*7290*/  SYNCS.ARRIVE.TRANS64 RZ, [R11+URZ+0x30c18], R2 ;  /* 0x030c18020bff79a7 */ /* 0x0007f0000800003f */
[----:B------:R-:W-:Y:S05]  /*72a0*/  @!P1 BRA `(.L_x_412) ;  /* 0x0000000000049947 */ /* 0x000fea0003800000 */
[----:B------:R-:W-:Y:S01]  /*72b0*/  BPT.TRAP 0x1 ;  /* 0x000000040000795c */ /* 0x000fe20000300000 */
.L_x_412:
        /* <DEDUP_REMOVED lines=20> */
.L_x_451:
        /* <DEDUP_REMOVED lines=9> */
.L_x_414:
        /* <DEDUP_REMOVED lines=24> */
.L_x_453:
[----:B------:R-:W-:Y:S05]  /*7610*/  @P0 BRA `(.L_x_416) ;  /* 0x0000000000140947 */ /* 0x000fea0003800000 */
[----:B------:R-:W-:Y:S01]  /*7620*/  ISETP.NE.AND P1, PT, R14, RZ, PT ;  /* 0x000000ff0e00720c */ /* 0x000fe20003f25270 */
[----:B-1----:R-:W-:-:S04]  /*7630*/  IMAD.MOV.U32 R4, RZ, RZ, 0x4200 ;  /* 0x00004200ff047424 */ /* 0x002fc800078e00ff */
[----:B------:R2:W-:Y:S08]  /*7640*/  SYNCS.ARRIVE.TRANS64 RZ, [R11+URZ+0x30c10], R4 ;  /* 0x030c10040bff79a7 */ /* 0x0005f0000800003f */
[----:B------:R-:W-:Y:S05]  /*7650*/  @!P1 BRA `(.L_x_416) ;  /* 0x0000000000049947 */ /* 0x000fea0003800000 */
[----:B------:R-:W-:Y:S01]  /*7660*/  BPT.TRAP 0x1 ;  /* 0x000000040000795c */ /* 0x000fe20000300000 */
.L_x_416:
        /* <DEDUP_REMOVED lines=22> */
.L_x_408:
[----:B------:R-:W-:-:S13]  /*77d0*/  ISETP.NE.AND P1, PT, R19, RZ, PT ;  /* 0x000000ff1300720c */ /* 0x000fda0003f25270 */
[----:B------:R-:W-:Y:S05]  /*77e0*/  @!P1 BRA `(.L_x_407) ;  /* 0x0000000000f09947 */ /* 0x000fea0003800000 */
[----:B------:R-:W-:-:S04]  /*77f0*/  SHF.L.U32 R12, R9, 0x1f, RZ ;  /* 0x0000001f090c7819 */ /* 0x000fc800000006ff */
[----:B------:R-:W3:Y:S02]  /*7800*/  SYNCS.PHASECHK.TRANS64.TRYWAIT P1, [R11+URZ+0x30c40], R12 ;  /* 0x030c400c0b0075a7 */ /* 0x000ee4000802017f */
[----:B---3--:R-:W-:Y:S05]  /*7810*/  @!P1 BRA `(.L_x_418) ;  /* 0x0000000c00889947 */ /* 0x008fea0003800000 */
.L_x_454:
[----:B------:R-:W-:Y:S05]  /*7820*/  @P0 BRA `(.L_x_419) ;  /* 0x0000000000140947 */ /* 0x000fea0003800000 */
[----:B------:R-:W-:Y:S01]  /*7830*/  ISETP.NE.AND P1, PT, R14, RZ, PT ;  /* 0x000000ff0e00720c */ /* 0x000fe20003f25270 */
[----:B-12---:R-:W-:-:S04]  /*7840*/  IMAD.MOV.U32 R4, RZ, RZ, 0x4200 ;  /* 0x00004200ff047424 */ /* 0x006fc800078e00ff */
[----:B------:R4:W-:Y:S08]  /*7850*/  SYNCS.ARRIVE.TRANS64 RZ, [R11+URZ+0x30c30], R4 ;  /* 0x030c30040bff79a7 */ /* 0x0009f0000800003f */
[----:B------:R-:W-:Y:S05]  /*7860*/  @!P1 BRA `(.L_x_419) ;  /* 0x0000000000049947 */ /* 0x000fea0003800000 */
[----:B------:R-:W-:Y:S01]  /*7870*/  BPT.TRAP 0x1 ;  /* 0x000000040000795c */ /* 0x000fe20000300000 */
.L_x_419:
        /* <DEDUP_REMOVED lines=26> */
.L_x_455:
[----:B------:R-:W-:Y:S05]  /*7a20*/  @P0 BRA `(.L_x_421) ;  /* 0x0000000000140947 */ /* 0x000fea0003800000 */
[----:B------:R-:W-:Y:S01]  /*7a30*/  ISETP.NE.AND P0, PT, R14, RZ, PT ;  /* 0x000000ff0e00720c */ /* 0x000fe20003f05270 */
[----:B------:R-:W-:-:S04]  /*7a40*/  IMAD.MOV.U32 R4, RZ, RZ, 0x4200 ;  /* 0x00004200ff047424 */ /* 0x000fc800078e00ff */
[----:B------:R2:W-:Y:S08]  /*7a50*/  SYNCS.ARRIVE.TRANS64 RZ, [R11+URZ+0x30c18], R4 ;  /* 0x030c18040bff79a7 */ /* 0x0005f0000800003f */
[----:B------:R-:W-:Y:S05]  /*7a60*/  @!P0 BRA `(.L_x_421) ;  /* 0x0000000000048947 */ /* 0x000fea0003800000 */
[----:B------:R-:W-:Y:S01]  /*7a70*/  BPT.TRAP 0x1 ;  /* 0x000000040000795c */ /* 0x000fe20000300000 */
.L_x_421:
        /* <DEDUP_REMOVED lines=19> */
.L_x_407:
[----:B------:R-:W4:Y:S01]  /*7bb0*/  S2R R2, SR_TID.X ;  /* 0x0000000000027919 */ /* 0x000f220000002100 */
[----:B------:R-:W-:Y:S01]  /*7bc0*/  IMAD R13, R20, 0x8, R11 ;  /* 0x00000008140d7824 */ /* 0x000fe200078e020b */
[----:B----4-:R-:W-:Y:S02]  /*7bd0*/  LOP3.LUT R3, R2, 0x7f, RZ, 0xc0, !PT ;  /* 0x0000007f02037812 */ /* 0x010fe400078ec0ff */
[----:B------:R-:W-:Y:S02]  /*7be0*/  SHF.L.U32 R2, R9, 0x1f, RZ ;  /* 0x0000001f09027819 */ /* 0x000fe400000006ff */
[----:B------:R-:W-:Y:S02]  /*7bf0*/  ISETP.NE.AND P1, PT, R3, RZ, PT ;  /* 0x000000ff0300720c */ /* 0x000fe40003f25270 */
[----:B------:R-:W4:Y:S02]  /*7c00*/  SYNCS.PHASECHK.TRANS64.TRYWAIT P0, [R13+URZ+0x30c40], R2 ;  /* 0x030c40020d0075a7 */ /* 0x000f24000800017f */
[----:B----4-:R-:W-:Y:S09]  /*7c10*/  @!P0 BRA `(.L_x_422) ;  /* 0x0000000800b08947 */ /* 0x010ff20003800000 */
.L_x_456:
[----:B------:R-:W-:Y:S05]  /*7c20*/  @P1 BRA `(.L_x_423) ;  /* 0x0000000000181947 */ /* 0x000fea0003800000 */
[----:B------:R-:W5:Y:S01]  /*7c30*/  S2R R3, SR_TID.X ;  /* 0x0000000000037919 */ /* 0x000f620000002100 */
[----:B----4-:R-:W-:-:S04]  /*7c40*/  IMAD.MOV.U32 R2, RZ, RZ, 0x4200 ;  /* 0x00004200ff027424 */ /* 0x010fc800078e00ff */
[----:B------:R4:W-:Y:S01]  /*7c50*/  SYNCS.ARRIVE.TRANS64 RZ, [R13+URZ+0x30c30], R2 ;  /* 0x030c30020dff79a7 */ /* 0x0009e2000800003f */
[----:B-----5:R-:W-:-:S13]  /*7c60*/  LOP3.LUT P0, RZ, R3, 0x1f, RZ, 0xc0, !PT ;  /* 0x0000001f03ff7812 */ /* 0x020fda000780c0ff */
[----:B----4-:R-:W-:Y:S05]  /*7c70*/  @!P0 BRA `(.L_x_423) ;  /* 0x0000000000048947 */ /* 0x010fea0003800000 */
[----:B--2---:R-:W-:Y:S01]  /*7c80*/  BPT.TRAP 0x1 ;  /* 0x000000040000795c */ /* 0x004fe20000300000 */
.L_x_423:
        /* <DEDUP_REMOVED lines=33> */
.L_x_404:
[----:B------:R-:W-:Y:S05]  /*7ea0*/  BSYNC B0 ;  /* 0x0000000000007941 */ /* 0x000fea0003800000 */
.L_x_403:
[----:B------:R-:W-:-:S03]  /*7eb0*/  UMOV UR6, 0xffffffff ;  /* 0xffffffff00067882 */ /* 0x000fc60000000000 */
[----:B------:R-:W-:Y:S05]  /*7ec0*/  BRA.DIV UR6, `(.L_x_424) ;  /* 0x0000000a06187947 */ /* 0x000fea000b800000 */
[----:B------:R-:W-:-:S13]  /*7ed0*/  ELECT P0, URZ, PT ;  /* 0x00000000003f782f */ /* 0x000fda0003800000 */
.L_x_459:
[----:B------:R-:W-:Y:S05]  /*7ee0*/  @!P0 BRA `(.L_x_330) ;  /* 0x0000000000808947 */ /* 0x000fea0003800000 */
[----:B------:R-:W-:-:S04]  /*7ef0*/  LOP3.LUT R16, R16, 0x2, RZ, 0xfc, !PT ;  /* 0x0000000210107812 */ /* 0x000fc800078efcff */
[----:B------:R-:W-:-:S13]  /*7f00*/  ISETP.NE.AND P0, PT, R16, 0x3, PT ;  /* 0x000000031000780c */ /* 0x000fda0003f05270 */
[----:B------:R-:W-:Y:S05]  /*7f10*/  @!P0 BRA `(.L_x_425) ;  /* 0x0000000000048947 */ /* 0x000fea0003800000 */
[----:B------:R-:W-:Y:S01]  /*7f20*/  BPT.TRAP 0x1 ;  /* 0x000000040000795c */ /* 0x000fe20000300000 */
.L_x_425:
        /* <DEDUP_REMOVED lines=15> */
.L_x_460:
[----:B------:R-:W2:Y:S02]  /*8020*/  SYNCS.PHASECHK.TRANS64.TRYWAIT P1, [R3+URZ], R2 ;  /* 0x00000002030075a7 */ /* 0x000ea4000802017f */
[----:B--2---:R-:W-:Y:S05]  /*8030*/  @!P1 BRA `(.L_x_427) ;  /* 0x0000000400f49947 */ /* 0x004fea0003800000 */
.L_x_461:
[----:B------:R-:W-:Y:S05]  /*8040*/  @!P0 BRA `(.L_x_428) ;  /* 0x0000000000048947 */ /* 0x000fea0003800000 */
[----:B------:R-:W-:Y:S01]  /*8050*/  BPT.TRAP 0x1 ;  /* 0x000000040000795c */ /* 0x000fe20000300000 */
.L_x_428:
[----:B--2---:R-:W-:-:S04]  /*8060*/  VIADD R3, R7, 0x30c40 ;  /* 0x00030c4007037836 */ /* 0x004fc80000000000 */
[----:B------:R-:W-:-:S04]  /*8070*/  IMAD R0, R0, 0x8, R3 ;  /* 0x0000000800007824 */ /* 0x000fc800078e0203 */
[----:B------:R-:W2:Y:S02]  /*8080*/  SYNCS.PHASECHK.TRANS64.TRYWAIT P0, [R0+URZ], R5 ;  /* 0x00000005000075a7 */ /* 0x000ea4000800017f */
[----:B--2---:R-:W-:Y:S05]  /*8090*/  @!P0 BRA `(.L_x_429) ;  /* 0x0000000400f08947 */ /* 0x004fea0003800000 */
.L_x_462:
[----:B------:R-:W-:-:S07]  /*80a0*/  IMAD R3, R4, 0x8, R3 ;  /* 0x0000000804037824 */ /* 0x000fce00078e0203 */
.L_x_430:
[----:B---3--:R3:W4:Y:S02]  /*80b0*/  SYNCS.PHASECHK.TRANS64.TRYWAIT P0, [R3+URZ], R2 ;  /* 0x00000002030075a7 */ /* 0x008724000800017f */
[----:B----4-:R-:W-:Y:S05]  /*80c0*/  @!P0 NANOSLEEP.SYNCS 0x989680 ;  /* 0x009896800000895d */ /* 0x010fea0003900000 */
[----:B------:R-:W4:Y:S02]  /*80d0*/  @!P0 SYNCS.PHASECHK.TRANS64 P0, [R3+URZ], R2 ;  /* 0x00000002030085a7 */ /* 0x000f24000800007f */
[----:B----4-:R-:W-:Y:S05]  /*80e0*/  @!P0 BRA `(.L_x_430) ;  /* 0xfffffffc00f08947 */ /* 0x010fea000383ffff */
.L_x_330:
[----:B------:R-:W-:Y:S05]  /*80f0*/  BSYNC B6 ;  /* 0x0000000000067941 */ /* 0x000fea0003800000 */
.L_x_327:
[----:B------:R-:W-:Y:S05]  /*8100*/  EXIT ;  /* 0x000000000000794d */ /* 0x000fea0003800000 */
.L_x_335:
[----:B------:R-:W-:Y:S02]  /*8110*/  IMAD.MOV.U32 R12, RZ, RZ, RZ ;  /* 0x000000ffff0c7224 */ /* 0x000fe400078e00ff */
[----:B------:R-:W-:Y:S02]  /*8120*/  IMAD.MOV.U32 R11, RZ, RZ, 0x1f ;  /* 0x0000001fff0b7424 */ /* 0x000fe400078e00ff */
[----:B------:R-:W-:-:S07]  /*8130*/  IMAD.MOV.U32 R15, RZ, RZ, -0x1 ;  /* 0xffffffffff0f7424 */ /* 0x000fce00078e00ff */
[----:B------:R-:W-:Y:S05]  /*8140*/  WARPSYNC.COLLECTIVE R15, `(.L_x_431) ;  /* 0x000000000f087348 */ /* 0x000fea0003c00000 */
[----:B------:R1:W2:Y:S02]  /*8150*/  SHFL.IDX P6, R14, R13, R12, R11 ;  /* 0x0000000c0d0e7389 */ /* 0x0002a400000c000b */
[----:B-12---:R-:W-:Y:S01]  /*8160*/  ENDCOLLECTIVE ;  /* 0x000000000000791b */ /* 0x006fe20003800000 */
.L_x_431:
[----:B------:R-:W-:Y:S05]  /*8170*/  BRA `(.L_x_432) ;  /* 0xffffff8800747947 */ /* 0x000fea000383ffff */
.L_x_337:
[----:B--2---:R2:W3:Y:S02]  /*8180*/  SYNCS.PHASECHK.TRANS64.TRYWAIT P0, [R2+URZ+0x30c00], R7 ;  /* 0x030c0007020075a7 */ /* 0x0044e4000800017f */
[----:B---3--:R-:W-:Y:S05]  /*8190*/  @!P0 NANOSLEEP.SYNCS 0x989680 ;  /* 0x009896800000895d */ /* 0x008fea0003900000 */
[----:B------:R-:W3:Y:S02]  /*81a0*/  @!P0 SYNCS.PHASECHK.TRANS64 P0, [R2+URZ+0x30c00], R7 ;  /* 0x030c0007020085a7 */ /* 0x000ee4000800007f */
[----:B---3--:R-:W-:Y:S05]  /*81b0*/  @!P0 BRA `(.L_x_337) ;  /* 0xfffffffc00f08947 */ /* 0x008fea000383ffff */
[----:B------:R-:W-:Y:S05]  /*81c0*/  BRA `(.L_x_336) ;  /* 0xffffff8800847947 */ /* 0x000fea000383ffff */
.L_x_342:
[----:B--2---:R2:W3:Y:S02]  /*81d0*/  SYNCS.PHASECHK.TRANS64.TRYWAIT P1, [R9+URZ+0x30c10], R12 ;  /* 0x030c100c090075a7 */ /* 0x0044e4000802017f */
[----:B---3--:R-:W-:Y:S05]  /*81e0*/  @!P1 NANOSLEEP.SYNCS 0x989680 ;  /* 0x009896800000995d */ /* 0x008fea0003900000 */
[----:B------:R-:W3:Y:S02]  /*81f0*/  @!P1 SYNCS.PHASECHK.TRANS64 P1, [R9+URZ+0x30c10], R12 ;  /* 0x030c100c090095a7 */ /* 0x000ee4000802007f */
[----:B---3--:R-:W-:Y:S05]  /*8200*/  @!P1 BRA `(.L_x_342) ;  /* 0xfffffffc00f09947 */ /* 0x008fea000383ffff */
[----:B------:R-:W-:Y:S05]  /*8210*/  BRA `(.L_x_341) ;  /* 0xffffff94003c7947 */ /* 0x000fea000383ffff */
.L_x_346:
[----:B------:R1:W1:Y:S02]  /*8220*/  SYNCS.PHASECHK.TRANS64.TRYWAIT P1, [R9+URZ+0x30c30], R12 ;  /* 0x030c300c090075a7 */ /* 0x000264000802017f */
[----:B-1----:R-:W-:Y:S05]  /*8230*/  @!P1 NANOSLEEP.SYNCS 0x989680 ;  /* 0x009896800000995d */ /* 0x002fea0003900000 */
[----:B------:R-:W1:Y:S02]  /*8240*/  @!P1 SYNCS.PHASECHK.TRANS64 P1, [R9+URZ+0x30c30], R12 ;  /* 0x030c300c090095a7 */ /* 0x000e64000802007f */
[----:B-1----:R-:W-:Y:S05]  /*8250*/  @!P1 BRA `(.L_x_346) ;  /* 0xfffffffc00f09947 */ /* 0x002fea000383ffff */
[----:B------:R-:W-:Y:S05]  /*8260*/  BRA `(.L_x_345) ;  /* 0xffffff98004c7947 */ /* 0x000fea000383ffff */
.L_x_353:
[----:B------:R-:W-:Y:S01]  /*8270*/  BSSY B0, `(.L_x_433) ;  /* 0x0000005000007945 */ /* 0x000fe20003800000 */
[----:B------:R-:W-:-:S07]  /*8280*/  IMAD.MOV.U32 R15, RZ, RZ, -0x1 ;  /* 0xffffffffff0f7424 */ /* 0x000fce00078e00ff */
[----:B---3--:R-:W-:Y:S05]  /*8290*/  WARPSYNC.COLLECTIVE R15, `(.L_x_434) ;  /* 0x000000000f087348 */ /* 0x008fea0003c00000 */
[----:B------:R-:W-:Y:S01]  /*82a0*/  NOP ;  /* 0x0000000000007918 */ /* 0x000fe20000000000 */
[----:B---3--:R-:W-:Y:S01]  /*82b0*/  ENDCOLLECTIVE ;  /* 0x000000000000791b */ /* 0x008fe20003800000 */
.L_x_434:
[----:B------:R-:W-:Y:S05]  /*82c0*/  BSYNC B0 ;  /* 0x0000000000007941 */ /* 0x000fea0003800000 */
.L_x_433:
[----:B------:R-:W-:Y:S05]  /*82d0*/  BRA `(.L_x_435) ;  /* 0xffffffc800dc7947 */ /* 0x000fea000383ffff */
.L_x_362:
[----:B------:R-:W-:Y:S01]  /*82e0*/  BSSY B0, `(.L_x_436) ;  /* 0x0000005000007945 */ /* 0x000fe20003800000 */
[----:B------:R-:W-:-:S07]  /*82f0*/  IMAD.MOV.U32 R15, RZ, RZ, -0x1 ;  /* 0xffffffffff0f7424 */ /* 0x000fce00078e00ff */
[----:B-123--:R-:W-:Y:S05]  /*8300*/  WARPSYNC.COLLECTIVE R15, `(.L_x_437) ;  /* 0x000000000f087348 */ /* 0x00efea0003c00000 */
[----:B------:R-:W-:Y:S01]  /*8310*/  NOP ;  /* 0x0000000000007918 */ /* 0x000fe20000000000 */
[----:B-123--:R-:W-:Y:S01]  /*8320*/  ENDCOLLECTIVE ;  /* 0x000000000000791b */ /* 0x00efe20003800000 */
.L_x_437:
[----:B------:R-:W-:Y:S05]  /*8330*/  BSYNC B0 ;  /* 0x0000000000007941 */ /* 0x000fea0003800000 */
.L_x_436:
[----:B------:R-:W-:Y:S05]  /*8340*/  BRA `(.L_x_438) ;  /* 0xffffffcc00bc7947 */ /* 0x000fea000383ffff */
.L_x_371:
[----:B------:R-:W-:Y:S01]  /*8350*/  BSSY B0, `(.L_x_439) ;  /* 0x0000005000007945 */ /* 0x000fe20003800000 */
[----:B------:R-:W-:-:S07]  /*8360*/  IMAD.MOV.U32 R15, RZ, RZ, -0x1 ;  /* 0xffffffffff0f7424 */ /* 0x000fce00078e00ff */
[----:B------:R-:W-:Y:S05]  /*8370*/  WARPSYNC.COLLECTIVE R15, `(.L_x_440) ;  /* 0x000000000f087348 */ /* 0x000fea0003c00000 */
[----:B------:R-:W-:Y:S01]  /*8380*/  NOP ;  /* 0x0000000000007918 */ /* 0x000fe20000000000 */
[----:B------:R-:W-:Y:S01]  /*8390*/  ENDCOLLECTIVE ;  /* 0x000000000000791b */ /* 0x000fe20003800000 */
.L_x_440:
[----:B------:R-:W-:Y:S05]  /*83a0*/  BSYNC B0 ;  /* 0x0000000000007941 */ /* 0x000fea0003800000 */
.L_x_439:
[----:B------:R-:W-:Y:S05]  /*83b0*/  BRA `(.L_x_441) ;  /* 0xffffffd400907947 */ /* 0x000fea000383ffff */
.L_x_383:
[----:B------:R-:W-:Y:S01]  /*83c0*/  BSSY B0, `(.L_x_442) ;  /* 0x0000005000007945 */ /* 0x000fe20003800000 */
[----:B------:R-:W-:-:S07]  /*83d0*/  IMAD.MOV.U32 R15, RZ, RZ, -0x1 ;  /* 0xffffffffff0f7424 */ /* 0x000fce00078e00ff */
[----:B------:R-:W-:Y:S05]  /*83e0*/  WARPSYNC.COLLECTIVE R15, `(.L_x_443) ;  /* 0x000000000f087348 */ /* 0x000fea0003c00000 */
[----:B------:R-:W-:Y:S01]  /*83f0*/  NOP ;  /* 0x0000000000007918 */ /* 0x000fe20000000000 */
[----:B------:R-:W-:Y:S01]  /*8400*/  ENDCOLLECTIVE ;  /* 0x000000000000791b */ /* 0x000fe20003800000 */
.L_x_443:
[----:B------:R-:W-:Y:S05]  /*8410*/  BSYNC B0 ;  /* 0x0000000000007941 */ /* 0x000fea0003800000 */
.L_x_442:
[----:B------:R-:W-:Y:S05]  /*8420*/  BRA `(.L_x_444) ;  /* 0xffffffd800a87947 */ /* 0x000fea000383ffff */
.L_x_396:
[----:B------:R-:W-:Y:S01]  /*8430*/  BSSY B0, `(.L_x_445) ;  /* 0x0000005000007945 */ /* 0x000fe20003800000 */
[----:B------:R-:W-:-:S07]  /*8440*/  IMAD.MOV.U32 R15, RZ, RZ, -0x1 ;  /* 0xffffffffff0f7424 */ /* 0x000fce00078e00ff */
[----:B------:R-:W-:Y:S05]  /*8450*/  WARPSYNC.COLLECTIVE R15, `(.L_x_446) ;  /* 0x000000000f087348 */ /* 0x000fea0003c00000 */
[----:B------:R-:W-:Y:S01]  /*8460*/  NOP ;  /* 0x0000000000007918 */ /* 0x000fe20000000000 */
[----:B------:R-:W-:Y:S01]  /*8470*/  ENDCOLLECTIVE ;  /* 0x000000000000791b */ /* 0x000fe20003800000 */
.L_x_446:
[----:B------:R-:W-:Y:S05]  /*8480*/  BSYNC B0 ;  /* 0x0000000000007941 */ /* 0x000fea0003800000 */
.L_x_445:
[----:B------:R-:W-:Y:S05]  /*8490*/  BRA `(.L_x_447) ;  /* 0xffffffdc00c47947 */ /* 0x000fea000383ffff */
.L_x_405:
[----:B-1----:R1:W2:Y:S02]  /*84a0*/  SYNCS.PHASECHK.TRANS64.TRYWAIT P1, [R11+URZ+0x30c20], R0 ;  /* 0x030c20000b0075a7 */ /* 0x0022a4000802017f */
[----:B--2---:R-:W-:Y:S05]  /*84b0*/  @!P1 NANOSLEEP.SYNCS 0x989680 ;  /* 0x009896800000995d */ /* 0x004fea0003900000 */
[----:B------:R-:W2:Y:S02]  /*84c0*/  @!P1 SYNCS.PHASECHK.TRANS64 P1, [R11+URZ+0x30c20], R0 ;  /* 0x030c20000b0095a7 */ /* 0x000ea4000802007f */
[----:B--2---:R-:W-:Y:S05]  /*84d0*/  @!P1 BRA `(.L_x_405) ;  /* 0xfffffffc00f09947 */ /* 0x004fea000383ffff */
[----:B------:R-:W-:Y:S05]  /*84e0*/  BRA `(.L_x_448) ;  /* 0xffffffe4009c7947 */ /* 0x000fea000383ffff */
.L_x_409:
[----:B-1----:R1:W2:Y:S02]  /*84f0*/  SYNCS.PHASECHK.TRANS64.TRYWAIT P1, [R11+URZ+0x30c40], R21 ;  /* 0x030c40150b0075a7 */ /* 0x0022a4000802017f */
[----:B--2---:R-:W-:Y:S05]  /*8500*/  @!P1 NANOSLEEP.SYNCS 0x989680 ;  /* 0x009896800000995d */ /* 0x004fea0003900000 */
[----:B------:R-:W2:Y:S02]  /*8510*/  @!P1 SYNCS.PHASECHK.TRANS64 P1, [R11+URZ+0x30c40], R21 ;  /* 0x030c40150b0095a7 */ /* 0x000ea4000802007f */
[----:B--2---:R-:W-:Y:S05]  /*8520*/  @!P1 BRA `(.L_x_409) ;  /* 0xfffffffc00f09947 */ /* 0x004fea000383ffff */
[----:B------:R-:W-:Y:S05]  /*8530*/  BRA `(.L_x_449) ;  /* 0xffffffe800bc7947 */ /* 0x000fea000383ffff */
.L_x_411:
[----:B--2---:R2:W3:Y:S02]  /*8540*/  SYNCS.PHASECHK.TRANS64.TRYWAIT P1, [R11+URZ+0x30c28], R21 ;  /* 0x030c28150b0075a7 */ /* 0x0044e4000802017f */
[----:B---3--:R-:W-:Y:S05]  /*8550*/  @!P1 NANOSLEEP.SYNCS 0x989680 ;  /* 0x009896800000995d */ /* 0x008fea0003900000 */
[----:B------:R-:W3:Y:S02]  /*8560*/  @!P1 SYNCS.PHASECHK.TRANS64 P1, [R11+URZ+0x30c28], R21 ;  /* 0x030c28150b0095a7 */ /* 0x000ee4000802007f */
[----:B---3--:R-:W-:Y:S05]  /*8570*/  @!P1 BRA `(.L_x_411) ;  /* 0xfffffffc00f09947 */ /* 0x008fea000383ffff */
[----:B------:R-:W-:Y:S05]  /*8580*/  BRA `(.L_x_450) ;  /* 0xffffffec00347947 */ /* 0x000fea000383ffff */
.L_x_413:
[----:B---3--:R3:W4:Y:S02]  /*8590*/  SYNCS.PHASECHK.TRANS64.TRYWAIT P1, [R11+URZ+0x30c48], R21 ;  /* 0x030c48150b0075a7 */ /* 0x008724000802017f */
[----:B----4-:R-:W-:Y:S05]  /*85a0*/  @!P1 NANOSLEEP.SYNCS 0x989680 ;  /* 0x009896800000995d */ /* 0x010fea0003900000 */
[----:B------:R-:W4:Y:S02]  /*85b0*/  @!P1 SYNCS.PHASECHK.TRANS64 P1, [R11+URZ+0x30c48], R21 ;  /* 0x030c48150b0095a7 */ /* 0x000f24000802007f */
[----:B----4-:R-:W-:Y:S05]  /*85c0*/  @!P1 BRA `(.L_x_413) ;  /* 0xfffffffc00f09947 */ /* 0x010fea000383ffff */
[----:B------:R-:W-:Y:S05]  /*85d0*/  BRA `(.L_x_451) ;  /* 0xffffffec00887947 */ /* 0x000fea000383ffff */
.L_x_415:
[----:B------:R-:W-:-:S07]  /*85e0*/  SHF.L.U32 R4, R9, 0x1f, RZ ;  /* 0x0000001f09047819 */ /* 0x000fce00000006ff */
.L_x_452:
[----:B-1----:R1:W2:Y:S02]  /*85f0*/  SYNCS.PHASECHK.TRANS64.TRYWAIT P1, [R11+URZ+0x30c20], R4 ;  /* 0x030c20040b0075a7 */ /* 0x0022a4000802017f */
[----:B--2---:R-:W-:Y:S05]  /*8600*/  @!P1 NANOSLEEP.SYNCS 0x989680 ;  /* 0x009896800000995d */ /* 0x004fea0003900000 */
[----:B------:R-:W2:Y:S02]  /*8610*/  @!P1 SYNCS.PHASECHK.TRANS64 P1, [R11+URZ+0x30c20], R4 ;  /* 0x030c20040b0095a7 */ /* 0x000ea4000802007f */
[----:B--2---:R-:W-:Y:S05]  /*8620*/  @!P1 BRA `(.L_x_452) ;  /* 0xfffffffc00f09947 */ /* 0x004fea000383ffff */
[----:B------:R-:W-:Y:S05]  /*8630*/  BRA `(.L_x_453) ;  /* 0xffffffec00f47947 */ /* 0x000fea000383ffff */
.L_x_418:
[----:B---3--:R3:W4:Y:S02]  /*8640*/  SYNCS.PHASECHK.TRANS64.TRYWAIT P1, [R11+URZ+0x30c40], R12 ;  /* 0x030c400c0b0075a7 */ /* 0x008724000802017f */
[----:B----4-:R-:W-:Y:S05]  /*8650*/  @!P1 NANOSLEEP.SYNCS 0x989680 ;  /* 0x009896800000995d */ /* 0x010fea0003900000 */
[----:B------:R-:W4:Y:S02]  /*8660*/  @!P1 SYNCS.PHASECHK.TRANS64 P1, [R11+URZ+0x30c40], R12 ;  /* 0x030c400c0b0095a7 */ /* 0x000f24000802007f */
[----:B----4-:R-:W-:Y:S05]  /*8670*/  @!P1 BRA `(.L_x_418) ;  /* 0xfffffffc00f09947 */ /* 0x010fea000383ffff */
[----:B------:R-:W-:Y:S05]  /*8680*/  BRA `(.L_x_454) ;  /* 0xfffffff000647947 */ /* 0x000fea000383ffff */
.L_x_420:
[----:B-1----:R1:W2:Y:S02]  /*8690*/  SYNCS.PHASECHK.TRANS64.TRYWAIT P1, [R11+URZ+0x30c28], R12 ;  /* 0x030c280c0b0075a7 */ /* 0x0022a4000802017f */
[----:B--2---:R-:W-:Y:S05]  /*86a0*/  @!P1 NANOSLEEP.SYNCS 0x989680 ;  /* 0x009896800000995d */ /* 0x004fea0003900000 */
[----:B------:R-:W2:Y:S02]  /*86b0*/  @!P1 SYNCS.PHASECHK.TRANS64 P1, [R11+URZ+0x30c28], R12 ;  /* 0x030c280c0b0095a7 */ /* 0x000ea4000802007f */
[----:B--2---:R-:W-:Y:S05]  /*86c0*/  @!P1 BRA `(.L_x_420) ;  /* 0xfffffffc00f09947 */ /* 0x004fea000383ffff */
[----:B------:R-:W-:Y:S05]  /*86d0*/  BRA `(.L_x_455) ;  /* 0xfffffff000d07947 */ /* 0x000fea000383ffff */
.L_x_422:
[----:B----4-:R4:W1:Y:S02]  /*86e0*/  SYNCS.PHASECHK.TRANS64.TRYWAIT P0, [R13+URZ+0x30c40], R2 ;  /* 0x030c40020d0075a7 */ /* 0x010864000800017f */
[----:B-1----:R-:W-:Y:S05]  /*86f0*/  @!P0 NANOSLEEP.SYNCS 0x989680 ;  /* 0x009896800000895d */ /* 0x002fea0003900000 */
[----:B------:R-:W1:Y:S02]  /*8700*/  @!P0 SYNCS.PHASECHK.TRANS64 P0, [R13+URZ+0x30c40], R2 ;  /* 0x030c40020d0085a7 */ /* 0x000e64000800007f */
[----:B-1----:R-:W-:Y:S05]  /*8710*/  @!P0 BRA `(.L_x_422) ;  /* 0xfffffffc00f08947 */ /* 0x002fea000383ffff */
[----:B------:R-:W-:Y:S05]  /*8720*/  BRA `(.L_x_456) ;  /* 0xfffffff4003c7947 */ /* 0x000fea000383ffff */
.L_x_424:
[----:B------:R-:W-:Y:S01]  /*8730*/  BSSY B0, `(.L_x_457) ;  /* 0x0000006000007945 */ /* 0x000fe20003800000 */
[----:B------:R-:W-:-:S07]  /*8740*/  IMAD.MOV.U32 R15, RZ, RZ, -0x1 ;  /* 0xffffffffff0f7424 */ /* 0x000fce00078e00ff */
[----:B------:R-:W-:Y:S05]  /*8750*/  WARPSYNC.COLLECTIVE R15, `(.L_x_458) ;  /* 0x000000000f0c7348 */ /* 0x000fea0003c00000 */
[----:B------:R-:W-:Y:S02]  /*8760*/  ELECT P6, UR62, PT ;  /* 0x00000000003e782f */ /* 0x000fe400038c0000 */
[----:B------:R-:W-:Y:S01]  /*8770*/  MOV R14, UR62 ;  /* 0x0000003e000e7c02 */ /* 0x000fe20008000f00 */
[----:B------:R-:W-:Y:S10]  /*8780*/  ENDCOLLECTIVE ;  /* 0x000000000000791b */ /* 0x000ff40003800000 */
.L_x_458:
[----:B------:R-:W-:Y:S05]  /*8790*/  BSYNC B0 ;  /* 0x0000000000007941 */ /* 0x000fea0003800000 */
.L_x_457:
[----:B------:R-:W-:Y:S01]  /*87a0*/  PLOP3.LUT P0, PT, P6, PT, PT, 0x80, 0x0 ;  /* 0x000000000000781c */ /* 0x000fe2000370f070 */
[----:B------:R-:W-:-:S12]  /*87b0*/  BRA `(.L_x_459) ;  /* 0xfffffff400c87947 */ /* 0x000fd8000383ffff */
.L_x_426:
[----:B-1----:R1:W2:Y:S02]  /*87c0*/  SYNCS.PHASECHK.TRANS64.TRYWAIT P1, [R6+URZ], R5 ;  /* 0x00000005060075a7 */ /* 0x0022a4000802017f */
[----:B--2---:R-:W-:Y:S05]  /*87d0*/  @!P1 NANOSLEEP.SYNCS 0x989680 ;  /* 0x009896800000995d */ /* 0x004fea0003900000 */
[----:B------:R-:W2:Y:S02]  /*87e0*/  @!P1 SYNCS.PHASECHK.TRANS64 P1, [R6+URZ], R5 ;  /* 0x00000005060095a7 */ /* 0x000ea4000802007f */
[----:B--2---:R-:W-:Y:S05]  /*87f0*/  @!P1 BRA `(.L_x_426) ;  /* 0xfffffffc00f09947 */ /* 0x004fea000383ffff */
[----:B------:R-:W-:Y:S05]  /*8800*/  BRA `(.L_x_460) ;  /* 0xfffffff800047947 */ /* 0x000fea000383ffff */
.L_x_427:
[----:B--2---:R2:W3:Y:S02]  /*8810*/  SYNCS.PHASECHK.TRANS64.TRYWAIT P1, [R3+URZ], R2 ;  /* 0x00000002030075a7 */ /* 0x0044e4000802017f */
[----:B---3--:R-:W-:Y:S05]  /*8820*/  @!P1 NANOSLEEP.SYNCS 0x989680 ;  /* 0x009896800000995d */ /* 0x008fea0003900000 */
[----:B------:R-:W3:Y:S02]  /*8830*/  @!P1 SYNCS.PHASECHK.TRANS64 P1, [R3+URZ], R2 ;  /* 0x00000002030095a7 */ /* 0x000ee4000802007f */
[----:B---3--:R-:W-:Y:S05]  /*8840*/  @!P1 BRA `(.L_x_427) ;  /* 0xfffffffc00f09947 */ /* 0x008fea000383ffff */
[----:B------:R-:W-:Y:S05]  /*8850*/  BRA `(.L_x_461) ;  /* 0xfffffff400f87947 */ /* 0x000fea000383ffff */
.L_x_429:
[----:B--2---:R2:W3:Y:S02]  /*8860*/  SYNCS.PHASECHK.TRANS64.TRYWAIT P0, [R0+URZ], R5 ;  /* 0x00000005000075a7 */ /* 0x0044e4000800017f */
[----:B---3--:R-:W-:Y:S05]  /*8870*/  @!P0 NANOSLEEP.SYNCS 0x989680 ;  /* 0x009896800000895d */ /* 0x008fea0003900000 */
[----:B------:R-:W3:Y:S02]  /*8880*/  @!P0 SYNCS.PHASECHK.TRANS64 P0, [R0+URZ], R5 ;  /* 0x00000005000085a7 */ /* 0x000ee4000800007f */
[----:B---3--:R-:W-:Y:S05]  /*8890*/  @!P0 BRA `(.L_x_429) ;  /* 0xfffffffc00f08947 */ /* 0x008fea000383ffff */
[----:B------:R-:W-:Y:S05]  /*88a0*/  BRA `(.L_x_462) ;  /* 0xfffffff400fc7947 */ /* 0x000fea000383ffff */
.L_x_463:
        /* <DEDUP_REMOVED lines=13> */
.L_x_3696:


//--------------------- .text._ZN7cutlass13device_kernelIN5flash11enable_sm90INS1_16FlashAttnBwdSm90INS1_25CollectiveMainloopBwdSm90ILi2ELi2ELi2EN4cute5tupleIJNS5_1CILi1EEES8_S8_EEENS6_IJNS7_ILi128EEESA_NS7_ILi64EEEEEENS_6half_tEfNS_4arch4Sm90ELb0ELb0ELb0ELb1ELb0ELb1ELb0ELb0ELi2ELi1ELi2ELi2ELb0EEENS1_21CollectiveEpilogueBwdISC_SD_SF_Li256ELb1ELb0ELi1EEENS1_19SingleTileSchedulerILb1ELb0ELb0ELi128EEEEEEEEEvNT_6ParamsE --------------------------
	.section	.text._ZN7cutlass13device_kernelIN5flash11enable_sm90INS1_16FlashAttnBwdSm90INS1_25CollectiveMainloopBwdSm90ILi2ELi2ELi2EN4cute5tupleIJNS5_1CILi1EEES8_S8_EEENS6_IJNS7_ILi128EEESA_NS7_ILi64EEEEEENS_6half_tEfNS_4arch4Sm90ELb0ELb0ELb0ELb1ELb0ELb1ELb0ELb0ELi2ELi1ELi2ELi2ELb0EEENS1_21CollectiveEpilogueBwdISC_SD_SF_Li256ELb1ELb0ELi1EEENS1_19SingleTileSchedulerILb1ELb0ELb0ELi128EEEEEEEEEvNT_6ParamsE,"ax",@progbits
	.align	128
.text._ZN7cutlass13device_kernelIN5flash11enable_sm90INS1_16FlashAttnBwdSm90INS1_25CollectiveMainloopBwdSm90ILi2ELi2ELi2EN4cute5tupleIJNS5_1CILi1EEES8_S8_EEENS6_IJNS7_ILi128EEESA_NS7_ILi64EEEEEENS_6half_tEfNS_4arch4Sm90ELb0ELb0ELb0ELb1ELb0ELb1ELb0ELb0ELi2ELi1ELi2ELi2ELb0EEENS1_21CollectiveEpilogueBwdISC_SD_SF_Li256ELb1ELb0ELi1EEENS1_19SingleTileSchedulerILb1ELb0ELb0ELi128EEEEEEEEEvNT_6ParamsE:
        .type           _ZN7cutlass13device_kernelIN5flash11enable_sm90INS1_16FlashAttnBwdSm90INS1_25CollectiveMainloopBwdSm90ILi2ELi2ELi2EN4cute5tupleIJNS5_1CILi1EEES8_S8_EEENS6_IJNS7_ILi128EEESA_NS7_ILi64EEEEEENS_6half_tEfNS_4arch4Sm90ELb0ELb0ELb0ELb1ELb0ELb1ELb0ELb0ELi2ELi1ELi2ELi2ELb0EEENS1_21CollectiveEpilogueBwdISC_SD_SF_Li256ELb1ELb0ELi1EEENS1_19SingleTileSchedulerILb1ELb0ELb0ELi128EEEEEEEEEvNT_6ParamsE,@function
        .size           _ZN7cutlass13device_kernelIN5flash11enable_sm90INS1_16FlashAttnBwdSm90INS1_25CollectiveMainloopBwdSm90ILi2ELi2ELi2EN4cute5tupleIJNS5_1CILi1EEES8_S8_EEENS6_IJNS7_ILi128EEESA_NS7_ILi64EEEEEENS_6half_tEfNS_4arch4Sm90ELb0ELb0ELb0ELb1ELb0ELb1ELb0ELb0ELi2ELi1ELi2ELi2ELb0EEENS1_21CollectiveEpilogueBwdISC_SD_SF_Li256ELb1ELb0ELi1EEENS1_19SingleTileSchedulerILb1ELb0ELb0ELi128EEEEEEEEEvNT_6ParamsE,(.L_x_3697 - _ZN7cutlass13device_kernelIN5flash11enable_sm90INS1_16FlashAttnBwdSm90INS1_25CollectiveMainloopBwdSm90ILi2ELi2ELi2EN4cute5tupleIJNS5_1CILi1EEES8_S8_EEENS6_IJNS7_ILi128EEESA_NS7_ILi64EEEEEENS_6half_tEfNS_4arch4Sm90ELb0ELb0ELb0ELb1ELb0ELb1ELb0ELb0ELi2ELi1ELi2ELi2ELb0EEENS1_21CollectiveEpilogueBwdISC_SD_SF_Li256ELb1ELb0ELi1EEENS1_19SingleTileSchedulerILb1ELb0ELb0ELi128EEEEEEEEEvNT_6ParamsE)
        .other          _ZN7cutlass13device_kernelIN5flash11enable_sm90INS1_16FlashAttnBwdSm90INS1_25CollectiveMainloopBwdSm90ILi2ELi2ELi2EN4cute5tupleIJNS5_1CILi1EEES8_S8_EEENS6_IJNS7_ILi128EEESA_NS7_ILi64EEEEEENS_6half_tEfNS_4arch4Sm90ELb0ELb0ELb0ELb1ELb0ELb1ELb0ELb0ELi2ELi1ELi2ELi2ELb0EEENS1_21CollectiveEpilogueBwdISC_SD_SF_Li256ELb1ELb0ELi1EEENS1_19SingleTileSchedulerILb1ELb0ELb0ELi128EEEEEEEEEvNT_6ParamsE,@"STO_CUDA_ENTRY STV_DEFAULT"
_ZN7cutlass13device_kernelIN5flash11enable_sm90INS1_16FlashAttnBwdSm90INS1_25CollectiveMainloopBwdSm90ILi2ELi2ELi2EN4cute5tupleIJNS5_1CILi1EEES8_S8_EEENS6_IJNS7_ILi128EEESA_NS7_ILi64EEEEEENS_6half_tEfNS_4arch4Sm90ELb0ELb0ELb0ELb1ELb0ELb1ELb0ELb0ELi2ELi1ELi2ELi2ELb0EEENS1_21CollectiveEpilogueBwdISC_SD_SF_Li256ELb1ELb0ELi1EEENS1_19SingleTileSchedulerILb1ELb0ELb0ELi128EEEEEEEEEvNT_6ParamsE:
        /* <DEDUP_REMOVED lines=23> */
.L_x_465:
[----:B------:R-:W-:Y:S05]  /*0170*/  BSYNC B0 ;  /* 0x0000000000007941 */ /* 0x000fea0003800000 */
.L_x_464:
        /* <DEDUP_REMOVED lines=34> */
.L_x_466:
        /* <DEDUP_REMOVED lines=22> */
.L_x_467:
[----:B---3--:R-:W-:Y:S01]  /*0500*/  ISETP.NE.AND P0, PT, R2, RZ, PT ;  /* 0x000000ff0200720c */ /* 0x008fe20003f05270 */
[----:B------:R-:W-:Y:S01]  /*0510*/  IMAD.MOV.U32 R2, RZ, RZ, 0x1 ;  /* 0x00000001ff027424 */ /* 0x000fe200078e00ff */
[----:B------:R-:W-:Y:S01]  /*0520*/  NOP ;  /* 0x0000000000007918 */ /* 0x000fe20000000000 */
[----:B------:R-:W-:Y:S01]  /*0530*/  ULDC.64 UR38, c[0x0][0x208] ;  /* 0x0000820000267ab9 */ /* 0x000fe20000000a00 */
[----:B------:R-:W-:Y:S02]  /*0540*/  BSSY B6, `(.L_x_468) ;  /* 0x000094c000067945 */ /* 0x000fe40003800000 */
[----:B------:R-:W-:-:S05]  /*0550*/  SEL R2, R2, 0x2, !P0 ;  /* 0x0000000202027807 */ /* 0x000fca0004000000 */
[----:B------:R3:W-:Y:S01]  /*0560*/  STL [R1+0x10], R2 ;  /* 0x0000100201007387 */ /* 0x0007e20000100800 */
[----:B-12-4-:R-:W-:Y:S06]  /*0570*/  BAR.SYNC.DEFER_BLOCKING 0x0 ;  /* 0x0000000000007b1d */ /* 0x016fec0000010000 */
[----:B------:R-:W-:Y:S05]  /*0580*/  @!P0 BRA `(.L_x_469) ;  /* 0x0000006400a48947 */ /* 0x000fea0003800000 */
.L_x_470:
[----:B------:R-:W-:-:S08]  /*0590*/  NOP ;  /* 0x0000000000007918 */ /* 0x000fd00000000000 */
[----:B------:R-:W1:Y:S02]  /*05a0*/  USETMAXREG.TRY_ALLOC.CTAPOOL UP0, 0xf0 ;  /* 0x000000f0000079c8 */ /* 0x000e640008000600 */
[----:B-1----:R-:W-:-:S13]  /*05b0*/  PLOP3.LUT P0, PT, PT, PT, UP0, 0x80, 0x0 ;  /* 0x000000000000781c */ /* 0x002fda0003f0f008 */
[----:B------:R-:W-:Y:S05]  /*05c0*/  @!P0 BRA `(.L_x_470) ;  /* 0xfffffffc00f08947 */ /* 0x000fea000383ffff */
[----:B------:R-:W-:Y:S01]  /*05d0*/  LOP3.LUT R0, R0, 0x3, RZ, 0xc0, !PT ;  /* 0x0000000300007812 */ /* 0x000fe200078ec0ff */
[----:B---3--:R-:W1:Y:S01]  /*05e0*/  S2R R2, SR_TID.X ;  /* 0x0000000000027919 */ /* 0x008e620000002100 */
[----:B------:R-:W-:Y:S01]  /*05f0*/  ULDC.64 UR4, c[0x0][0x8d8] ;  /* 0x0002360000047ab9 */ /* 0x000fe20000000a00 */
[----:B------:R-:W2:Y:S03]  /*0600*/  S2R R7, SR_CTAID.Z ;  /* 0x0000000000077919 */ /* 0x000ea60000002700 */
[----:B------:R-:W3:Y:S02]  /*0610*/  SHFL.IDX PT, R0, R0, RZ, 0x1f ;  /* 0x00001fff00007589 */ /* 0x000ee400000e0000 */
[----:B---3--:R-:W-:Y:S02]  /*0620*/  ISETP.NE.AND P0, PT, R0, RZ, PT ;  /* 0x000000ff0000720c */ /* 0x008fe40003f05270 */
[----:B-1----:R-:W-:-:S11]  /*0630*/  SHF.R.U32.HI R2, RZ, 0x7, R2 ;  /* 0x00000007ff027819 */ /* 0x002fd60000011602 */
[----:B------:R-:W-:-:S05]  /*0640*/  @!P0 VIADD R2, R2, 0x9 ;  /* 0x0000000902028836 */ /* 0x000fca0000000000 */
[----:B------:R1:W-:Y:S06]  /*0650*/  @!P0 BAR.ARV R2, 0xa0 ;  /* 0x000280020000851d */ /* 0x0003ec0000002000 */
[----:B------:R-:W-:-:S04]  /*0660*/  ISETP.NE.U32.AND P0, PT, RZ, UR4, PT ;  /* 0x00000004ff007c0c */ /* 0x000fc8000bf05070 */
[----:B------:R-:W-:-:S13]  /*0670*/  ISETP.NE.AND.EX P0, PT, RZ, UR5, PT, P0 ;  /* 0x00000005ff007c0c */ /* 0x000fda000bf05300 */
[----:B-12---:R-:W-:Y:S05]  /*0680*/  @!P0 BRA `(.L_x_471) ;  /* 0x0000000000108947 */ /* 0x006fea0003800000 */
[----:B------:R-:W1:Y:S02]  /*0690*/  LDC.64 R2, c[0x0][0x8d8] ;  /* 0x00023600ff027b82 */ /* 0x000e640000000a00 */
[----:B-1----:R-:W-:-:S05]  /*06a0*/  IMAD.WIDE R2, R7, 0x4, R2 ;  /* 0x0000000407027825 */ /* 0x002fca00078e0202 */
[----:B------:R1:W5:Y:S01]  /*06b0*/  LDG.E R0, desc[UR38][R2.64] ;  /* 0x0000002602007981 */ /* 0x000362000c1e1900 */
[----:B------:R-:W-:Y:S05]  /*06c0*/  BRA `(.L_x_472) ;  /* 0x00000000002c7947 */ /* 0x000fea0003800000 */
.L_x_471:
[----:B------:R-:W-:Y:S02]  /*06d0*/  ULDC.64 UR4, c[0x0][0x8d0] ;  /* 0x0002340000047ab9 */ /* 0x000fe40000000a00 */
[----:B------:R-:W-:-:S04]  /*06e0*/  ISETP.NE.U32.AND P0, PT, RZ, UR4, PT ;  /* 0x00000004ff007c0c */ /* 0x000fc8000bf05070 */
[----:B------:R-:W-:-:S13]  /*06f0*/  ISETP.NE.AND.EX P0, PT, RZ, UR5, PT, P0 ;  /* 0x00000005ff007c0c */ /* 0x000fda000bf05300 */
[----:B------:R-:W-:Y:S05]  /*0700*/  @!P0 BRA `(.L_x_473) ;  /* 0x0000000000188947 */ /* 0x000fea0003800000 */
[----:B------:R-:W1:Y:S02]  /*0710*/  LDC.64 R2, c[0x0][0x8d0] ;  /* 0x00023400ff027b82 */ /* 0x000e640000000a00 */
[----:B-1----:R-:W-:-:S05]  /*0720*/  IMAD.WIDE R2, R7, 0x4, R2 ;  /* 0x0000000407027825 */ /* 0x002fca00078e0202 */
[----:B------:R-:W2:Y:S04]  /*0730*/  LDG.E R0, desc[UR38][R2.64] ;  /* 0x0000002602007981 */ /* 0x000ea8000c1e1900 */
[----:B------:R-:W2:Y:S02]  /*0740*/  LDG.E R5, desc[UR38][R2.64+0x4] ;  /* 0x0000042602057981 */ /* 0x000ea4000c1e1900 */
[----:B--2---:R-:W-:Y:S01]  /*0750*/  IMAD.IADD R0, R5, 0x1, -R0 ;  /* 0x0000000105007824 */ /* 0x004fe200078e0a00 */
[----:B------:R-:W-:Y:S06]  /*0760*/  BRA `(.L_x_472) ;  /* 0x0000000000047947 */ /* 0x000fec0003800000 */
.L_x_473:
[----:B------:R-:W2:Y:S02]  /*0770*/  LDC R0, c[0x0][0x8bc] ;  /* 0x00022f00ff007b82 */ /* 0x000ea40000000800 */
.L_x_472:
[----:B------:R-:W3:Y:S02]  /*0780*/  S2R R17, SR_CTAID.X ;  /* 0x0000000000117919 */ /* 0x000ee40000002500 */
[----:B---3--:R-:W-:-:S05]  /*0790*/  IMAD.SHL.U32 R17, R17, 0x80, RZ ;  /* 0x0000008011117824 */ /* 0x008fca00078e00ff */
[----:B--2--5:R-:W-:-:S04]  /*07a0*/  ISETP.GE.AND P0, PT, R17, R0, PT ;  /* 0x000000001100720c */ /* 0x024fc80003f06270 */
[----:B------:R-:W-:-:S04]  /*07b0*/  SEL R4, R7, 0xffffffff, !P0 ;  /* 0xffffffff07047807 */ /* 0x000fc80004000000 */
[----:B------:R-:W-:Y:S01]  /*07c0*/  ISETP.GE.AND P0, PT, R4, RZ, PT ;  /* 0x000000ff0400720c */ /* 0x000fe20003f06270 */
[----:B------:R2:W-:-:S12]  /*07d0*/  STL [R1+0xc], R4 ;  /* 0x00000c0401007387 */ /* 0x0005d80000100800 */
[----:B--2---:R-:W-:Y:S05]  /*07e0*/  @!P0 BRA `(.L_x_474) ;  /* 0x0000009000848947 */ /* 0x004fea0003800000 */
[----:B-1----:R-:W1:Y:S01]  /*07f0*/  S2R R2, SR_TID.X ;  /* 0x0000000000027919 */ /* 0x002e620000002100 */
[----:B------:R-:W-:Y:S02]  /*0800*/  ULDC.64 UR4, c[0x0][0x780] ;  /* 0x0001e00000047ab9 */ /* 0x000fe40000000a00 */
[----:B------:R-:W-:Y:S01]  /*0810*/  ISETP.NE.U32.AND P0, PT, RZ, UR4, PT ;  /* 0x00000004ff007c0c */ /* 0x000fe2000bf05070 */
[----:B------:R-:W-:Y:S02]  /*0820*/  ULDC UR4, c[0x0][0x290] ;  /* 0x0000a40000047ab9 */ /* 0x000fe40000000800 */
[----:B------:R-:W-:Y:S01]  /*0830*/  IMAD.U32 R18, RZ, RZ, UR4 ;  /* 0x00000004ff127e24 */ /* 0x000fe2000f8e00ff */
[----:B------:R-:W-:Y:S01]  /*0840*/  ISETP.NE.AND.EX P0, PT, RZ, UR5, PT, P0 ;  /* 0x00000005ff007c0c */ /* 0x000fe2000bf05300 */
[----:B-1----:R-:W-:-:S12]  /*0850*/  VIADD R16, R2, 0xffffff80 ;  /* 0xffffff8002107836 */ /* 0x002fd80000000000 */
[----:B------:R-:W-:Y:S05]  /*0860*/  @!P0 BRA `(.L_x_475) ;  /* 0x0000000000108947 */ /* 0x000fea0003800000 */
[----:B------:R-:W1:Y:S02]  /*0870*/  LDC.64 R2, c[0x0][0x780] ;  /* 0x0001e000ff027b82 */ /* 0x000e640000000a00 */
[----:B-1----:R-:W-:-:S05]  /*0880*/  IMAD.WIDE R2, R4, 0x4, R2 ;  /* 0x0000000404027825 */ /* 0x002fca00078e0202 */
[----:B------:R1:W5:Y:S01]  /*0890*/  LDG.E R19, desc[UR38][R2.64] ;  /* 0x0000002602137981 */ /* 0x000362000c1e1900 */
[----:B------:R-:W-:Y:S05]  /*08a0*/  BRA `(.L_x_476) ;  /* 0x0000000000287947 */ /* 0x000fea0003800000 */
.L_x_475:
[----:B------:R-:W-:Y:S01]  /*08b0*/  ULDC.64 UR4, c[0x0][0x770] ;  /* 0x0001dc0000047ab9 */ /* 0x000fe20000000a00 */
[----:B------:R-:W2:Y:S01]  /*08c0*/  LDC R19, c[0x0][0x280] ;  /* 0x0000a000ff137b82 */ /* 0x000ea20000000800 */
[----:B------:R-:W-:-:S04]  /*08d0*/  ISETP.NE.U32.AND P0, PT, RZ, UR4, PT ;  /* 0x00000004ff007c0c */ /* 0x000fc8000bf05070 */
[----:B------:R-:W-:-:S13]  /*08e0*/  ISETP.NE.AND.EX P0, PT, RZ, UR5, PT, P0 ;  /* 0x00000005ff007c0c */ /* 0x000fda000bf05300 */
[----:B------:R-:W-:Y:S05]  /*08f0*/  @!P0 BRA `(.L_x_476) ;  /* 0x0000000000148947 */ /* 0x000fea0003800000 */
[----:B------:R-:W1:Y:S02]  /*0900*/  LDC.64 R2, c[0x0][0x770] ;  /* 0x0001dc00ff027b82 */ /* 0x000e640000000a00 */
[----:B-1----:R-:W-:-:S05]  /*0910*/  IMAD.WIDE R2, R4, 0x4, R2 ;  /* 0x0000000404027825 */ /* 0x002fca00078e0202 */
[----:B--2---:R-:W2:Y:S04]  /*0920*/  LDG.E R19, desc[UR38][R2.64] ;  /* 0x0000002602137981 */ /* 0x004ea8000c1e1900 */
[----:B------:R-:W2:Y:S02]  /*0930*/  LDG.E R0, desc[UR38][R2.64+0x4] ;  /* 0x0000042602007981 */ /* 0x000ea4000c1e1900 */
[----:B--2---:R-:W-:-:S07]  /*0940*/  IMAD.IADD R19, R0, 0x1, -R19 ;  /* 0x0000000100137824 */ /* 0x004fce00078e0a13 */
.L_x_476:
[----:B------:R-:W-:Y:S02]  /*0950*/  ULDC.64 UR4, c[0x0][0x788] ;  /* 0x0001e20000047ab9 */ /* 0x000fe40000000a00 */
[----:B------:R-:W-:-:S04]  /*0960*/  ISETP.NE.U32.AND P0, PT, RZ, UR4, PT ;  /* 0x00000004ff007c0c */ /* 0x000fc8000bf05070 */
[----:B------:R-:W-:-:S13]  /*0970*/  ISETP.NE.AND.EX P0, PT, RZ, UR5, PT, P0 ;  /* 0x00000005ff007c0c */ /* 0x000fda000bf05300 */
[----:B------:R-:W-:Y:S05]  /*0980*/  @!P0 BRA `(.L_x_477) ;  /* 0x0000000000108947 */ /* 0x000fea0003800000 */
[----:B-1----:R-:W1:Y:S02]  /*0990*/  LDC.64 R2, c[0x0][0x788] ;  /* 0x0001e200ff027b82 */ /* 0x002e640000000a00 */
[----:B-1----:R-:W-:-:S05]  /*09a0*/  IMAD.WIDE R2, R4, 0x4, R2 ;  /* 0x0000000404027825 */ /* 0x002fca00078e0202 */
[----:B------:R1:W5:Y:S01]  /*09b0*/  LDG.E R18, desc[UR38][R2.64] ;  /* 0x0000002602127981 */ /* 0x000362000c1e1900 */
[----:B------:R-:W-:Y:S05]  /*09c0*/  BRA `(.L_x_478) ;  /* 0x0000000000247947 */ /* 0x000fea0003800000 */
.L_x_477:
[----:B------:R-:W-:Y:S02]  /*09d0*/  ULDC.64 UR4, c[0x0][0x778] ;  /* 0x0001de0000047ab9 */ /* 0x000fe40000000a00 */
[----:B------:R-:W-:-:S04]  /*09e0*/  ISETP.NE.U32.AND P0, PT, RZ, UR4, PT ;  /* 0x00000004ff007c0c */ /* 0x000fc8000bf05070 */
[----:B------:R-:W-:-:S13]  /*09f0*/  ISETP.NE.AND.EX P0, PT, RZ, UR5, PT, P0 ;  /* 0x00000005ff007c0c */ /* 0x000fda000bf05300 */
[----:B------:R-:W-:Y:S05]  /*0a00*/  @!P0 BRA `(.L_x_478) ;  /* 0x0000000000148947 */ /* 0x000fea0003800000 */
[----:B-1----:R-:W1:Y:S02]  /*0a10*/  LDC.64 R2, c[0x0][0x778] ;  /* 0x0001de00ff027b82 */ /* 0x002e640000000a00 */
[----:B-1----:R-:W-:-:S05]  /*0a20*/  IMAD.WIDE R2, R4, 0x4, R2 ;  /* 0x0000000404027825 */ /* 0x002fca00078e0202 */
[----:B------:R-:W3:Y:S04]  /*0a30*/  LDG.E R18, desc[UR38][R2.64] ;  /* 0x0000002602127981 */ /* 0x000ee8000c1e1900 */
[----:B------:R-:W3:Y:S02]  /*0a40*/  LDG.E R5, desc[UR38][R2.64+0x4] ;  /* 0x0000042602057981 */ /* 0x000ee4000c1e1900 */
[----:B---3--:R-:W-:-:S07]  /*0a50*/  IMAD.IADD R18, R5, 0x1, -R18 ;  /* 0x0000000105127824 */ /* 0x008fce00078e0a12 */
.L_x_478:
[----:B--2--5:R-:W-:Y:S02]  /*0a60*/  ISETP.GE.AND P1, PT, R19, 0x1, PT ;  /* 0x000000011300780c */ /* 0x024fe40003f26270 */
[----:B------:R-:W-:Y:S02]  /*0a70*/  CS2R R182, SRZ ;  /* 0x0000000000b67805 */ /* 0x000fe4000001ff00 */
[----:B------:R-:W-:Y:S02]  /*0a80*/  PLOP3.LUT P0, PT, PT, PT, PT, 0x80, 0x0 ;  /* 0x000000000000781c */ /* 0x000fe40003f0f070 */
        /* <DEDUP_REMOVED lines=31> */
[----:B------:R-:W-:Y:S06]  /*0c80*/  @!P1 BRA `(.L_x_479) ;  /* 0x00000040002c9947 */ /* 0x000fec0003800000 */
[----:B------:R-:W-:Y:S01]  /*0c90*/  MOV R0, RZ ;  /* 0x000000ff00007202 */ /* 0x000fe20000000f00 */
[----:B------:R-:W-:-:S03]  /*0ca0*/  ULDC UR36, c[0x0][0x744] ;  /* 0x0001d10000247ab9 */ /* 0x000fc60000000800 */
[----:B------:R-:W-:-:S13]  /*0cb0*/  LOP3.LUT P0, RZ, R0, 0x3ff, RZ, 0xc0, !PT ;  /* 0x000003ff00ff7812 */ /* 0x000fda000780c0ff */
[----:B------:R-:W-:Y:S05]  /*0cc0*/  @!P0 BRA `(.L_x_480) ;  /* 0x00000000007c8947 */ /* 0x000fea0003800000 */
[----:B-1----:R-:W-:Y:S01]  /*0cd0*/  MOV R2, 0x0 ;  /* 0x0000000000027802 */ /* 0x002fe20000000f00 */
        /* <DEDUP_REMOVED lines=15> */
.L_x_481:
        /* <DEDUP_REMOVED lines=15> */
.L_x_480:
[----:B-1----:R-:W1:Y:S01]  /*0ec0*/  S2R R3, SR_CgaCtaId ;  /* 0x0000000000037919 */ /* 0x002e620000008800 */
        /* <DEDUP_REMOVED lines=21> */
.L_x_483:
        /* <DEDUP_REMOVED lines=15> */
.L_x_482:
[----:B------:R-:W-:Y:S01]  /*1110*/  SHF.R.S32.HI R3, RZ, 0x1f, R16 ;  /* 0x0000001fff037819 */ /* 0x000fe20000011410 */
[----:B------:R-:W-:-:S03]  /*1120*/  UMOV UR4, 0xffffffff ;  /* 0xffffffff00047882 */ /* 0x000fc60000000000 */
[----:B------:R-:W-:-:S04]  /*1130*/  LEA.HI R0, R3, R16, RZ, 0x7 ;  /* 0x0000001003007211 */ /* 0x000fc800078f38ff */
[----:B------:R-:W-:Y:S01]  /*1140*/  SHF.R.S32.HI R13, RZ, 0x7, R0 ;  /* 0x00000007ff0d7819 */ /* 0x000fe20000011400 */
[----:B------:R-:W-:Y:S06]  /*1150*/  BRA.DIV UR4, `(.L_x_484) ;  /* 0x0000008a04307947 */ /* 0x000fec000b800000 */
[----:B------:R1:W2:Y:S02]  /*1160*/  SHFL.IDX PT, R14, R13, RZ, 0x1f ;  /* 0x00001fff0d0e7589 */ /* 0x0002a400000e0000 */
.L_x_587:
[----:B------:R-:W-:Y:S01]  /*1170*/  SHF.L.U32 R15, RZ, 0x1f, RZ ;  /* 0x0000001fff0f7819 */ /* 0x000fe200000006ff */
[----:B------:R-:W-:Y:S01]  /*1180*/  VIADD R19, R19, 0x7f ;  /* 0x0000007f13137836 */ /* 0x000fe20000000000 */
[----:B--2---:R-:W-:Y:S01]  /*1190*/  LEA.HI R2, R14, R14, RZ, 0x1 ;  /* 0x0000000e0e027211 */ /* 0x004fe200078f08ff */
[----:B------:R-:W-:Y:S01]  /*11a0*/  IMAD.IADD R18, R18, 0x1, -R17 ;  /* 0x0000000112127824 */ /* 0x000fe200078e0a11 */
[----:B------:R-:W2:Y:S01]  /*11b0*/  SYNCS.PHASECHK.TRANS64.TRYWAIT P0, [R226+URZ+0x30c00], R15 ;  /* 0x030c000fe20075a7 */ /* 0x000ea2000800017f */
[----:B------:R-:W-:Y:S02]  /*11c0*/  LOP3.LUT R5, R0, 0xffffff80, RZ, 0xc0, !PT ;  /* 0xffffff8000057812 */ /* 0x000fe400078ec0ff */
[----:B------:R-:W-:Y:S02]  /*11d0*/  LOP3.LUT R225, R2, 0xffffe, RZ, 0xc0, !PT ;  /* 0x000ffffe02e17812 */ /* 0x000fe400078ec0ff */
[CC--:B------:R-:W-:Y:S01]  /*11e0*/  LEA.HI R2, R3.reuse, R16.reuse, RZ, 0x5 ;  /* 0x0000001003027211 */ /* 0x0c0fe200078f28ff */
[----:B------:R-:W-:Y:S01]  /*11f0*/  IMAD.IADD R4, R16, 0x1, -R5 ;  /* 0x0000000110047824 */ /* 0x000fe200078e0a05 */
[----:B------:R-:W-:Y:S01]  /*1200*/  LEA.HI R0, R3, R16, RZ, 0x2 ;  /* 0x0000001003007211 */ /* 0x000fe200078f10ff */
[----:B------:R-:W-:Y:S01]  /*1210*/  IMAD.IADD R225, R14, 0x1, -R225 ;  /* 0x000000010ee17824 */ /* 0x000fe200078e0ae1 */
[----:B------:R-:W-:-:S02]  /*1220*/  LOP3.LUT R7, R2, 0xffffffe0, RZ, 0xc0, !PT ;  /* 0xffffffe002077812 */ /* 0x000fc400078ec0ff */
[----:B------:R-:W-:Y:S02]  /*1230*/  LOP3.LUT R9, R0, 0xfffffffc, RZ, 0xc0, !PT ;  /* 0xfffffffc00097812 */ /* 0x000fe400078ec0ff */
[CC--:B------:R-:W-:Y:S01]  /*1240*/  LEA.HI R6, R3.reuse, R16.reuse, RZ, 0x3 ;  /* 0x0000001003067211 */ /* 0x0c0fe200078f18ff */
[C---:B------:R-:W-:Y:S01]  /*1250*/  IMAD.IADD R7, R16.reuse, 0x1, -R7 ;  /* 0x0000000110077824 */ /* 0x040fe200078e0a07 */
[----:B------:R-:W-:Y:S01]  /*1260*/  LEA.HI R8, R3, R16, RZ, 0x4 ;  /* 0x0000001003087211 */ /* 0x000fe200078f20ff */
[C---:B------:R-:W-:Y:S01]  /*1270*/  IMAD.IADD R0, R16.reuse, 0x1, -R9 ;  /* 0x0000000110007824 */ /* 0x040fe200078e0a09 */
[----:B------:R-:W-:Y:S01]  /*1280*/  SHF.R.S32.HI R3, RZ, 0x5, R2 ;  /* 0x00000005ff037819 */ /* 0x000fe20000011402 */
[----:B------:R-:W-:Y:S01]  /*1290*/  IMAD.SHL.U32 R16, R16, 0x40, RZ ;  /* 0x0000004010107824 */ /* 0x000fe200078e00ff */
[----:B------:R-:W-:Y:S02]  /*12a0*/  SHF.R.S32.HI R2, RZ, 0x1f, R19 ;  /* 0x0000001fff027819 */ /* 0x000fe40000011413 */
[----:B------:R-:W-:Y:S01]  /*12b0*/  SHF.R.S32.HI R11, RZ, 0x4, R8 ;  /* 0x00000004ff0b7819 */ /* 0x000fe20000011408 */
[----:B------:R-:W-:Y:S01]  /*12c0*/  IMAD.SHL.U32 R5, R3, 0x10, RZ ;  /* 0x0000001003057824 */ /* 0x000fe200078e00ff */
[----:B------:R-:W-:-:S02]  /*12d0*/  LOP3.LUT R16, R16, 0x1c0, RZ, 0xc0, !PT ;  /* 0x000001c010107812 */ /* 0x000fc400078ec0ff */
[----:B------:R-:W-:Y:S02]  /*12e0*/  LEA.HI R235, R2, R19, RZ, 0x7 ;  /* 0x0000001302eb7211 */ /* 0x000fe400078f38ff */
[----:B------:R-:W-:Y:S02]  /*12f0*/  LEA.HI R8, R8, R11, RZ, 0x1 ;  /* 0x0000000b08087211 */ /* 0x000fe400078f08ff */
[----:B------:R-:W-:Y:S02]  /*1300*/  SHF.R.S32.HI R3, RZ, 0x1f, R4 ;  /* 0x0000001fff037819 */ /* 0x000fe40000011404 */
[----:B------:R-:W-:Y:S01]  /*1310*/  LOP3.LUT R5, R16, 0x30, R5, 0xf8, !PT ;  /* 0x0000003010057812 */ /* 0x000fe200078ef805 */
[----:B--2---:R-:W-:Y:S06]  /*1320*/  @P0 BRA `(.L_x_485) ;  /* 0x0000000000080947 */ /* 0x004fec0003800000 */
[----:B------:R-:W2:Y:S02]  /*1330*/  SYNCS.PHASECHK.TRANS64.TRYWAIT P0, [R226+URZ+0x30c00], R15 ;  /* 0x030c000fe20075a7 */ /* 0x000ea4000800017f */
[----:B--2---:R-:W-:Y:S05]  /*1340*/  @!P0 BRA `(.L_x_486) ;  /* 0x0000008400d08947 */ /* 0x004fea0003800000 */
.L_x_485:
[----:B------:R-:W3:Y:S01]  /*1350*/  LDL.LU R19, [R1+0x10] ;  /* 0x0000100001137983 */ /* 0x000ee20000300800 */
[----:B------:R-:W-:Y:S01]  /*1360*/  LOP3.LUT R9, R5, 0x8, R6, 0xf8, !PT ;  /* 0x0000000805097812 */ /* 0x000fe200078ef806 */
[----:B------:R-:W-:Y:S01]  /*1370*/  IMAD R17, R13, 0x400, R4 ;  /* 0x000004000d117824 */ /* 0x000fe200078e0204 */
[----:B------:R-:W-:Y:S02]  /*1380*/  LEA.HI R5, R3, R4, RZ, 0x5 ;  /* 0x0000000403057211 */ /* 0x000fe400078f28ff */
[----:B------:R-:W-:Y:S02]  /*1390*/  CS2R R182, SRZ ;  /* 0x0000000000b67805 */ /* 0x000fe4000001ff00 */
[----:B------:R-:W-:Y:S02]  /*13a0*/  SHF.R.S32.HI R2, RZ, 0x1f, R7 ;  /* 0x0000001fff027819 */ /* 0x000fe40000011407 */
[----:B------:R-:W-:Y:S02]  /*13b0*/  CS2R R180, SRZ ;  /* 0x0000000000b47805 */ /* 0x000fe4000001ff00 */
[----:B------:R-:W-:-:S02]  /*13c0*/  SHF.R.S32.HI R5, RZ, 0x5, R5 ;  /* 0x00000005ff057819 */ /* 0x000fc40000011405 */
[----:B------:R-:W-:Y:S02]  /*13d0*/  CS2R R178, SRZ ;  /* 0x0000000000b27805 */ /* 0x000fe4000001ff00 */
[----:B------:R-:W-:Y:S02]  /*13e0*/  LOP3.LUT R8, R8, 0x7ffffe, RZ, 0xc0, !PT ;  /* 0x007ffffe08087812 */ /* 0x000fe400078ec0ff */
[----:B------:R-:W-:Y:S02]  /*13f0*/  CS2R R176, SRZ ;  /* 0x0000000000b07805 */ /* 0x000fe4000001ff00 */
[----:B------:R-:W-:Y:S01]  /*1400*/  LEA.HI R3, R3, R4, RZ, 0x2 ;  /* 0x0000000403037211 */ /* 0x000fe200078f10ff */
[----:B------:R-:W-:Y:S01]  /*1410*/  IMAD R18, R5, -0x10, R18 ;  /* 0xfffffff005127824 */ /* 0x000fe200078e0212 */
[CC--:B------:R-:W-:Y:S01]  /*1420*/  LEA.HI R6, R2.reuse, R7.reuse, RZ, 0x3 ;  /* 0x0000000702067211 */ /* 0x0c0fe200078f18ff */
[----:B------:R-:W-:Y:S01]  /*1430*/  IMAD.IADD R12, R11, 0x1, -R8 ;  /* 0x000000010b0c7824 */ /* 0x000fe200078e0a08 */
[----:B------:R-:W-:-:S02]  /*1440*/  LEA.HI R7, R2, R7, RZ, 0x2 ;  /* 0x0000000702077211 */ /* 0x000fc400078f10ff */
[----:B------:R-:W-:Y:S02]  /*1450*/  CS2R R174, SRZ ;  /* 0x0000000000ae7805 */ /* 0x000fe4000001ff00 */
[C---:B------:R-:W-:Y:S01]  /*1460*/  LEA.HI R2, R13.reuse, R13, RZ, 0x1 ;  /* 0x0000000d0d027211 */ /* 0x040fe200078f08ff */
[----:B------:R-:W-:Y:S01]  /*1470*/  IMAD R12, R13, 0x10, R12 ;  /* 0x000000100d0c7824 */ /* 0x000fe200078e020c */
[----:B------:R-:W-:Y:S02]  /*1480*/  LOP3.LUT R5, R3, 0x7ffffffc, RZ, 0xc0, !PT ;  /* 0x7ffffffc03057812 */ /* 0x000fe400078ec0ff */
[----:B------:R-:W-:Y:S02]  /*1490*/  CS2R R172, SRZ ;  /* 0x0000000000ac7805 */ /* 0x000fe4000001ff00 */
[----:B------:R-:W-:Y:S02]  /*14a0*/  SHF.R.S32.HI R8, RZ, 0x2, R3 ;  /* 0x00000002ff087819 */ /* 0x000fe40000011403 */
[----:B------:R-:W-:-:S02]  /*14b0*/  CS2R R170, SRZ ;  /* 0x0000000000aa7805 */ /* 0x000fc4000001ff00 */
[----:B------:R-:W-:Y:S02]  /*14c0*/  SHF.R.S32.HI R3, RZ, 0x1f, R3 ;  /* 0x0000001fff037819 */ /* 0x000fe40000011403 */
[----:B------:R-:W-:Y:S02]  /*14d0*/  CS2R R168, SRZ ;  /* 0x0000000000a87805 */ /* 0x000fe4000001ff00 */
[----:B------:R-:W-:Y:S01]  /*14e0*/  LOP3.LUT R10, R2, 0xfffffffe, RZ, 0xc0, !PT ;  /* 0xfffffffe020a7812 */ /* 0x000fe200078ec0ff */
[----:B------:R-:W-:Y:S01]  /*14f0*/  IMAD.IADD R2, R4, 0x1, -R5 ;  /* 0x0000000104027824 */ /* 0x000fe200078e0a05 */
[----:B------:R-:W-:Y:S02]  /*1500*/  LEA.HI R5, R3, R8, RZ, 0x3 ;  /* 0x0000000803057211 */ /* 0x000fe400078f18ff */
[----:B------:R-:W-:Y:S02]  /*1510*/  CS2R R166, SRZ ;  /* 0x0000000000a67805 */ /* 0x000fe4000001ff00 */
[----:B------:R-:W-:Y:S01]  /*1520*/  SHF.R.S32.HI R4, RZ, 0x3, R6 ;  /* 0x00000003ff047819 */ /* 0x000fe20000011406 */
[----:B------:R-:W-:Y:S01]  /*1530*/  IMAD.IADD R10, R13, 0x1, -R10 ;  /* 0x000000010d0a7824 */ /* 0x000fe200078e0a0a */
[----:B------:R-:W-:-:S02]  /*1540*/  SHF.R.S32.HI R3, RZ, 0x1f, R6 ;  /* 0x0000001fff037819 */ /* 0x000fc40000011406 */
[----:B------:R-:W-:Y:S02]  /*1550*/  CS2R R164, SRZ ;  /* 0x0000000000a47805 */ /* 0x000fe4000001ff00 */
[----:B------:R-:W-:Y:S02]  /*1560*/  SHF.R.U32.HI R16, RZ, 0x3, R16 ;  /* 0x00000003ff107819 */ /* 0x000fe40000011610 */
[----:B------:R-:W-:Y:S02]  /*1570*/  CS2R R162, SRZ ;  /* 0x0000000000a27805 */ /* 0x000fe4000001ff00 */
[----:B------:R-:W-:Y:S02]  /*1580*/  LOP3.LUT R5, R5, 0xfffffff8, RZ, 0xc0, !PT ;  /* 0xfffffff805057812 */ /* 0x000fe400078ec0ff */
[----:B------:R-:W-:Y:S02]  /*1590*/  CS2R R160, SRZ ;  /* 0x0000000000a07805 */ /* 0x000fe4000001ff00 */
[----:B------:R-:W-:-:S02]  /*15a0*/  SHF.R.S32.HI R6, RZ, 0x2, R7 ;  /* 0x00000002ff067819 */ /* 0x000fc40000011407 */
[----:B------:R-:W-:Y:S02]  /*15b0*/  CS2R R158, SRZ ;  /* 0x00000000009e7805 */ /* 0x000fe4000001ff00 */
[----:B------:R-:W-:Y:S02]  /*15c0*/  LOP3.LUT R9, R9, R16, RZ, 0x3c, !PT ;  /* 0x0000001009097212 */ /* 0x000fe400078e3cff */
[----:B------:R-:W-:Y:S02]  /*15d0*/  CS2R R156, SRZ ;  /* 0x00000000009c7805 */ /* 0x000fe4000001ff00 */
[----:B------:R-:W-:Y:S01]  /*15e0*/  LEA.HI R3, R3, R4, RZ, 0x4 ;  /* 0x0000000403037211 */ /* 0x000fe200078f20ff */
[----:B------:R-:W-:Y:S01]  /*15f0*/  VIADD R14, R6, 0x18 ;  /* 0x00000018060e7836 */ /* 0x000fe20000000000 */
[----:B------:R-:W-:Y:S01]  /*1600*/  IADD3 R11, R18, R5, -R8 ;  /* 0x00000005120b7210 */ /* 0x000fe20007ffe808 */
[----:B------:R-:W-:Y:S01]  /*1610*/  VIADD R8, R6, 0x8 ;  /* 0x0000000806087836 */ /* 0x000fe20000000000 */
[----:B------:R-:W-:Y:S01]  /*1620*/  LOP3.LUT R5, R3, 0x1ffffff0, RZ, 0xc0, !PT ;  /* 0x1ffffff003057812 */ /* 0x000fe200078ec0ff */
[----:B------:R-:W-:Y:S01]  /*1630*/  IMAD.U32 R236, R12, 0x200, R9 ;  /* 0x000002000cec7824 */ /* 0x000fe200078e0009 */
[----:B------:R-:W-:Y:S01]  /*1640*/  LEA.HI R7, R7, R6, RZ, 0x1 ;  /* 0x0000000607077211 */ /* 0x000fe200078f08ff */
[----:B------:R-:W-:Y:S01]  /*1650*/  IMAD R3, R10, -0x40, R11 ;  /* 0xffffffc00a037824 */ /* 0x000fe200078e020b */
[----:B------:R-:W-:Y:S01]  /*1660*/  LEA.HI R9, R8, R8, RZ, 0x1 ;  /* 0x0000000808097211 */ /* 0x000fe200078f08ff */
[----:B------:R-:W-:Y:S01]  /*1670*/  VIADD R10, R6, 0x10 ;  /* 0x00000010060a7836 */ /* 0x000fe20000000000 */
[----:B------:R-:W-:Y:S01]  /*1680*/  LOP3.LUT R7, R7, 0xfffffffe, RZ, 0xc0, !PT ;  /* 0xfffffffe07077812 */ /* 0x000fe200078ec0ff */
[----:B------:R-:W-:Y:S01]  /*1690*/  IMAD.IADD R4, R4, 0x1, -R5 ;  /* 0x0000000104047824 */ /* 0x000fe200078e0a05 */
[----:B------:R-:W-:-:S02]  /*16a0*/  LOP3.LUT R5, R9, 0xfffffffe, RZ, 0xc0, !PT ;  /* 0xfffffffe09057812 */ /* 0x000fc400078ec0ff */
[----:B------:R-:W-:Y:S02]  /*16b0*/  CS2R R154, SRZ ;  /* 0x00000000009a7805 */ /* 0x000fe4000001ff00 */
[----:B------:R-:W-:Y:S01]  /*16c0*/  LEA.HI R11, R10, R10, RZ, 0x1 ;  /* 0x0000000a0a0b7211 */ /* 0x000fe200078f08ff */
[----:B------:R-:W-:Y:S01]  /*16d0*/  IMAD.IADD R7, R6, 0x1, -R7 ;  /* 0x0000000106077824 */ /* 0x000fe200078e0a07 */
[----:B------:R-:W-:Y:S01]  /*16e0*/  SHF.R.S32.HI R6, RZ, 0x1f, R9 ;  /* 0x0000001fff067819 */ /* 0x000fe20000011409 */
[----:B------:R-:W-:Y:S01]  /*16f0*/  IMAD.IADD R8, R8, 0x1, -R5 ;  /* 0x0000000108087824 */ /* 0x000fe200078e0a05 */
[----:B------:R-:W-:Y:S02]  /*1700*/  SHF.R.S32.HI R5, RZ, 0x1, R9 ;  /* 0x00000001ff057819 */ /* 0x000fe40000011409 */
[----:B------:R-:W-:Y:S02]  /*1710*/  CS2R R152, SRZ ;  /* 0x0000000000987805 */ /* 0x000fe4000001ff00 */
[----:B------:R-:W-:-:S02]  /*1720*/  SHF.R.S32.HI R9, RZ, 0x1, R11 ;  /* 0x00000001ff097819 */ /* 0x000fc4000001140b */
[----:B------:R-:W-:Y:S02]  /*1730*/  CS2R R214, SRZ ;  /* 0x0000000000d67805 */ /* 0x000fe4000001ff00 */
[----:B------:R-:W-:Y:S02]  /*1740*/  SHF.R.S32.HI R12, RZ, 0x1f, R11 ;  /* 0x0000001fff0c7819 */ /* 0x000fe4000001140b */
[----:B------:R-:W-:Y:S02]  /*1750*/  CS2R R212, SRZ ;  /* 0x0000000000d47805 */ /* 0x000fe4000001ff00 */
[----:B--2---:R-:W-:Y:S02]  /*1760*/  LEA.HI R15, R14, R14, RZ, 0x1 ;  /* 0x0000000e0e0f7211 */ /* 0x004fe400078f08ff */
[----:B------:R-:W-:Y:S02]  /*1770*/  CS2R R210, SRZ ;  /* 0x0000000000d27805 */ /* 0x000fe4000001ff00 */
[----:B------:R-:W-:-:S02]  /*1780*/  LEA.HI R6, R6, R5, RZ, 0x4 ;  /* 0x0000000506067211 */ /* 0x000fc400078f20ff */
[----:B------:R-:W-:Y:S02]  /*1790*/  CS2R R208, SRZ ;  /* 0x0000000000d07805 */ /* 0x000fe4000001ff00 */
[----:B------:R-:W-:Y:S02]  /*17a0*/  LEA.HI R12, R12, R9, RZ, 0x4 ;  /* 0x000000090c0c7211 */ /* 0x000fe400078f20ff */
[----:B------:R-:W-:Y:S02]  /*17b0*/  CS2R R206, SRZ ;  /* 0x0000000000ce7805 */ /* 0x000fe4000001ff00 */
[----:B-1----:R-:W-:Y:S02]  /*17c0*/  LOP3.LUT R13, R11, 0xfffffffe, RZ, 0xc0, !PT ;  /* 0xfffffffe0b0d7812 */ /* 0x002fe400078ec0ff */
[----:B------:R-:W-:Y:S02]  /*17d0*/  CS2R R204, SRZ ;  /* 0x0000000000cc7805 */ /* 0x000fe4000001ff00 */
[----:B------:R-:W-:-:S02]  /*17e0*/  SHF.R.S32.HI R11, RZ, 0x1, R15 ;  /* 0x00000001ff0b7819 */ /* 0x000fc4000001140f */
[----:B------:R-:W-:Y:S02]  /*17f0*/  CS2R R202, SRZ ;  /* 0x0000000000ca7805 */ /* 0x000fe4000001ff00 */
[----:B------:R-:W-:Y:S01]  /*1800*/  SHF.R.S32.HI R16, RZ, 0x1f, R15 ;  /* 0x0000001fff107819 */ /* 0x000fe2000001140f */
[----:B------:R-:W-:Y:S01]  /*1810*/  IMAD.IADD R13, R10, 0x1, -R13 ;  /* 0x000000010a0d7824 */ /* 0x000fe200078e0a0d */
[----:B------:R-:W-:Y:S02]  /*1820*/  LOP3.LUT R6, R6, 0x1ffffff0, RZ, 0xc0, !PT ;  /* 0x1ffffff006067812 */ /* 0x000fe400078ec0ff */
[----:B------:R-:W-:Y:S02]  /*1830*/  CS2R R200, SRZ ;  /* 0x0000000000c87805 */ /* 0x000fe4000001ff00 */
[----:B------:R-:W-:Y:S02]  /*1840*/  LOP3.LUT R12, R12, 0x1ffffff0, RZ, 0xc0, !PT ;  /* 0x1ffffff00c0c7812 */ /* 0x000fe400078ec0ff */
[----:B------:R-:W-:-:S02]  /*1850*/  CS2R R198, SRZ ;  /* 0x0000000000c67805 */ /* 0x000fc4000001ff00 */
[----:B------:R-:W-:Y:S01]  /*1860*/  LEA.HI R16, R16, R11, RZ, 0x4 ;  /* 0x0000000b10107211 */ /* 0x000fe200078f20ff */
[----:B------:R-:W-:Y:S01]  /*1870*/  IMAD.IADD R5, R5, 0x1, -R6 ;  /* 0x0000000105057824 */ /* 0x000fe200078e0a06 */
[----:B------:R-:W-:Y:S01]  /*1880*/  LOP3.LUT R15, R15, 0xfffffffe, RZ, 0xc0, !PT ;  /* 0xfffffffe0f0f7812 */ /* 0x000fe200078ec0ff */
[----:B------:R-:W-:Y:S01]  /*1890*/  IMAD.IADD R12, R9, 0x1, -R12 ;  /* 0x00000001090c7824 */ /* 0x000fe200078e0a0c */
[----:B------:R-:W-:Y:S01]  /*18a0*/  LOP3.LUT R16, R16, 0x1ffffff0, RZ, 0xc0, !PT ;  /* 0x1ffffff010107812 */ /* 0x000fe200078ec0ff */
[----:B------:R-:W-:Y:S01]  /*18b0*/  IMAD R6, R4, 0x8, R7 ;  /* 0x0000000804067824 */ /* 0x000fe200078e0207 */
[----:B------:R-:W-:Y:S01]  /*18c0*/  CS2R R196, SRZ ;  /* 0x0000000000c47805 */ /* 0x000fe2000001ff00 */
[----:B------:R-:W-:Y:S01]  /*18d0*/  IMAD R4, R5, 0x8, R8 ;  /* 0x0000000805047824 */ /* 0x000fe200078e0208 */
[----:B------:R-:W-:Y:S01]  /*18e0*/  CS2R R194, SRZ ;  /* 0x0000000000c27805 */ /* 0x000fe2000001ff00 */
[----:B------:R-:W-:Y:S01]  /*18f0*/  IMAD R5, R12, 0x8, R13 ;  /* 0x000000080c057824 */ /* 0x000fe200078e020d */
[----:B------:R1:W-:Y:S01]  /*1900*/  STL [R1+0x8], R6 ;  /* 0x0000080601007387 */ /* 0x0003e20000100800 */
[----:B------:R-:W-:Y:S01]  /*1910*/  IMAD.IADD R15, R14, 0x1, -R15 ;  /* 0x000000010e0f7824 */ /* 0x000fe200078e0a0f */
[----:B------:R-:W-:Y:S01]  /*1920*/  CS2R R192, SRZ ;  /* 0x0000000000c07805 */ /* 0x000fe2000001ff00 */
[----:B------:R-:W-:Y:S01]  /*1930*/  IMAD.IADD R16, R11, 0x1, -R16 ;  /* 0x000000010b107824 */ /* 0x000fe200078e0a10 */
[----:B------:R-:W-:Y:S01]  /*1940*/  STL [R1+0x4], R4 ;  /* 0x0000040401007387 */ /* 0x000fe20000100800 */
[----:B------:R-:W-:Y:S01]  /*1950*/  IMAD.SHL.U32 R9, R17, 0x4, RZ ;  /* 0x0000000411097824 */ /* 0x000fe200078e00ff */
[----:B------:R-:W-:Y:S01]  /*1960*/  CS2R R190, SRZ ;  /* 0x0000000000be7805 */ /* 0x000fe2000001ff00 */
[----:B------:R-:W-:Y:S01]  /*1970*/  IMAD R237, R16, 0x8, R15 ;  /* 0x0000000810ed7824 */ /* 0x000fe200078e020f */
[----:B------:R2:W-:Y:S01]  /*1980*/  STL [R1], R5 ;  /* 0x0000000501007387 */ /* 0x0005e20000100800 */
[----:B------:R-:W-:-:S02]  /*1990*/  CS2R R188, SRZ ;  /* 0x0000000000bc7805 */ /* 0x000fc4000001ff00 */
[----:B-1----:R-:W-:Y:S02]  /*19a0*/  CS2R R6, SRZ ;  /* 0x0000000000067805 */ /* 0x002fe4000001ff00 */
[----:B------:R-:W-:Y:S02]  /*19b0*/  CS2R R186, SRZ ;  /* 0x0000000000ba7805 */ /* 0x000fe4000001ff00 */
[----:B------:R-:W-:Y:S02]  /*19c0*/  CS2R R184, SRZ ;  /* 0x0000000000b87805 */ /* 0x000fe4000001ff00 */
[----:B------:R-:W-:Y:S01]  /*19d0*/  SHF.R.S32.HI R235, RZ, 0x7, R235 ;  /* 0x00000007ffeb7819 */ /* 0x000fe200000114eb */
[----:B------:R-:W-:Y:S02]  /*19e0*/  IMAD R8, R9, 0x4, R226 ;  /* 0x0000000409087824 */ /* 0x000fe400078e02e2 */
[----:B--2---:R-:W-:Y:S01]  /*19f0*/  IMAD.MOV.U32 R5, RZ, RZ, RZ ;  /* 0x000000ffff057224 */ /* 0x004fe200078e00ff */
[----:B---3--:R-:W-:-:S07]  /*1a00*/  LOP3.LUT R4, R19, 0x1, RZ, 0xfc, !PT ;  /* 0x0000000113047812 */ /* 0x008fce00078efcff */
.L_x_497:
[----:B------:R-:W-:-:S13]  /*1a10*/  ISETP.NE.AND P0, PT, R4, 0x3, PT ;  /* 0x000000030400780c */ /* 0x000fda0003f05270 */
[----:B-1----:R-:W-:Y:S05]  /*1a20*/  @!P0 BRA `(.L_x_487) ;  /* 0x0000000000048947 */ /* 0x002fea0003800000 */
[----:B------:R-:W-:Y:S01]  /*1a30*/  BPT.TRAP 0x1 ;  /* 0x000000040000795c */ /* 0x000fe20000300000 */
.L_x_487:
[----:B------:R-:W-:Y:S01]  /*1a40*/  IMAD R9, R7, 0x8, R226 ;  /* 0x0000000807097824 */ /* 0x000fe200078e02e2 */
[----:B------:R-:W-:-:S04]  /*1a50*/  SHF.L.U32 R12, R6, 0x1f, RZ ;  /* 0x0000001f060c7819 */ /* 0x000fc800000006ff */
[----:B------:R1:W2:Y:S01]  /*1a60*/  SYNCS.PHASECHK.TRANS64.TRYWAIT P1, [R9+URZ+0x30c10], R12 ;  /* 0x030c100c090075a7 */ /* 0x0002a2000802017f */
[----:B------:R-:W-:Y:S05]  /*1a70*/  @!P0 BRA `(.L_x_488) ;  /* 0x0000000000048947 */ /* 0x000fea0003800000 */
[----:B------:R-:W-:Y:S01]  /*1a80*/  BPT.TRAP 0x1 ;  /* 0x000000040000795c */ /* 0x000fe20000300000 */
.L_x_488:
[----:B------:R-:W-:-:S05]  /*1a90*/  VIADD R10, R226, 0x10000 ;  /* 0x00010000e20a7836 */ /* 0x000fca0000000000 */
[----:B------:R-:W-:-:S04]  /*1aa0*/  SHF.R.U32.HI R10, RZ, 0x4, R10 ;  /* 0x00000004ff0a7819 */ /* 0x000fc8000001160a */
[----:B------:R-:W-:Y:S01]  /*1ab0*/  LOP3.LUT R10, R10, 0x3fff, RZ, 0xc0, !PT ;  /* 0x00003fff0a0a7812 */ /* 0x000fe200078ec0ff */
[----:B--2---:R-:W-:Y:S06]  /*1ac0*/  @P1 BRA `(.L_x_489) ;  /* 0x0000000000081947 */ /* 0x004fec0003800000 */
[----:B------:R-:W2:Y:S02]  /*1ad0*/  SYNCS.PHASECHK.TRANS64.TRYWAIT P1, [R9+URZ+0x30c10], R12 ;  /* 0x030c100c090075a7 */ /* 0x000ea4000802017f */
[----:B--2---:R-:W-:Y:S05]  /*1ae0*/  @!P1 BRA `(.L_x_490) ;  /* 0x0000007c00fc9947 */ /* 0x004fea0003800000 */
.L_x_489:
        /* <DEDUP_REMOVED lines=18> */
[----:B------:R-:W-:Y:S01]  /*1c10*/  IMAD R216, R17, 0x4, R226 ;  /* 0x0000000411d87824 */ /* 0x000fe200078e02e2 */
[----:B------:R-:W-:-:S07]  /*1c20*/  ULOP3.LUT UR10, UR4, 0x10000, URZ, 0xfc, !UPT ;  /* 0x00010000040a7892 */ /* 0x000fce000f8efc3f */
        /* <DEDUP_REMOVED lines=14> */
[C---:B------:R-:W-:Y:S02]  /*1d10*/  IMAD R11, R2.reuse, 0x2, R11 ;  /* 0x00000002020b7824 */ /* 0x040fe400078e020b */
[----:B----4-:R-:W-:Y:S02]  /*1d20*/  IMAD R13, R7, 0x80, R13 ;  /* 0x00000080070d7824 */ /* 0x010fe400078e020d */
        /* <DEDUP_REMOVED lines=15> */
[--C-:B------:R-:W-:Y:S02]  /*1e20*/  IMAD R219, R15, 0x4, R220.reuse ;  /* 0x000000040fdb7824 */ /* 0x100fe400078e02dc */
        /* <DEDUP_REMOVED lines=11> */
.L_x_491:
[----:B------:R1:W1:Y:S01]  /*1ee0*/  SYNCS.PHASECHK.TRANS64.TRYWAIT P1, [R9+URZ+0x30c30], R12 ;  /* 0x030c300c090075a7 */ /* 0x000262000802017f */
[----:B------:R-:W-:Y:S05]  /*1ef0*/  @!P0 BRA `(.L_x_492) ;  /* 0x0000000000048947 */ /* 0x000fea0003800000 */
[----:B------:R-:W-:Y:S01]  /*1f00*/  BPT.TRAP 0x1 ;  /* 0x000000040000795c */ /* 0x000fe20000300000 */
.L_x_492:
[----:B------:R-:W-:-:S05]  /*1f10*/  VIADD R11, R226, 0x18000 ;  /* 0x00018000e20b7836 */ /* 0x000fca0000000000 */
[----:B------:R-:W-:-:S04]  /*1f20*/  SHF.R.U32.HI R11, RZ, 0x4, R11 ;  /* 0x00000004ff0b7819 */ /* 0x000fc8000001160b */
[----:B------:R-:W-:-:S04]  /*1f30*/  LOP3.LUT R218, R11, 0x3fff, RZ, 0xc0, !PT ;  /* 0x00003fff0bda7812 */ /* 0x000fc800078ec0ff */
[----:B------:R-:W-:Y:S01]  /*1f40*/  LOP3.LUT R14, R218, 0x10000, RZ, 0xfc, !PT ;  /* 0x00010000da0e7812 */ /* 0x000fe200078efcff */
[----:B-1----:R-:W-:Y:S06]  /*1f50*/  @P1 BRA `(.L_x_493) ;  /* 0x0000000000081947 */ /* 0x002fec0003800000 */
[----:B------:R-:W1:Y:S02]  /*1f60*/  SYNCS.PHASECHK.TRANS64.TRYWAIT P1, [R9+URZ+0x30c30], R12 ;  /* 0x030c300c090075a7 */ /* 0x000e64000802017f */
[----:B-1----:R-:W-:Y:S05]  /*1f70*/  @!P1 BRA `(.L_x_494) ;  /* 0x0000007800ec9947 */ /* 0x002fea0003800000 */
.L_x_493:
        /* <DEDUP_REMOVED lines=9> */
[C---:B------:R-:W-:Y:S01]  /*2010*/  VIADD R231, R0.reuse, 0x10 ;  /* 0x0000001000e77836 */ /* 0x040fe20000000000 */
[----:B---3--:R-:W1:Y:S01]  /*2020*/  SHFL.IDX PT, R15, R20, R232, 0x1f ;  /* 0x00001fe8140f7589 */ /* 0x008e6200000e0000 */
[C---:B------:R-:W-:Y:S01]  /*2030*/  ISETP.GT.AND P2, PT, R3.reuse, RZ, PT ;  /* 0x000000ff0300720c */ /* 0x040fe20003f44270 */
[----:B------:R-:W-:Y:S01]  /*2040*/  ULOP3.LUT UR9, UR9, 0x10000, URZ, 0xfc, !UPT ;  /* 0x0001000009097892 */ /* 0x000fe2000f8efc3f */
[----:B------:R-:W-:Y:S01]  /*2050*/  ISETP.GT.AND P1, PT, R3, 0x8, PT ;  /* 0x000000080300780c */ /* 0x000fe20003f24270 */
[----:B------:R-:W3:Y:S01]  /*2060*/  SHFL.IDX PT, R16, R20, R231, 0x1f ;  /* 0x00001fe714107589 */ /* 0x000ee200000e0000 */
[----:B------:R-:W-:Y:S01]  /*2070*/  FSEL R18, R93, -INF , P2 ;  /* 0xff8000005d127808 */ /* 0x000fe20001000000 */
[C---:B------:R-:W-:Y:S01]  /*2080*/  VIADD R233, R0.reuse, 0x8 ;  /* 0x0000000800e97836 */ /* 0x040fe20000000000 */
[----:B------:R-:W-:Y:S01]  /*2090*/  FSEL R22, R95, -INF , P1 ;  /* 0xff8000005f167808 */ /* 0x000fe20000800000 */
[----:B------:R-:W5:Y:S01]  /*20a0*/  SHFL.IDX PT, R11, R20, R0, 0x1f ;  /* 0x00001f00140b7589 */ /* 0x000f6200000e0000 */
[----:B------:R-:W-:Y:S01]  /*20b0*/  UMOV UR6, UR8 ;  /* 0x0000000800067c82 */ /* 0x000fe20008000000 */
[----:B------:R-:W-:Y:S01]  /*20c0*/  UMOV UR4, UR9 ;  /* 0x0000000900047c82 */ /* 0x000fe20008000000 */
[----:B------:R-:W-:Y:S01]  /*20d0*/  VIADD R228, R0, 0x1c ;  /* 0x0000001c00e47836 */ /* 0x000fe20000000000 */
[----:B------:R-:W-:Y:S01]  /*20e0*/  HGMMA.64x128x16.F32 R24, gdesc[UR4], RZ, !UPT, gsb0 ;  /* 0x01e00000041879f0 */ /* 0x000fe2000c0008ff */
[----:B------:R-:W-:Y:S01]  /*20f0*/  UIADD3 UR6, UR8, 0x2, URZ ;  /* 0x0000000208067890 */ /* 0x000fe2000fffe03f */
[----:B------:R-:W4:Y:S01]  /*2100*/  SHFL.IDX PT, R13, R20, R233, 0x1f ;  /* 0x00001fe9140d7589 */ /* 0x000f2200000e0000 */
[----:B------:R-:W-:Y:S01]  /*2110*/  UIADD3 UR4, UR9, 0x2, URZ ;  /* 0x0000000209047890 */ /* 0x000fe2000fffe03f */
[----:B------:R-:W-:Y:S01]  /*2120*/  FSEL R19, R96, -INF , P2 ;  /* 0xff80000060137808 */ /* 0x000fe20001000000 */
        /* <DEDUP_REMOVED lines=16> */
[--C-:B-----5:R-:W-:Y:S01]  /*2230*/  FFMA.FTZ R88, R88, UR36, -R11.reuse ;  /* 0x0000002458587c23 */ /* 0x120fe2000801080b */
[----:B------:R-:W-:Y:S01]  /*2240*/  FSEL R92, R92, -INF , P2 ;  /* 0xff8000005c5c7808 */ /* 0x000fe20001000000 */
[----:B------:R-:W-:Y:S01]  /*2250*/  FFMA.FTZ R11, R90, UR36, -R11 ;  /* 0x000000245a0b7c23 */ /* 0x000fe2000801080b */
[----:B------:R-:W-:Y:S01]  /*2260*/  SHFL.IDX PT, R18, R20, R230, 0x1f ;  /* 0x00001fe614127589 */ /* 0x000fe200000e0000 */
[----:B------:R5:W-:Y:S01]  /*2270*/  MUFU.EX2 R223, R88 ;  /* 0x0000005800df7308 */ /* 0x000be20000000800 */
[--C-:B----4-:R-:W-:Y:S01]  /*2280*/  FFMA.FTZ R14, R94, UR36, -R13.reuse ;  /* 0x000000245e0e7c23 */ /* 0x110fe2000801080d */
[----:B------:R-:W-:Y:S01]  /*2290*/  FFMA.FTZ R92, R92, UR36, -R13 ;  /* 0x000000245c5c7c23 */ /* 0x000fe2000801080d */
[----:B--2---:R-:W2:Y:S01]  /*22a0*/  SHFL.IDX PT, R23, R20, R228, 0x1f ;  /* 0x00001fe414177589 */ /* 0x004ea200000e0000 */
[----:B------:R-:W-:Y:S01]  /*22b0*/  FSEL R94, R103, -INF , P1 ;  /* 0xff800000675e7808 */ /* 0x000fe20000800000 */
[----:B------:R-:W-:Y:S01]  /*22c0*/  IMAD R218, R7, 0x400, R218 ;  /* 0x0000040007da7824 */ /* 0x000fe200078e02da */
[----:B------:R-:W-:Y:S01]  /*22d0*/  FSEL R100, R100, -INF , P2 ;  /* 0xff80000064647808 */ /* 0x000fe20001000000 */
[----:B------:R-:W4:Y:S01]  /*22e0*/  SHFL.IDX PT, R90, R227, R0, 0x1f ;  /* 0x00001f00e35a7589 */ /* 0x000f2200000e0000 */
[----:B------:R1:W-:Y:S01]  /*22f0*/  MUFU.EX2 R13, R92 ;  /* 0x0000005c000d7308 */ /* 0x0003e20000000800 */
[----:B-----5:R-:W-:-:S02]  /*2300*/  FSEL R88, R101, -INF , P2 ;  /* 0xff80000065587808 */ /* 0x020fc40001000000 */
[----:B------:R-:W-:Y:S01]  /*2310*/  FSEL R102, R102, -INF , P1 ;  /* 0xff80000066667808 */ /* 0x000fe20000800000 */
[----:B------:R-:W-:Y:S01]  /*2320*/  SHFL.IDX PT, R98, R227, R231, 0x1f ;  /* 0x00001fe7e3627589 */ /* 0x000fe200000e0000 */
[----:B------:R-:W-:Y:S02]  /*2330*/  FSEL R89, R89, -INF , P2 ;  /* 0xff80000059597808 */ /* 0x000fe40001000000 */
[----:B------:R-:W-:Y:S01]  /*2340*/  FSEL R91, R91, -INF , P1 ;  /* 0xff8000005b5b7808 */ /* 0x000fe20000800000 */
[----:B------:R5:W-:Y:S01]  /*2350*/  MUFU.EX2 R16, R22 ;  /* 0x0000001600107308 */ /* 0x000be20000000800 */
[----:B-1----:R-:W1:Y:S01]  /*2360*/  SHFL.IDX PT, R92, R227, R234, 0x1f ;  /* 0x00001feae35c7589 */ /* 0x002e6200000e0000 */
[--C-:B------:R-:W-:Y:S01]  /*2370*/  FFMA.FTZ R89, R89, UR36, -R12.reuse ;  /* 0x0000002459597c23 */ /* 0x100fe2000801080c */
[--C-:B---3--:R-:W-:Y:S01]  /*2380*/  FFMA.FTZ R100, R100, UR36, -R21.reuse ;  /* 0x0000002464647c23 */ /* 0x108fe20008010815 */
[----:B------:R-:W-:Y:S01]  /*2390*/  FSEL R97, R97, -INF , P2 ;  /* 0xff80000061617808 */ /* 0x000fe20001000000 */
[----:B------:R-:W-:Y:S01]  /*23a0*/  FFMA.FTZ R12, R91, UR36, -R12 ;  /* 0x000000245b0c7c23 */ /* 0x000fe2000801080c */
[----:B------:R-:W-:Y:S01]  /*23b0*/  FSEL R99, R99, -INF , P1 ;  /* 0xff80000063637808 */ /* 0x000fe20000800000 */
[----:B------:R-:W-:Y:S01]  /*23c0*/  SHFL.IDX PT, R96, R227, R232, 0x1f ;  /* 0x00001fe8e3607589 */ /* 0x000fe200000e0000 */
[----:B------:R3:W-:Y:S01]  /*23d0*/  MUFU.EX2 R224, R89 ;  /* 0x0000005900e07308 */ /* 0x0007e20000000800 */
[----:B-----5:R-:W-:Y:S01]  /*23e0*/  FFMA.FTZ R22, R102, UR36, -R21 ;  /* 0x0000002466167c23 */ /* 0x020fe20008010815 */
[----:B------:R-:W-:Y:S01]  /*23f0*/  FSEL R91, R106, -INF , P1 ;  /* 0xff8000006a5b7808 */ /* 0x000fe20000800000 */
[--C-:B--2---:R-:W-:Y:S01]  /*2400*/  FFMA.FTZ R95, R88, UR36, -R23.reuse ;  /* 0x00000024585f7c23 */ /* 0x104fe20008010817 */
[----:B------:R-:W-:Y:S01]  /*2410*/  FFMA.FTZ R88, R94, UR36, -R23 ;  /* 0x000000245e587c23 */ /* 0x000fe20008010817 */
[--C-:B------:R-:W-:Y:S01]  /*2420*/  FFMA.FTZ R97, R97, UR36, -R18.reuse ;  /* 0x0000002461617c23 */ /* 0x100fe20008010812 */
[----:B------:R-:W2:Y:S01]  /*2430*/  SHFL.IDX PT, R94, R227, R233, 0x1f ;  /* 0x00001fe9e35e7589 */ /* 0x000ea200000e0000 */
[----:B------:R-:W-:Y:S01]  /*2440*/  FFMA.FTZ R99, R99, UR36, -R18 ;  /* 0x0000002463637c23 */ /* 0x000fe20008010812 */
[----:B------:R5:W-:Y:S01]  /*2450*/  MUFU.EX2 R21, R100 ;  /* 0x0000006400157308 */ /* 0x000be20000000800 */
[----:B---3--:R-:W-:Y:S01]  /*2460*/  FSEL R89, R104, -INF , P2 ;  /* 0xff80000068597808 */ /* 0x008fe20001000000 */
[----:B------:R-:W-:Y:S01]  /*2470*/  SHFL.IDX PT, R101, R227, R229, 0x1f ;  /* 0x00001fe5e3657589 */ /* 0x000fe200000e0000 */
[----:B------:R-:W-:-:S02]  /*2480*/  FSEL R93, R108, -INF , P2 ;  /* 0xff8000006c5d7808 */ /* 0x000fc40001000000 */
[----:B------:R-:W-:Y:S01]  /*2490*/  FSEL R107, R107, -INF , P1 ;  /* 0xff8000006b6b7808 */ /* 0x000fe20000800000 */
[----:B------:R-:W-:Y:S01]  /*24a0*/  SHFL.IDX PT, R104, R227, R228, 0x1f ;  /* 0x00001fe4e3687589 */ /* 0x000fe200000e0000 */
[--C-:B----4-:R-:W-:Y:S01]  /*24b0*/  FFMA.FTZ R89, R89, UR36, -R90.reuse ;  /* 0x0000002459597c23 */ /* 0x110fe2000801085a */
[----:B------:R-:W-:Y:S01]  /*24c0*/  FFMA.FTZ R90, R91, UR36, -R90 ;  /* 0x000000245b5a7c23 */ /* 0x000fe2000801085a */
[----:B------:R3:W-:Y:S01]  /*24d0*/  MUFU.EX2 R18, R97 ;  /* 0x0000006100127308 */ /* 0x0007e20000000800 */
[----:B-----5:R-:W4:Y:S01]  /*24e0*/  SHFL.IDX PT, R100, R227, R230, 0x1f ;  /* 0x00001fe6e3647589 */ /* 0x020f2200000e0000 */
[----:B------:R-:W-:Y:S02]  /*24f0*/  FSEL R91, R105, -INF , P2 ;  /* 0xff800000695b7808 */ /* 0x000fe40001000000 */
[----:B------:R-:W-:Y:S01]  /*2500*/  FSEL R103, R114, -INF , P1 ;  /* 0xff80000072677808 */ /* 0x000fe20000800000 */
[----:B------:R-:W5:Y:S01]  /*2510*/  SHFL.IDX PT, R108, R222, R234, 0x1f ;  /* 0x00001feade6c7589 */ /* 0x000f6200000e0000 */
[----:B------:R-:W-:Y:S01]  /*2520*/  FSEL R115, R115, -INF , P1 ;  /* 0xff80000073737808 */ /* 0x000fe20000800000 */
[--C-:B-1----:R-:W-:Y:S01]  /*2530*/  FFMA.FTZ R91, R91, UR36, -R92.reuse ;  /* 0x000000245b5b7c23 */ /* 0x102fe2000801085c */
[----:B------:R1:W-:Y:S01]  /*2540*/  MUFU.EX2 R20, R99 ;  /* 0x0000006300147308 */ /* 0x0003e20000000800 */
[----:B---3--:R-:W-:Y:S01]  /*2550*/  FSEL R97, R110, -INF , P1 ;  /* 0xff8000006e617808 */ /* 0x008fe20000800000 */
[----:B------:R-:W-:Y:S01]  /*2560*/  FFMA.FTZ R92, R107, UR36, -R92 ;  /* 0x000000246b5c7c23 */ /* 0x000fe2000801085c */
[----:B------:R-:W-:Y:S01]  /*2570*/  FSEL R107, R121, -INF , P2 ;  /* 0xff800000796b7808 */ /* 0x000fe20001000000 */
[----:B------:R-:W-:Y:S01]  /*2580*/  SHFL.IDX PT, R114, R222, R231, 0x1f ;  /* 0x00001fe7de727589 */ /* 0x000fe200000e0000 */
[--C-:B--2---:R-:W-:Y:S01]  /*2590*/  FFMA.FTZ R93, R93, UR36, -R94.reuse ;  /* 0x000000245d5d7c23 */ /* 0x104fe2000801085e */
[----:B------:R-:W-:Y:S01]  /*25a0*/  FFMA.FTZ R94, R97, UR36, -R94 ;  /* 0x00000024615e7c23 */ /* 0x000fe2000801085e */
[----:B------:R-:W-:Y:S01]  /*25b0*/  FSEL R97, R112, -INF , P2 ;  /* 0xff80000070617808 */ /* 0x000fe20001000000 */
[----:B------:R-:W2:Y:S01]  /*25c0*/  SHFL.IDX PT, R121, R222, R228, 0x1f ;  /* 0x00001fe4de797589 */ /* 0x000ea200000e0000 */
[----:B-1----:R-:W-:Y:S01]  /*25d0*/  FSEL R99, R113, -INF , P2 ;  /* 0xff80000071637808 */ /* 0x002fe20001000000 */
[----:B------:R1:W-:Y:S01]  /*25e0*/  MUFU.EX2 R23, R95 ;  /* 0x0000005f00177308 */ /* 0x0003e20000000800 */
[----:B------:R-:W-:Y:S01]  /*25f0*/  FSEL R119, R119, -INF , P1 ;  /* 0xff80000077777808 */ /* 0x000fe20000800000 */
[--C-:B------:R-:W-:Y:S01]  /*2600*/  FFMA.FTZ R97, R97, UR36, -R98.reuse ;  /* 0x0000002461617c23 */ /* 0x100fe20008010862 */
[----:B------:R-:W-:Y:S01]  /*2610*/  FFMA.FTZ R98, R103, UR36, -R98 ;  /* 0x0000002467627c23 */ /* 0x000fe20008010862 */
[----:B------:R-:W-:Y:S01]  /*2620*/  FSEL R103, R117, -INF , P2 ;  /* 0xff80000075677808 */ /* 0x000fe20001000000 */
[----:B------:R-:W-:Y:S01]  /*2630*/  SHFL.IDX PT, R106, R222, R0, 0x1f ;  /* 0x00001f00de6a7589 */ /* 0x000fe200000e0000 */
[----:B------:R-:W-:Y:S01]  /*2640*/  FSEL R111, R111, -INF , P1 ;  /* 0xff8000006f6f7808 */ /* 0x000fe20000800000 */
[--C-:B----4-:R-:W-:Y:S01]  /*2650*/  FFMA.FTZ R99, R99, UR36, -R100.reuse ;  /* 0x0000002463637c23 */ /* 0x110fe20008010864 */
[----:B------:R-:W-:Y:S01]  /*2660*/  FFMA.FTZ R100, R115, UR36, -R100 ;  /* 0x0000002473647c23 */ /* 0x000fe20008010864 */
[----:B-1----:R-:W-:Y:S01]  /*2670*/  FSEL R95, R109, -INF , P2 ;  /* 0xff8000006d5f7808 */ /* 0x002fe20001000000 */
[----:B------:R-:W1:Y:S01]  /*2680*/  SHFL.IDX PT, R115, R222, R230, 0x1f ;  /* 0x00001fe6de737589 */ /* 0x000e6200000e0000 */
[--C-:B------:R-:W-:Y:S01]  /*2690*/  FFMA.FTZ R103, R103, UR36, -R104.reuse ;  /* 0x0000002467677c23 */ /* 0x100fe20008010868 */
[----:B------:R-:W-:Y:S01]  /*26a0*/  FFMA.FTZ R104, R119, UR36, -R104 ;  /* 0x0000002477687c23 */ /* 0x000fe20008010868 */
[----:B------:R-:W-:Y:S01]  /*26b0*/  FSEL R105, R120, -INF , P2 ;  /* 0xff80000078697808 */ /* 0x000fe20001000000 */
[----:B------:R-:W3:Y:S01]  /*26c0*/  SHFL.IDX PT, R119, R222, R229, 0x1f ;  /* 0x00001fe5de777589 */ /* 0x000ee200000e0000 */
[--C-:B------:R-:W-:Y:S01]  /*26d0*/  FFMA.FTZ R95, R95, UR36, -R96.reuse ;  /* 0x000000245f5f7c23 */ /* 0x100fe20008010860 */
[----:B------:R-:W-:Y:S01]  /*26e0*/  FFMA.FTZ R96, R111, UR36, -R96 ;  /* 0x000000246f607c23 */ /* 0x000fe20008010860 */
[----:B------:R-:W-:Y:S01]  /*26f0*/  FSEL R111, R122, -INF , P1 ;  /* 0xff8000007a6f7808 */ /* 0x000fe20000800000 */
[--C-:B-----5:R-:W-:Y:S01]  /*2700*/  FFMA.FTZ R107, R107, UR36, -R108.reuse ;  /* 0x000000246b6b7c23 */ /* 0x120fe2000801086c */
[----:B------:R-:W4:Y:S01]  /*2710*/  SHFL.IDX PT, R122, R216, R0, 0x1f ;  /* 0x00001f00d87a7589 */ /* 0x000f2200000e0000 */
[----:B------:R-:W-:Y:S01]  /*2720*/  FSEL R102, R116, -INF , P2 ;  /* 0xff80000074667808 */ /* 0x000fe20001000000 */
[----:B------:R-:W5:Y:S01]  /*2730*/  MUFU.EX2 R11, R11 ;  /* 0x0000000b000b7308 */ /* 0x000f620000000800 */
[----:B------:R-:W-:Y:S01]  /*2740*/  FSEL R120, R133, -INF , P2 ;  /* 0xff80000085787808 */ /* 0x000fe20001000000 */
[----:B------:R-:W-:Y:S01]  /*2750*/  SHFL.IDX PT, R112, R222, R232, 0x1f ;  /* 0x00001fe8de707589 */ /* 0x000fe200000e0000 */
[----:B------:R-:W-:Y:S01]  /*2760*/  FSEL R118, R118, -INF , P1 ;  /* 0xff80000076767808 */ /* 0x000fe20000800000 */
[----:B------:R-:W-:Y:S01]  /*2770*/  FFMA.FTZ R102, R102, UR36, -R101 ;  /* 0x0000002466667c23 */ /* 0x000fe20008010865 */
[----:B------:R-:W-:Y:S01]  /*2780*/  FSEL R123, R123, -INF , P1 ;  /* 0xff8000007b7b7808 */ /* 0x000fe20000800000 */
[----:B--2---:R-:W-:Y:S01]  /*2790*/  FFMA.FTZ R227, R120, UR36, -R121 ;  /* 0x0000002478e37c23 */ /* 0x004fe20008010879 */
[----:B------:R-:W-:Y:S01]  /*27a0*/  FSEL R113, R128, -INF , P2 ;  /* 0xff80000080717808 */ /* 0x000fe20001000000 */
[----:B------:R-:W-:Y:S01]  /*27b0*/  FFMA.FTZ R101, R118, UR36, -R101 ;  /* 0x0000002476657c23 */ /* 0x000fe20008010865 */
[----:B------:R-:W-:Y:S01]  /*27c0*/  FSEL R116, R129, -INF , P2 ;  /* 0xff80000081747808 */ /* 0x000fe20001000000 */
[----:B------:R-:W2:Y:S01]  /*27d0*/  SHFL.IDX PT, R120, R216, R229, 0x1f ;  /* 0x00001fe5d8787589 */ /* 0x000ea200000e0000 */
[----:B------:R-:W-:Y:S01]  /*27e0*/  FSEL R117, R130, -INF , P1 ;  /* 0xff80000082757808 */ /* 0x000fe20000800000 */
[----:B------:R-:W-:Y:S01]  /*27f0*/  FFMA.FTZ R108, R123, UR36, -R108 ;  /* 0x000000247b6c7c23 */ /* 0x000fe2000801086c */
[----:B------:R-:W-:Y:S01]  /*2800*/  FSEL R118, R131, -INF , P1 ;  /* 0xff80000083767808 */ /* 0x000fe20000800000 */
[----:B------:R-:W5:Y:S01]  /*2810*/  SHFL.IDX PT, R123, R216, R233, 0x1f ;  /* 0x00001fe9d87b7589 */ /* 0x000f6200000e0000 */
[--C-:B------:R-:W-:Y:S01]  /*2820*/  FFMA.FTZ R113, R113, UR36, -R114.reuse ;  /* 0x0000002471717c23 */ /* 0x100fe20008010872 */
[--C-:B-1----:R-:W-:Y:S01]  /*2830*/  FFMA.FTZ R116, R116, UR36, -R115.reuse ;  /* 0x0000002474747c23 */ /* 0x102fe20008010873 */
[----:B------:R-:W-:Y:S01]  /*2840*/  FFMA.FTZ R114, R117, UR36, -R114 ;  /* 0x0000002475727c23 */ /* 0x000fe20008010872 */
[----:B------:R-:W1:Y:S01]  /*2850*/  SHFL.IDX PT, R130, R216, R234, 0x1f ;  /* 0x00001fead8827589 */ /* 0x000e6200000e0000 */
[----:B------:R-:W-:Y:S01]  /*2860*/  FFMA.FTZ R115, R118, UR36, -R115 ;  /* 0x0000002476737c23 */ /* 0x000fe20008010873 */
[----:B------:R-:W-:Y:S01]  /*2870*/  FSEL R117, R132, -INF , P2 ;  /* 0xff80000084757808 */ /* 0x000fe20001000000 */
[--C-:B------:R-:W-:Y:S01]  /*2880*/  FFMA.FTZ R105, R105, UR36, -R106.reuse ;  /* 0x0000002469697c23 */ /* 0x100fe2000801086a */
[----:B------:R-:W-:Y:S01]  /*2890*/  FSEL R118, R134, -INF , P1 ;  /* 0xff80000086767808 */ /* 0x000fe20000800000 */
[----:B------:R-:W-:Y:S01]  /*28a0*/  FFMA.FTZ R106, R111, UR36, -R106 ;  /* 0x000000246f6a7c23 */ /* 0x000fe2000801086a */
[----:B------:R-:W-:Y:S01]  /*28b0*/  FSEL R111, R125, -INF , P2 ;  /* 0xff8000007d6f7808 */ /* 0x000fe20001000000 */
[--C-:B---3--:R-:W-:Y:S01]  /*28c0*/  FFMA.FTZ R117, R117, UR36, -R119.reuse ;  /* 0x0000002475757c23 */ /* 0x108fe20008010877 */
[----:B------:R-:W-:Y:S01]  /*28d0*/  FSEL R125, R136, -INF , P2 ;  /* 0xff800000887d7808 */ /* 0x000fe20001000000 */
[----:B------:R-:W-:Y:S01]  /*28e0*/  FFMA.FTZ R118, R118, UR36, -R119 ;  /* 0x0000002476767c23 */ /* 0x000fe20008010877 */
[----:B------:R-:W-:Y:S01]  /*28f0*/  FSEL R119, R138, -INF , P1 ;  /* 0xff8000008a777808 */ /* 0x000fe20000800000 */
[----:B------:R-:W-:-:S02]  /*2900*/  WARPGROUP.DEPBAR.LE gsb0, 0x0 ;  /* 0x00008000000079c5 */ /* 0x000fc40000010000 */
[----:B------:R-:W-:Y:S01]  /*2910*/  WARPGROUP.ARRIVE ;  /* 0x00000000000079c5 */ /* 0x000fe20000000000 */
[----:B------:R-:W-:Y:S01]  /*2920*/  FSEL R110, R124, -INF , P2 ;  /* 0xff8000007c6e7808 */ /* 0x000fe20001000000 */
[--C-:B----4-:R-:W-:Y:S01]  /*2930*/  FFMA.FTZ R125, R125, UR36, -R122.reuse ;  /* 0x000000247d7d7c23 */ /* 0x110fe2000801087a */
[----:B------:R-:W-:Y:S01]  /*2940*/  FSEL R124, R135, -INF , P1 ;  /* 0xff800000877c7808 */ /* 0x000fe20000800000 */
[----:B------:R-:W-:Y:S01]  /*2950*/  FFMA.FTZ R122, R119, UR36, -R122 ;  /* 0x00000024777a7c23 */ /* 0x000fe2000801087a */
[----:B------:R-:W-:Y:S01]  /*2960*/  FSEL R119, R148, -INF , P2 ;  /* 0xff80000094777808 */ /* 0x000fe20001000000 */
[----:B------:R-:W-:Y:S01]  /*2970*/  HGMMA.64x128x16.F32 R24, gdesc[UR4], R24, gsb0 ;  /* 0x01e00000041879f0 */ /* 0x000fe20008000818 */
[----:B------:R-:W-:Y:S01]  /*2980*/  UIADD3 UR6, UR8, 0x4, URZ ;  /* 0x0000000408067890 */ /* 0x000fe2000fffe03f */
[----:B------:R-:W-:Y:S01]  /*2990*/  FSEL R135, R150, -INF , P1 ;  /* 0xff80000096877808 */ /* 0x000fe20000800000 */
[----:B------:R-:W-:Y:S01]  /*29a0*/  UIADD3 UR4, UR9, 0x4, URZ ;  /* 0x0000000409047890 */ /* 0x000fe2000fffe03f */
[----:B------:R-:W-:Y:S01]  /*29b0*/  FSEL R127, R127, -INF , P1 ;  /* 0xff8000007f7f7808 */ /* 0x000fe20000800000 */
[----:B------:R-:W-:Y:S01]  /*29c0*/  UMOV UR7, 0x40000040 ;  /* 0x4000004000077882 */ /* 0x000fe20000000000 */
[----:B------:R-:W-:Y:S01]  /*29d0*/  UMOV UR5, 0x40000040 ;  /* 0x4000004000057882 */ /* 0x000fe20000000000 */
[----:B------:R-:W-:Y:S01]  /*29e0*/  FSEL R140, R140, -INF , P2 ;  /* 0xff8000008c8c7808 */ /* 0x000fe20001000000 */
[----:B------:R-:W-:Y:S01]  /*29f0*/  FFMA.FTZ R121, R124, UR36, -R121 ;  /* 0x000000247c797c23 */ /* 0x000fe20008010879 */
[----:B------:R-:W-:Y:S01]  /*2a00*/  FSEL R142, R142, -INF , P1 ;  /* 0xff8000008e8e7808 */ /* 0x000fe20000800000 */
[----:B--2---:R-:W-:Y:S01]  /*2a10*/  FFMA.FTZ R124, R119, UR36, -R120 ;  /* 0x00000024777c7c23 */ /* 0x004fe20008010878 */
[----:B------:R-:W-:Y:S01]  /*2a20*/  FSEL R131, R137, -INF , P2 ;  /* 0xff80000089837808 */ /* 0x000fe20001000000 */
[----:B------:R-:W-:Y:S01]  /*2a30*/  FFMA.FTZ R111, R111, UR36, -R112 ;  /* 0x000000246f6f7c23 */ /* 0x000fe20008010870 */
[----:B------:R-:W-:Y:S01]  /*2a40*/  FSEL R139, R139, -INF , P1 ;  /* 0xff8000008b8b7808 */ /* 0x000fe20000800000 */
[----:B------:R-:W-:Y:S01]  /*2a50*/  FFMA.FTZ R120, R135, UR36, -R120 ;  /* 0x0000002487787c23 */ /* 0x000fe20008010878 */
[----:B------:R-:W-:Y:S01]  /*2a60*/  FFMA.FTZ R112, R127, UR36, -R112 ;  /* 0x000000247f707c23 */ /* 0x000fe20008010870 */
[--C-:B-----5:R-:W-:Y:S01]  /*2a70*/  FFMA.FTZ R127, R140, UR36, -R123.reuse ;  /* 0x000000248c7f7c23 */ /* 0x120fe2000801087b */
[----:B------:R-:W2:Y:S01]  /*2a80*/  SHFL.IDX PT, R109, R222, R233, 0x1f ;  /* 0x00001fe9de6d7589 */ /* 0x000ea200000e0000 */
[----:B------:R-:W-:Y:S01]  /*2a90*/  FFMA.FTZ R123, R142, UR36, -R123 ;  /* 0x000000248e7b7c23 */ /* 0x000fe2000801087b */
[--C-:B-1----:R-:W-:Y:S01]  /*2aa0*/  FFMA.FTZ R131, R131, UR36, -R130.reuse ;  /* 0x0000002483837c23 */ /* 0x102fe20008010882 */
[----:B------:R-:W-:Y:S01]  /*2ab0*/  FFMA.FTZ R130, R139, UR36, -R130 ;  /* 0x000000248b827c23 */ /* 0x000fe20008010882 */
[----:B------:R-:W-:Y:S01]  /*2ac0*/  FSEL R126, R126, -INF , P1 ;  /* 0xff8000007e7e7808 */ /* 0x000fe20000800000 */
[----:B------:R-:W1:Y:S01]  /*2ad0*/  SHFL.IDX PT, R128, R216, R230, 0x1f ;  /* 0x00001fe6d8807589 */ /* 0x000e6200000e0000 */
[----:B------:R-:W-:Y:S01]  /*2ae0*/  FSEL R129, R141, -INF , P2 ;  /* 0xff8000008d817808 */ /* 0x000fe20001000000 */
[----:B------:R-:W-:Y:S01]  /*2af0*/  MUFU.EX2 R12, R12 ;  /* 0x0000000c000c7308 */ /* 0x000fe20000000800 */
[----:B------:R-:W-:Y:S01]  /*2b00*/  FSEL R134, R144, -INF , P2 ;  /* 0xff80000090867808 */ /* 0x000fe20001000000 */
[----:B------:R-:W3:Y:S01]  /*2b10*/  SHFL.IDX PT, R133, R216, R231, 0x1f ;  /* 0x00001fe7d8857589 */ /* 0x000ee200000e0000 */
[----:B------:R-:W-:-:S02]  /*2b20*/  FSEL R145, R145, -INF , P2 ;  /* 0xff80000091917808 */ /* 0x000fc40001000000 */
[----:B------:R-:W-:Y:S02]  /*2b30*/  FSEL R149, R149, -INF , P2 ;  /* 0xff80000095957808 */ /* 0x000fe40001000000 */
[----:B------:R-:W-:Y:S01]  /*2b40*/  FSEL R151, R151, -INF , P1 ;  /* 0xff80000097977808 */ /* 0x000fe20000800000 */
[----:B------:R-:W4:Y:S01]  /*2b50*/  MUFU.EX2 R14, R14 ;  /* 0x0000000e000e7308 */ /* 0x000f220000000800 */
[----:B------:R-:W-:Y:S02]  /*2b60*/  FSEL R146, R146, -INF , P1 ;  /* 0xff80000092927808 */ /* 0x000fe40000800000 */
[----:B------:R-:W-:Y:S02]  /*2b70*/  FSEL R143, R143, -INF , P1 ;  /* 0xff8000008f8f7808 */ /* 0x000fe40000800000 */
[----:B------:R-:W-:-:S03]  /*2b80*/  FSEL R147, R147, -INF , P1 ;  /* 0xff80000093937808 */ /* 0x000fc60000800000 */
[----:B------:R-:W-:Y:S01]  /*2b90*/  MUFU.EX2 R17, R17 ;  /* 0x0000001100117308 */ /* 0x000fe20000000800 */
[--C-:B--2---:R-:W-:Y:S01]  /*2ba0*/  FFMA.FTZ R110, R110, UR36, -R109.reuse ;  /* 0x000000246e6e7c23 */ /* 0x104fe2000801086d */
[----:B------:R-:W-:Y:S02]  /*2bb0*/  FFMA.FTZ R109, R126, UR36, -R109 ;  /* 0x000000247e6d7c23 */ /* 0x000fe4000801086d */
[----:B------:R-:W2:Y:S01]  /*2bc0*/  SHFL.IDX PT, R126, R216, R232, 0x1f ;  /* 0x00001fe8d87e7589 */ /* 0x000ea200000e0000 */
[--C-:B-1----:R-:W-:Y:S01]  /*2bd0*/  FFMA.FTZ R132, R145, UR36, -R128.reuse ;  /* 0x0000002491847c23 */ /* 0x102fe20008010880 */
[----:B------:R-:W-:Y:S02]  /*2be0*/  FFMA.FTZ R128, R147, UR36, -R128 ;  /* 0x0000002493807c23 */ /* 0x000fe40008010880 */
[----:B------:R-:W1:Y:S01]  /*2bf0*/  SHFL.IDX PT, R216, R216, R228, 0x1f ;  /* 0x00001fe4d8d87589 */ /* 0x000e6200000e0000 */
[----:B------:R-:W-:Y:S01]  /*2c00*/  MUFU.EX2 R116, R116 ;  /* 0x0000007400747308 */ /* 0x000fe20000000800 */
[--C-:B---3--:R-:W-:Y:S01]  /*2c10*/  FFMA.FTZ R134, R134, UR36, -R133.reuse ;  /* 0x0000002486867c23 */ /* 0x108fe20008010885 */
[----:B------:R-:W-:-:S06]  /*2c20*/  FFMA.FTZ R133, R146, UR36, -R133 ;  /* 0x0000002492857c23 */ /* 0x000fcc0008010885 */
[----:B------:R-:W-:Y:S08]  /*2c30*/  MUFU.EX2 R114, R114 ;  /* 0x0000007200727308 */ /* 0x000ff00000000800 */
[----:B------:R-:W-:Y:S01]  /*2c40*/  MUFU.EX2 R109, R109 ;  /* 0x0000006d006d7308 */ /* 0x000fe20000000800 */
[--C-:B--2---:R-:W-:Y:S01]  /*2c50*/  FFMA.FTZ R129, R129, UR36, -R126.reuse ;  /* 0x0000002481817c23 */ /* 0x104fe2000801087e */
[----:B------:R-:W-:Y:S01]  /*2c60*/  FFMA.FTZ R126, R143, UR36, -R126 ;  /* 0x000000248f7e7c23 */ /* 0x000fe2000801087e */
[--C-:B-1----:R-:W-:Y:S01]  /*2c70*/  FFMA.FTZ R119, R149, UR36, -R216.reuse ;  /* 0x0000002495777c23 */ /* 0x102fe200080108d8 */
[----:B------:R-:W-:-:S04]  /*2c80*/  FFMA.FTZ R222, R151, UR36, -R216 ;  /* 0x0000002497de7c23 */ /* 0x000fc800080108d8 */
[----:B------:R-:W-:Y:S08]  /*2c90*/  MUFU.EX2 R112, R112 ;  /* 0x0000007000707308 */ /* 0x000ff00000000800 */
[----:B------:R-:W-:Y:S08]  /*2ca0*/  MUFU.EX2 R113, R113 ;  /* 0x0000007100717308 */ /* 0x000ff00000000800 */
[----:B------:R-:W-:Y:S08]  /*2cb0*/  MUFU.EX2 R117, R117 ;  /* 0x0000007500757308 */ /* 0x000ff00000000800 */
[----:B------:R-:W1:Y:S08]  /*2cc0*/  MUFU.EX2 R22, R22 ;  /* 0x0000001600167308 */ /* 0x000e700000000800 */
[----:B------:R-:W2:Y:S08]  /*2cd0*/  MUFU.EX2 R88, R88 ;  /* 0x0000005800587308 */ /* 0x000eb00000000800 */
[----:B------:R-:W-:Y:S08]  /*2ce0*/  MUFU.EX2 R110, R110 ;  /* 0x0000006e006e7308 */ /* 0x000ff00000000800 */
[----:B------:R-:W-:Y:S08]  /*2cf0*/  MUFU.EX2 R111, R111 ;  /* 0x0000006f006f7308 */ /* 0x000ff00000000800 */
[----:B------:R-:W-:Y:S01]  /*2d00*/  MUFU.EX2 R115, R115 ;  /* 0x0000007300737308 */ /* 0x000fe20000000800 */
[----:B------:R-:W-:-:S02]  /*2d10*/  WARPGROUP.DEPBAR.LE gsb0, 0x0 ;  /* 0x00008000000079c5 */ /* 0x000fc40000010000 */
[----:B------:R-:W-:-:S05]  /*2d20*/  WARPGROUP.ARRIVE ;  /* 0x00000000000079c5 */ /* 0x000fca0000000000 */
[----:B------:R-:W-:Y:S01]  /*2d30*/  MUFU.EX2 R19, R19 ;  /* 0x0000001300137308 */ /* 0x000fe20000000800 */
[----:B------:R-:W-:Y:S01]  /*2d40*/  HGMMA.64x128x16.F32 R24, gdesc[UR4], R24, gsb0 ;  /* 0x01e00000041879f0 */ /* 0x000fe20008000818 */
[----:B------:R-:W-:Y:S02]  /*2d50*/  UIADD3 UR6, UR8, 0x6, URZ ;  /* 0x0000000608067890 */ /* 0x000fe4000fffe03f */
[----:B------:R-:W-:-:S04]  /*2d60*/  UIADD3 UR4, UR9, 0x6, URZ ;  /* 0x0000000609047890 */ /* 0x000fc8000fffe03f */
[----:B------:R-:W3:Y:S01]  /*2d70*/  MUFU.EX2 R105, R105 ;  /* 0x0000006900697308 */ /* 0x000ee20000000800 */
[----:B------:R-:W-:Y:S01]  /*2d80*/  UMOV UR7, 0x40000040 ;  /* 0x4000004000077882 */ /* 0x000fe20000000000 */
[----:B------:R-:W-:-:S06]  /*2d90*/  UMOV UR5, 0x40000040 ;  /* 0x4000004000057882 */ /* 0x000fcc0000000000 */
[----:B------:R-:W5:Y:S08]  /*2da0*/  MUFU.EX2 R106, R106 ;  /* 0x0000006a006a7308 */ /* 0x000f700000000800 */
[----:B------:R-:W-:Y:S08]  /*2db0*/  MUFU.EX2 R107, R107 ;  /* 0x0000006b006b7308 */ /* 0x000ff00000000800 */
[----:B------:R-:W-:Y:S08]  /*2dc0*/  MUFU.EX2 R108, R108 ;  /* 0x0000006c006c7308 */ /* 0x000ff00000000800 */
[----:B------:R-:W5:Y:S08]  /*2dd0*/  MUFU.EX2 R89, R89 ;  /* 0x0000005900597308 */ /* 0x000f700000000800 */
        /* <DEDUP_REMOVED lines=17> */
[----:B------:R-:W-:Y:S01]  /*2ef0*/  UMOV UR7, 0x40000040 ;  /* 0x4000004000077882 */ /* 0x000fe20000000000 */
[----:B------:R-:W-:-:S04]  /*2f00*/  R2UR UR5, R226 ;  /* 0x00000000e20572ca */ /* 0x000fc800000e0000 */
[----:B------:R-:W-:Y:S08]  /*2f10*/  MUFU.EX2 R103, R103 ;  /* 0x0000006700677308 */ /* 0x000ff00000000800 */
[----:B------:R-:W-:Y:S01]  /*2f20*/  MUFU.EX2 R104, R104 ;  /* 0x0000006800687308 */ /* 0x000fe20000000800 */
[----:B------:R-:W-:Y:S01]  /*2f30*/  UMOV UR6, UR4 ;  /* 0x0000000400067c82 */ /* 0x000fe20008000000 */
[----:B------:R-:W-:-:S04]  /*2f40*/  USHF.R.U32.HI UR5, URZ, 0x4, UR5 ;  /* 0x000000043f057899 */ /* 0x000fc80008011605 */
[----:B------:R-:W-:Y:S02]  /*2f50*/  ULOP3.LUT UR9, UR5, 0x3fff, URZ, 0xc0, !UPT ;  /* 0x00003fff05097892 */ /* 0x000fe4000f8ec03f */
[----:B------:R-:W-:Y:S01]  /*2f60*/  MUFU.EX2 R118, R118 ;  /* 0x0000007600767308 */ /* 0x000fe20000000800 */
[----:B------:R-:W-:-:S07]  /*2f70*/  UMOV UR5, 0x40000040 ;  /* 0x4000004000057882 */ /* 0x000fce0000000000 */
        /* <DEDUP_REMOVED lines=9> */
[----:B------:R-:W4:Y:S04]  /*3010*/  LDS R217, [R217+0x400] ;  /* 0x00040000d9d97984 */ /* 0x000f280000000800 */
[----:B------:R-:W-:Y:S04]  /*3020*/  LDS R221, [R221+0x400] ;  /* 0x00040000dddd7984 */ /* 0x000fe80000000800 */
[----:B------:R-:W-:Y:S04]  /*3030*/  LDS R219, [R219+0x400] ;  /* 0x00040000dbdb7984 */ /* 0x000fe80000000800 */
[----:B------:R-:W-:Y:S04]  /*3040*/  LDS R220, [R220+0x400] ;  /* 0x00040000dcdc7984 */ /* 0x000fe80000000800 */
[----:B----4-:R-:W4:Y:S04]  /*3050*/  SHFL.IDX PT, R135, R217, R0, 0x1f ;  /* 0x00001f00d9877589 */ /* 0x010f2800000e0000 */
[----:B------:R-:W1:Y:S04]  /*3060*/  SHFL.IDX PT, R136, R217, R234, 0x1f ;  /* 0x00001fead9887589 */ /* 0x000e6800000e0000 */
[----:B------:R-:W2:Y:S04]  /*3070*/  SHFL.IDX PT, R140, R217, R233, 0x1f ;  /* 0x00001fe9d98c7589 */ /* 0x000ea800000e0000 */
[----:B------:R-:W3:Y:S04]  /*3080*/  SHFL.IDX PT, R142, R217, R230, 0x1f ;  /* 0x00001fe6d98e7589 */ /* 0x000ee800000e0000 */
[----:B------:R-:W5:Y:S04]  /*3090*/  SHFL.IDX PT, R138, R217, R232, 0x1f ;  /* 0x00001fe8d98a7589 */ /* 0x000f6800000e0000 */
[----:B------:R-:W5:Y:S01]  /*30a0*/  SHFL.IDX PT, R139, R217, R231, 0x1f ;  /* 0x00001fe7d98b7589 */ /* 0x000f6200000e0000 */
[--C-:B----4-:R-:W-:Y:S01]  /*30b0*/  FADD.FTZ R24, R24, -R135.reuse ;  /* 0x8000008718187221 */ /* 0x110fe20000010000 */
[----:B------:R-:W-:-:S02]  /*30c0*/  FADD.FTZ R26, R26, -R135 ;  /* 0x800000871a1a7221 */ /* 0x000fc40000010000 */
[----:B------:R-:W4:Y:S01]  /*30d0*/  SHFL.IDX PT, R144, R217, R229, 0x1f ;  /* 0x00001fe5d9907589 */ /* 0x000f2200000e0000 */
        /* <DEDUP_REMOVED lines=8> */
[--C-:B---3--:R-:W-:Y:S01]  /*3160*/  FADD.FTZ R140, R33, -R142.reuse ;  /* 0x8000008e218c7221 */ /* 0x108fe20000010000 */
[----:B------:R-:W-:Y:S01]  /*3170*/  FADD.FTZ R142, R35, -R142 ;  /* 0x8000008e238e7221 */ /* 0x000fe20000010000 */
[----:B------:R-:W3:Y:S01]  /*3180*/  SHFL.IDX PT, R33, R221, R231, 0x1f ;  /* 0x00001fe7dd217589 */ /* 0x000ee200000e0000 */
        /* <DEDUP_REMOVED lines=9> */
[----:B------:R-:W-:Y:S01]  /*3220*/  FMUL.FTZ R141, R15, R141 ;  /* 0x0000008d0f8d7220 */ /* 0x000fe20000410000 */
[----:B------:R-:W-:Y:S01]  /*3230*/  FMUL.FTZ R142, R20, R142 ;  /* 0x0000008e148e7220 */ /* 0x000fe20000410000 */
[----:B------:R-:W5:Y:S01]  /*3240*/  SHFL.IDX PT, R34, R221, R229, 0x1f ;  /* 0x00001fe5dd227589 */ /* 0x000f6200000e0000 */
[--C-:B----4-:R-:W-:Y:S01]  /*3250*/  FADD.FTZ R143, R36, -R144.reuse ;  /* 0x80000090248f7221 */ /* 0x110fe20000010000 */
[----:B------:R-:W-:Y:S01]  /*3260*/  MUFU.EX2 R31, R122 ;  /* 0x0000007a001f7308 */ /* 0x000fe20000000800 */
[----:B------:R-:W-:Y:S01]  /*3270*/  FADD.FTZ R38, R38, -R144 ;  /* 0x8000009026267221 */ /* 0x000fe20000010000 */
[----:B-1----:R-:W1:Y:S01]  /*3280*/  SHFL.IDX PT, R121, R221, R233, 0x1f ;  /* 0x00001fe9dd797589 */ /* 0x002e6200000e0000 */
[--C-:B------:R-:W-:Y:S01]  /*3290*/  FADD.FTZ R37, R37, -R217.reuse ;  /* 0x800000d925257221 */ /* 0x100fe20000010000 */
[----:B------:R-:W-:Y:S01]  /*32a0*/  FADD.FTZ R39, R39, -R217 ;  /* 0x800000d927277221 */ /* 0x000fe20000010000 */
[----:B------:R-:W-:Y:S01]  /*32b0*/  FMUL.FTZ R38, R22, R38 ;  /* 0x0000002616267220 */ /* 0x000fe20000410000 */
[----:B------:R-:W4:Y:S01]  /*32c0*/  SHFL.IDX PT, R150, R219, R232, 0x1f ;  /* 0x00001fe8db967589 */ /* 0x000f2200000e0000 */
[--C-:B--2---:R-:W-:Y:S01]  /*32d0*/  FADD.FTZ R40, R40, -R145.reuse ;  /* 0x8000009128287221 */ /* 0x104fe20000010000 */
[----:B------:R-:W-:Y:S01]  /*32e0*/  FADD.FTZ R42, R42, -R145 ;  /* 0x800000912a2a7221 */ /* 0x000fe20000010000 */
[----:B------:R-:W2:Y:S01]  /*32f0*/  MUFU.EX2 R28, R227 ;  /* 0x000000e3001c7308 */ /* 0x000ea20000000800 */
        /* <DEDUP_REMOVED lines=15> */
[----:B------:R3:W-:Y:S01]  /*33f0*/  MUFU.EX2 R32, R131 ;  /* 0x0000008300207308 */ /* 0x0007e20000000800 */
[--C-:B-1----:R-:W-:Y:S01]  /*3400*/  FADD.FTZ R44, R44, -R121.reuse ;  /* 0x800000792c2c7221 */ /* 0x102fe20000010000 */
[----:B------:R-:W-:Y:S01]  /*3410*/  FADD.FTZ R46, R46, -R121 ;  /* 0x800000792e2e7221 */ /* 0x000fe20000010000 */
[----:B--2---:R-:W1:Y:S01]  /*3420*/  SHFL.IDX PT, R130, R220, R228, 0x1f ;  /* 0x00001fe4dc827589 */ /* 0x004e6200000e0000 */
[----:B------:R-:W-:Y:S01]  /*3430*/  FMUL.FTZ R56, R105, R56 ;  /* 0x0000003869387220 */ /* 0x000fe20000410000 */
[--C-:B----4-:R-:W-:Y:S01]  /*3440*/  FADD.FTZ R61, R61, -R150.reuse ;  /* 0x800000963d3d7221 */ /* 0x110fe20000010000 */
[----:B------:R-:W-:Y:S01]  /*3450*/  FADD.FTZ R63, R63, -R150 ;  /* 0x800000963f3f7221 */ /* 0x000fe20000010000 */
[----:B------:R-:W2:Y:S01]  /*3460*/  SHFL.IDX PT, R121, R219, R230, 0x1f ;  /* 0x00001fe6db797589 */ /* 0x000ea200000e0000 */
[----:B------:R-:W4:Y:S01]  /*3470*/  MUFU.EX2 R34, R127 ;  /* 0x0000007f00227308 */ /* 0x000f220000000800 */
[----:B------:R-:W-:Y:S01]  /*3480*/  FMUL.FTZ R61, R111, R61 ;  /* 0x0000003d6f3d7220 */ /* 0x000fe20000410000 */
[----:B------:R-:W-:Y:S01]  /*3490*/  FMUL.FTZ R63, R112, R63 ;  /* 0x0000003f703f7220 */ /* 0x000fe20000410000 */
[----:B---3--:R-:W3:Y:S01]  /*34a0*/  SHFL.IDX PT, R131, R220, R231, 0x1f ;  /* 0x00001fe7dc837589 */ /* 0x008ee200000e0000 */
[--C-:B------:R-:W-:Y:S01]  /*34b0*/  FADD.FTZ R150, R77, -R146.reuse ;  /* 0x800000924d967221 */ /* 0x100fe20000010000 */
[----:B------:R-:W-:Y:S01]  /*34c0*/  FADD.FTZ R216, R79, -R146 ;  /* 0x800000924fd87221 */ /* 0x000fe20000010000 */
[----:B------:R-:W-:Y:S01]  /*34d0*/  FMUL.FTZ R58, R106, R58 ;  /* 0x0000003a6a3a7220 */ /* 0x000fe20000410000 */
[----:B------:R-:W4:Y:S01]  /*34e0*/  SHFL.IDX PT, R125, R219, R229, 0x1f ;  /* 0x00001fe5db7d7589 */ /* 0x000f2200000e0000 */
[--C-:B-----5:R-:W-:Y:S01]  /*34f0*/  FADD.FTZ R45, R45, -R36.reuse ;  /* 0x800000242d2d7221 */ /* 0x120fe20000010000 */
[----:B------:R-:W-:Y:S01]  /*3500*/  FADD.FTZ R47, R47, -R36 ;  /* 0x800000242f2f7221 */ /* 0x000fe20000010000 */
[----:B------:R-:W-:Y:S01]  /*3510*/  FMUL.FTZ R40, R89, R40 ;  /* 0x0000002859287220 */ /* 0x000fe20000410000 */
[----:B------:R-:W5:Y:S01]  /*3520*/  SHFL.IDX PT, R151, R219, R233, 0x1f ;  /* 0x00001fe9db977589 */ /* 0x000f6200000e0000 */
[----:B------:R-:W5:Y:S01]  /*3530*/  MUFU.EX2 R36, R129 ;  /* 0x0000008100247308 */ /* 0x000f620000000800 */
[--C-:B------:R-:W-:Y:S01]  /*3540*/  FADD.FTZ R49, R49, -R35.reuse ;  /* 0x8000002331317221 */ /* 0x100fe20000010000 */
[----:B------:R-:W-:Y:S01]  /*3550*/  FADD.FTZ R51, R51, -R35 ;  /* 0x8000002333337221 */ /* 0x000fe20000010000 */
[----:B------:R-:W5:Y:S01]  /*3560*/  SHFL.IDX PT, R122, R219, R228, 0x1f ;  /* 0x00001fe4db7a7589 */ /* 0x000f6200000e0000 */
[--C-:B------:R-:W-:Y:S01]  /*3570*/  FADD.FTZ R66, R66, -R147.reuse ;  /* 0x8000009342427221 */ /* 0x100fe20000010000 */
[----:B------:R-:W-:Y:S01]  /*3580*/  FADD.FTZ R64, R64, -R147 ;  /* 0x8000009340407221 */ /* 0x000fe20000010000 */
[----:B------:R-:W-:Y:S01]  /*3590*/  FMUL.FTZ R41, R91, R41 ;  /* 0x000000295b297220 */ /* 0x000fe20000410000 */
[----:B------:R-:W5:Y:S01]  /*35a0*/  SHFL.IDX PT, R217, R219, R234, 0x1f ;  /* 0x00001feadbd97589 */ /* 0x000f6200000e0000 */
[----:B-1----:R-:W-:Y:S01]  /*35b0*/  FADD.FTZ R218, R85, -R130 ;  /* 0x8000008255da7221 */ /* 0x002fe20000010000 */
[----:B------:R-:W-:Y:S01]  /*35c0*/  FMUL.FTZ R85, R12, R136 ;  /* 0x000000880c557220 */ /* 0x000fe20000410000 */
[----:B------:R1:W1:Y:S01]  /*35d0*/  MUFU.EX2 R35, R123 ;  /* 0x0000007b00237308 */ /* 0x0002620000000800 */
[----:B------:R-:W1:Y:S01]  /*35e0*/  SHFL.IDX PT, R149, R220, R233, 0x1f ;  /* 0x00001fe9dc957589 */ /* 0x000e6200000e0000 */
[--C-:B--2---:R-:W-:Y:S01]  /*35f0*/  FADD.FTZ R65, R65, -R121.reuse ;  /* 0x8000007941417221 */ /* 0x104fe20000010000 */
[----:B------:R-:W-:Y:S01]  /*3600*/  FADD.FTZ R121, R67, -R121 ;  /* 0x8000007943797221 */ /* 0x000fe20000010000 */
[----:B------:R-:W-:Y:S01]  /*3610*/  F2FP.F16.F32.PACK_AB R85, R85, R26 ;  /* 0x0000001a5555723e */ /* 0x000fe200000000ff */
[----:B------:R-:W2:Y:S01]  /*3620*/  SHFL.IDX PT, R148, R220, R229, 0x1f ;  /* 0x00001fe5dc947589 */ /* 0x000ea200000e0000 */
[--C-:B---3--:R-:W-:Y:S01]  /*3630*/  FADD.FTZ R146, R80, -R131.reuse ;  /* 0x8000008350927221 */ /* 0x108fe20000010000 */
[----:B------:R-:W-:Y:S01]  /*3640*/  FADD.FTZ R131, R82, -R131 ;  /* 0x8000008352837221 */ /* 0x000fe20000010000 */
[----:B------:R-:W-:Y:S01]  /*3650*/  FMUL.FTZ R82, R21, R143 ;  /* 0x0000008f15527220 */ /* 0x000fe20000410000 */
[----:B------:R-:W3:Y:S01]  /*3660*/  SHFL.IDX PT, R221, R221, R228, 0x1f ;  /* 0x00001fe4dddd7589 */ /* 0x000ee200000e0000 */
[----:B------:R-:W-:Y:S01]  /*3670*/  FMUL.FTZ R26, R17, R27 ;  /* 0x0000001b111a7220 */ /* 0x000fe20000410000 */
[----:B------:R-:W-:Y:S01]  /*3680*/  FMUL.FTZ R80, R16, R138 ;  /* 0x0000008a10507220 */ /* 0x000fe20000410000 */
[----:B------:R-:W-:Y:S01]  /*3690*/  FMUL.FTZ R27, R18, R140 ;  /* 0x0000008c121b7220 */ /* 0x000fe20000410000 */
[----:B------:R-:W3:Y:S01]  /*36a0*/  SHFL.IDX PT, R144, R220, R230, 0x1f ;  /* 0x00001fe6dc907589 */ /* 0x000ee200000e0000 */
[----:B------:R-:W-:Y:S01]  /*36b0*/  F2FP.F16.F32.PACK_AB R82, R37, R82 ;  /* 0x000000522552723e */ /* 0x000fe200000000ff */
[----:B----4-:R-:W-:Y:S01]  /*36c0*/  FADD.FTZ R67, R70, -R125 ;  /* 0x8000007d46437221 */ /* 0x010fe20000010000 */
[----:B------:R-:W4:Y:S01]  /*36d0*/  MUFU.EX2 R37, R222 ;  /* 0x000000de00257308 */ /* 0x000f220000000800 */
[----:B------:R-:W-:Y:S01]  /*36e0*/  SHFL.IDX PT, R145, R220, R234, 0x1f ;  /* 0x00001feadc917589 */ /* 0x000fe200000e0000 */
[----:B-----5:R-:W-:Y:S01]  /*36f0*/  FADD.FTZ R62, R62, -R151 ;  /* 0x800000973e3e7221 */ /* 0x020fe20000010000 */
[----:B-1----:R-:W-:Y:S01]  /*3700*/  FADD.FTZ R123, R68, -R125 ;  /* 0x8000007d447b7221 */ /* 0x002fe20000010000 */
[----:B------:R-:W-:Y:S01]  /*3710*/  FADD.FTZ R70, R69, -R122 ;  /* 0x8000007a45467221 */ /* 0x000fe20000010000 */
[----:B------:R-:W1:Y:S01]  /*3720*/  SHFL.IDX PT, R127, R220, R0, 0x1f ;  /* 0x00001f00dc7f7589 */ /* 0x000e6200000e0000 */
[----:B------:R-:W-:Y:S01]  /*3730*/  FADD.FTZ R130, R87, -R130 ;  /* 0x8000008257827221 */ /* 0x000fe20000010000 */
        /* <DEDUP_REMOVED lines=8> */
[----:B------:R-:W-:Y:S01]  /*37c0*/  FADD.FTZ R60, R60, -R151 ;  /* 0x800000973c3c7221 */ /* 0x000fe20000010000 */
[--C-:B------:R-:W-:Y:S01]  /*37d0*/  FADD.FTZ R57, R57, -R217.reuse ;  /* 0x800000d939397221 */ /* 0x100fe20000010000 */
[----:B------:R-:W-:Y:S01]  /*37e0*/  FADD.FTZ R59, R59, -R217 ;  /* 0x800000d93b3b7221 */ /* 0x000fe20000010000 */
[----:B------:R-:W-:Y:S01]  /*37f0*/  FADD.FTZ R147, R76, -R149 ;  /* 0x800000954c937221 */ /* 0x000fe20000010000 */
[----:B--2---:R-:W-:Y:S01]  /*3800*/  FADD.FTZ R217, R84, -R148 ;  /* 0x8000009454d97221 */ /* 0x004fe20000010000 */
[--C-:B---3--:R-:W-:Y:S01]  /*3810*/  FADD.FTZ R53, R53, -R221.reuse ;  /* 0x800000dd35357221 */ /* 0x108fe20000010000 */
[----:B------:R-:W-:Y:S01]  /*3820*/  FADD.FTZ R55, R55, -R221 ;  /* 0x800000dd37377221 */ /* 0x000fe20000010000 */
[----:B------:R-:W-:Y:S01]  /*3830*/  FADD.FTZ R122, R71, -R122 ;  /* 0x8000007a477a7221 */ /* 0x000fe20000010000 */
[----:B------:R-:W-:Y:S01]  /*3840*/  FADD.FTZ R148, R86, -R148 ;  /* 0x8000009456947221 */ /* 0x000fe20000010000 */
[----:B------:R-:W-:Y:S01]  /*3850*/  FADD.FTZ R151, R81, -R144 ;  /* 0x8000009051977221 */ /* 0x000fe20000010000 */
[----:B------:R-:W-:Y:S01]  /*3860*/  FMUL.FTZ R84, R223, R24 ;  /* 0x00000018df547220 */ /* 0x000fe20000410000 */
[----:B------:R-:W-:Y:S01]  /*3870*/  FMUL.FTZ R86, R13, R137 ;  /* 0x000000890d567220 */ /* 0x000fe20000410000 */
[----:B------:R-:W-:Y:S01]  /*3880*/  FMUL.FTZ R60, R110, R60 ;  /* 0x0000003c6e3c7220 */ /* 0x000fe20000410000 */
[----:B------:R-:W-:Y:S01]  /*3890*/  FMUL.FTZ R26, R115, R121 ;  /* 0x00000079731a7220 */ /* 0x000fe20000410000 */
[----:B------:R-:W-:Y:S01]  /*38a0*/  F2FP.F16.F32.PACK_AB R71, R63, R62 ;  /* 0x0000003e3f47723e */ /* 0x000fe200000000ff */
[----:B-1----:R-:W-:Y:S01]  /*38b0*/  FADD.FTZ R125, R72, -R127 ;  /* 0x8000007f487d7221 */ /* 0x002fe20000010000 */
[----:B------:R-:W-:Y:S01]  /*38c0*/  F2FP.F16.F32.PACK_AB R64, R25, R64 ;  /* 0x000000401940723e */ /* 0x000fe200000000ff */
[----:B------:R-:W-:Y:S01]  /*38d0*/  FADD.FTZ R129, R73, -R145 ;  /* 0x8000009149817221 */ /* 0x000fe20000010000 */
[----:B------:R-:W-:Y:S01]  /*38e0*/  F2FP.F16.F32.PACK_AB R66, R27, R66 ;  /* 0x000000421b42723e */ /* 0x000fe200000000ff */
        /* <DEDUP_REMOVED lines=53> */
[----:B----4-:R-:W-:Y:S01]  /*3c40*/  FMUL.FTZ R130, R37, R130 ;  /* 0x0000008225827220 */ /* 0x010fe20000410000 */
[----:B------:R-:W-:Y:S01]  /*3c50*/  F2FP.F16.F32.PACK_AB R72, R49, R48 ;  /* 0x000000303148723e */ /* 0x000fe200000000ff */
[----:B------:R-:W-:Y:S01]  /*3c60*/  STSM.16.MT88.4 [R38+0x20c00], R84 ;  /* 0x020c005426007844 */ /* 0x000fe20000004200 */
[----:B------:R-:W-:Y:S01]  /*3c70*/  F2FP.F16.F32.PACK_AB R73, R51, R50 ;  /* 0x000000323349723e */ /* 0x000fe200000000ff */
[----:B------:R-:W-:Y:S01]  /*3c80*/  VIADD R227, R226, 0x20c00 ;  /* 0x00020c00e2e37836 */ /* 0x000fe20000000000 */
        /* <DEDUP_REMOVED lines=154> */
.L_x_495:
        /* <DEDUP_REMOVED lines=68> */
.L_x_496:
        /* <DEDUP_REMOVED lines=11> */
[----:B------:R-:W-:Y:S01]  /*4b20*/  ULDC UR4, c[0x0][0x740] ;  /* 0x0001d00000047ab9 */ /* 0x000fe20000000800 */
[----:B------:R-:W-:Y:S01]  /*4b30*/  PLOP3.LUT P0, PT, PT, PT, PT, 0x8, 0x0 ;  /* 0x000000000000781c */ /* 0x000fe20003f0e170 */
        /* <DEDUP_REMOVED lines=31> */
[----:B------:R-:W-:-:S07]  /*4d30*/  FMUL.FTZ R183, R183, UR4 ;  /* 0x00000004b7b77c20 */ /* 0x000fce0008410000 */
.L_x_479:
[----:B------:R-:W-:Y:S05]  /*4d40*/  @P0 BRA `(.L_x_498) ;  /* 0x0000001000900947 */ /* 0x000fea0003800000 */
[----:B-1----:R-:W2:Y:S01]  /*4d50*/  LDL R25, [R1+0xc] ;  /* 0x00000c0001197983 */ /* 0x002ea20000100800 */
[----:B------:R-:W1:Y:S01]  /*4d60*/  S2UR UR5, SR_CgaCtaId ;  /* 0x00000000000579c3 */ /* 0x000e620000008800 */
[----:B------:R-:W-:Y:S01]  /*4d70*/  UMOV UR4, 0x400 ;  /* 0x0000040000047882 */ /* 0x000fe20000000000 */
[----:B------:R-:W-:Y:S01]  /*4d80*/  F2FP.F16.F32.PACK_AB R184, R185, R184 ;  /* 0x000000b8b9b8723e */ /* 0x000fe200000000ff */
[----:B------:R-:W3:Y:S01]  /*4d90*/  S2R R0, SR_TID.X ;  /* 0x0000000000007919 */ /* 0x000ee20000002100 */
[----:B------:R-:W-:Y:S02]  /*4da0*/  F2FP.F16.F32.PACK_AB R185, R187, R186 ;  /* 0x000000babbb9723e */ /* 0x000fe400000000ff */
[----:B------:R-:W-:Y:S02]  /*4db0*/  F2FP.F16.F32.PACK_AB R192, R193, R192 ;  /* 0x000000c0c1c0723e */ /* 0x000fe400000000ff */
[----:B------:R-:W4:Y:S01]  /*4dc0*/  LDC.64 R8, c[0x0][0x870] ;  /* 0x00021c00ff087b82 */ /* 0x000f220000000a00 */
[----:B------:R-:W-:-:S02]  /*4dd0*/  F2FP.F16.F32.PACK_AB R186, R189, R188 ;  /* 0x000000bcbdba723e */ /* 0x000fc400000000ff */
[----:B------:R-:W-:Y:S02]  /*4de0*/  F2FP.F16.F32.PACK_AB R187, R191, R190 ;  /* 0x000000bebfbb723e */ /* 0x000fe400000000ff */
[----:B------:R-:W-:Y:S02]  /*4df0*/  F2FP.F16.F32.PACK_AB R193, R195, R194 ;  /* 0x000000c2c3c1723e */ /* 0x000fe400000000ff */
[----:B------:R-:W-:Y:S02]  /*4e00*/  F2FP.F16.F32.PACK_AB R200, R201, R200 ;  /* 0x000000c8c9c8723e */ /* 0x000fe400000000ff */
[----:B------:R-:W-:Y:S02]  /*4e10*/  F2FP.F16.F32.PACK_AB R208, R209, R208 ;  /* 0x000000d0d1d0723e */ /* 0x000fe400000000ff */
[----:B------:R-:W-:Y:S02]  /*4e20*/  F2FP.F16.F32.PACK_AB R152, R153, R152 ;  /* 0x000000989998723e */ /* 0x000fe400000000ff */
[----:B------:R-:W-:-:S02]  /*4e30*/  F2FP.F16.F32.PACK_AB R160, R161, R160 ;  /* 0x000000a0a1a0723e */ /* 0x000fc400000000ff */
[----:B------:R-:W-:Y:S01]  /*4e40*/  F2FP.F16.F32.PACK_AB R168, R169, R168 ;  /* 0x000000a8a9a8723e */ /* 0x000fe200000000ff */
[----:B-1----:R-:W-:Y:S01]  /*4e50*/  ULEA UR4, UR5, UR4, 0x18 ;  /* 0x0000000405047291 */ /* 0x002fe2000f8ec03f */
[----:B------:R-:W-:Y:S02]  /*4e60*/  F2FP.F16.F32.PACK_AB R194, R197, R196 ;  /* 0x000000c4c5c2723e */ /* 0x000fe400000000ff */
[----:B------:R-:W-:Y:S01]  /*4e70*/  F2FP.F16.F32.PACK_AB R176, R177, R176 ;  /* 0x000000b0b1b0723e */ /* 0x000fe200000000ff */
[----:B------:R-:W-:Y:S01]  /*4e80*/  BAR.SYNC.DEFER_BLOCKING 0x1, 0x100 ;  /* 0x0044000000007b1d */ /* 0x000fe20000010000 */
[----:B------:R-:W-:Y:S02]  /*4e90*/  F2FP.F16.F32.PACK_AB R195, R199, R198 ;  /* 0x000000c6c7c3723e */ /* 0x000fe400000000ff */
[----:B------:R-:W-:Y:S02]  /*4ea0*/  F2FP.F16.F32.PACK_AB R201, R203, R202 ;  /* 0x000000cacbc9723e */ /* 0x000fe400000000ff */
[----:B------:R-:W-:-:S03]  /*4eb0*/  F2FP.F16.F32.PACK_AB R202, R205, R204 ;  /* 0x000000cccdca723e */ /* 0x000fc600000000ff */
[----:B------:R-:W1:Y:S01]  /*4ec0*/  LDC.64 R22, c[0x0][0x850] ;  /* 0x00021400ff167b82 */ /* 0x000e620000000a00 */
[----:B---3--:R-:W-:Y:S01]  /*4ed0*/  VIADD R11, R0, 0xffffff80 ;  /* 0xffffff80000b7836 */ /* 0x008fe20000000000 */
[----:B------:R-:W-:Y:S02]  /*4ee0*/  F2FP.F16.F32.PACK_AB R203, R207, R206 ;  /* 0x000000cecfcb723e */ /* 0x000fe400000000ff */
[----:B------:R-:W-:Y:S02]  /*4ef0*/  F2FP.F16.F32.PACK_AB R209, R211, R210 ;  /* 0x000000d2d3d1723e */ /* 0x000fe400000000ff */
[----:B------:R-:W-:Y:S02]  /*4f00*/  SHF.R.S32.HI R10, RZ, 0x1f, R11 ;  /* 0x0000001fff0a7819 */ /* 0x000fe4000001140b */
[----:B------:R-:W-:Y:S02]  /*4f10*/  F2FP.F16.F32.PACK_AB R210, R213, R212 ;  /* 0x000000d4d5d2723e */ /* 0x000fe400000000ff */
[----:B------:R-:W-:-:S02]  /*4f20*/  LEA.HI R7, R10, R11, RZ, 0x4 ;  /* 0x0000000b0a077211 */ /* 0x000fc400078f20ff */
[----:B------:R-:W-:Y:S02]  /*4f30*/  LEA.HI R4, R10, R11, RZ, 0x5 ;  /* 0x0000000b0a047211 */ /* 0x000fe400078f28ff */
[----:B------:R-:W-:Y:S02]  /*4f40*/  LOP3.LUT R0, R7, 0xfffffff0, RZ, 0xc0, !PT ;  /* 0xfffffff007007812 */ /* 0x000fe400078ec0ff */
[----:B------:R-:W-:Y:S02]  /*4f50*/  SHF.R.U32.HI R7, RZ, 0x1, R7 ;  /* 0x00000001ff077819 */ /* 0x000fe40000011607 */
[----:B------:R-:W-:Y:S01]  /*4f60*/  F2FP.F16.F32.PACK_AB R211, R215, R214 ;  /* 0x000000d6d7d3723e */ /* 0x000fe200000000ff */
[----:B------:R-:W-:Y:S01]  /*4f70*/  IMAD.IADD R0, R11, 0x1, -R0 ;  /* 0x000000010b007824 */ /* 0x000fe200078e0a00 */
[----:B------:R-:W-:Y:S02]  /*4f80*/  F2FP.F16.F32.PACK_AB R153, R155, R154 ;  /* 0x0000009a9b99723e */ /* 0x000fe400000000ff */
[----:B------:R-:W-:-:S02]  /*4f90*/  F2FP.F16.F32.PACK_AB R154, R157, R156 ;  /* 0x0000009c9d9a723e */ /* 0x000fc400000000ff */
[----:B------:R-:W-:Y:S02]  /*4fa0*/  SHF.R.S32.HI R3, RZ, 0x1f, R0 ;  /* 0x0000001fff037819 */ /* 0x000fe40000011400 */
[----:B------:R-:W-:Y:S02]  /*4fb0*/  F2FP.F16.F32.PACK_AB R155, R159, R158 ;  /* 0x0000009e9f9b723e */ /* 0x000fe400000000ff */
[----:B------:R-:W-:Y:S02]  /*4fc0*/  LEA.HI R3, R3, R0, RZ, 0x3 ;  /* 0x0000000003037211 */ /* 0x000fe400078f18ff */
[----:B------:R-:W-:Y:S02]  /*4fd0*/  F2FP.F16.F32.PACK_AB R161, R163, R162 ;  /* 0x000000a2a3a1723e */ /* 0x000fe400000000ff */
[C---:B------:R-:W-:Y:S01]  /*4fe0*/  LOP3.LUT R5, R3.reuse, 0xfffffff8, RZ, 0xc0, !PT ;  /* 0xfffffff803057812 */ /* 0x040fe200078ec0ff */
[----:B------:R-:W-:Y:S01]  /*4ff0*/  IMAD.SHL.U32 R3, R3, 0x40, RZ ;  /* 0x0000004003037824 */ /* 0x000fe200078e00ff */
[----:B------:R-:W-:-:S02]  /*5000*/  F2FP.F16.F32.PACK_AB R162, R165, R164 ;  /* 0x000000a4a5a2723e */ /* 0x000fc400000000ff */
[----:B------:R-:W-:Y:S01]  /*5010*/  F2FP.F16.F32.PACK_AB R163, R167, R166 ;  /* 0x000000a6a7a3723e */ /* 0x000fe200000000ff */
[----:B------:R-:W-:Y:S01]  /*5020*/  IMAD.IADD R5, R0, 0x1, -R5 ;  /* 0x0000000100057824 */ /* 0x000fe200078e0a05 */
[----:B------:R-:W-:Y:S02]  /*5030*/  LOP3.LUT R3, R3, 0x7ffffe00, RZ, 0xc0, !PT ;  /* 0x7ffffe0003037812 */ /* 0x000fe400078ec0ff */
[----:B------:R-:W-:Y:S01]  /*5040*/  F2FP.F16.F32.PACK_AB R169, R171, R170 ;  /* 0x000000aaaba9723e */ /* 0x000fe200000000ff */
[C---:B------:R-:W-:Y:S01]  /*5050*/  IMAD.SHL.U32 R0, R5.reuse, 0x40, RZ ;  /* 0x0000004005007824 */ /* 0x040fe200078e00ff */
[----:B------:R-:W-:Y:S01]  /*5060*/  R2P PR, R5, 0x6 ;  /* 0x0000000605007804 */ /* 0x000fe20000000000 */
[----:B------:R-:W-:Y:S01]  /*5070*/  IMAD.MOV.U32 R5, RZ, RZ, 0x20 ;  /* 0x00000020ff057424 */ /* 0x000fe200078e00ff */
[----:B----4-:R-:W-:Y:S02]  /*5080*/  ISETP.NE.U32.AND P4, PT, R8, RZ, PT ;  /* 0x000000ff0800720c */ /* 0x010fe40003f85070 */
[----:B------:R-:W-:-:S02]  /*5090*/  LOP3.LUT R0, R0, 0x1c0, RZ, 0xc0, !PT ;  /* 0x000001c000007812 */ /* 0x000fc400078ec0ff */
[----:B------:R-:W-:Y:S02]  /*50a0*/  SEL R5, R5, 0xffffffe0, !P1 ;  /* 0xffffffe005057807 */ /* 0x000fe40004800000 */
[----:B------:R-:W-:Y:S02]  /*50b0*/  LOP3.LUT R7, R0, 0x8, R7, 0xf8, !PT ;  /* 0x0000000800077812 */ /* 0x000fe400078ef807 */
[----:B------:R-:W-:Y:S01]  /*50c0*/  SHF.R.U32.HI R2, RZ, 0x3, R0 ;  /* 0x00000003ff027819 */ /* 0x000fe20000011600 */
[----:B------:R-:W-:Y:S01]  /*50d0*/  IMAD.SHL.U32 R0, R4, 0x20, RZ ;  /* 0x0000002004007824 */ /* 0x000fe200078e00ff */
[----:B------:R-:W-:Y:S02]  /*50e0*/  F2FP.F16.F32.PACK_AB R170, R173, R172 ;  /* 0x000000acadaa723e */ /* 0x000fe400000000ff */
[----:B------:R-:W-:Y:S02]  /*50f0*/  LOP3.LUT R2, R7, R2, RZ, 0x3c, !PT ;  /* 0x0000000207027212 */ /* 0x000fe400078e3cff */
[----:B------:R-:W-:-:S02]  /*5100*/  LOP3.LUT R0, R0, 0x7ffffc00, RZ, 0xc0, !PT ;  /* 0x7ffffc0000007812 */ /* 0x000fc400078ec0ff */
[----:B------:R-:W-:Y:S02]  /*5110*/  F2FP.F16.F32.PACK_AB R171, R175, R174 ;  /* 0x000000aeafab723e */ /* 0x000fe400000000ff */
[----:B------:R-:W-:Y:S01]  /*5120*/  IADD3 R0, R2, R3, R0 ;  /* 0x0000000302007210 */ /* 0x000fe20007ffe000 */
[----:B------:R-:W-:Y:S01]  /*5130*/  IMAD.MOV.U32 R3, RZ, RZ, 0x40 ;  /* 0x00000040ff037424 */ /* 0x000fe200078e00ff */
[----:B------:R-:W-:Y:S02]  /*5140*/  F2FP.F16.F32.PACK_AB R177, R179, R178 ;  /* 0x000000b2b3b1723e */ /* 0x000fe400000000ff */
[----:B------:R-:W-:Y:S02]  /*5150*/  LEA R0, R0, UR4, 0x1 ;  /* 0x0000000400007c11 */ /* 0x000fe4000f8e08ff */
[----:B------:R-:W-:Y:S02]  /*5160*/  SEL R3, R3, 0xffffffc0, !P2 ;  /* 0xffffffc003037807 */ /* 0x000fe40005000000 */
[--C-:B------:R-:W-:Y:S01]  /*5170*/  IADD3 R6, R5, 0x4000, R0.reuse ;  /* 0x0000400005067810 */ /* 0x100fe20007ffe000 */
[----:B------:R-:W-:Y:S01]  /*5180*/  STSM.16.M88.4 [R0+0x4000], R184 ;  /* 0x004000b800007844 */ /* 0x000fe20000000200 */
[----:B------:R-:W-:-:S02]  /*5190*/  IADD3 R8, R3, 0x4000, R0 ;  /* 0x0000400003087810 */ /* 0x000fc40007ffe000 */
[----:B------:R-:W-:Y:S01]  /*51a0*/  F2FP.F16.F32.PACK_AB R178, R181, R180 ;  /* 0x000000b4b5b2723e */ /* 0x000fe200000000ff */
[----:B------:R-:W-:Y:S01]  /*51b0*/  STSM.16.M88.4 [R6], R192 ;  /* 0x000000c006007844 */ /* 0x000fe20000000200 */
[----:B------:R-:W-:Y:S01]  /*51c0*/  F2FP.F16.F32.PACK_AB R179, R183, R182 ;  /* 0x000000b6b7b3723e */ /* 0x000fe200000000ff */
[----:B------:R-:W-:Y:S01]  /*51d0*/  IMAD.IADD R7, R5, 0x1, R8 ;  /* 0x0000000105077824 */ /* 0x000fe200078e0208 */
[----:B------:R-:W2:Y:S01]  /*51e0*/  LDC.64 R2, c[0x0][0x870] ;  /* 0x00021c00ff027b82 */ /* 0x000ea20000000a00 */
[----:B------:R-:W-:Y:S01]  /*51f0*/  STSM.16.M88.4 [R8], R200 ;  /* 0x000000c808007844 */ /* 0x000fe20000000200 */
[----:B------:R-:W-:-:S03]  /*5200*/  ISETP.NE.AND.EX P4, PT, R9, RZ, PT, P4 ;  /* 0x000000ff0900720c */ /* 0x000fc60003f85340 */
[----:B------:R-:W-:Y:S04]  /*5210*/  STSM.16.M88.4 [R7], R208 ;  /* 0x000000d007007844 */ /* 0x000fe80000000200 */
[----:B------:R3:W-:Y:S04]  /*5220*/  STSM.16.M88.4 [R0], R152 ;  /* 0x0000009800007844 */ /* 0x0007e80000000200 */
[----:B------:R4:W-:Y:S04]  /*5230*/  STSM.16.M88.4 [R6+-0x4000], R160 ;  /* 0xffc000a006007844 */ /* 0x0009e80000000200 */
[----:B------:R-:W-:Y:S04]  /*5240*/  STSM.16.M88.4 [R8+-0x4000], R168 ;  /* 0xffc000a808007844 */ /* 0x000fe80000000200 */
[----:B------:R1:W-:Y:S01]  /*5250*/  STSM.16.M88.4 [R7+-0x4000], R176 ;  /* 0xffc000b007007844 */ /* 0x0003e20000000200 */
[----:B--2---:R-:W-:Y:S01]  /*5260*/  IMAD.WIDE R4, R25, 0x4, R2 ;  /* 0x0000000419047825 */ /* 0x004fe200078e0202 */
[----:B------:R-:W-:Y:S08]  /*5270*/  BAR.SYNC.DEFER_BLOCKING 0x1, 0x100 ;  /* 0x0044000000007b1d */ /* 0x000ff00000010000 */
[----:B------:R-:W2:Y:S01]  /*5280*/  LDC.64 R2, c[0x0][0x878] ;  /* 0x00021e00ff027b82 */ /* 0x000ea20000000a00 */
[----:B------:R-:W4:Y:S01]  /*5290*/  @P4 LDG.E R9, desc[UR38][R4.64] ;  /* 0x0000002604094981 */ /* 0x000f22000c1e1900 */
[----:B------:R-:W-:Y:S01]  /*52a0*/  ULDC UR5, c[0x0][0x808] ;  /* 0x0002020000057ab9 */ /* 0x000fe20000000800 */
[----:B------:R-:W-:Y:S01]  /*52b0*/  LEA.HI R19, R10, R11, RZ, 0x3 ;  /* 0x0000000b0a137211 */ /* 0x000fe200078f18ff */
[----:B---3--:R-:W-:Y:S01]  /*52c0*/  IMAD.U32 R0, RZ, RZ, UR5 ;  /* 0x00000005ff007e24 */ /* 0x008fe2000f8e00ff */
[----:B--2---:R-:W-:-:S04]  /*52d0*/  ISETP.NE.U32.AND P0, PT, R2, RZ, PT ;  /* 0x000000ff0200720c */ /* 0x004fc80003f05070 */
[----:B------:R-:W-:-:S13]  /*52e0*/  ISETP.NE.AND.EX P0, PT, R3, RZ, PT, P0 ;  /* 0x000000ff0300720c */ /* 0x000fda0003f05300 */
[----:B------:R-:W2:Y:S01]  /*52f0*/  @P0 LDC.64 R2, c[0x0][0x878] ;  /* 0x00021e00ff020b82 */ /* 0x000ea20000000a00 */
[----:B----4-:R-:W-:Y:S02]  /*5300*/  LOP3.LUT R6, R19, 0x1ffffff8, RZ, 0xc0, !PT ;  /* 0x1ffffff813067812 */ /* 0x010fe400078ec0ff */
[----:B------:R-:W-:-:S05]  /*5310*/  SHF.R.S32.HI R19, RZ, 0x3, R19 ;  /* 0x00000003ff137819 */ /* 0x000fca0000011413 */
[----:B------:R-:W3:Y:S01]  /*5320*/  S2UR UR5, SR_CTAID.Y ;  /* 0x00000000000579c3 */ /* 0x000ee20000002600 */
[----:B------:R-:W4:Y:S01]  /*5330*/  S2R R27, SR_CTAID.X ;  /* 0x00000000001b7919 */ /* 0x000f220000002500 */
[----:B------:R-:W-:Y:S02]  /*5340*/  IMAD.IADD R6, R11, 0x1, -R6 ;  /* 0x000000010b067824 */ /* 0x000fe400078e0a06 */
[----:B-1----:R-:W-:Y:S02]  /*5350*/  IMAD.SHL.U32 R7, R19, 0x40, RZ ;  /* 0x0000004013077824 */ /* 0x002fe400078e00ff */
[----:B------:R-:W-:-:S03]  /*5360*/  IMAD.SHL.U32 R20, R6, 0x8, RZ ;  /* 0x0000000806147824 */ /* 0x000fc600078e00ff */
[----:B------:R-:W-:Y:S01]  /*5370*/  LOP3.LUT R7, R7, 0x1c0, RZ, 0xc0, !PT ;  /* 0x000001c007077812 */ /* 0x000fe200078ec0ff */
[----:B--2---:R-:W-:-:S05]  /*5380*/  @P0 IMAD.WIDE R2, R25, 0x4, R2 ;  /* 0x0000000419020825 */ /* 0x004fca00078e0202 */
[----:B------:R1:W5:Y:S01]  /*5390*/  @P0 LDG.E R0, desc[UR38][R2.64] ;  /* 0x0000002602000981 */ /* 0x000362000c1e1900 */
[----:B---3--:R-:W-:Y:S01]  /*53a0*/  USHF.R.S32.HI UR6, URZ, 0x1f, UR5 ;  /* 0x0000001f3f067899 */ /* 0x008fe20008011405 */
[----:B-1----:R-:W-:Y:S02]  /*53b0*/  LEA.HI R3, R10, R11, RZ, 0x6 ;  /* 0x0000000b0a037211 */ /* 0x002fe400078f30ff */
[----:B------:R-:W-:Y:S02]  /*53c0*/  LOP3.LUT R2, R7, 0x38, R20, 0xf8, !PT ;  /* 0x0000003807027812 */ /* 0x000fe400078ef814 */
[----:B------:R-:W-:Y:S01]  /*53d0*/  SHF.R.U32.HI R7, RZ, 0x3, R7 ;  /* 0x00000003ff077819 */ /* 0x000fe20000011607 */
[----:B------:R-:W-:-:S03]  /*53e0*/  IMAD.SHL.U32 R3, R3, 0x8, RZ ;  /* 0x0000000803037824 */ /* 0x000fc600078e00ff */
[----:B------:R-:W-:-:S04]  /*53f0*/  LOP3.LUT R2, R2, R7, RZ, 0x3c, !PT ;  /* 0x0000000702027212 */ /* 0x000fc800078e3cff */
[----:B------:R-:W-:Y:S02]  /*5400*/  LOP3.LUT R6, R2, 0x7ffffe00, R3, 0xf8, !PT ;  /* 0x7ffffe0002067812 */ /* 0x000fe400078ef803 */
[----:B------:R-:W-:Y:S02]  /*5410*/  CS2R R2, SRZ ;  /* 0x0000000000027805 */ /* 0x000fe4000001ff00 */
[----:B------:R-:W-:Y:S01]  /*5420*/  @P4 SHF.R.S32.HI R8, RZ, 0x1f, R9 ;  /* 0x0000001fff084819 */ /* 0x000fe20000011409 */
[----:B----4-:R-:W-:Y:S06]  /*5430*/  @P0 BRA `(.L_x_499) ;  /* 0x0000000000100947 */ /* 0x010fec0003800000 */
[----:B------:R-:W-:Y:S05]  /*5440*/  @!P4 BRA `(.L_x_499) ;  /* 0x00000000000cc947 */ /* 0x000fea0003800000 */
[----:B------:R-:W2:Y:S04]  /*5450*/  LDG.E R7, desc[UR38][R4.64] ;  /* 0x0000002604077981 */ /* 0x000ea8000c1e1900 */
[----:B-----5:R-:W2:Y:S02]  /*5460*/  LDG.E R0, desc[UR38][R4.64+0x4] ;  /* 0x0000042604007981 */ /* 0x020ea4000c1e1900 */
[----:B--2---:R-:W-:-:S07]  /*5470*/  IMAD.IADD R0, R0, 0x1, -R7 ;  /* 0x0000000100007824 */ /* 0x004fce00078e0a07 */
.L_x_499:
[----:B------:R-:W-:Y:S01]  /*5480*/  LEA R30, R6, UR4, 0x1 ;  /* 0x00000004061e7c11 */ /* 0x000fe2000f8e08ff */
[----:B------:R-:W-:Y:S01]  /*5490*/  @P4 IMAD.MOV.U32 R2, RZ, RZ, R9 ;  /* 0x000000ffff024224 */ /* 0x000fe200078e0009 */
[----:B------:R-:W1:Y:S01]  /*54a0*/  LDC.64 R34, c[0x0][0x820] ;  /* 0x00020800ff227b82 */ /* 0x000e620000000a00 */
[----:B------:R-:W-:Y:S01]  /*54b0*/  @P4 IMAD.MOV.U32 R3, RZ, RZ, R8 ;  /* 0x000000ffff034224 */ /* 0x000fe200078e0008 */
[----:B------:R-:W-:Y:S01]  /*54c0*/  SHF.R.S32.HI R21, RZ, 0x1f, R20 ;  /* 0x0000001fff157819 */ /* 0x000fe20000011414 */
[----:B------:R2:W3:Y:S01]  /*54d0*/  LDS.128 R12, [R30+0x1000] ;  /* 0x001000001e0c7984 */ /* 0x0004e20000000c00 */
[----:B-----5:R-:W-:Y:S01]  /*54e0*/  IMAD R0, R27, -0x80, R0 ;  /* 0xffffff801b007824 */ /* 0x020fe200078e0200 */
[----:B------:R-:W-:Y:S01]  /*54f0*/  ULDC UR4, c[0x0][0x83c] ;  /* 0x00020f0000047ab9 */ /* 0x000fe20000000800 */
[----:B------:R-:W-:Y:S01]  /*5500*/  IMAD R18, R22, UR6, RZ ;  /* 0x0000000616127c24 */ /* 0x000fe2000f8e02ff */
[----:B------:R2:W4:Y:S01]  /*5510*/  LDS.128 R8, [R30+0x2000] ;  /* 0x002000001e087984 */ /* 0x0005220000000c00 */
[----:B------:R-:W-:Y:S01]  /*5520*/  VIADD R16, R19, 0x20 ;  /* 0x0000002013107836 */ /* 0x000fe20000000000 */
[----:B------:R-:W-:Y:S01]  /*5530*/  VIMNMX R24, R0, 0x80, PT ;  /* 0x0000008000187848 */ /* 0x000fe20003fe0100 */
[----:B------:R-:W-:Y:S01]  /*5540*/  IMAD R23, R23, UR5, R18 ;  /* 0x0000000517177c24 */ /* 0x000fe2000f8e0212 */
[----:B------:R2:W1:Y:S01]  /*5550*/  LDS.128 R4, [R30+0x3000] ;  /* 0x003000001e047984 */ /* 0x0004620000000c00 */
[----:B------:R-:W-:Y:S01]  /*5560*/  SHF.R.S32.HI R18, RZ, 0x1f, R25 ;  /* 0x0000001fff127819 */ /* 0x000fe20000011419 */
[C---:B------:R-:W-:Y:S01]  /*5570*/  VIADD R0, R19.reuse, 0x40 ;  /* 0x0000004013007836 */ /* 0x040fe20000000000 */
[-C--:B------:R-:W-:Y:S01]  /*5580*/  ISETP.GE.AND P3, PT, R19, R24.reuse, PT ;  /* 0x000000181300720c */ /* 0x080fe20003f66270 */
[----:B------:R-:W-:Y:S01]  /*5590*/  ULDC.64 UR8, c[0x0][0x858] ;  /* 0x0002160000087ab9 */ /* 0x000fe20000000a00 */
[----:B------:R-:W-:Y:S01]  /*55a0*/  ISETP.GE.AND P2, PT, R16, R24, PT ;  /* 0x000000181000720c */ /* 0x000fe20003f46270 */
[----:B------:R-:W-:Y:S01]  /*55b0*/  IMAD.WIDE.U32 R16, R22, UR5, R20 ;  /* 0x0000000516107c25 */ /* 0x000fe2000f8e0014 */
[----:B------:R-:W-:Y:S01]  /*55c0*/  ISETP.GE.OR P6, PT, R20, UR4, P3 ;  /* 0x0000000414007c0c */ /* 0x000fe20009fc6670 */
[----:B------:R-:W-:Y:S01]  /*55d0*/  BSSY B0, `(.L_x_500) ;  /* 0x000001c000007945 */ /* 0x000fe20003800000 */
[----:B------:R-:W-:Y:S01]  /*55e0*/  SEL R36, R18, RZ, !P4 ;  /* 0x000000ff12247207 */ /* 0x000fe20006000000 */
[----:B------:R-:W-:Y:S01]  /*55f0*/  IMAD.IADD R17, R17, 0x1, R23 ;  /* 0x0000000111117824 */ /* 0x000fe200078e0217 */
[----:B------:R-:W-:-:S02]  /*5600*/  IADD3 R2, P0, R19, R2, RZ ;  /* 0x0000000213027210 */ /* 0x000fc40007f1e0ff */
[-C--:B------:R-:W-:Y:S01]  /*5610*/  ISETP.GE.AND P1, PT, R0, R24.reuse, PT ;  /* 0x000000180000720c */ /* 0x080fe20003f26270 */
[----:B------:R-:W-:Y:S01]  /*5620*/  IMAD R0, R36, UR8, RZ ;  /* 0x0000000824007c24 */ /* 0x000fe2000f8e02ff */
[----:B------:R-:W-:Y:S02]  /*5630*/  SEL R33, R25, RZ, !P4 ;  /* 0x000000ff19217207 */ /* 0x000fe40006000000 */
[C---:B------:R-:W-:Y:S01]  /*5640*/  LEA.HI.X.SX32 R3, R19.reuse, R3, 0x1, P0 ;  /* 0x0000000313037211 */ /* 0x040fe200000f0eff */
[----:B------:R-:W-:Y:S01]  /*5650*/  VIADD R19, R19, 0x60 ;  /* 0x0000006013137836 */ /* 0x000fe20000000000 */
[C---:B------:R-:W-:Y:S01]  /*5660*/  ISETP.GE.OR P5, PT, R20.reuse, UR4, P2 ;  /* 0x0000000414007c0c */ /* 0x040fe200097a6670 */
[C---:B------:R-:W-:Y:S01]  /*5670*/  IMAD R23, R33.reuse, UR9, R0 ;  /* 0x0000000921177c24 */ /* 0x040fe2000f8e0200 */
[----:B------:R-:W-:Y:S01]  /*5680*/  ISETP.GE.OR P4, PT, R20, UR4, P1 ;  /* 0x0000000414007c0c */ /* 0x000fe20008f86670 */
[----:B------:R-:W-:Y:S01]  /*5690*/  IMAD.WIDE.U32 R28, R33, UR8, R16 ;  /* 0x00000008211c7c25 */ /* 0x000fe2000f8e0010 */
[----:B------:R-:W-:-:S03]  /*56a0*/  ISETP.GE.AND P0, PT, R19, R24, PT ;  /* 0x000000181300720c */ /* 0x000fc60003f06270 */
[----:B------:R-:W-:-:S04]  /*56b0*/  IMAD.WIDE R26, R27, 0x80, R2 ;  /* 0x000000801b1a7825 */ /* 0x000fc800078e0202 */
[----:B------:R-:W-:Y:S01]  /*56c0*/  IMAD.IADD R23, R29, 0x1, R23 ;  /* 0x000000011d177824 */ /* 0x000fe200078e0217 */
[----:B--2---:R-:W-:Y:S06]  /*56d0*/  @P6 BRA `(.L_x_501) ;  /* 0x00000000002c6947 */ /* 0x004fec0003800000 */
[----:B------:R-:W2:Y:S01]  /*56e0*/  LDS.128 R16, [R30+0x4000] ;  /* 0x004000001e107984 */ /* 0x000ea20000000c00 */
[----:B------:R-:W-:Y:S01]  /*56f0*/  ULDC.64 UR8, c[0x0][0x848] ;  /* 0x0002120000087ab9 */ /* 0x000fe20000000a00 */
[----:B------:R-:W-:Y:S02]  /*5700*/  IMAD.MOV.U32 R22, RZ, RZ, R28 ;  /* 0x000000ffff167224 */ /* 0x000fe400078e001c */
[----:B------:R-:W-:Y:S02]  /*5710*/  IMAD R25, R27, UR8, RZ ;  /* 0x000000081b197c24 */ /* 0x000fe4000f8e02ff */
[----:B------:R-:W-:-:S04]  /*5720*/  IMAD.WIDE.U32 R2, R26, UR8, R22 ;  /* 0x000000081a027c25 */ /* 0x000fc8000f8e0016 */
[----:B------:R-:W-:Y:S01]  /*5730*/  IMAD R25, R26, UR9, R25 ;  /* 0x000000091a197c24 */ /* 0x000fe2000f8e0219 */
[----:B------:R-:W-:Y:S02]  /*5740*/  ULDC.64 UR8, c[0x0][0x830] ;  /* 0x00020c0000087ab9 */ /* 0x000fe40000000a00 */
[----:B------:R-:W-:Y:S01]  /*5750*/  LEA R24, P6, R2, UR8, 0x1 ;  /* 0x0000000802187c11 */ /* 0x000fe2000f8c08ff */
[----:B------:R-:W-:-:S05]  /*5760*/  IMAD.IADD R3, R3, 0x1, R25 ;  /* 0x0000000103037824 */ /* 0x000fca00078e0219 */
[----:B------:R-:W-:-:S05]  /*5770*/  LEA.HI.X R25, R2, UR9, R3, 0x1, P6 ;  /* 0x0000000902197c11 */ /* 0x000fca000b0f0c03 */
[----:B--2---:R2:W-:Y:S02]  /*5780*/  STG.E.128 desc[UR38][R24.64], R16 ;  /* 0x0000001018007986 */ /* 0x0045e4000c101d26 */
.L_x_501:
[----:B------:R-:W-:Y:S05]  /*5790*/  BSYNC B0 ;  /* 0x0000000000007941 */ /* 0x000fea0003800000 */
.L_x_500:
[----:B--2---:R2:W1:Y:S01]  /*57a0*/  LDS.128 R16, [R30+0x5000] ;  /* 0x005000001e107984 */ /* 0x0044620000000c00 */
[----:B------:R-:W-:Y:S01]  /*57b0*/  BSSY B0, `(.L_x_502) ;  /* 0x0000010000007945 */ /* 0x000fe20003800000 */
[----:B------:R-:W-:-:S03]  /*57c0*/  ISETP.GE.OR P6, PT, R20, UR4, P0 ;  /* 0x0000000414007c0c */ /* 0x000fc600087c6670 */
[----:B------:R-:W-:Y:S10]  /*57d0*/  @P5 BRA `(.L_x_503) ;  /* 0x0000000000345947 */ /* 0x000ff40003800000 */
[----:B------:R-:W-:Y:S01]  /*57e0*/  IADD3 R25, P5, R26, 0x20, RZ ;  /* 0x000000201a197810 */ /* 0x000fe20007fbe0ff */
[----:B------:R-:W-:Y:S01]  /*57f0*/  ULDC.64 UR8, c[0x0][0x848] ;  /* 0x0002120000087ab9 */ /* 0x000fe20000000a00 */
[----:B------:R-:W-:Y:S02]  /*5800*/  IMAD.MOV.U32 R2, RZ, RZ, R28 ;  /* 0x000000ffff027224 */ /* 0x000fe400078e001c */
[----:B------:R-:W-:Y:S02]  /*5810*/  IMAD.MOV.U32 R3, RZ, RZ, R23 ;  /* 0x000000ffff037224 */ /* 0x000fe400078e0017 */
[----:B------:R-:W-:Y:S02]  /*5820*/  IMAD.X R0, RZ, RZ, R27, P5 ;  /* 0x000000ffff007224 */ /* 0x000fe400028e061b */
[----:B------:R-:W-:-:S04]  /*5830*/  IMAD.WIDE.U32 R2, R25, UR8, R2 ;  /* 0x0000000819027c25 */ /* 0x000fc8000f8e0002 */
[----:B------:R-:W-:-:S04]  /*5840*/  IMAD R0, R0, UR8, RZ ;  /* 0x0000000800007c24 */ /* 0x000fc8000f8e02ff */
[----:B------:R-:W-:Y:S01]  /*5850*/  IMAD R25, R25, UR9, R0 ;  /* 0x0000000919197c24 */ /* 0x000fe2000f8e0200 */
[----:B------:R-:W-:Y:S02]  /*5860*/  ULDC.64 UR8, c[0x0][0x830] ;  /* 0x00020c0000087ab9 */ /* 0x000fe40000000a00 */
[----:B------:R-:W-:Y:S01]  /*5870*/  LEA R24, P5, R2, UR8, 0x1 ;  /* 0x0000000802187c11 */ /* 0x000fe2000f8a08ff */
[----:B------:R-:W-:-:S05]  /*5880*/  IMAD.IADD R3, R3, 0x1, R25 ;  /* 0x0000000103037824 */ /* 0x000fca00078e0219 */
[----:B------:R-:W-:-:S05]  /*5890*/  LEA.HI.X R25, R2, UR9, R3, 0x1, P5 ;  /* 0x0000000902197c11 */ /* 0x000fca000a8f0c03 */
[----:B-1----:R1:W-:Y:S02]  /*58a0*/  STG.E.128 desc[UR38][R24.64], R16 ;  /* 0x0000001018007986 */ /* 0x0023e4000c101d26 */
.L_x_503:
[----:B------:R-:W-:Y:S05]  /*58b0*/  BSYNC B0 ;  /* 0x0000000000007941 */ /* 0x000fea0003800000 */
.L_x_502:
[----:B-1----:R1:W1:Y:S01]  /*58c0*/  LDS.128 R16, [R30+0x6000] ;  /* 0x006000001e107984 */ /* 0x0022620000000c00 */
[----:B------:R-:W-:Y:S01]  /*58d0*/  BSSY B0, `(.L_x_504) ;  /* 0x0000010000007945 */ /* 0x000fe20003800000 */
[----:B------:R-:W-:-:S03]  /*58e0*/  IMAD R32, R34, UR6, RZ ;  /* 0x0000000622207c24 */ /* 0x000fc6000f8e02ff */
[----:B------:R-:W-:Y:S05]  /*58f0*/  @P4 BRA `(.L_x_505) ;  /* 0x0000000000344947 */ /* 0x000fea0003800000 */
        /* <DEDUP_REMOVED lines=13> */
.L_x_505:
[----:B------:R-:W-:Y:S05]  /*59d0*/  BSYNC B0 ;  /* 0x0000000000007941 */ /* 0x000fea0003800000 */
.L_x_504:
[----:B-1----:R1:W1:Y:S01]  /*59e0*/  LDS.128 R16, [R30+0x7000] ;  /* 0x007000001e107984 */ /* 0x0022620000000c00 */
[----:B------:R-:W-:Y:S01]  /*59f0*/  BSSY B0, `(.L_x_506) ;  /* 0x0000011000007945 */ /* 0x000fe20003800000 */
[----:B------:R-:W-:Y:S02]  /*5a00*/  IMAD R31, R35, UR5, R32 ;  /* 0x00000005231f7c24 */ /* 0x000fe4000f8e0220 */
[----:B------:R-:W-:Y:S01]  /*5a10*/  IMAD.WIDE.U32 R24, R34, UR5, R20 ;  /* 0x0000000522187c25 */ /* 0x000fe2000f8e0014 */
[----:B------:R-:W-:Y:S06]  /*5a20*/  @P6 BRA `(.L_x_507) ;  /* 0x0000000000346947 */ /* 0x000fec0003800000 */
        /* <DEDUP_REMOVED lines=13> */
.L_x_507:
[----:B------:R-:W-:Y:S05]  /*5b00*/  BSYNC B0 ;  /* 0x0000000000007941 */ /* 0x000fea0003800000 */
.L_x_506:
[----:B-1----:R1:W1:Y:S01]  /*5b10*/  LDS.128 R16, [R30] ;  /* 0x000000001e107984 */ /* 0x0022620000000c00 */
[----:B------:R-:W-:Y:S01]  /*5b20*/  ULDC UR6, c[0x0][0x80c] ;  /* 0x0002030000067ab9 */ /* 0x000fe20000000800 */
[----:B------:R-:W-:Y:S01]  /*5b30*/  ULDC.64 UR4, c[0x0][0x828] ;  /* 0x00020a0000047ab9 */ /* 0x000fe20000000a00 */
[----:B------:R-:W-:Y:S01]  /*5b40*/  ISETP.GE.OR P3, PT, R20, UR6, P3 ;  /* 0x0000000614007c0c */ /* 0x000fe20009f66670 */
[----:B------:R-:W-:Y:S01]  /*5b50*/  IMAD.IADD R25, R25, 0x1, R31 ;  /* 0x0000000119197824 */ /* 0x000fe200078e021f */
[----:B------:R-:W-:Y:S01]  /*5b60*/  BSSY B0, `(.L_x_508) ;  /* 0x0000013000007945 */ /* 0x000fe20003800000 */
[----:B------:R-:W-:Y:S01]  /*5b70*/  IMAD R0, R36, UR4, RZ ;  /* 0x0000000424007c24 */ /* 0x000fe2000f8e02ff */
[C---:B------:R-:W-:Y:S01]  /*5b80*/  ISETP.GE.OR P2, PT, R20.reuse, UR6, P2 ;  /* 0x0000000614007c0c */ /* 0x040fe20009746670 */
[C---:B------:R-:W-:Y:S01]  /*5b90*/  IMAD.WIDE.U32 R24, R33.reuse, UR4, R24 ;  /* 0x0000000421187c25 */ /* 0x040fe2000f8e0018 */
[C---:B------:R-:W-:Y:S02]  /*5ba0*/  ISETP.GE.OR P1, PT, R20.reuse, UR6, P1 ;  /* 0x0000000614007c0c */ /* 0x040fe40008f26670 */
[----:B------:R-:W-:Y:S01]  /*5bb0*/  ISETP.GE.OR P0, PT, R20, UR6, P0 ;  /* 0x0000000614007c0c */ /* 0x000fe20008706670 */
[----:B------:R-:W-:-:S04]  /*5bc0*/  IMAD R21, R33, UR5, R0 ;  /* 0x0000000521157c24 */ /* 0x000fc8000f8e0200 */
[----:B------:R-:W-:Y:S01]  /*5bd0*/  IMAD.IADD R21, R25, 0x1, R21 ;  /* 0x0000000119157824 */ /* 0x000fe200078e0215 */
[----:B------:R-:W-:Y:S07]  /*5be0*/  @P3 BRA `(.L_x_509) ;  /* 0x0000000000283947 */ /* 0x000fee0003800000 */
        /* <DEDUP_REMOVED lines=9> */
[----:B-1----:R1:W-:Y:S02]  /*5c80*/  STG.E.128 desc[UR38][R22.64], R16 ;  /* 0x0000001016007986 */ /* 0x0023e4000c101d26 */
.L_x_509:
[----:B------:R-:W-:Y:S05]  /*5c90*/  BSYNC B0 ;  /* 0x0000000000007941 */ /* 0x000fea0003800000 */
.L_x_508:
[----:B------:R-:W-:Y:S04]  /*5ca0*/  BSSY B0, `(.L_x_510) ;  /* 0x000000f000007945 */ /* 0x000fe80003800000 */
[----:B------:R-:W-:Y:S05]  /*5cb0*/  @P2 BRA `(.L_x_511) ;  /* 0x0000000000342947 */ /* 0x000fea0003800000 */
[----:B-1----:R-:W-:Y:S01]  /*5cc0*/  IADD3 R17, P2, R26, 0x20, RZ ;  /* 0x000000201a117810 */ /* 0x002fe20007f5e0ff */
        /* <DEDUP_REMOVED lines=11> */
[----:B---3--:R1:W-:Y:S02]  /*5d80*/  STG.E.128 desc[UR38][R16.64], R12 ;  /* 0x0000000c10007986 */ /* 0x0083e4000c101d26 */
.L_x_511:
[----:B------:R-:W-:Y:S05]  /*5d90*/  BSYNC B0 ;  /* 0x0000000000007941 */ /* 0x000fea0003800000 */
.L_x_510:
[----:B------:R-:W-:Y:S04]  /*5da0*/  BSSY B0, `(.L_x_512) ;  /* 0x000000f000007945 */ /* 0x000fe80003800000 */
[----:B------:R-:W-:Y:S05]  /*5db0*/  @P1 BRA `(.L_x_513) ;  /* 0x0000000000341947 */ /* 0x000fea0003800000 */
[----:B-1-3--:R-:W-:Y:S01]  /*5dc0*/  IADD3 R13, P1, R26, 0x40, RZ ;  /* 0x000000401a0d7810 */ /* 0x00afe20007f3e0ff */
        /* <DEDUP_REMOVED lines=11> */
[----:B----4-:R1:W-:Y:S02]  /*5e80*/  STG.E.128 desc[UR38][R12.64], R8 ;  /* 0x000000080c007986 */ /* 0x0103e4000c101d26 */
.L_x_513:
[----:B------:R-:W-:Y:S05]  /*5e90*/  BSYNC B0 ;  /* 0x0000000000007941 */ /* 0x000fea0003800000 */
.L_x_512:
[----:B------:R-:W-:Y:S05]  /*5ea0*/  @P0 BRA `(.L_x_474) ;  /* 0x0000003800d40947 */ /* 0x000fea0003800000 */
[----:B-1--4-:R-:W-:Y:S01]  /*5eb0*/  IADD3 R9, P0, R26, 0x60, RZ ;  /* 0x000000601a097810 */ /* 0x012fe20007f1e0ff */
        /* <DEDUP_REMOVED lines=11> */
[----:B------:R1:W-:Y:S01]  /*5f70*/  STG.E.128 desc[UR38][R8.64], R4 ;  /* 0x0000000408007986 */ /* 0x0003e2000c101d26 */
[----:B------:R-:W-:Y:S05]  /*5f80*/  BRA `(.L_x_474) ;  /* 0x00000038009c7947 */ /* 0x000fea0003800000 */
.L_x_498:
[----:B------:R-:W2:Y:S01]  /*5f90*/  LDL R18, [R1+0xc] ;  /* 0x00000c0001127983 */ /* 0x000ea20000100800 */
[----:B------:R-:W3:Y:S08]  /*5fa0*/  LDC.64 R4, c[0x0][0x870] ;  /* 0x00021c00ff047b82 */ /* 0x000ef00000000a00 */
[----:B-1----:R-:W2:Y:S01]  /*5fb0*/  LDC.64 R2, c[0x0][0x870] ;  /* 0x00021c00ff027b82 */ /* 0x002ea20000000a00 */
[----:B------:R-:W-:Y:S01]  /*5fc0*/  ULDC UR4, c[0x0][0x808] ;  /* 0x0002020000047ab9 */ /* 0x000fe20000000800 */
[----:B------:R-:W1:Y:S06]  /*5fd0*/  S2R R15, SR_CTAID.X ;  /* 0x00000000000f7919 */ /* 0x000e6c0000002500 */
[----:B------:R-:W4:Y:S01]  /*5fe0*/  LDC.64 R16, c[0x0][0x820] ;  /* 0x00020800ff107b82 */ /* 0x000f220000000a00 */
[----:B---3--:R-:W-:-:S07]  /*5ff0*/  ISETP.NE.U32.AND P4, PT, R4, RZ, PT ;  /* 0x000000ff0400720c */ /* 0x008fce0003f85070 */
[----:B------:R-:W3:Y:S01]  /*6000*/  LDC.64 R20, c[0x0][0x850] ;  /* 0x00021400ff147b82 */ /* 0x000ee20000000a00 */
[----:B------:R-:W-:Y:S01]  /*6010*/  ISETP.NE.AND.EX P4, PT, R5, RZ, PT, P4 ;  /* 0x000000ff0500720c */ /* 0x000fe20003f85340 */
[----:B--2---:R-:W-:-:S06]  /*6020*/  IMAD.WIDE R4, R18, 0x4, R2 ;  /* 0x0000000412047825 */ /* 0x004fcc00078e0202 */
[----:B------:R-:W2:Y:S06]  /*6030*/  LDC.64 R2, c[0x0][0x878] ;  /* 0x00021e00ff027b82 */ /* 0x000eac0000000a00 */
[----:B------:R-:W3:Y:S01]  /*6040*/  @P4 LDG.E R9, desc[UR38][R4.64] ;  /* 0x0000002604094981 */ /* 0x000ee2000c1e1900 */
[----:B------:R-:W-:Y:S01]  /*6050*/  IMAD.U32 R0, RZ, RZ, UR4 ;  /* 0x00000004ff007e24 */ /* 0x000fe2000f8e00ff */
[----:B--2---:R-:W-:-:S04]  /*6060*/  ISETP.NE.U32.AND P0, PT, R2, RZ, PT ;  /* 0x000000ff0200720c */ /* 0x004fc80003f05070 */
[----:B------:R-:W-:-:S13]  /*6070*/  ISETP.NE.AND.EX P0, PT, R3, RZ, PT, P0 ;  /* 0x000000ff0300720c */ /* 0x000fda0003f05300 */
[----:B------:R-:W2:Y:S02]  /*6080*/  @P0 LDC.64 R2, c[0x0][0x878] ;  /* 0x00021e00ff020b82 */ /* 0x000ea40000000a00 */
[----:B--2---:R-:W-:Y:S02]  /*6090*/  @P0 IMAD.WIDE R6, R18, 0x4, R2 ;  /* 0x0000000412060825 */ /* 0x004fe400078e0202 */
[----:B------:R-:W2:Y:S04]  /*60a0*/  S2R R2, SR_TID.X ;  /* 0x0000000000027919 */ /* 0x000ea80000002100 */
[----:B------:R-:W1:Y:S01]  /*60b0*/  S2UR UR4, SR_CTAID.Y ;  /* 0x00000000000479c3 */ /* 0x000e620000002600 */
[----:B------:R4:W5:Y:S01]  /*60c0*/  @P0 LDG.E R0, desc[UR38][R6.64] ;  /* 0x0000002606000981 */ /* 0x000962000c1e1900 */
[----:B-1----:R-:W-:-:S06]  /*60d0*/  USHF.R.S32.HI UR5, URZ, 0x1f, UR4 ;  /* 0x0000001f3f057899 */ /* 0x002fcc0008011404 */
[----:B----4-:R-:W-:Y:S02]  /*60e0*/  IMAD R6, R16, UR5, RZ ;  /* 0x0000000510067c24 */ /* 0x010fe4000f8e02ff */
[----:B--2---:R-:W-:-:S05]  /*60f0*/  VIADD R8, R2, 0xffffff80 ;  /* 0xffffff8002087836 */ /* 0x004fca0000000000 */
[----:B------:R-:W-:-:S04]  /*6100*/  SHF.R.S32.HI R3, RZ, 0x1f, R8 ;  /* 0x0000001fff037819 */ /* 0x000fc80000011408 */
[----:B------:R-:W-:Y:S02]  /*6110*/  LEA.HI R10, R3, R8, RZ, 0x3 ;  /* 0x00000008030a7211 */ /* 0x000fe400078f18ff */
[----:B------:R-:W-:Y:S02]  /*6120*/  CS2R R2, SRZ ;  /* 0x0000000000027805 */ /* 0x000fe4000001ff00 */
[----:B------:R-:W-:Y:S02]  /*6130*/  LOP3.LUT R11, R10, 0x1ffffff8, RZ, 0xc0, !PT ;  /* 0x1ffffff80a0b7812 */ /* 0x000fe400078ec0ff */
[----:B------:R-:W-:-:S03]  /*6140*/  SHF.R.S32.HI R13, RZ, 0x3, R10 ;  /* 0x00000003ff0d7819 */ /* 0x000fc6000001140a */
[----:B------:R-:W-:-:S04]  /*6150*/  IMAD.IADD R11, R8, 0x1, -R11 ;  /* 0x00000001080b7824 */ /* 0x000fc800078e0a0b */
[----:B------:R-:W-:-:S05]  /*6160*/  IMAD.SHL.U32 R10, R11, 0x8, RZ ;  /* 0x000000080b0a7824 */ /* 0x000fca00078e00ff */
[----:B------:R-:W-:Y:S01]  /*6170*/  SHF.R.S32.HI R11, RZ, 0x1f, R10 ;  /* 0x0000001fff0b7819 */ /* 0x000fe2000001140a */
[--C-:B---3--:R-:W-:Y:S01]  /*6180*/  @P4 IMAD.MOV.U32 R2, RZ, RZ, R9.reuse ;  /* 0x000000ffff024224 */ /* 0x108fe200078e0009 */
[----:B------:R-:W-:-:S04]  /*6190*/  @P4 SHF.R.S32.HI R3, RZ, 0x1f, R9 ;  /* 0x0000001fff034819 */ /* 0x000fc80000011409 */
[----:B------:R-:W-:-:S04]  /*61a0*/  IADD3 R2, P1, R13, R2, RZ ;  /* 0x000000020d027210 */ /* 0x000fc80007f3e0ff */
[----:B------:R-:W-:Y:S01]  /*61b0*/  LEA.HI.X.SX32 R3, R13, R3, 0x1, P1 ;  /* 0x000000030d037211 */ /* 0x000fe200008f0eff */
[----:B------:R-:W-:Y:S08]  /*61c0*/  @P0 BRA `(.L_x_514) ;  /* 0x0000000000100947 */ /* 0x000ff00003800000 */
[----:B------:R-:W-:Y:S05]  /*61d0*/  @!P4 BRA `(.L_x_514) ;  /* 0x00000000000cc947 */ /* 0x000fea0003800000 */
[----:B------:R-:W2:Y:S04]  /*61e0*/  LDG.E R7, desc[UR38][R4.64] ;  /* 0x0000002604077981 */ /* 0x000ea8000c1e1900 */
[----:B-----5:R-:W2:Y:S02]  /*61f0*/  LDG.E R0, desc[UR38][R4.64+0x4] ;  /* 0x0000042604007981 */ /* 0x020ea4000c1e1900 */
[----:B--2---:R-:W-:-:S07]  /*6200*/  IMAD.IADD R0, R0, 0x1, -R7 ;  /* 0x0000000100007824 */ /* 0x004fce00078e0a07 */
.L_x_514:
[----:B-----5:R-:W-:Y:S01]  /*6210*/  IMAD R0, R15, -0x80, R0 ;  /* 0xffffff800f007824 */ /* 0x020fe200078e0200 */
[----:B------:R-:W-:Y:S01]  /*6220*/  ULDC UR8, c[0x0][0x80c] ;  /* 0x0002030000087ab9 */ /* 0x000fe20000000800 */
[----:B------:R-:W-:Y:S01]  /*6230*/  IMAD R17, R17, UR4, R6 ;  /* 0x0000000411117c24 */ /* 0x000fe2000f8e0206 */
[----:B------:R-:W-:Y:S01]  /*6240*/  SHF.R.S32.HI R6, RZ, 0x1f, R18 ;  /* 0x0000001fff067819 */ /* 0x000fe20000011412 */
[C---:B------:R-:W-:Y:S01]  /*6250*/  VIADD R7, R13.reuse, 0x20 ;  /* 0x000000200d077836 */ /* 0x040fe20000000000 */
[CC--:B------:R-:W-:Y:S01]  /*6260*/  ISETP.GE.AND P3, PT, R13.reuse, R0.reuse, PT ;  /* 0x000000000d00720c */ /* 0x0c0fe20003f66270 */
[C---:B------:R-:W-:Y:S01]  /*6270*/  VIADD R9, R13.reuse, 0x40 ;  /* 0x000000400d097836 */ /* 0x040fe20000000000 */
[----:B------:R-:W-:Y:S01]  /*6280*/  SEL R14, R6, RZ, !P4 ;  /* 0x000000ff060e7207 */ /* 0x000fe20006000000 */
[----:B------:R-:W-:Y:S01]  /*6290*/  VIADD R13, R13, 0x60 ;  /* 0x000000600d0d7836 */ /* 0x000fe20000000000 */
[----:B------:R-:W-:Y:S01]  /*62a0*/  SEL R19, R18, RZ, !P4 ;  /* 0x000000ff12137207 */ /* 0x000fe20006000000 */
[----:B------:R-:W-:Y:S01]  /*62b0*/  IMAD.WIDE.U32 R4, R16, UR4, R10 ;  /* 0x0000000410047c25 */ /* 0x000fe2000f8e000a */
[----:B------:R-:W-:Y:S01]  /*62c0*/  ISETP.GE.OR P4, PT, R10, UR8, P3 ;  /* 0x000000080a007c0c */ /* 0x000fe20009f86670 */
[----:B------:R-:W-:Y:S01]  /*62d0*/  ULDC.64 UR6, c[0x0][0x828] ;  /* 0x00020a0000067ab9 */ /* 0x000fe20000000a00 */
[-C--:B------:R-:W-:Y:S01]  /*62e0*/  ISETP.GE.AND P2, PT, R7, R0.reuse, PT ;  /* 0x000000000700720c */ /* 0x080fe20003f46270 */
[----:B------:R-:W-:Y:S01]  /*62f0*/  IMAD.IADD R5, R5, 0x1, R17 ;  /* 0x0000000105057824 */ /* 0x000fe200078e0211 */
[-C--:B------:R-:W-:Y:S01]  /*6300*/  ISETP.GE.AND P1, PT, R9, R0.reuse, PT ;  /* 0x000000000900720c */ /* 0x080fe20003f26270 */
[----:B------:R-:W-:Y:S01]  /*6310*/  IMAD R12, R20, UR5, RZ ;  /* 0x00000005140c7c24 */ /* 0x000fe2000f8e02ff */
[----:B------:R-:W-:Y:S01]  /*6320*/  ISETP.GE.AND P0, PT, R13, R0, PT ;  /* 0x000000000d00720c */ /* 0x000fe20003f06270 */
[----:B------:R-:W-:Y:S01]  /*6330*/  IMAD R0, R14, UR6, RZ ;  /* 0x000000060e007c24 */ /* 0x000fe2000f8e02ff */
[----:B------:R-:W-:Y:S01]  /*6340*/  ULDC UR9, c[0x0][0x83c] ;  /* 0x00020f0000097ab9 */ /* 0x000fe20000000800 */
[----:B------:R-:W-:Y:S01]  /*6350*/  IMAD.WIDE.U32 R8, R19, UR6, R4 ;  /* 0x0000000613087c25 */ /* 0x000fe2000f8e0004 */
[----:B------:R-:W-:Y:S01]  /*6360*/  BSSY B0, `(.L_x_515) ;  /* 0x0000012000007945 */ /* 0x000fe20003800000 */
[----:B------:R-:W-:-:S02]  /*6370*/  ISETP.GE.OR P6, PT, R10, UR8, P2 ;  /* 0x000000080a007c0c */ /* 0x000fc400097c6670 */
[----:B------:R-:W-:Y:S01]  /*6380*/  IMAD R13, R19, UR7, R0 ;  /* 0x00000007130d7c24 */ /* 0x000fe2000f8e0200 */
[----:B------:R-:W-:Y:S01]  /*6390*/  ISETP.GE.OR P5, PT, R10, UR8, P1 ;  /* 0x000000080a007c0c */ /* 0x000fe20008fa6670 */
[----:B------:R-:W-:-:S04]  /*63a0*/  IMAD.WIDE R6, R15, 0x80, R2 ;  /* 0x000000800f067825 */ /* 0x000fc800078e0202 */
[----:B------:R-:W-:Y:S02]  /*63b0*/  IMAD R21, R21, UR4, R12 ;  /* 0x0000000415157c24 */ /* 0x000fe4000f8e020c */
[----:B------:R-:W-:Y:S01]  /*63c0*/  IMAD.IADD R5, R9, 0x1, R13 ;  /* 0x0000000109057824 */ /* 0x000fe200078e020d */
[----:B------:R-:W-:Y:S06]  /*63d0*/  @P4 BRA `(.L_x_516) ;  /* 0x0000000000284947 */ /* 0x000fec0003800000 */
        /* <DEDUP_REMOVED lines=9> */
[----:B------:R1:W-:Y:S02]  /*6470*/  STG.E.128 desc[UR38][R12.64], RZ ;  /* 0x000000ff0c007986 */ /* 0x0003e4000c101d26 */
.L_x_516:
[----:B------:R-:W-:Y:S05]  /*6480*/  BSYNC B0 ;  /* 0x0000000000007941 */ /* 0x000fea0003800000 */
.L_x_515:
[----:B-1----:R-:W-:Y:S01]  /*6490*/  IMAD.WIDE.U32 R12, R20, UR4, R10 ;  /* 0x00000004140c7c25 */ /* 0x002fe2000f8e000a */
[----:B------:R-:W-:Y:S01]  /*64a0*/  BSSY B0, `(.L_x_517) ;  /* 0x0000012000007945 */ /* 0x000fe20003800000 */
[C---:B------:R-:W-:Y:S02]  /*64b0*/  ISETP.GE.OR P4, PT, R10.reuse, UR8, P0 ;  /* 0x000000080a007c0c */ /* 0x040fe40008786670 */
[----:B------:R-:W-:Y:S01]  /*64c0*/  ISETP.GE.OR P3, PT, R10, UR9, P3 ;  /* 0x000000090a007c0c */ /* 0x000fe20009f66670 */
[----:B------:R-:W-:Y:S01]  /*64d0*/  IMAD.IADD R15, R13, 0x1, R21 ;  /* 0x000000010d0f7824 */ /* 0x000fe200078e0215 */
[----:B------:R-:W-:Y:S11]  /*64e0*/  @P6 BRA `(.L_x_518) ;  /* 0x0000000000346947 */ /* 0x000ff60003800000 */
        /* <DEDUP_REMOVED lines=12> */
[----:B------:R1:W-:Y:S02]  /*65b0*/  STG.E.128 desc[UR38][R16.64], RZ ;  /* 0x000000ff10007986 */ /* 0x0003e4000c101d26 */
.L_x_518:
[----:B------:R-:W-:Y:S05]  /*65c0*/  BSYNC B0 ;  /* 0x0000000000007941 */ /* 0x000fea0003800000 */
.L_x_517:
        /* <DEDUP_REMOVED lines=15> */
.L_x_520:
[----:B------:R-:W-:Y:S05]  /*66c0*/  BSYNC B0 ;  /* 0x0000000000007941 */ /* 0x000fea0003800000 */
.L_x_519:
[----:B------:R-:W-:Y:S04]  /*66d0*/  BSSY B0, `(.L_x_521) ;  /* 0x000000f000007945 */ /* 0x000fe80003800000 */
        /* <DEDUP_REMOVED lines=14> */
.L_x_522:
[----:B------:R-:W-:Y:S05]  /*67c0*/  BSYNC B0 ;  /* 0x0000000000007941 */ /* 0x000fea0003800000 */
.L_x_521:
[----:B------:R-:W-:Y:S01]  /*67d0*/  ULDC.64 UR4, c[0x0][0x858] ;  /* 0x0002160000047ab9 */ /* 0x000fe20000000a00 */
[----:B------:R-:W-:Y:S01]  /*67e0*/  BSSY B0, `(.L_x_523) ;  /* 0x0000014000007945 */ /* 0x000fe20003800000 */
[----:B------:R-:W-:Y:S01]  /*67f0*/  IMAD R0, R14, UR4, RZ ;  /* 0x000000040e007c24 */ /* 0x000fe2000f8e02ff */
[C---:B------:R-:W-:Y:S01]  /*6800*/  ISETP.GE.OR P2, PT, R10.reuse, UR9, P2 ;  /* 0x000000090a007c0c */ /* 0x040fe20009746670 */
[----:B------:R-:W-:Y:S01]  /*6810*/  IMAD.MOV.U32 R14, RZ, RZ, R12 ;  /* 0x000000ffff0e7224 */ /* 0x000fe200078e000c */
[C---:B------:R-:W-:Y:S01]  /*6820*/  ISETP.GE.OR P1, PT, R10.reuse, UR9, P1 ;  /* 0x000000090a007c0c */ /* 0x040fe20008f26670 */
[C---:B---3--:R-:W-:Y:S01]  /*6830*/  IMAD R5, R19.reuse, UR5, R0 ;  /* 0x0000000513057c24 */ /* 0x048fe2000f8e0200 */
[----:B------:R-:W-:Y:S01]  /*6840*/  ISETP.GE.OR P0, PT, R10, UR9, P0 ;  /* 0x000000090a007c0c */ /* 0x000fe20008706670 */
[----:B------:R-:W-:-:S04]  /*6850*/  IMAD.WIDE.U32 R8, R19, UR4, R14 ;  /* 0x0000000413087c25 */ /* 0x000fc8000f8e000e */
        /* <DEDUP_REMOVED lines=12> */
.L_x_524:
[----:B------:R-:W-:Y:S05]  /*6920*/  BSYNC B0 ;  /* 0x0000000000007941 */ /* 0x000fea0003800000 */
.L_x_523:
[----:B------:R-:W-:Y:S04]  /*6930*/  BSSY B0, `(.L_x_525) ;  /* 0x000000f000007945 */ /* 0x000fe80003800000 */
[----:B------:R-:W-:Y:S05]  /*6940*/  @P2 BRA `(.L_x_526) ;  /* 0x0000000000342947 */ /* 0x000fea0003800000 */
[----:B---3--:R-:W-:Y:S01]  /*6950*/  IADD3 R11, P2, R6, 0x20, RZ ;  /* 0x00000020060b7810 */ /* 0x008fe20007f5e0ff */
        /* <DEDUP_REMOVED lines=12> */
.L_x_526:
[----:B------:R-:W-:Y:S05]  /*6a20*/  BSYNC B0 ;  /* 0x0000000000007941 */ /* 0x000fea0003800000 */
.L_x_525:
[----:B------:R-:W-:Y:S04]  /*6a30*/  BSSY B0, `(.L_x_527) ;  /* 0x000000f000007945 */ /* 0x000fe80003800000 */
[----:B------:R-:W-:Y:S05]  /*6a40*/  @P1 BRA `(.L_x_528) ;  /* 0x0000000000341947 */ /* 0x000fea0003800000 */
[----:B---34-:R-:W-:Y:S01]  /*6a50*/  IADD3 R11, P1, R6, 0x40, RZ ;  /* 0x00000040060b7810 */ /* 0x018fe20007f3e0ff */
        /* <DEDUP_REMOVED lines=12> */
.L_x_528:
[----:B------:R-:W-:Y:S05]  /*6b20*/  BSYNC B0 ;  /* 0x0000000000007941 */ /* 0x000fea0003800000 */
.L_x_527:
        /* <DEDUP_REMOVED lines=13> */
[----:B------:R1:W-:Y:S01]  /*6c00*/  STG.E.128 desc[UR38][R4.64], RZ ;  /* 0x000000ff04007986 */ /* 0x0003e2000c101d26 */
[----:B------:R-:W-:Y:S05]  /*6c10*/  BRA `(.L_x_474) ;  /* 0x0000002c00787947 */ /* 0x000fea0003800000 */
.L_x_469:
[----:B------:R-:W-:-:S08]  /*6c20*/  NOP ;  /* 0x0000000000007918 */ /* 0x000fd00000000000 */
[----:B---3--:R-:W1:-:S00]  /*6c30*/  USETMAXREG.DEALLOC.CTAPOOL 0x18 ;  /* 0x00000018000079c8 */ /* 0x008e4000080e0500 */
[----:B-1----:R-:W-:-:S06]  /*6c40*/  LOP3.LUT R0, R0, 0x3, RZ, 0xc0, !PT ;  /* 0x0000000300007812 */ /* 0x002fcc00078ec0ff */
[----:B------:R-:W1:Y:S02]  /*6c50*/  SHFL.IDX PT, R0, R0, RZ, 0x1f ;  /* 0x00001fff00007589 */ /* 0x000e6400000e0000 */
[----:B-1----:R-:W-:-:S13]  /*6c60*/  ISETP.NE.AND P0, PT, R0, RZ, PT ;  /* 0x000000ff0000720c */ /* 0x002fda0003f05270 */
[----:B------:R-:W-:Y:S05]  /*6c70*/  @!P0 BRA `(.L_x_529) ;  /* 0x0000000c00d48947 */ /* 0x000fea0003800000 */
[----:B------:R-:W-:-:S13]  /*6c80*/  ISETP.NE.AND P0, PT, R0, 0x1, PT ;  /* 0x000000010000780c */ /* 0x000fda0003f05270 */
[----:B------:R-:W-:Y:S05]  /*6c90*/  @P0 BRA `(.L_x_474) ;  /* 0x0000002c00580947 */ /* 0x000fea0003800000 */
[----:B------:R-:W-:Y:S01]  /*6ca0*/  ULDC.64 UR4, c[0x0][0x8d8] ;  /* 0x0002360000047ab9 */ /* 0x000fe20000000a00 */
[----:B------:R-:W1:Y:S01]  /*6cb0*/  S2UR UR12, SR_CTAID.Z ;  /* 0x00000000000c79c3 */ /* 0x000e620000002700 */
[----:B------:R-:W-:-:S04]  /*6cc0*/  ISETP.NE.U32.AND P0, PT, RZ, UR4, PT ;  /* 0x00000004ff007c0c */ /* 0x000fc8000bf05070 */
[----:B------:R-:W-:-:S13]  /*6cd0*/  ISETP.NE.AND.EX P0, PT, RZ, UR5, PT, P0 ;  /* 0x00000005ff007c0c */ /* 0x000fda000bf05300 */
[----:B------:R-:W-:Y:S05]  /*6ce0*/  @!P0 BRA `(.L_x_530) ;  /* 0x00000000001c8947 */ /* 0x000fea0003800000 */
[----:B------:R-:W-:Y:S02]  /*6cf0*/  ULDC.64 UR4, c[0x0][0x8d8] ;  /* 0x0002360000047ab9 */ /* 0x000fe40000000a00 */
[----:B-1----:R-:W-:-:S06]  /*6d00*/  UIMAD.WIDE UR4, UR12, 0x4, UR4 ;  /* 0x000000040c0478a5 */ /* 0x002fcc000f8e0204 */
[----:B------:R-:W-:Y:S02]  /*6d10*/  IMAD.U32 R2, RZ, RZ, UR4 ;  /* 0x00000004ff027e24 */ /* 0x000fe4000f8e00ff */
[----:B------:R-:W-:-:S05]  /*6d20*/  IMAD.U32 R3, RZ, RZ, UR5 ;  /* 0x00000005ff037e24 */ /* 0x000fca000f8e00ff */
[----:B------:R-:W2:Y:S02]  /*6d30*/  LDG.E R2, desc[UR38][R2.64] ;  /* 0x0000002602027981 */ /* 0x000ea4000c1e1900 */
[----:B--2---:R-:W-:Y:S01]  /*6d40*/  R2UR UR5, R2 ;  /* 0x00000000020572ca */ /* 0x004fe200000e0000 */
[----:B------:R-:W-:-:S14]  /*6d50*/  BRA `(.L_x_531) ;  /* 0x0000000000387947 */ /* 0x000fdc0003800000 */
.L_x_530:
[----:B------:R-:W-:Y:S02]  /*6d60*/  ULDC.64 UR4, c[0x0][0x8d0] ;  /* 0x0002340000047ab9 */ /* 0x000fe40000000a00 */
[----:B------:R-:W-:-:S04]  /*6d70*/  ISETP.NE.U32.AND P0, PT, RZ, UR4, PT ;  /* 0x00000004ff007c0c */ /* 0x000fc8000bf05070 */
[----:B------:R-:W-:-:S13]  /*6d80*/  ISETP.NE.AND.EX P0, PT, RZ, UR5, PT, P0 ;  /* 0x00000005ff007c0c */ /* 0x000fda000bf05300 */
[----:B------:R-:W-:Y:S05]  /*6d90*/  @!P0 BRA `(.L_x_532) ;  /* 0x0000000000248947 */ /* 0x000fea0003800000 */
[----:B------:R-:W-:Y:S02]  /*6da0*/  ULDC.64 UR4, c[0x0][0x8d0] ;  /* 0x0002340000047ab9 */ /* 0x000fe40000000a00 */
[----:B-1----:R-:W-:-:S06]  /*6db0*/  UIMAD.WIDE UR4, UR12, 0x4, UR4 ;  /* 0x000000040c0478a5 */ /* 0x002fcc000f8e0204 */
[----:B------:R-:W-:Y:S02]  /*6dc0*/  IMAD.U32 R2, RZ, RZ, UR4 ;  /* 0x00000004ff027e24 */ /* 0x000fe4000f8e00ff */
[----:B------:R-:W-:-:S05]  /*6dd0*/  IMAD.U32 R3, RZ, RZ, UR5 ;  /* 0x00000005ff037e24 */ /* 0x000fca000f8e00ff */
[----:B------:R-:W2:Y:S04]  /*6de0*/  LDG.E R0, desc[UR38][R2.64] ;  /* 0x0000002602007981 */ /* 0x000ea8000c1e1900 */
[----:B------:R-:W2:Y:S02]  /*6df0*/  LDG.E R5, desc[UR38][R2.64+0x4] ;  /* 0x0000042602057981 */ /* 0x000ea4000c1e1900 */
[----:B--2---:R-:W-:-:S05]  /*6e00*/  IMAD.IADD R0, R5, 0x1, -R0 ;  /* 0x0000000105007824 */ /* 0x004fca00078e0a00 */
[----:B------:R-:W-:Y:S01]  /*6e10*/  R2UR UR5, R0 ;  /* 0x00000000000572ca */ /* 0x000fe200000e0000 */
[----:B------:R-:W-:-:S14]  /*6e20*/  BRA `(.L_x_531) ;  /* 0x0000000000047947 */ /* 0x000fdc0003800000 */
.L_x_532:
[----:B------:R-:W-:-:S05]  /*6e30*/  ULDC UR5, c[0x0][0x8bc] ;  /* 0x00022f0000057ab9 */ /* 0x000fca0000000800 */
.L_x_531:
[----:B------:R-:W2:Y:S02]  /*6e40*/  S2UR UR4, SR_CTAID.X ;  /* 0x00000000000479c3 */ /* 0x000ea40000002500 */
[----:B--2---:R-:W-:-:S04]  /*6e50*/  USHF.L.U32 UR4, UR4, 0x7, URZ ;  /* 0x0000000704047899 */ /* 0x004fc8000800063f */
[----:B------:R-:W-:-:S04]  /*6e60*/  UISETP.GE.AND UP0, UPT, UR4, UR5, UPT ;  /* 0x000000050400728c */ /* 0x000fc8000bf06270 */
[----:B-1----:R-:W-:-:S06]  /*6e70*/  USEL UR12, UR12, 0xffffffff, !UP0 ;  /* 0xffffffff0c0c7887 */ /* 0x002fcc000c000000 */
[----:B------:R-:W-:-:S13]  /*6e80*/  ISETP.LE.AND P0, PT, RZ, UR12, PT ;  /* 0x0000000cff007c0c */ /* 0x000fda000bf03270 */
[----:B------:R-:W-:Y:S05]  /*6e90*/  @!P0 BRA `(.L_x_474) ;  /* 0x0000002800d88947 */ /* 0x000fea0003800000 */
[----:B------:R-:W-:Y:S02]  /*6ea0*/  ULDC.64 UR4, c[0x0][0x770] ;  /* 0x0001dc0000047ab9 */ /* 0x000fe40000000a00 */
[----:B------:R-:W-:-:S04]  /*6eb0*/  UISETP.NE.U32.AND UP0, UPT, UR4, URZ, UPT ;  /* 0x0000003f0400728c */ /* 0x000fc8000bf05070 */
[----:B------:R-:W-:-:S03]  /*6ec0*/  UISETP.NE.AND.EX UP0, UPT, UR5, URZ, UPT, UP0 ;  /* 0x0000003f0500728c */ /* 0x000fc6000bf05300 */
[----:B------:R-:W-:Y:S02]  /*6ed0*/  ULDC.64 UR4, c[0x0][0x770] ;  /* 0x0001dc0000047ab9 */ /* 0x000fe40000000a00 */
[----:B------:R-:W-:Y:S01]  /*6ee0*/  UIMAD.WIDE UR4, UR12, 0x4, UR4 ;  /* 0x000000040c0478a5 */ /* 0x000fe2000f8e0204 */
[----:B------:R-:W-:-:S05]  /*6ef0*/  PLOP3.LUT P0, PT, PT, PT, UP0, 0x80, 0x0 ;  /* 0x000000000000781c */ /* 0x000fca0003f0f008 */
[----:B------:R-:W-:Y:S02]  /*6f00*/  IMAD.U32 R2, RZ, RZ, UR4 ;  /* 0x00000004ff027e24 */ /* 0x000fe4000f8e00ff */
[----:B------:R-:W-:Y:S01]  /*6f10*/  IMAD.U32 R3, RZ, RZ, UR5 ;  /* 0x00000005ff037e24 */ /* 0x000fe2000f8e00ff */
[----:B------:R-:W-:-:S05]  /*6f20*/  ULDC.64 UR4, c[0x0][0x780] ;  /* 0x0001e00000047ab9 */ /* 0x000fca0000000a00 */
[----:B------:R-:W2:Y:S01]  /*6f30*/  @P0 LDG.E R6, desc[UR38][R2.64] ;  /* 0x0000002602060981 */ /* 0x000ea2000c1e1900 */
[----:B------:R-:W-:Y:S01]  /*6f40*/  UISETP.NE.U32.AND UP1, UPT, UR4, URZ, UPT ;  /* 0x0000003f0400728c */ /* 0x000fe2000bf25070 */
[----:B------:R-:W-:-:S03]  /*6f50*/  ULDC UR6, c[0x0][0x280] ;  /* 0x0000a00000067ab9 */ /* 0x000fc60000000800 */
[----:B------:R-:W-:Y:S01]  /*6f60*/  UISETP.NE.AND.EX UP1, UPT, UR5, URZ, UPT, UP1 ;  /* 0x0000003f0500728c */ /* 0x000fe2000bf25310 */
[----:B------:R-:W-:-:S05]  /*6f70*/  IMAD.U32 R0, RZ, RZ, UR6 ;  /* 0x00000006ff007e24 */ /* 0x000fca000f8e00ff */
[----:B------:R-:W-:-:S05]  /*6f80*/  PLOP3.LUT P1, PT, PT, PT, UP1, 0x80, 0x0 ;  /* 0x000000000000781c */ /* 0x000fca0003f2f018 */
[----:B------:R-:W-:Y:S02]  /*6f90*/  @UP1 ULDC.64 UR4, c[0x0][0x780] ;  /* 0x0001e00000041ab9 */ /* 0x000fe40000000a00 */
[----:B------:R-:W-:-:S06]  /*6fa0*/  @UP1 UIMAD.WIDE UR4, UR12, 0x4, UR4 ;  /* 0x000000040c0418a5 */ /* 0x000fcc000f8e0204 */
[----:B------:R-:W-:Y:S02]  /*6fb0*/  IMAD.U32 R4, RZ, RZ, UR4 ;  /* 0x00000004ff047e24 */ /* 0x000fe4000f8e00ff */
[----:B------:R-:W-:-:S05]  /*6fc0*/  IMAD.U32 R5, RZ, RZ, UR5 ;  /* 0x00000005ff057e24 */ /* 0x000fca000f8e00ff */
[----:B------:R1:W5:Y:S01]  /*6fd0*/  @P1 LDG.E R0, desc[UR38][R4.64] ;  /* 0x0000002604001981 */ /* 0x000362000c1e1900 */
[----:B------:R-:W-:Y:S01]  /*6fe0*/  PLOP3.LUT P2, PT, PT, PT, UP0, 0x80, 0x0 ;  /* 0x000000000000781c */ /* 0x000fe20003f4f008 */
[----:B------:R-:W3:Y:S02]  /*6ff0*/  S2UR UR13, SR_CTAID.Y ;  /* 0x00000000000d79c3 */ /* 0x000ee40000002600 */
[----:B---3--:R-:W-:-:S10]  /*7000*/  USHF.R.S32.HI UR7, URZ, 0x1f, UR13 ;  /* 0x0000001f3f077899 */ /* 0x008fd4000801140d */
[----:B--2---:R-:W-:-:S13]  /*7010*/  @P2 R2UR UR4, R6 ;  /* 0x00000000060422ca */ /* 0x004fda00000e0000 */
[----:B------:R-:W-:-:S04]  /*7020*/  @UP0 ULEA UR4, UR12, UR4, 0x7 ;  /* 0x000000040c040291 */ /* 0x000fc8000f8e383f */
[----:B------:R-:W-:-:S04]  /*7030*/  @UP0 USHF.R.S32.HI UR5, URZ, 0x1f, UR4 ;  /* 0x0000001f3f050899 */ /* 0x000fc80008011404 */
[----:B------:R-:W-:-:S04]  /*7040*/  @UP0 ULEA.HI UR5, UR5, UR4, URZ, 0x7 ;  /* 0x0000000405050291 */ /* 0x000fc8000f8f383f */
[----:B------:R-:W-:-:S04]  /*7050*/  @UP0 USHF.L.U32 UR5, UR5, 0x6, URZ ;  /* 0x0000000605050899 */ /* 0x000fc8000800063f */
[----:B------:R-:W-:Y:S01]  /*7060*/  @UP0 ULOP3.LUT UR6, UR5, 0xffffe000, URZ, 0xc0, !UPT ;  /* 0xffffe00005060892 */ /* 0x000fe2000f8ec03f */
[----:B-1----:R-:W-:Y:S11]  /*7070*/  @P1 BRA `(.L_x_533) ;  /* 0x0000000000101947 */ /* 0x002ff60003800000 */
[----:B------:R-:W-:Y:S05]  /*7080*/  @!P0 BRA `(.L_x_533) ;  /* 0x00000000000c8947 */ /* 0x000fea0003800000 */
[----:B------:R-:W2:Y:S04]  /*7090*/  LDG.E R5, desc[UR38][R2.64] ;  /* 0x0000002602057981 */ /* 0x000ea8000c1e1900 */
[----:B-----5:R-:W2:Y:S02]  /*70a0*/  LDG.E R0, desc[UR38][R2.64+0x4] ;  /* 0x0000042602007981 */ /* 0x020ea4000c1e1900 */
[----:B--2---:R-:W-:-:S07]  /*70b0*/  IMAD.IADD R0, R0, 0x1, -R5 ;  /* 0x0000000100007824 */ /* 0x004fce00078e0a05 */
.L_x_533:
[----:B-----5:R-:W-:Y:S01]  /*70c0*/  ISETP.GE.AND P0, PT, R0, 0x1, PT ;  /* 0x000000010000780c */ /* 0x020fe20003f06270 */
[----:B------:R-:W-:Y:S01]  /*70d0*/  @UP0 USHF.R.S32.HI UR8, URZ, 0x1f, UR6 ;  /* 0x0000001f3f080899 */ /* 0x000fe20008011406 */
[----:B------:R-:W-:Y:S01]  /*70e0*/  UMOV UR4, URZ ;  /* 0x0000003f00047c82 */ /* 0x000fe20008000000 */
[----:B------:R-:W-:Y:S01]  /*70f0*/  UMOV UR5, URZ ;  /* 0x0000003f00057c82 */ /* 0x000fe20008000000 */
[----:B------:R-:W-:-:S04]  /*7100*/  @UP0 UMOV UR4, UR6 ;  /* 0x0000000600040c82 */ /* 0x000fc80008000000 */
[----:B------:R-:W-:-:S05]  /*7110*/  @UP0 UMOV UR5, UR8 ;  /* 0x0000000800050c82 */ /* 0x000fca0008000000 */
[----:B------:R-:W-:Y:S05]  /*7120*/  @!P0 BRA `(.L_x_474) ;  /* 0x0000002800348947 */ /* 0x000fea0003800000 */
[----:B------:R-:W-:Y:S01]  /*7130*/  ULDC.64 UR8, c[0x0][0x2d8] ;  /* 0x0000b60000087ab9 */ /* 0x000fe20000000a00 */
[C---:B------:R-:W-:Y:S01]  /*7140*/  VIADD R2, R0.reuse, 0x7f ;  /* 0x0000007f00027836 */ /* 0x040fe20000000000 */
[----:B------:R-:W-:Y:S01]  /*7150*/  UIMAD UR7, UR7, UR8, URZ ;  /* 0x00000008070772a4 */ /* 0x000fe2000f8e023f */
[----:B------:R-:W-:Y:S01]  /*7160*/  ISETP.GE.AND P1, PT, R0, 0x81, PT ;  /* 0x000000810000780c */ /* 0x000fe20003f26270 */
[----:B------:R-:W-:Y:S02]  /*7170*/  USHF.R.S32.HI UR6, URZ, 0x1f, UR12 ;  /* 0x0000001f3f067899 */ /* 0x000fe4000801140c */
[----:B------:R-:W-:Y:S01]  /*7180*/  UIMAD.WIDE.U32 UR10, UR13, UR8, URZ ;  /* 0x000000080d0a72a5 */ /* 0x000fe2000f8e003f */
[----:B------:R-:W-:Y:S01]  /*7190*/  SHF.R.S32.HI R3, RZ, 0x1f, R2 ;  /* 0x0000001fff037819 */ /* 0x000fe20000011402 */
[----:B------:R-:W-:Y:S02]  /*71a0*/  UIMAD UR7, UR13, UR9, UR7 ;  /* 0x000000090d0772a4 */ /* 0x000fe4000f8e0207 */
[----:B------:R-:W-:Y:S01]  /*71b0*/  UIADD3 UR8, UP1, UR4, UR10, URZ ;  /* 0x0000000a04087290 */ /* 0x000fe2000ff3e03f */
[----:B------:R-:W-:Y:S01]  /*71c0*/  LEA.HI R3, R3, R2, RZ, 0x7 ;  /* 0x0000000203037211 */ /* 0x000fe200078f38ff */
[----:B------:R-:W-:-:S02]  /*71d0*/  UIADD3 UR7, UR11, UR7, URZ ;  /* 0x000000070b077290 */ /* 0x000fc4000fffe03f */
[----:B------:R-:W-:Y:S01]  /*71e0*/  USEL UR6, UR6, URZ, !UP0 ;  /* 0x0000003f06067287 */ /* 0x000fe2000c000000 */
[----:B------:R-:W-:Y:S01]  /*71f0*/  SHF.R.S32.HI R3, RZ, 0x7, R3 ;  /* 0x00000007ff037819 */ /* 0x000fe20000011403 */
[----:B------:R-:W-:Y:S01]  /*7200*/  ULDC.64 UR14, c[0x0][0x2e0] ;  /* 0x0000b800000e7ab9 */ /* 0x000fe20000000a00 */
[----:B------:R-:W-:Y:S02]  /*7210*/  USEL UR13, UR12, URZ, !UP0 ;  /* 0x0000003f0c0d7287 */ /* 0x000fe4000c000000 */
[----:B------:R-:W-:Y:S01]  /*7220*/  UIADD3.X UR9, UR5, UR7, URZ, UP1, !UPT ;  /* 0x0000000705097290 */ /* 0x000fe20008ffe43f */
[----:B------:R-:W-:Y:S01]  /*7230*/  VIMNMX R3, R3, 0x1, !PT ;  /* 0x0000000103037848 */ /* 0x000fe20007fe0100 */
[----:B------:R-:W-:Y:S02]  /*7240*/  UIMAD UR6, UR6, UR14, URZ ;  /* 0x0000000e060672a4 */ /* 0x000fe4000f8e023f */
[----:B------:R-:W-:Y:S01]  /*7250*/  UIMAD.WIDE.U32 UR8, UR13, UR14, UR8 ;  /* 0x0000000e0d0872a5 */ /* 0x000fe2000f8e0008 */
[----:B------:R-:W-:Y:S01]  /*7260*/  LOP3.LUT R2, R3, 0x1, RZ, 0xc0, !PT ;  /* 0x0000000103027812 */ /* 0x000fe200078ec0ff */
[----:B------:R-:W-:Y:S01]  /*7270*/  UIMAD UR12, UR13, UR15, UR6 ;  /* 0x0000000f0d0c72a4 */ /* 0x000fe2000f8e0206 */
[----:B------:R-:W-:-:S03]  /*7280*/  ELECT P0, URZ, PT ;  /* 0x00000000003f782f */ /* 0x000fc60003800000 */
[----:B------:R-:W-:Y:S01]  /*7290*/  UIADD3 UR19, UR9, UR12, URZ ;  /* 0x0000000c09137290 */ /* 0x000fe2000fffe03f */
[----:B------:R-:W-:Y:S01]  /*72a0*/  UMOV UR6, URZ ;  /* 0x0000003f00067c82 */ /* 0x000fe20008000000 */
[----:B------:R-:W-:Y:S10]  /*72b0*/  @!P1 BRA `(.L_x_534) ;  /* 0x0000000400889947 */ /* 0x000ff40003800000 */
[----:B------:R-:W-:Y:S01]  /*72c0*/  UMOV UR6, UR10 ;  /* 0x0000000a00067c82 */ /* 0x000fe20008000000 */
[----:B------:R-:W-:Y:S01]  /*72d0*/  ULDC.64 UR10, c[0x0][0x2c0] ;  /* 0x0000b000000a7ab9 */ /* 0x000fe20000000a00 */
[----:B------:R-:W-:Y:S01]  /*72e0*/  UIMAD.WIDE.U32 UR6, UR13, UR14, UR6 ;  /* 0x0000000e0d0672a5 */ /* 0x000fe2000f8e0006 */
[----:B------:R-:W-:Y:S01]  /*72f0*/  IMAD.IADD R0, R3, 0x1, -R2 ;  /* 0x0000000103007824 */ /* 0x000fe200078e0a02 */
[----:B------:R-:W-:Y:S02]  /*7300*/  ULDC.64 UR20, c[0x0][0x2c0] ;  /* 0x0000b00000147ab9 */ /* 0x000fe40000000a00 */
[----:B------:R-:W-:-:S04]  /*7310*/  UIADD3 UR15, UP0, UR4, UR6, URZ ;  /* 0x00000006040f7290 */ /* 0x000fc8000ff1e03f */
[----:B------:R-:W-:Y:S02]  /*7320*/  UIADD3.X UR4, UR5, UR12, UR7, UP0, !UPT ;  /* 0x0000000c05047290 */ /* 0x000fe400087fe407 */
[----:B------:R-:W-:Y:S01]  /*7330*/  ULEA UR14, UP0, UR15, UR10, 0x2 ;  /* 0x0000000a0f0e7291 */ /* 0x000fe2000f80103f */
[----:B------:R-:W-:-:S03]  /*7340*/  UMOV UR5, URZ ;  /* 0x0000003f00057c82 */ /* 0x000fc60008000000 */
[----:B------:R-:W-:Y:S02]  /*7350*/  ULEA.HI.X UR15, UR15, UR11, UR4, 0x2, UP0 ;  /* 0x0000000b0f0f7291 */ /* 0x000fe400080f1404 */
[----:B------:R-:W-:Y:S02]  /*7360*/  UIADD3 UR10, UP0, UR14, 0x4000, URZ ;  /* 0x000040000e0a7890 */ /* 0x000fe4000ff1e03f */
[----:B------:R-:W-:Y:S02]  /*7370*/  UIADD3 UR12, UP1, UR14, 0x8000, URZ ;  /* 0x000080000e0c7890 */ /* 0x000fe4000ff3e03f */
[----:B------:R-:W-:Y:S02]  /*7380*/  UIADD3 UR14, UP2, UR14, 0xc000, URZ ;  /* 0x0000c0000e0e7890 */ /* 0x000fe4000ff5e03f */
[----:B------:R-:W-:Y:S02]  /*7390*/  UIADD3.X UR11, URZ, UR15, URZ, UP0, !UPT ;  /* 0x0000000f3f0b7290 */ /* 0x000fe400087fe43f */
[----:B------:R-:W-:-:S02]  /*73a0*/  UIADD3.X UR13, URZ, UR15, URZ, UP1, !UPT ;  /* 0x0000000f3f0d7290 */ /* 0x000fc40008ffe43f */
[----:B------:R-:W-:Y:S01]  /*73b0*/  UIADD3.X UR15, URZ, UR15, URZ, UP2, !UPT ;  /* 0x0000000f3f0f7290 */ /* 0x000fe200097fe43f */
[----:B------:R-:W-:-:S11]  /*73c0*/  UMOV UR4, URZ ;  /* 0x0000003f00047c82 */ /* 0x000fd60008000000 */
.L_x_547:
        /* <DEDUP_REMOVED lines=21> */
.L_x_536:
[----:B------:R-:W-:Y:S05]  /*7520*/  BSYNC B0 ;  /* 0x0000000000007941 */ /* 0x000fea0003800000 */
.L_x_535:
        /* <DEDUP_REMOVED lines=13> */
.L_x_538:
[----:B------:R-:W-:Y:S05]  /*7600*/  BSYNC B0 ;  /* 0x0000000000007941 */ /* 0x000fea0003800000 */
.L_x_537:
[----:B------:R-:W-:Y:S06]  /*7610*/  BAR.ARV 0xa, 0xa0 ;  /* 0x0282800000007b1d */ /* 0x000fec0000002000 */
[----:B------:R-:W-:Y:S04]  /*7620*/  BSSY B0, `(.L_x_539) ;  /* 0x0000003000007945 */ /* 0x000fe80003800000 */
[----:B------:R-:W-:Y:S05]  /*7630*/  @!P0 BRA `(.L_x_540) ;  /* 0x0000000000048947 */ /* 0x000fea0003800000 */
[----:B------:R-:W-:-:S04]  /*7640*/  DEPBAR.LE SB0, 0x0 ;  /* 0x000080000000791a */ /* 0x000fc80000000000 */
.L_x_540:
[----:B------:R-:W-:Y:S05]  /*7650*/  BSYNC B0 ;  /* 0x0000000000007941 */ /* 0x000fea0003800000 */
.L_x_539:
        /* <DEDUP_REMOVED lines=13> */
.L_x_542:
[----:B------:R-:W-:Y:S05]  /*7730*/  BSYNC B0 ;  /* 0x0000000000007941 */ /* 0x000fea0003800000 */
.L_x_541:
        /* <DEDUP_REMOVED lines=13> */
.L_x_544:
[----:B------:R-:W-:Y:S05]  /*7810*/  BSYNC B0 ;  /* 0x0000000000007941 */ /* 0x000fea0003800000 */
.L_x_543:
[----:B------:R-:W-:Y:S01]  /*7820*/  VIADD R0, R0, 0xfffffffe ;  /* 0xfffffffe00007836 */ /* 0x000fe20000000000 */
[----:B------:R-:W-:Y:S06]  /*7830*/  BAR.ARV 0xa, 0xa0 ;  /* 0x0282800000007b1d */ /* 0x000fec0000002000 */
[----:B------:R-:W-:Y:S01]  /*7840*/  BSSY B0, `(.L_x_545) ;  /* 0x0000004000007945 */ /* 0x000fe20003800000 */
[----:B------:R-:W-:-:S03]  /*7850*/  ISETP.NE.AND P1, PT, R0, RZ, PT ;  /* 0x000000ff0000720c */ /* 0x000fc60003f25270 */
[----:B------:R-:W-:Y:S10]  /*7860*/  @!P0 BRA `(.L_x_546) ;  /* 0x0000000000048947 */ /* 0x000ff40003800000 */
[----:B------:R-:W-:-:S04]  /*7870*/  DEPBAR.LE SB0, 0x0 ;  /* 0x000080000000791a */ /* 0x000fc80000000000 */
.L_x_546:
[----:B------:R-:W-:Y:S05]  /*7880*/  BSYNC B0 ;  /* 0x0000000000007941 */ /* 0x000fea0003800000 */
.L_x_545:
[----:B------:R-:W-:Y:S06]  /*7890*/  BAR.ARV 0xb, 0xa0 ;  /* 0x02c2800000007b1d */ /* 0x000fec0000002000 */
[----:B------:R-:W-:Y:S02]  /*78a0*/  UIADD3 UR5, UR5, 0x2, URZ ;  /* 0x0000000205057890 */ /* 0x000fe4000fffe03f */
[----:B------:R-:W-:Y:S01]  /*78b0*/  UIADD3 UR4, UR4, 0x1, URZ ;  /* 0x0000000104047890 */ /* 0x000fe2000fffe03f */
[----:B------:R-:W-:Y:S11]  /*78c0*/  @P1 BRA `(.L_x_547) ;  /* 0xfffffff800c01947 */ /* 0x000ff6000383ffff */
[----:B------:R-:W-:-:S12]  /*78d0*/  USHF.L.U32 UR6, UR5, 0xd, URZ ;  /* 0x0000000d05067899 */ /* 0x000fd8000800063f */
.L_x_534:
        /* <DEDUP_REMOVED lines=10> */
[----:B------:R-:W-:Y:S01]  /*7980*/  ULEA UR4, UP0, UR11, UR4, 0x2 ;  /* 0x000000040b047291 */ /* 0x000fe2000f80103f */
[----:B------:R-:W-:-:S03]  /*7990*/  UMOV UR13, 0x14f00000 ;  /* 0x14f00000000d7882 */ /* 0x000fc60000000000 */
[----:B------:R-:W-:-:S03]  /*79a0*/  ULEA.HI.X UR5, UR11, UR5, UR12, 0x2, UP0 ;  /* 0x000000050b057291 */ /* 0x000fc600080f140c */
[----:B------:R-:W-:Y:S01]  /*79b0*/  UMOV UR12, 0x0 ;  /* 0x00000000000c7882 */ /* 0x000fe20000000000 */
[----:B-1----:R-:W-:-:S03]  /*79c0*/  ULEA UR7, UR10, UR7, 0x18 ;  /* 0x000000070a077291 */ /* 0x002fc6000f8ec03f */
[----:B------:R-:W-:Y:S01]  /*79d0*/  UMOV UR10, 0x400 ;  /* 0x00000400000a7882 */ /* 0x000fe20000000000 */
[----:B------:R-:W-:-:S09]  /*79e0*/  UIADD3 UR7, UR7, 0x8000, URZ ;  /* 0x0000800007077890 */ /* 0x000fd2000fffe03f */
[----:B------:R1:W-:Y:S02]  /*79f0*/  UBLKRED.G.S.ADD.F32.RN [UR4], [UR7], UR10, desc[UR12] ;  /* 0x00000c04070073bb */ /* 0x0003e400080a140a */
[----:B-1----:R0:W-:Y:S02]  /*7a00*/  UTMACMDFLUSH ;  /* 0x00000000000079b7 */ /* 0x0021e40000000000 */
.L_x_549:
[----:B------:R-:W-:Y:S05]  /*7a10*/  BSYNC B0 ;  /* 0x0000000000007941 */ /* 0x000fea0003800000 */
.L_x_548:
[----:B------:R-:W-:Y:S06]  /*7a20*/  BAR.SYNC.DEFER_BLOCKING 0xe, 0xa0 ;  /* 0x0382800000007b1d */ /* 0x000fec0000010000 */
[----:B------:R-:W-:Y:S04]  /*7a30*/  BSSY B0, `(.L_x_550) ;  /* 0x0000012000007945 */ /* 0x000fe80003800000 */
[----:B------:R-:W-:Y:S05]  /*7a40*/  @!P0 BRA `(.L_x_551) ;  /* 0x0000000000408947 */ /* 0x000fea0003800000 */
[----:B------:R-:W1:Y:S01]  /*7a50*/  S2UR UR7, SR_CgaCtaId ;  /* 0x00000000000779c3 */ /* 0x000e620000008800 */
[----:B------:R-:W-:Y:S01]  /*7a60*/  UIADD3 UR4, UR6, 0x1000, URZ ;  /* 0x0000100006047890 */ /* 0x000fe2000fffe03f */
[----:B------:R-:W-:Y:S01]  /*7a70*/  UMOV UR5, 0x400 ;  /* 0x0000040000057882 */ /* 0x000fe20000000000 */
[----:B------:R-:W-:Y:S02]  /*7a80*/  ULDC.64 UR10, c[0x0][0x2c0] ;  /* 0x0000b000000a7ab9 */ /* 0x000fe40000000a00 */
[----:B------:R-:W-:Y:S01]  /*7a90*/  UIADD3 UR12, UP0, UR4, UR8, URZ ;  /* 0x00000008040c7290 */ /* 0x000fe2000ff1e03f */
[----:B------:R-:W-:Y:S01]  /*7aa0*/  UMOV UR13, 0x14f00000 ;  /* 0x14f00000000d7882 */ /* 0x000fe20000000000 */
[----:B-1----:R-:W-:Y:S02]  /*7ab0*/  ULEA UR7, UR7, UR5, 0x18 ;  /* 0x0000000507077291 */ /* 0x002fe4000f8ec03f */
[----:B------:R-:W-:Y:S02]  /*7ac0*/  ULEA.HI.X.SX32 UR5, UR4, UR19, 0x1, UP0 ;  /* 0x0000001304057291 */ /* 0x000fe400080f0e3f */
[----:B------:R-:W-:-:S02]  /*7ad0*/  ULEA UR4, UP0, UR12, UR10, 0x2 ;  /* 0x0000000a0c047291 */ /* 0x000fc4000f80103f */
[----:B------:R-:W-:Y:S02]  /*7ae0*/  UIADD3 UR7, UR7, 0xc000, URZ ;  /* 0x0000c00007077890 */ /* 0x000fe4000fffe03f */
[----:B------:R-:W-:Y:S01]  /*7af0*/  ULEA.HI.X UR5, UR12, UR11, UR5, 0x2, UP0 ;  /* 0x0000000b0c057291 */ /* 0x000fe200080f1405 */
[----:B------:R-:W-:Y:S02]  /*7b00*/  UMOV UR10, 0x400 ;  /* 0x00000400000a7882 */ /* 0x000fe40000000000 */
[----:B------:R-:W-:-:S06]  /*7b10*/  UMOV UR12, 0x0 ;  /* 0x00000000000c7882 */ /* 0x000fcc0000000000 */
[----:B------:R1:W-:Y:S01]  /*7b20*/  UBLKRED.G.S.ADD.F32.RN [UR4], [UR7], UR10, desc[UR12] ;  /* 0x00000c04070073bb */ /* 0x0003e200080a140a */
[----:B------:R0:W-:Y:S01]  /*7b30*/  UTMACMDFLUSH ;  /* 0x00000000000079b7 */ /* 0x0001e20000000000 */
[----:B-1----:R-:W-:-:S04]  /*7b40*/  DEPBAR.LE SB0, 0x1 ;  /* 0x000080400000791a */ /* 0x002fc80000000000 */
.L_x_551:
[----:B------:R-:W-:Y:S05]  /*7b50*/  BSYNC B0 ;  /* 0x0000000000007941 */ /* 0x000fea0003800000 */
.L_x_550:
[----:B------:R-:W-:Y:S06]  /*7b60*/  BAR.ARV 0xa, 0xa0 ;  /* 0x0282800000007b1d */ /* 0x000fec0000002000 */
[----:B------:R-:W-:Y:S04]  /*7b70*/  BSSY B0, `(.L_x_552) ;  /* 0x0000003000007945 */ /* 0x000fe80003800000 */
[----:B------:R-:W-:Y:S05]  /*7b80*/  @!P0 BRA `(.L_x_553) ;  /* 0x0000000000048947 */ /* 0x000fea0003800000 */
[----:B------:R-:W-:-:S04]  /*7b90*/  DEPBAR.LE SB0, 0x0 ;  /* 0x000080000000791a */ /* 0x000fc80000000000 */
.L_x_553:
[----:B------:R-:W-:Y:S05]  /*7ba0*/  BSYNC B0 ;  /* 0x0000000000007941 */ /* 0x000fea0003800000 */
.L_x_552:
[----:B------:R-:W-:Y:S06]  /*7bb0*/  BAR.ARV 0xb, 0xa0 ;  /* 0x02c2800000007b1d */ /* 0x000fec0000002000 */
[----:B------:R-:W-:Y:S05]  /*7bc0*/  BRA `(.L_x_474) ;  /* 0x0000001c008c7947 */ /* 0x000fea0003800000 */
.L_x_529:
[----:B------:R-:W-:Y:S01]  /*7bd0*/  ULDC.64 UR4, c[0x0][0x8d8] ;  /* 0x0002360000047ab9 */ /* 0x000fe20000000a00 */
[----:B------:R-:W1:Y:S01]  /*7be0*/  S2R R7, SR_CTAID.Z ;  /* 0x0000000000077919 */ /* 0x000e620000002700 */
[----:B------:R-:W-:Y:S01]  /*7bf0*/  ISETP.NE.U32.AND P0, PT, RZ, UR4, PT ;  /* 0x00000004ff007c0c */ /* 0x000fe2000bf05070 */
[----:B------:R-:W2:Y:S03]  /*7c00*/  S2UR UR20, SR_CTAID.Y ;  /* 0x00000000001479c3 */ /* 0x000ea60000002600 */
[----:B------:R-:W-:-:S13]  /*7c10*/  ISETP.NE.AND.EX P0, PT, RZ, UR5, PT, P0 ;  /* 0x00000005ff007c0c */ /* 0x000fda000bf05300 */
[----:B------:R-:W-:Y:S05]  /*7c20*/  @!P0 BRA `(.L_x_554) ;  /* 0x0000000000108947 */ /* 0x000fea0003800000 */
[----:B------:R-:W1:Y:S02]  /*7c30*/  LDC.64 R2, c[0x0][0x8d8] ;  /* 0x00023600ff027b82 */ /* 0x000e640000000a00 */
[----:B-1----:R-:W-:-:S05]  /*7c40*/  IMAD.WIDE R2, R7, 0x4, R2 ;  /* 0x0000000407027825 */ /* 0x002fca00078e0202 */
[----:B------:R1:W5:Y:S01]  /*7c50*/  LDG.E R5, desc[UR38][R2.64] ;  /* 0x0000002602057981 */ /* 0x000362000c1e1900 */
[----:B------:R-:W-:Y:S05]  /*7c60*/  BRA `(.L_x_555) ;  /* 0x00000000002c7947 */ /* 0x000fea0003800000 */
.L_x_554:
[----:B------:R-:W-:Y:S02]  /*7c70*/  ULDC.64 UR4, c[0x0][0x8d0] ;  /* 0x0002340000047ab9 */ /* 0x000fe40000000a00 */
[----:B------:R-:W-:-:S04]  /*7c80*/  ISETP.NE.U32.AND P0, PT, RZ, UR4, PT ;  /* 0x00000004ff007c0c */ /* 0x000fc8000bf05070 */
[----:B------:R-:W-:-:S13]  /*7c90*/  ISETP.NE.AND.EX P0, PT, RZ, UR5, PT, P0 ;  /* 0x00000005ff007c0c */ /* 0x000fda000bf05300 */
[----:B------:R-:W-:Y:S05]  /*7ca0*/  @!P0 BRA `(.L_x_556) ;  /* 0x0000000000188947 */ /* 0x000fea0003800000 */
[----:B------:R-:W1:Y:S02]  /*7cb0*/  LDC.64 R2, c[0x0][0x8d0] ;  /* 0x00023400ff027b82 */ /* 0x000e640000000a00 */
[----:B-1----:R-:W-:-:S05]  /*7cc0*/  IMAD.WIDE R2, R7, 0x4, R2 ;  /* 0x0000000407027825 */ /* 0x002fca00078e0202 */
[----:B------:R-:W3:Y:S04]  /*7cd0*/  LDG.E R5, desc[UR38][R2.64] ;  /* 0x0000002602057981 */ /* 0x000ee8000c1e1900 */
[----:B------:R-:W3:Y:S02]  /*7ce0*/  LDG.E R0, desc[UR38][R2.64+0x4] ;  /* 0x0000042602007981 */ /* 0x000ee4000c1e1900 */
[----:B---3--:R-:W-:Y:S01]  /*7cf0*/  IMAD.IADD R5, R0, 0x1, -R5 ;  /* 0x0000000100057824 */ /* 0x008fe200078e0a05 */
[----:B------:R-:W-:Y:S06]  /*7d00*/  BRA `(.L_x_555) ;  /* 0x0000000000047947 */ /* 0x000fec0003800000 */
.L_x_556:
[----:B------:R-:W3:Y:S02]  /*7d10*/  LDC R5, c[0x0][0x8bc] ;  /* 0x00022f00ff057b82 */ /* 0x000ee40000000800 */
.L_x_555:
[----:B------:R-:W4:Y:S01]  /*7d20*/  S2R R14, SR_CTAID.X ;  /* 0x00000000000e7919 */ /* 0x000f220000002500 */
[----:B------:R-:W-:Y:S02]  /*7d30*/  IMAD.MOV.U32 R0, RZ, RZ, 0x1 ;  /* 0x00000001ff007424 */ /* 0x000fe400078e00ff */
[----:B------:R-:W-:Y:S02]  /*7d40*/  IMAD.MOV.U32 R9, RZ, RZ, RZ ;  /* 0x000000ffff097224 */ /* 0x000fe400078e00ff */
[----:B----4-:R-:W-:-:S05]  /*7d50*/  IMAD.SHL.U32 R14, R14, 0x80, RZ ;  /* 0x000000800e0e7824 */ /* 0x010fca00078e00ff */
[----:B---3-5:R-:W-:-:S04]  /*7d60*/  ISETP.GE.AND P0, PT, R14, R5, PT ;  /* 0x000000050e00720c */ /* 0x028fc80003f06270 */
[----:B-1----:R-:W-:-:S04]  /*7d70*/  SEL R8, R7, 0xffffffff, !P0 ;  /* 0xffffffff07087807 */ /* 0x002fc80004000000 */
[----:B------:R-:W-:-:S13]  /*7d80*/  ISETP.GE.AND P0, PT, R8, RZ, PT ;  /* 0x000000ff0800720c */ /* 0x000fda0003f06270 */
[----:B------:R-:W-:Y:S05]  /*7d90*/  @!P0 BRA `(.L_x_557) ;  /* 0x0000001800848947 */ /* 0x000fea0003800000 */
[----:B------:R-:W1:Y:S08]  /*7da0*/  LDC.64 R10, c[0x0][0x770] ;  /* 0x0001dc00ff0a7b82 */ /* 0x000e700000000a00 */
[----:B------:R-:W3:Y:S08]  /*7db0*/  LDC.64 R6, c[0x0][0x770] ;  /* 0x0001dc00ff067b82 */ /* 0x000ef00000000a00 */
[----:B------:R-:W4:Y:S01]  /*7dc0*/  LDC.64 R4, c[0x0][0x778] ;  /* 0x0001de00ff047b82 */ /* 0x000f220000000a00 */
[----:B-1----:R-:W-:-:S07]  /*7dd0*/  ISETP.NE.U32.AND P1, PT, R10, RZ, PT ;  /* 0x000000ff0a00720c */ /* 0x002fce0003f25070 */
[----:B------:R-:W1:Y:S01]  /*7de0*/  LDC.64 R2, c[0x0][0x780] ;  /* 0x0001e000ff027b82 */ /* 0x000e620000000a00 */
[----:B------:R-:W-:Y:S01]  /*7df0*/  ISETP.NE.AND.EX P1, PT, R11, RZ, PT, P1 ;  /* 0x000000ff0b00720c */ /* 0x000fe20003f25310 */
[----:B---3--:R-:W-:Y:S01]  /*7e00*/  IMAD.WIDE R6, R8, 0x4, R6 ;  /* 0x0000000408067825 */ /* 0x008fe200078e0206 */
[----:B----4-:R-:W-:-:S11]  /*7e10*/  ISETP.NE.U32.AND P0, PT, R4, RZ, PT ;  /* 0x000000ff0400720c */ /* 0x010fd60003f05070 */
[----:B------:R-:W3:Y:S01]  /*7e20*/  @P1 LDG.E R9, desc[UR38][R6.64] ;  /* 0x0000002606091981 */ /* 0x000ee2000c1e1900 */
[----:B------:R-:W-:-:S03]  /*7e30*/  ISETP.NE.AND.EX P0, PT, R5, RZ, PT, P0 ;  /* 0x000000ff0500720c */ /* 0x000fc60003f05300 */
[----:B------:R-:W4:Y:S01]  /*7e40*/  @P1 LDG.E R15, desc[UR38][R6.64] ;  /* 0x00000026060f1981 */ /* 0x000f22000c1e1900 */
[----:B-1----:R-:W-:-:S04]  /*7e50*/  ISETP.NE.U32.AND P2, PT, R2, RZ, PT ;  /* 0x000000ff0200720c */ /* 0x002fc80003f45070 */
[----:B------:R-:W-:-:S05]  /*7e60*/  ISETP.NE.AND.EX P2, PT, R3, RZ, PT, P2 ;  /* 0x000000ff0300720c */ /* 0x000fca0003f45320 */
[----:B------:R-:W1:Y:S08]  /*7e70*/  @P0 LDC.64 R2, c[0x0][0x778] ;  /* 0x0001de00ff020b82 */ /* 0x000e700000000a00 */
[----:B------:R-:W2:Y:S01]  /*7e80*/  @P2 LDC.64 R12, c[0x0][0x780] ;  /* 0x0001e000ff0c2b82 */ /* 0x000ea20000000a00 */
[----:B------:R-:W-:Y:S01]  /*7e90*/  IMAD.MOV.U32 R5, RZ, RZ, RZ ;  /* 0x000000ffff057224 */ /* 0x000fe200078e00ff */
[----:B------:R-:W-:Y:S01]  /*7ea0*/  ULDC UR4, c[0x0][0x280] ;  /* 0x0000a00000047ab9 */ /* 0x000fe20000000800 */
[----:B-1----:R-:W-:-:S05]  /*7eb0*/  @P0 IMAD.WIDE R2, R8, 0x4, R2 ;  /* 0x0000000408020825 */ /* 0x002fca00078e0202 */
[----:B------:R2:W5:Y:S01]  /*7ec0*/  @P0 LDG.E R5, desc[UR38][R2.64] ;  /* 0x0000002602050981 */ /* 0x000562000c1e1900 */
[----:B------:R-:W-:Y:S02]  /*7ed0*/  IMAD.U32 R4, RZ, RZ, UR4 ;  /* 0x00000004ff047e24 */ /* 0x000fe4000f8e00ff */
[----:B--2---:R-:W-:Y:S01]  /*7ee0*/  @P2 IMAD.WIDE R2, R8, 0x4, R12 ;  /* 0x0000000408022825 */ /* 0x004fe200078e020c */
[----:B------:R-:W-:-:S04]  /*7ef0*/  VOTEU.ANY UP0, P1 ;  /* 0x00000000003f7886 */ /* 0x000fc80000800100 */
[----:B------:R1:W5:Y:S02]  /*7f00*/  @P2 LDG.E R4, desc[UR38][R2.64] ;  /* 0x0000002602042981 */ /* 0x000364000c1e1900 */
[----:B-1----:R-:W-:Y:S01]  /*7f10*/  CS2R R2, SRZ ;  /* 0x0000000000027805 */ /* 0x002fe2000001ff00 */
[----:B---3--:R-:W-:-:S05]  /*7f20*/  @P1 IMAD R9, R8, 0x80, R9 ;  /* 0x0000008008091824 */ /* 0x008fca00078e0209 */
[----:B------:R-:W-:-:S04]  /*7f30*/  @P1 SHF.R.S32.HI R12, RZ, 0x1f, R9 ;  /* 0x0000001fff0c1819 */ /* 0x000fc80000011409 */
[----:B------:R-:W-:-:S04]  /*7f40*/  @P1 LEA.HI R12, R12, R9, RZ, 0x7 ;  /* 0x000000090c0c1211 */ /* 0x000fc800078f38ff */
[----:B------:R-:W-:Y:S02]  /*7f50*/  @P1 LOP3.LUT R12, R12, 0xffffff80, RZ, 0xc0, !PT ;  /* 0xffffff800c0c1812 */ /* 0x000fe400078ec0ff */
[----:B----4-:R-:W-:Y:S02]  /*7f60*/  @P1 R2UR UR4, R15 ;  /* 0x000000000f0412ca */ /* 0x010fe400000e0000 */
[--C-:B------:R-:W-:Y:S01]  /*7f70*/  @P1 SHF.R.S32.HI R9, RZ, 0x1f, R12.reuse ;  /* 0x0000001fff091819 */ /* 0x100fe2000001140c */
[----:B------:R-:W-:-:S04]  /*7f80*/  @P1 IMAD.MOV.U32 R2, RZ, RZ, R12 ;  /* 0x000000ffff021224 */ /* 0x000fc800078e000c */
[----:B------:R-:W-:Y:S01]  /*7f90*/  @P1 IMAD.MOV.U32 R3, RZ, RZ, R9 ;  /* 0x000000ffff031224 */ /* 0x000fe200078e0009 */
[----:B------:R-:W-:Y:S07]  /*7fa0*/  @P2 BRA `(.L_x_558) ;  /* 0x0000000000102947 */ /* 0x000fee0003800000 */
[----:B------:R-:W-:Y:S05]  /*7fb0*/  @!P1 BRA `(.L_x_558) ;  /* 0x00000000000c9947 */ /* 0x000fea0003800000 */
[----:B------:R-:W2:Y:S04]  /*7fc0*/  LDG.E R9, desc[UR38][R6.64] ;  /* 0x0000002606097981 */ /* 0x000ea8000c1e1900 */
[----:B-----5:R-:W2:Y:S02]  /*7fd0*/  LDG.E R4, desc[UR38][R6.64+0x4] ;  /* 0x0000042606047981 */ /* 0x020ea4000c1e1900 */
[----:B--2---:R-:W-:-:S07]  /*7fe0*/  IMAD.IADD R4, R4, 0x1, -R9 ;  /* 0x0000000104047824 */ /* 0x004fce00078e0a09 */
.L_x_558:
[----:B-----5:R-:W-:Y:S01]  /*7ff0*/  ISETP.GE.AND P1, PT, R4, 0x1, PT ;  /* 0x000000010400780c */ /* 0x020fe20003f26270 */
[----:B------:R-:W-:Y:S01]  /*8000*/  UMOV UR27, URZ ;  /* 0x0000003f001b7c82 */ /* 0x000fe20008000000 */
[----:B------:R-:W-:Y:S01]  /*8010*/  @UP0 UMOV UR27, UR4 ;  /* 0x00000004001b0c82 */ /* 0x000fe20008000000 */
[----:B------:R-:W-:-:S10]  /*8020*/  IMAD.MOV.U32 R9, RZ, RZ, RZ ;  /* 0x000000ffff097224 */ /* 0x000fd400078e00ff */
[----:B------:R-:W-:Y:S05]  /*8030*/  @!P1 BRA `(.L_x_557) ;  /* 0x0000001400dc9947 */ /* 0x000fea0003800000 */
[----:B------:R-:W1:Y:S01]  /*8040*/  S2R R9, SR_CTAID.Y ;  /* 0x0000000000097919 */ /* 0x000e620000002600 */
[----:B------:R-:W2:Y:S01]  /*8050*/  LDC.64 R12, c[0x0][0x718] ;  /* 0x0001c600ff0c7b82 */ /* 0x000ea20000000a00 */
[----:B------:R-:W-:Y:S01]  /*8060*/  ISETP.NE.U32.AND P1, PT, R10, RZ, PT ;  /* 0x000000ff0a00720c */ /* 0x000fe20003f25070 */
[----:B------:R-:W-:Y:S01]  /*8070*/  IMAD.MOV.U32 R7, RZ, RZ, R3 ;  /* 0x000000ffff077224 */ /* 0x000fe200078e0003 */
[----:B------:R-:W-:Y:S01]  /*8080*/  R2UR UR13, R8 ;  /* 0x00000000080d72ca */ /* 0x000fe200000e0000 */
[----:B------:R-:W-:Y:S01]  /*8090*/  ULDC UR4, c[0x0][0x2e8] ;  /* 0x0000ba0000047ab9 */ /* 0x000fe20000000800 */
[----:B------:R-:W-:Y:S01]  /*80a0*/  ISETP.NE.AND.EX P1, PT, R11, RZ, PT, P1 ;  /* 0x000000ff0b00720c */ /* 0x000fe20003f25310 */
[----:B------:R-:W-:Y:S01]  /*80b0*/  VOTEU.ANY UP1, P0 ;  /* 0x00000000003f7886 */ /* 0x000fe20000020100 */
[----:B------:R-:W-:Y:S01]  /*80c0*/  SHF.R.S32.HI R8, RZ, 0x1f, R8 ;  /* 0x0000001fff087819 */ /* 0x000fe20000011408 */
[----:B------:R-:W3:Y:S01]  /*80d0*/  LDC.64 R10, c[0x0][0x720] ;  /* 0x0001c800ff0a7b82 */ /* 0x000ee20000000a00 */
[----:B------:R-:W-:-:S02]  /*80e0*/  R2UR UR11, R14 ;  /* 0x000000000e0b72ca */ /* 0x000fc400000e0000 */
[----:B------:R-:W-:Y:S02]  /*80f0*/  ELECT P0, URZ, PT ;  /* 0x00000000003f782f */ /* 0x000fe40003800000 */
[----:B------:R-:W-:Y:S01]  /*8100*/  SEL R8, R8, RZ, !P1 ;  /* 0x000000ff08087207 */ /* 0x000fe20004800000 */
[----:B------:R-:W-:Y:S01]  /*8110*/  UMOV UR12, UR20 ;  /* 0x00000014000c7c82 */ /* 0x000fe20008000000 */
[----:B------:R-:W-:Y:S01]  /*8120*/  R2UR UR8, R5 ;  /* 0x00000000050872ca */ /* 0x000fe200000e0000 */
[----:B------:R-:W-:Y:S02]  /*8130*/  BSSY B0, `(.L_x_557) ;  /* 0x0000167000007945 */ /* 0x000fe40003800000 */
[----:B------:R-:W-:Y:S01]  /*8140*/  VOTEU.ANY UP0, P1 ;  /* 0x00000000003f7886 */ /* 0x000fe20000800100 */
[----:B------:R-:W-:Y:S02]  /*8150*/  USEL UR21, UR13, URZ, !UP0 ;  /* 0x0000003f0d157287 */ /* 0x000fe4000c000000 */
[----:B------:R-:W-:-:S02]  /*8160*/  UISETP.NE.AND UP0, UPT, UR4, 0x1, UPT ;  /* 0x000000010400788c */ /* 0x000fc4000bf05270 */
[----:B------:R-:W-:-:S05]  /*8170*/  USEL UR13, UR13, URZ, !UP1 ;  /* 0x0000003f0d0d7287 */ /* 0x000fca000c800000 */
[----:B------:R-:W-:Y:S01]  /*8180*/  UIADD3 UR11, UR11, UR8, URZ ;  /* 0x000000080b0b7290 */ /* 0x000fe2000fffe03f */
[----:B-1----:R-:W-:-:S03]  /*8190*/  SHF.R.S32.HI R9, RZ, 0x1f, R9 ;  /* 0x0000001fff097819 */ /* 0x002fc60000011409 */
[----:B------:R-:W-:Y:S01]  /*81a0*/  @UP0 ULDC UR6, c[0x0][0x2ec] ;  /* 0x0000bb0000060ab9 */ /* 0x000fe20000000800 */
[----:B------:R-:W-:Y:S01]  /*81b0*/  @UP0 ULDC UR8, c[0x0][0x2f0] ;  /* 0x0000bc0000080ab9 */ /* 0x000fe20000000800 */
[----:B------:R-:W-:Y:S01]  /*81c0*/  UIMAD.WIDE.U32 UR6, UR20, UR6, URZ ;  /* 0x00000006140672a5 */ /* 0x000fe2000f8e003f */
[----:B--2---:R-:W-:-:S03]  /*81d0*/  IMAD R6, R9, R12, RZ ;  /* 0x0000000c09067224 */ /* 0x004fc600078e02ff */
[----:B------:R-:W-:Y:S01]  /*81e0*/  @UP0 USHF.R.U32.HI UR12, URZ, UR8, UR7 ;  /* 0x000000083f0c0299 */ /* 0x000fe20008011607 */
[----:B------:R-:W-:Y:S02]  /*81f0*/  IMAD R13, R13, UR20, R6 ;  /* 0x000000140d0d7c24 */ /* 0x000fe4000f8e0206 */
[----:B------:R-:W-:-:S04]  /*8200*/  IMAD.MOV.U32 R6, RZ, RZ, R2 ;  /* 0x000000ffff067224 */ /* 0x000fc800078e0002 */
[----:B------:R-:W-:-:S04]  /*8210*/  IMAD.WIDE.U32 R2, R12, UR20, R6 ;  /* 0x000000140c027c25 */ /* 0x000fc8000f8e0006 */
[----:B---3--:R-:W-:Y:S02]  /*8220*/  IMAD R12, R8, R10, RZ ;  /* 0x0000000a080c7224 */ /* 0x008fe400078e02ff */
[----:B------:R-:W-:Y:S02]  /*8230*/  IMAD.IADD R3, R3, 0x1, R13 ;  /* 0x0000000103037824 */ /* 0x000fe400078e020d */
[----:B------:R-:W-:Y:S02]  /*8240*/  IMAD R15, R11, UR21, R12 ;  /* 0x000000150b0f7c24 */ /* 0x000fe4000f8e020c */
[----:B------:R-:W1:Y:S01]  /*8250*/  LDC.64 R12, c[0x0][0x700] ;  /* 0x0001c000ff0c7b82 */ /* 0x000e620000000a00 */
[----:B------:R-:W-:-:S04]  /*8260*/  IMAD.WIDE.U32 R2, R10, UR21, R2 ;  /* 0x000000150a027c25 */ /* 0x000fc8000f8e0002 */
[----:B------:R-:W-:-:S03]  /*8270*/  IMAD.IADD R3, R3, 0x1, R15 ;  /* 0x0000000103037824 */ /* 0x000fc600078e020f */
[----:B------:R-:W2:Y:S01]  /*8280*/  LDC.64 R10, c[0x0][0x730] ;  /* 0x0001cc00ff0a7b82 */ /* 0x000ea20000000a00 */
[----:B-1----:R-:W-:-:S04]  /*8290*/  LEA R12, P1, R2, R12, 0x2 ;  /* 0x0000000c020c7211 */ /* 0x002fc800078210ff */
[----:B------:R-:W-:Y:S02]  /*82a0*/  LEA.HI.X R13, R2, R13, R3, 0x2, P1 ;  /* 0x0000000d020d7211 */ /* 0x000fe400008f1403 */
[----:B------:R-:W-:Y:S01]  /*82b0*/  R2UR UR4, R12 ;  /* 0x000000000c0472ca */ /* 0x000fe200000e0000 */
[----:B--2---:R-:W-:Y:S01]  /*82c0*/  IMAD R2, R9, R10, RZ ;  /* 0x0000000a09027224 */ /* 0x004fe200078e02ff */
[----:B------:R-:W-:Y:S01]  /*82d0*/  R2UR UR5, R13 ;  /* 0x000000000d0572ca */ /* 0x000fe200000e0000 */
[----:B------:R-:W-:-:S04]  /*82e0*/  IMAD.WIDE.U32 R6, R10, UR20, R6 ;  /* 0x000000140a067c25 */ /* 0x000fc8000f8e0006 */
[----:B------:R-:W-:Y:S02]  /*82f0*/  IMAD R11, R11, UR20, R2 ;  /* 0x000000140b0b7c24 */ /* 0x000fe4000f8e0202 */
[----:B------:R-:W1:Y:S01]  /*8300*/  LDC.64 R2, c[0x0][0x738] ;  /* 0x0001ce00ff027b82 */ /* 0x000e620000000a00 */
[----:B------:R-:W-:Y:S02]  /*8310*/  IMAD.MOV.U32 R9, RZ, RZ, RZ ;  /* 0x000000ffff097224 */ /* 0x000fe400078e00ff */
[----:B------:R-:W-:Y:S02]  /*8320*/  IMAD.IADD R7, R7, 0x1, R11 ;  /* 0x0000000107077824 */ /* 0x000fe400078e020b */
[----:B-1----:R-:W-:Y:S02]  /*8330*/  IMAD R8, R8, R2, RZ ;  /* 0x0000000208087224 */ /* 0x002fe400078e02ff */
[----:B------:R-:W-:-:S04]  /*8340*/  IMAD.WIDE.U32 R6, R2, UR21, R6 ;  /* 0x0000001502067c25 */ /* 0x000fc8000f8e0006 */
[----:B------:R-:W-:Y:S01]  /*8350*/  IMAD R11, R3, UR21, R8 ;  /* 0x00000015030b7c24 */ /* 0x000fe2000f8e0208 */
[----:B------:R-:W-:Y:S06]  /*8360*/  @!P0 BRA `(.L_x_559) ;  /* 0x00000014000c8947 */ /* 0x000fec0003800000 */
[----:B------:R-:W1:Y:S01]  /*8370*/  S2R R3, SR_CgaCtaId ;  /* 0x0000000000037919 */ /* 0x000e620000008800 */
[----:B------:R-:W-:Y:S01]  /*8380*/  MOV R12, 0x400 ;  /* 0x00000400000c7802 */ /* 0x000fe20000000f00 */
[----:B------:R-:W2:Y:S03]  /*8390*/  S2R R16, SR_TID.X ;  /* 0x0000000000107919 */ /* 0x000ea60000002100 */
[----:B-1----:R-:W-:Y:S01]  /*83a0*/  LEA R12, R3, R12, 0x18 ;  /* 0x0000000c030c7211 */ /* 0x002fe200078ec0ff */
[----:B------:R-:W-:Y:S01]  /*83b0*/  IMAD.MOV.U32 R3, RZ, RZ, 0x1 ;  /* 0x00000001ff037424 */ /* 0x000fe200078e00ff */
[----:B--2---:R-:W-:-:S04]  /*83c0*/  LOP3.LUT R16, R16, 0x7f, RZ, 0xc0, !PT ;  /* 0x0000007f10107812 */ /* 0x004fc800078ec0ff */
[----:B------:R-:W-:Y:S02]  /*83d0*/  SHF.L.U32 R3, R3, 0x1f, RZ ;  /* 0x0000001f03037819 */ /* 0x000fe400000006ff */
[----:B------:R-:W-:Y:S02]  /*83e0*/  ISETP.NE.AND P0, PT, R16, RZ, PT ;  /* 0x000000ff1000720c */ /* 0x000fe40003f05270 */
[----:B------:R-:W1:Y:S02]  /*83f0*/  SYNCS.PHASECHK.TRANS64.TRYWAIT P1, [R12+URZ+0x30c20], R3 ;  /* 0x030c20030c0075a7 */ /* 0x000e64000802017f */
[----:B-1----:R-:W-:Y:S09]  /*8400*/  @!P1 BRA `(.L_x_560) ;  /* 0x0000001400dc9947 */ /* 0x002ff20003800000 */
.L_x_588:
[----:B------:R-:W-:Y:S02]  /*8410*/  IMAD.IADD R11, R7, 0x1, R11 ;  /* 0x00000001070b7824 */ /* 0x000fe400078e020b */
        /* <DEDUP_REMOVED lines=8> */
.L_x_561:
[----:B-1----:R-:W1:Y:S01]  /*84a0*/  LDC.64 R2, c[0x0][0x198] ;  /* 0x00006600ff027b82 */ /* 0x002e620000000a00 */
[----:B------:R-:W-:Y:S01]  /*84b0*/  R2UR UR8, R12 ;  /* 0x000000000c0872ca */ /* 0x000fe200000e0000 */
[----:B------:R-:W-:Y:S01]  /*84c0*/  UMOV UR14, 0x0 ;  /* 0x00000000000e7882 */ /* 0x000fe20000000000 */
[----:B------:R-:W-:Y:S01]  /*84d0*/  UMOV UR15, 0x14f00000 ;  /* 0x14f00000000f7882 */ /* 0x000fe20000000000 */
[----:B------:R-:W-:Y:S01]  /*84e0*/  UMOV UR26, URZ ;  /* 0x0000003f001a7c82 */ /* 0x000fe20008000000 */
[----:B------:R-:W-:Y:S01]  /*84f0*/  UMOV UR28, UR20 ;  /* 0x00000014001c7c82 */ /* 0x000fe20008000000 */
[----:B------:R-:W-:Y:S01]  /*8500*/  UMOV UR29, UR21 ;  /* 0x00000015001d7c82 */ /* 0x000fe20008000000 */
[----:B------:R-:W-:Y:S01]  /*8510*/  IMAD.MOV.U32 R5, RZ, RZ, 0x8000 ;  /* 0x00008000ff057424 */ /* 0x000fe200078e00ff */
[----:B------:R-:W-:Y:S01]  /*8520*/  UMOV UR22, 0x20 ;  /* 0x0000002000167882 */ /* 0x000fe20000000000 */
[----:B------:R-:W-:Y:S01]  /*8530*/  UMOV UR16, 0x0 ;  /* 0x0000000000107882 */ /* 0x000fe20000000000 */
[----:B------:R-:W-:Y:S01]  /*8540*/  UMOV UR17, 0x10000000 ;  /* 0x1000000000117882 */ /* 0x000fe20000000000 */
[----:B------:R-:W-:Y:S01]  /*8550*/  UMOV UR10, UR26 ;  /* 0x0000001a000a7c82 */ /* 0x000fe20008000000 */
[----:B------:R-:W-:Y:S01]  /*8560*/  UMOV UR35, UR11 ;  /* 0x0000000b00237c82 */ /* 0x000fe20008000000 */
[----:B------:R-:W-:Y:S01]  /*8570*/  UMOV UR36, UR12 ;  /* 0x0000000c00247c82 */ /* 0x000fe20008000000 */
[----:B------:R-:W-:-:S02]  /*8580*/  UIADD3 UR24, UR8, 0x10000, URZ ;  /* 0x0001000008187890 */ /* 0x000fc4000fffe03f */
[----:B------:R-:W-:Y:S02]  /*8590*/  UIADD3 UR25, UR8, 0x30c10, URZ ;  /* 0x00030c1008197890 */ /* 0x000fe4000fffe03f */
[----:B------:R-:W-:Y:S02]  /*85a0*/  UIADD3 UR18, UR8, 0x20000, URZ ;  /* 0x0002000008127890 */ /* 0x000fe4000fffe03f */
[----:B------:R-:W-:Y:S02]  /*85b0*/  UIADD3 UR9, UR8, 0x30c00, URZ ;  /* 0x00030c0008097890 */ /* 0x000fe4000fffe03f */
[----:B------:R-:W-:Y:S01]  /*85c0*/  UIADD3 UR32, UR8, 0x4000, URZ ;  /* 0x0000400008207890 */ /* 0x000fe2000fffe03f */
[----:B-1----:R-:W-:Y:S01]  /*85d0*/  IMAD.MOV.U32 R9, RZ, RZ, R2 ;  /* 0x000000ffff097224 */ /* 0x002fe200078e0002 */
[----:B------:R-:W-:Y:S01]  /*85e0*/  UMOV UR19, UR25 ;  /* 0x0000001900137c82 */ /* 0x000fe20008000000 */
[----:B------:R-:W-:Y:S01]  /*85f0*/  IMAD.MOV.U32 R8, RZ, RZ, R3 ;  /* 0x000000ffff087224 */ /* 0x000fe200078e0003 */
[----:B------:R-:W-:Y:S01]  /*8600*/  UMOV UR37, UR13 ;  /* 0x0000000d00257c82 */ /* 0x000fe20008000000 */
[----:B------:R-:W-:Y:S01]  /*8610*/  UMOV UR34, UR26 ;  /* 0x0000001a00227c82 */ /* 0x000fe20008000000 */
[----:B------:R-:W-:Y:S01]  /*8620*/  IADD3 R0, P1, R9, 0x2f0, RZ ;  /* 0x000002f009007810 */ /* 0x000fe20007f3e0ff */
[----:B------:R-:W-:-:S03]  /*8630*/  UMOV UR33, UR9 ;  /* 0x0000000900217c82 */ /* 0x000fc60008000000 */
[----:B------:R-:W-:Y:S02]  /*8640*/  R2UR UR30, R0 ;  /* 0x00000000001e72ca */ /* 0x000fe400000e0000 */
[----:B------:R-:W-:-:S04]  /*8650*/  IADD3 R0, P2, R9, 0x3f0, RZ ;  /* 0x000003f009007810 */ /* 0x000fc80007f5e0ff */
[----:B------:R-:W-:Y:S01]  /*8660*/  R2UR UR40, R0 ;  /* 0x00000000002872ca */ /* 0x000fe200000e0000 */
[----:B------:R-:W-:Y:S01]  /*8670*/  IMAD.X R0, RZ, RZ, R8, P1 ;  /* 0x000000ffff007224 */ /* 0x000fe200008e0608 */
[----:B------:R-:W-:-:S04]  /*8680*/  IADD3 R2, P1, R9, 0xf0, RZ ;  /* 0x000000f009027810 */ /* 0x000fc80007f3e0ff */
[----:B------:R-:W-:Y:S01]  /*8690*/  R2UR UR31, R0 ;  /* 0x00000000001f72ca */ /* 0x000fe200000e0000 */
[--C-:B------:R-:W-:Y:S01]  /*86a0*/  IMAD.X R3, RZ, RZ, R8.reuse, P1 ;  /* 0x000000ffff037224 */ /* 0x100fe200008e0608 */
[----:B------:R-:W-:Y:S01]  /*86b0*/  R2UR UR6, R2 ;  /* 0x00000000020672ca */ /* 0x000fe200000e0000 */
[----:B------:R-:W-:Y:S01]  /*86c0*/  IMAD.X R0, RZ, RZ, R8, P2 ;  /* 0x000000ffff007224 */ /* 0x000fe200010e0608 */
[----:B------:R-:W-:Y:S02]  /*86d0*/  ISETP.GE.AND P1, PT, R4, 0x81, PT ;  /* 0x000000810400780c */ /* 0x000fe40003f26270 */
[----:B------:R-:W-:Y:S02]  /*86e0*/  R2UR UR7, R3 ;  /* 0x00000000030772ca */ /* 0x000fe400000e0000 */
[----:B------:R-:W-:Y:S01]  /*86f0*/  R2UR UR41, R0 ;  /* 0x00000000002972ca */ /* 0x000fe200000e0000 */
[----:B------:R-:W-:-:S10]  /*8700*/  IMAD.MOV.U32 R0, RZ, RZ, RZ ;  /* 0x000000ffff007224 */ /* 0x000fd400078e00ff */
[----:B------:R1:W-:Y:S01]  /*8710*/  UTMALDG.4D [UR24], [UR6], desc[UR14] ;  /* 0x00000e18060075b4 */ /* 0x0003e20008019000 */
[----:B------:R1:W-:Y:S01]  /*8720*/  UBLKCP.S.G [UR18], [UR4], UR22 ;  /* 0x00000012040073ba */ /* 0x0003e20008000216 */
[----:B------:R2:W-:Y:S01]  /*8730*/  SYNCS.ARRIVE.TRANS64 RZ, [R12+URZ+0x30c00], R5 ;  /* 0x030c00050cff79a7 */ /* 0x0005e2000800003f */
[----:B------:R1:W-:Y:S01]  /*8740*/  UTMALDG.4D [UR8], [UR30], desc[UR16] ;  /* 0x000010081e0075b4 */ /* 0x0003e20008019000 */
[----:B--2---:R-:W-:Y:S01]  /*8750*/  IMAD.MOV.U32 R5, RZ, RZ, RZ ;  /* 0x000000ffff057224 */ /* 0x004fe200078e00ff */
[----:B------:R1:W-:Y:S02]  /*8760*/  UTMALDG.4D [UR32], [UR40], desc[UR16] ;  /* 0x00001020280075b4 */ /* 0x0003e40008019000 */
[----:B-1----:R-:W-:Y:S05]  /*8770*/  @!P1 BRA `(.L_x_562) ;  /* 0x0000000c00489947 */ /* 0x002fea0003800000 */
[----:B------:R-:W1:Y:S01]  /*8780*/  S2R R13, SR_TID.X ;  /* 0x00000000000d7919 */ /* 0x000e620000002100 */
[C---:B------:R-:W-:Y:S01]  /*8790*/  VIADD R0, R4.reuse, 0x7f ;  /* 0x0000007f04007836 */ /* 0x040fe20000000000 */
[----:B------:R-:W-:Y:S01]  /*87a0*/  ISETP.GE.AND P1, PT, R4, 0x101, PT ;  /* 0x000001010400780c */ /* 0x000fe20003f26270 */
[----:B------:R-:W-:Y:S02]  /*87b0*/  IMAD.MOV.U32 R10, RZ, RZ, 0x1 ;  /* 0x00000001ff0a7424 */ /* 0x000fe400078e00ff */
[----:B------:R-:W-:Y:S01]  /*87c0*/  IMAD.MOV.U32 R19, RZ, RZ, RZ ;  /* 0x000000ffff137224 */ /* 0x000fe200078e00ff */
[----:B------:R-:W-:-:S04]  /*87d0*/  SHF.R.S32.HI R5, RZ, 0x1f, R0 ;  /* 0x0000001fff057819 */ /* 0x000fc80000011400 */
[----:B------:R-:W-:Y:S01]  /*87e0*/  LEA.HI R5, R5, R0, RZ, 0x7 ;  /* 0x0000000005057211 */ /* 0x000fe200078f38ff */
[----:B------:R-:W-:-:S03]  /*87f0*/  IMAD.MOV.U32 R0, RZ, RZ, RZ ;  /* 0x000000ffff007224 */ /* 0x000fc600078e00ff */
[----:B------:R-:W-:-:S04]  /*8800*/  LEA.HI.SX32 R5, R5, 0xffffffff, 0x19 ;  /* 0xffffffff05057811 */ /* 0x000fc800078fcaff */
[----:B------:R-:W-:Y:S01]  /*8810*/  VIMNMX R17, R5, 0x1, !PT ;  /* 0x0000000105117848 */ /* 0x000fe20007fe0100 */
[----:B------:R-:W-:-:S03]  /*8820*/  IMAD.MOV.U32 R5, RZ, RZ, RZ ;  /* 0x000000ffff057224 */ /* 0x000fc600078e00ff */
[----:B------:R-:W-:Y:S02]  /*8830*/  LOP3.LUT R18, R17, 0x1, RZ, 0xc0, !PT ;  /* 0x0000000111127812 */ /* 0x000fe400078ec0ff */
[----:B-1----:R-:W-:Y:S01]  /*8840*/  LOP3.LUT R20, R13, 0x1f, RZ, 0xc0, !PT ;  /* 0x0000001f0d147812 */ /* 0x002fe200078ec0ff */
[----:B------:R-:W-:Y:S06]  /*8850*/  @!P1 BRA `(.L_x_563) ;  /* 0x0000000800109947 */ /* 0x000fec0003800000 */
[----:B------:R-:W-:Y:S02]  /*8860*/  IMAD.IADD R17, R17, 0x1, -R18 ;  /* 0x0000000111117824 */ /* 0x000fe400078e0a12 */
[----:B------:R-:W-:Y:S02]  /*8870*/  IMAD.MOV.U32 R19, RZ, RZ, RZ ;  /* 0x000000ffff137224 */ /* 0x000fe400078e00ff */
[----:B------:R-:W-:-:S07]  /*8880*/  IMAD.MOV.U32 R10, RZ, RZ, 0x1 ;  /* 0x00000001ff0a7424 */ /* 0x000fce00078e00ff */
.L_x_572:
[----:B------:R-:W-:-:S04]  /*8890*/  SHF.L.U32 R21, R10, 0x1f, RZ ;  /* 0x0000001f0a157819 */ /* 0x000fc800000006ff */
[----:B-1----:R-:W1:Y:S02]  /*88a0*/  SYNCS.PHASECHK.TRANS64.TRYWAIT P1, [R12+URZ+0x30c40], R21 ;  /* 0x030c40150c0075a7 */ /* 0x002e64000802017f */
[----:B-12--5:R-:W-:Y:S05]  /*88b0*/  @!P1 BRA `(.L_x_564) ;  /* 0x0000001000c49947 */ /* 0x026fea0003800000 */
.L_x_589:
[----:B------:R-:W-:Y:S05]  /*88c0*/  @P0 BRA `(.L_x_565) ;  /* 0x0000000000140947 */ /* 0x000fea0003800000 */
[----:B------:R-:W-:Y:S01]  /*88d0*/  ISETP.NE.AND P1, PT, R20, RZ, PT ;  /* 0x000000ff1400720c */ /* 0x000fe20003f25270 */
[----:B------:R-:W-:-:S04]  /*88e0*/  IMAD.MOV.U32 R3, RZ, RZ, 0x4200 ;  /* 0x00004200ff037424 */ /* 0x000fc800078e00ff */
[----:B------:R2:W-:Y:S08]  /*88f0*/  SYNCS.ARRIVE.TRANS64 RZ, [R12+URZ+0x30c30], R3 ;  /* 0x030c30030cff79a7 */ /* 0x0005f0000800003f */
[----:B------:R-:W-:Y:S05]  /*8900*/  @!P1 BRA `(.L_x_565) ;  /* 0x0000000000049947 */ /* 0x000fea0003800000 */
[----:B------:R-:W-:Y:S01]  /*8910*/  BPT.TRAP 0x1 ;  /* 0x000000040000795c */ /* 0x000fe20000300000 */
.L_x_565:
[----:B------:R-:W2:Y:S01]  /*8920*/  LDC.64 R14, c[0x0][0x728] ;  /* 0x0001ca00ff0e7b82 */ /* 0x000ea20000000a00 */
[----:B------:R-:W-:Y:S01]  /*8930*/  IMAD.SHL.U32 R16, R19, 0x80, RZ ;  /* 0x0000008013107824 */ /* 0x000fe200078e00ff */
[----:B------:R-:W-:Y:S01]  /*8940*/  R2UR UR6, R12 ;  /* 0x000000000c0672ca */ /* 0x000fe200000e0000 */
[----:B------:R-:W-:Y:S01]  /*8950*/  UMOV UR22, 0x0 ;  /* 0x0000000000167882 */ /* 0x000fe20000000000 */
[----:B------:R-:W-:Y:S01]  /*8960*/  UMOV UR23, 0x14f00000 ;  /* 0x14f0000000177882 */ /* 0x000fe20000000000 */
[----:B------:R-:W-:Y:S01]  /*8970*/  UMOV UR18, URZ ;  /* 0x0000003f00127c82 */ /* 0x000fe20008000000 */
[C---:B------:R-:W-:Y:S01]  /*8980*/  IADD3 R2, P1, R16.reuse, R6, RZ ;  /* 0x0000000610027210 */ /* 0x040fe20007f3e0ff */
[----:B------:R-:W-:Y:S01]  /*8990*/  UMOV UR10, 0x20 ;  /* 0x00000020000a7882 */ /* 0x000fe20000000000 */
[----:B------:R-:W3:Y:S01]  /*89a0*/  LDC.64 R4, c[0x0][0x198] ;  /* 0x00006600ff047b82 */ /* 0x000ee20000000a00 */
[----:B------:R-:W-:-:S06]  /*89b0*/  R2UR UR19, R16 ;  /* 0x00000000101372ca */ /* 0x000fcc00000e0000 */
[----:B------:R-:W-:Y:S02]  /*89c0*/  UIADD3 UR16, UR6, 0x18000, URZ ;  /* 0x0001800006107890 */ /* 0x000fe4000fffe03f */
[----:B------:R-:W-:Y:S02]  /*89d0*/  UIADD3 UR17, UR6, 0x30c30, URZ ;  /* 0x00030c3006117890 */ /* 0x000fe4000fffe03f */
[----:B------:R-:W-:-:S03]  /*89e0*/  UIADD3 UR6, UR6, 0x20400, URZ ;  /* 0x0002040006067890 */ /* 0x000fc6000fffe03f */
[----:B------:R-:W-:Y:S01]  /*89f0*/  UIADD3 UR19, UR19, UR27, URZ ;  /* 0x0000001b13137290 */ /* 0x000fe2000fffe03f */
[----:B--2---:R-:W-:Y:S01]  /*8a00*/  LEA R3, P2, R2, R14, 0x2 ;  /* 0x0000000e02037211 */ /* 0x004fe200078410ff */
[----:B------:R-:W-:-:S03]  /*8a10*/  UMOV UR7, UR17 ;  /* 0x0000001100077c82 */ /* 0x000fc60008000000 */
[----:B------:R-:W-:Y:S02]  /*8a20*/  R2UR UR8, R3 ;  /* 0x00000000030872ca */ /* 0x000fe400000e0000 */
[----:B------:R-:W-:Y:S01]  /*8a30*/  LEA.HI.X.SX32 R3, R16, R11, 0x1, P1 ;  /* 0x0000000b10037211 */ /* 0x000fe200008f0eff */
[----:B---3--:R-:W-:Y:S02]  /*8a40*/  IMAD.MOV.U32 R9, RZ, RZ, R4 ;  /* 0x000000ffff097224 */ /* 0x008fe400078e0004 */
[----:B------:R-:W-:Y:S01]  /*8a50*/  IMAD.MOV.U32 R8, RZ, RZ, R5 ;  /* 0x000000ffff087224 */ /* 0x000fe200078e0005 */
[----:B------:R-:W-:Y:S02]  /*8a60*/  LEA.HI.X R2, R2, R15, R3, 0x2, P2 ;  /* 0x0000000f02027211 */ /* 0x000fe400010f1403 */
[----:B------:R-:W-:Y:S02]  /*8a70*/  IADD3 R4, P1, R9, 0x1f0, RZ ;  /* 0x000001f009047810 */ /* 0x000fe40007f3e0ff */
[----:B------:R-:W-:-:S02]  /*8a80*/  R2UR UR9, R2 ;  /* 0x00000000020972ca */ /* 0x000fc400000e0000 */
[----:B------:R-:W-:Y:S01]  /*8a90*/  R2UR UR14, R4 ;  /* 0x00000000040e72ca */ /* 0x000fe200000e0000 */
[----:B------:R-:W-:-:S05]  /*8aa0*/  IMAD.X R5, RZ, RZ, R8, P1 ;  /* 0x000000ffff057224 */ /* 0x000fca00008e0608 */
[----:B------:R-:W-:-:S13]  /*8ab0*/  R2UR UR15, R5 ;  /* 0x00000000050f72ca */ /* 0x000fda00000e0000 */
[----:B------:R2:W-:Y:S01]  /*8ac0*/  UTMALDG.4D [UR16], [UR14], desc[UR22] ;  /* 0x000016100e0075b4 */ /* 0x0005e20008019000 */
[----:B------:R2:W-:Y:S01]  /*8ad0*/  UBLKCP.S.G [UR6], [UR8], UR10 ;  /* 0x00000006080073ba */ /* 0x0005e2000800020a */
[----:B------:R-:W3:Y:S02]  /*8ae0*/  SYNCS.PHASECHK.TRANS64.TRYWAIT P1, [R12+URZ+0x30c28], R21 ;  /* 0x030c28150c0075a7 */ /* 0x000ee4000802017f */
[----:B--23--:R-:W-:Y:S05]  /*8af0*/  @!P1 BRA `(.L_x_566) ;  /* 0x0000001000489947 */ /* 0x00cfea0003800000 */
.L_x_590:
[----:B------:R-:W-:Y:S05]  /*8b00*/  @P0 BRA `(.L_x_567) ;  /* 0x0000000000140947 */ /* 0x000fea0003800000 */
[----:B------:R-:W-:Y:S01]  /*8b10*/  ISETP.NE.AND P1, PT, R20, RZ, PT ;  /* 0x000000ff1400720c */ /* 0x000fe20003f25270 */
[----:B------:R-:W-:-:S04]  /*8b20*/  IMAD.MOV.U32 R2, RZ, RZ, 0x4200 ;  /* 0x00004200ff027424 */ /* 0x000fc800078e00ff */
[----:B------:R3:W-:Y:S08]  /*8b30*/  SYNCS.ARRIVE.TRANS64 RZ, [R12+URZ+0x30c18], R2 ;  /* 0x030c18020cff79a7 */ /* 0x0007f0000800003f */
[----:B------:R-:W-:Y:S05]  /*8b40*/  @!P1 BRA `(.L_x_567) ;  /* 0x0000000000049947 */ /* 0x000fea0003800000 */
[----:B------:R-:W-:Y:S01]  /*8b50*/  BPT.TRAP 0x1 ;  /* 0x000000040000795c */ /* 0x000fe20000300000 */
.L_x_567:
[----:B------:R-:W-:Y:S01]  /*8b60*/  VIADD R16, R16, 0x80 ;  /* 0x0000008010107836 */ /* 0x000fe20000000000 */
[----:B------:R-:W-:Y:S01]  /*8b70*/  R2UR UR17, R12 ;  /* 0x000000000c1172ca */ /* 0x000fe200000e0000 */
[----:B------:R-:W-:Y:S01]  /*8b80*/  UMOV UR22, 0x0 ;  /* 0x0000000000167882 */ /* 0x000fe20000000000 */
[----:B---3--:R-:W-:Y:S01]  /*8b90*/  IADD3 R2, P1, R9, 0xf0, RZ ;  /* 0x000000f009027810 */ /* 0x008fe20007f3e0ff */
[C---:B------:R-:W-:Y:S01]  /*8ba0*/  VIADD R13, R16.reuse, UR27 ;  /* 0x0000001b100d7c36 */ /* 0x040fe20008000000 */
[----:B------:R-:W-:Y:S01]  /*8bb0*/  R2UR UR6, R16 ;  /* 0x00000000100672ca */ /* 0x000fe200000e0000 */
[----:B------:R-:W-:Y:S01]  /*8bc0*/  UMOV UR23, 0x14f00000 ;  /* 0x14f0000000177882 */ /* 0x000fe20000000000 */
[----:B------:R-:W-:Y:S01]  /*8bd0*/  R2UR UR14, R2 ;  /* 0x00000000020e72ca */ /* 0x000fe200000e0000 */
[----:B------:R-:W-:Y:S01]  /*8be0*/  IMAD.X R3, RZ, RZ, R8, P1 ;  /* 0x000000ffff037224 */ /* 0x000fe200008e0608 */
[----:B------:R-:W-:Y:S01]  /*8bf0*/  R2UR UR19, R13 ;  /* 0x000000000d1372ca */ /* 0x000fe200000e0000 */
[----:B------:R-:W-:Y:S01]  /*8c00*/  UMOV UR18, URZ ;  /* 0x0000003f00127c82 */ /* 0x000fe20008000000 */
[----:B------:R-:W-:-:S02]  /*8c10*/  UMOV UR10, 0x20 ;  /* 0x00000020000a7882 */ /* 0x000fc40000000000 */
        /* <DEDUP_REMOVED lines=10> */
.L_x_591:
[----:B-123--:R-:W-:Y:S01]  /*8cc0*/  SHF.R.S32.HI R21, RZ, 0x1f, R16 ;  /* 0x0000001fff157819 */ /* 0x00efe20000011410 */
[----:B------:R-:W-:Y:S06]  /*8cd0*/  @P0 BRA `(.L_x_569) ;  /* 0x00000000001c0947 */ /* 0x000fec0003800000 */
[----:B------:R1:W-:Y:S02]  /*8ce0*/  STL [R1+0x14], R0 ;  /* 0x0000140001007387 */ /* 0x0003e40000100800 */
[----:B-1----:R-:W-:-:S04]  /*8cf0*/  IMAD.MOV.U32 R0, RZ, RZ, 0x4200 ;  /* 0x00004200ff007424 */ /* 0x002fc800078e00ff */
[----:B------:R1:W-:Y:S02]  /*8d00*/  SYNCS.ARRIVE.TRANS64 RZ, [R12+URZ+0x30c38], R0 ;  /* 0x030c38000cff79a7 */ /* 0x0003e4000800003f */
[----:B-1----:R1:W5:Y:S01]  /*8d10*/  LDL.LU R0, [R1+0x14] ;  /* 0x0000140001007983 */ /* 0x0023620000300800 */
[----:B------:R-:W-:-:S13]  /*8d20*/  ISETP.NE.AND P1, PT, R20, RZ, PT ;  /* 0x000000ff1400720c */ /* 0x000fda0003f25270 */
[----:B-1----:R-:W-:Y:S05]  /*8d30*/  @!P1 BRA `(.L_x_569) ;  /* 0x0000000000049947 */ /* 0x002fea0003800000 */
[----:B------:R-:W-:Y:S01]  /*8d40*/  BPT.TRAP 0x1 ;  /* 0x000000040000795c */ /* 0x000fe20000300000 */
.L_x_569:
[----:B------:R-:W-:Y:S01]  /*8d50*/  IADD3 R16, P1, R16, R6, RZ ;  /* 0x0000000610107210 */ /* 0x000fe20007f3e0ff */
[----:B------:R-:W-:Y:S01]  /*8d60*/  UMOV UR8, 0x0 ;  /* 0x0000000000087882 */ /* 0x000fe20000000000 */
[----:B------:R-:W-:Y:S01]  /*8d70*/  R2UR UR14, R12 ;  /* 0x000000000c0e72ca */ /* 0x000fe200000e0000 */
[----:B------:R-:W-:Y:S01]  /*8d80*/  UMOV UR9, 0x14f00000 ;  /* 0x14f0000000097882 */ /* 0x000fe20000000000 */
[----:B------:R-:W-:Y:S01]  /*8d90*/  R2UR UR19, R13 ;  /* 0x000000000d1372ca */ /* 0x000fe200000e0000 */
[----:B------:R-:W-:Y:S01]  /*8da0*/  IMAD.X R21, R21, 0x1, R11, P1 ;  /* 0x0000000115157824 */ /* 0x000fe200008e060b */
[----:B------:R-:W-:Y:S01]  /*8db0*/  LEA R14, P1, R16, R14, 0x2 ;  /* 0x0000000e100e7211 */ /* 0x000fe200078210ff */
[----:B------:R-:W-:Y:S01]  /*8dc0*/  UMOV UR18, URZ ;  /* 0x0000003f00127c82 */ /* 0x000fe20008000000 */
[----:B------:R-:W-:Y:S01]  /*8dd0*/  R2UR UR6, R4 ;  /* 0x00000000040672ca */ /* 0x000fe200000e0000 */
[----:B------:R-:W-:Y:S01]  /*8de0*/  UMOV UR10, 0x20 ;  /* 0x00000020000a7882 */ /* 0x000fe20000000000 */
[----:B------:R-:W-:-:S02]  /*8df0*/  LEA.HI.X R21, R16, R15, R21, 0x2, P1 ;  /* 0x0000000f10157211 */ /* 0x000fc400008f1415 */
[----:B------:R-:W-:Y:S02]  /*8e00*/  R2UR UR7, R5 ;  /* 0x00000000050772ca */ /* 0x000fe400000e0000 */
[----:B------:R-:W-:Y:S01]  /*8e10*/  R2UR UR22, R14 ;  /* 0x000000000e1672ca */ /* 0x000fe200000e0000 */
[----:B------:R-:W-:Y:S01]  /*8e20*/  UIADD3 UR16, UR14, 0x1c000, URZ ;  /* 0x0001c0000e107890 */ /* 0x000fe2000fffe03f */
[----:B------:R-:W-:Y:S01]  /*8e30*/  R2UR UR23, R21 ;  /* 0x00000000151772ca */ /* 0x000fe200000e0000 */
[----:B------:R-:W-:Y:S01]  /*8e40*/  UIADD3 UR17, UR14, 0x30c38, URZ ;  /* 0x00030c380e117890 */ /* 0x000fe2000fffe03f */
[----:B------:R-:W-:Y:S01]  /*8e50*/  LOP3.LUT R10, R10, 0x1, RZ, 0x3c, !PT ;  /* 0x000000010a0a7812 */ /* 0x000fe200078e3cff */
[----:B------:R-:W-:-:S03]  /*8e60*/  UIADD3 UR14, UR14, 0x20600, URZ ;  /* 0x000206000e0e7890 */ /* 0x000fc6000fffe03f */
[----:B------:R-:W-:Y:S02]  /*8e70*/  SHF.L.U32 R5, R10, 0x1f, RZ ;  /* 0x0000001f0a057819 */ /* 0x000fe400000006ff */
[----:B------:R-:W-:Y:S02]  /*8e80*/  UMOV UR15, UR17 ;  /* 0x00000011000f7c82 */ /* 0x000fe40008000000 */
[----:B------:R1:W-:Y:S03]  /*8e90*/  UTMALDG.4D [UR16], [UR6], desc[UR8] ;  /* 0x00000810060075b4 */ /* 0x0003e60008019000 */
[----:B------:R1:W-:Y:S01]  /*8ea0*/  UBLKCP.S.G [UR14], [UR22], UR10 ;  /* 0x0000000e160073ba */ /* 0x0003e2000800020a */
[----:B------:R-:W2:Y:S02]  /*8eb0*/  SYNCS.PHASECHK.TRANS64.TRYWAIT P1, [R12+URZ+0x30c20], R5 ;  /* 0x030c20050c0075a7 */ /* 0x000ea4000802017f */
[----:B-12---:R-:W-:Y:S05]  /*8ec0*/  @!P1 BRA `(.L_x_570) ;  /* 0x0000000c007c9947 */ /* 0x006fea0003800000 */
.L_x_593:
[----:B------:R-:W-:Y:S05]  /*8ed0*/  @P0 BRA `(.L_x_571) ;  /* 0x0000000000140947 */ /* 0x000fea0003800000 */
[----:B------:R-:W-:Y:S01]  /*8ee0*/  ISETP.NE.AND P1, PT, R20, RZ, PT ;  /* 0x000000ff1400720c */ /* 0x000fe20003f25270 */
[----:B-1----:R-:W-:-:S04]  /*8ef0*/  IMAD.MOV.U32 R5, RZ, RZ, 0x4200 ;  /* 0x00004200ff057424 */ /* 0x002fc800078e00ff */
[----:B------:R2:W-:Y:S08]  /*8f00*/  SYNCS.ARRIVE.TRANS64 RZ, [R12+URZ+0x30c10], R5 ;  /* 0x030c10050cff79a7 */ /* 0x0005f0000800003f */
[----:B------:R-:W-:Y:S05]  /*8f10*/  @!P1 BRA `(.L_x_571) ;  /* 0x0000000000049947 */ /* 0x000fea0003800000 */
[----:B------:R-:W-:Y:S01]  /*8f20*/  BPT.TRAP 0x1 ;  /* 0x000000040000795c */ /* 0x000fe20000300000 */
.L_x_571:
        /* <DEDUP_REMOVED lines=16> */
[----:B------:R-:W-:-:S02]  /*9030*/  UIADD3 UR19, UR7, UR27, URZ ;  /* 0x0000001b07137290 */ /* 0x000fc4000fffe03f */
[----:B------:R-:W-:-:S03]  /*9040*/  UIMAD.WIDE UR8, UR7, 0x4, UR4 ;  /* 0x00000004070878a5 */ /* 0x000fc6000f8e0204 */
[----:B------:R-:W-:-:S04]  /*9050*/  UMOV UR15, UR17 ;  /* 0x00000011000f7c82 */ /* 0x000fc80008000000 */
[----:B------:R3:W-:Y:S02]  /*9060*/  UTMALDG.4D [UR16], [UR22], desc[UR24] ;  /* 0x00001810160075b4 */ /* 0x0007e40008019000 */
[----:B------:R3:W-:Y:S02]  /*9070*/  UBLKCP.S.G [UR14], [UR8], UR10 ;  /* 0x0000000e080073ba */ /* 0x0007e4000800020a */
[----:B---3--:R-:W-:Y:S05]  /*9080*/  @P1 BRA `(.L_x_572) ;  /* 0xfffffff800001947 */ /* 0x008fea000383ffff */
[----:B-12---:R-:W-:-:S07]  /*9090*/  IMAD.U32 R5, RZ, RZ, UR7 ;  /* 0x00000007ff057e24 */ /* 0x006fce000f8e00ff */
.L_x_563:
[----:B------:R-:W-:-:S13]  /*90a0*/  ISETP.NE.AND P1, PT, R18, RZ, PT ;  /* 0x000000ff1200720c */ /* 0x000fda0003f25270 */
[----:B------:R-:W-:Y:S05]  /*90b0*/  @!P1 BRA `(.L_x_562) ;  /* 0x0000000000f89947 */ /* 0x000fea0003800000 */
[----:B------:R-:W-:-:S04]  /*90c0*/  SHF.L.U32 R13, R10, 0x1f, RZ ;  /* 0x0000001f0a0d7819 */ /* 0x000fc800000006ff */
[----:B------:R-:W1:Y:S02]  /*90d0*/  SYNCS.PHASECHK.TRANS64.TRYWAIT P1, [R12+URZ+0x30c40], R13 ;  /* 0x030c400d0c0075a7 */ /* 0x000e64000802017f */
[----:B-1----:R-:W-:Y:S05]  /*90e0*/  @!P1 BRA `(.L_x_573) ;  /* 0x0000000c000c9947 */ /* 0x002fea0003800000 */
.L_x_594:
[----:B------:R-:W-:Y:S05]  /*90f0*/  @P0 BRA `(.L_x_574) ;  /* 0x0000000000140947 */ /* 0x000fea0003800000 */
[----:B------:R-:W-:Y:S01]  /*9100*/  ISETP.NE.AND P1, PT, R20, RZ, PT ;  /* 0x000000ff1400720c */ /* 0x000fe20003f25270 */
[----:B------:R-:W-:-:S04]  /*9110*/  IMAD.MOV.U32 R5, RZ, RZ, 0x4200 ;  /* 0x00004200ff057424 */ /* 0x000fc800078e00ff */
[----:B------:R2:W-:Y:S08]  /*9120*/  SYNCS.ARRIVE.TRANS64 RZ, [R12+URZ+0x30c30], R5 ;  /* 0x030c30050cff79a7 */ /* 0x0005f0000800003f */
[----:B------:R-:W-:Y:S05]  /*9130*/  @!P1 BRA `(.L_x_574) ;  /* 0x0000000000049947 */ /* 0x000fea0003800000 */
[----:B------:R-:W-:Y:S01]  /*9140*/  BPT.TRAP 0x1 ;  /* 0x000000040000795c */ /* 0x000fe20000300000 */
.L_x_574:
[----:B--2---:R-:W2:Y:S01]  /*9150*/  LDC.64 R4, c[0x0][0x728] ;  /* 0x0001ca00ff047b82 */ /* 0x004ea20000000a00 */
[----:B------:R-:W-:Y:S01]  /*9160*/  IMAD.SHL.U32 R19, R19, 0x80, RZ ;  /* 0x0000008013137824 */ /* 0x000fe200078e00ff */
[----:B------:R-:W-:Y:S01]  /*9170*/  R2UR UR14, R12 ;  /* 0x000000000c0e72ca */ /* 0x000fe200000e0000 */
[----:B------:R-:W-:Y:S01]  /*9180*/  UMOV UR8, 0x0 ;  /* 0x0000000000087882 */ /* 0x000fe20000000000 */
[----:B------:R-:W-:Y:S01]  /*9190*/  UMOV UR9, 0x14f00000 ;  /* 0x14f0000000097882 */ /* 0x000fe20000000000 */
[----:B------:R-:W-:Y:S01]  /*91a0*/  UMOV UR18, URZ ;  /* 0x0000003f00127c82 */ /* 0x000fe20008000000 */
[C---:B-----5:R-:W-:Y:S01]  /*91b0*/  IADD3 R0, P1, R19.reuse, R6, RZ ;  /* 0x0000000613007210 */ /* 0x060fe20007f3e0ff */
[----:B------:R-:W-:Y:S01]  /*91c0*/  UMOV UR10, 0x20 ;  /* 0x00000020000a7882 */ /* 0x000fe20000000000 */
[----:B------:R-:W-:-:S07]  /*91d0*/  R2UR UR19, R19 ;  /* 0x00000000131372ca */ /* 0x000fce00000e0000 */
[----:B------:R-:W-:Y:S02]  /*91e0*/  UIADD3 UR16, UR14, 0x18000, URZ ;  /* 0x000180000e107890 */ /* 0x000fe4000fffe03f */
[----:B------:R-:W-:Y:S02]  /*91f0*/  UIADD3 UR17, UR14, 0x30c30, URZ ;  /* 0x00030c300e117890 */ /* 0x000fe4000fffe03f */
[----:B------:R-:W-:Y:S02]  /*9200*/  UIADD3 UR14, UR14, 0x20400, URZ ;  /* 0x000204000e0e7890 */ /* 0x000fe4000fffe03f */
[----:B------:R-:W-:Y:S01]  /*9210*/  UIADD3 UR19, UR19, UR27, URZ ;  /* 0x0000001b13137290 */ /* 0x000fe2000fffe03f */
[----:B--2---:R-:W-:Y:S02]  /*9220*/  LEA R4, P2, R0, R4, 0x2 ;  /* 0x0000000400047211 */ /* 0x004fe400078410ff */
[----:B------:R-:W-:Y:S02]  /*9230*/  UMOV UR15, UR17 ;  /* 0x00000011000f7c82 */ /* 0x000fe40008000000 */
[----:B------:R-:W-:-:S02]  /*9240*/  R2UR UR22, R4 ;  /* 0x00000000041672ca */ /* 0x000fc400000e0000 */
        /* <DEDUP_REMOVED lines=9> */
[----:B------:R-:W3:Y:S02]  /*92e0*/  SYNCS.PHASECHK.TRANS64.TRYWAIT P1, [R12+URZ+0x30c28], R13 ;  /* 0x030c280d0c0075a7 */ /* 0x000ee4000802017f */
[----:B--23--:R-:W-:Y:S05]  /*92f0*/  @!P1 BRA `(.L_x_575) ;  /* 0x00000008009c9947 */ /* 0x00cfea0003800000 */
.L_x_595:
[----:B------:R-:W-:Y:S05]  /*9300*/  @P0 BRA `(.L_x_576) ;  /* 0x0000000000140947 */ /* 0x000fea0003800000 */
[----:B------:R-:W-:Y:S01]  /*9310*/  ISETP.NE.AND P0, PT, R20, RZ, PT ;  /* 0x000000ff1400720c */ /* 0x000fe20003f05270 */
[----:B------:R-:W-:-:S04]  /*9320*/  IMAD.MOV.U32 R5, RZ, RZ, 0x4200 ;  /* 0x00004200ff057424 */ /* 0x000fc800078e00ff */
[----:B------:R3:W-:Y:S08]  /*9330*/  SYNCS.ARRIVE.TRANS64 RZ, [R12+URZ+0x30c18], R5 ;  /* 0x030c18050cff79a7 */ /* 0x0007f0000800003f */
[----:B------:R-:W-:Y:S05]  /*9340*/  @!P0 BRA `(.L_x_576) ;  /* 0x0000000000048947 */ /* 0x000fea0003800000 */
[----:B------:R-:W-:Y:S01]  /*9350*/  BPT.TRAP 0x1 ;  /* 0x000000040000795c */ /* 0x000fe20000300000 */
.L_x_576:
        /* <DEDUP_REMOVED lines=13> */
[----:B---3--:R-:W-:Y:S01]  /*9430*/  IMAD.U32 R5, RZ, RZ, UR6 ;  /* 0x00000006ff057e24 */ /* 0x008fe2000f8e00ff */
[----:B------:R-:W-:Y:S02]  /*9440*/  UIADD3 UR19, UR6, UR27, URZ ;  /* 0x0000001b06137290 */ /* 0x000fe4000fffe03f */
[----:B------:R-:W-:-:S03]  /*9450*/  UIMAD.WIDE UR8, UR6, 0x4, UR4 ;  /* 0x00000004060878a5 */ /* 0x000fc6000f8e0204 */
[----:B------:R-:W-:-:S04]  /*9460*/  UMOV UR15, UR17 ;  /* 0x00000011000f7c82 */ /* 0x000fc80008000000 */
[----:B------:R3:W-:Y:S02]  /*9470*/  UTMALDG.4D [UR16], [UR22], desc[UR24] ;  /* 0x00001810160075b4 */ /* 0x0007e40008019000 */
[----:B------:R3:W-:Y:S02]  /*9480*/  UBLKCP.S.G [UR14], [UR8], UR7 ;  /* 0x0000000e080073ba */ /* 0x0007e40008000207 */
[----:B---3--:R-:W-:Y:S01]  /*9490*/  NOP ;  /* 0x0000000000007918 */ /* 0x008fe20000000000 */
.L_x_562:
[----:B------:R-:W3:Y:S01]  /*94a0*/  S2R R2, SR_TID.X ;  /* 0x0000000000027919 */ /* 0x000ee20000002100 */
[----:B-12--5:R-:W-:Y:S01]  /*94b0*/  IMAD R13, R0, 0x8, R12 ;  /* 0x00000008000d7824 */ /* 0x026fe200078e020c */
[----:B---3--:R-:W-:Y:S02]  /*94c0*/  LOP3.LUT R3, R2, 0x7f, RZ, 0xc0, !PT ;  /* 0x0000007f02037812 */ /* 0x008fe400078ec0ff */
[----:B------:R-:W-:Y:S02]  /*94d0*/  SHF.L.U32 R2, R10, 0x1f, RZ ;  /* 0x0000001f0a027819 */ /* 0x000fe400000006ff */
[----:B------:R-:W-:Y:S02]  /*94e0*/  ISETP.NE.AND P1, PT, R3, RZ, PT ;  /* 0x000000ff0300720c */ /* 0x000fe40003f25270 */
[----:B------:R-:W1:Y:S02]  /*94f0*/  SYNCS.PHASECHK.TRANS64.TRYWAIT P0, [R13+URZ+0x30c40], R2 ;  /* 0x030c40020d0075a7 */ /* 0x000e64000800017f */
[----:B-1----:R-:W-:Y:S09]  /*9500*/  @!P0 BRA `(.L_x_577) ;  /* 0x00000008002c8947 */ /* 0x002ff20003800000 */
.L_x_596:
[----:B------:R-:W-:Y:S05]  /*9510*/  @P1 BRA `(.L_x_578) ;  /* 0x0000000000181947 */ /* 0x000fea0003800000 */
[----:B------:R-:W2:Y:S01]  /*9520*/  S2R R3, SR_TID.X ;  /* 0x0000000000037919 */ /* 0x000ea20000002100 */
[----:B-1----:R-:W-:-:S04]  /*9530*/  IMAD.MOV.U32 R2, RZ, RZ, 0x4200 ;  /* 0x00004200ff027424 */ /* 0x002fc800078e00ff */
[----:B------:R3:W-:Y:S01]  /*9540*/  SYNCS.ARRIVE.TRANS64 RZ, [R13+URZ+0x30c30], R2 ;  /* 0x030c30020dff79a7 */ /* 0x0007e2000800003f */
[----:B--2---:R-:W-:-:S13]  /*9550*/  LOP3.LUT P0, RZ, R3, 0x1f, RZ, 0xc0, !PT ;  /* 0x0000001f03ff7812 */ /* 0x004fda000780c0ff */
[----:B---3--:R-:W-:Y:S05]  /*9560*/  @!P0 BRA `(.L_x_578) ;  /* 0x0000000000048947 */ /* 0x008fea0003800000 */
[----:B------:R-:W-:Y:S01]  /*9570*/  BPT.TRAP 0x1 ;  /* 0x000000040000795c */ /* 0x000fe20000300000 */
.L_x_578:
[----:B-1----:R-:W1:Y:S01]  /*9580*/  LDC.64 R2, c[0x0][0x728] ;  /* 0x0001ca00ff027b82 */ /* 0x002e620000000a00 */
[C---:B------:R-:W-:Y:S01]  /*9590*/  IADD3 R6, P0, R5.reuse, R6, RZ ;  /* 0x0000000605067210 */ /* 0x040fe20007f1e0ff */
[C-C-:B------:R-:W-:Y:S01]  /*95a0*/  IMAD R4, R0.reuse, 0x4000, R12.reuse ;  /* 0x0000400000047824 */ /* 0x140fe200078e020c */
[C---:B------:R-:W-:Y:S01]  /*95b0*/  R2UR UR19, R5.reuse ;  /* 0x00000000051372ca */ /* 0x040fe200000e0000 */
[----:B------:R-:W-:Y:S01]  /*95c0*/  IMAD R12, R0, 0x200, R12 ;  /* 0x00000200000c7824 */ /* 0x000fe200078e020c */
[----:B------:R-:W-:Y:S01]  /*95d0*/  LEA.HI.X.SX32 R11, R5, R11, 0x1, P0 ;  /* 0x0000000b050b7211 */ /* 0x000fe200000f0eff */
[----:B------:R-:W-:Y:S01]  /*95e0*/  UMOV UR8, 0x0 ;  /* 0x0000000000087882 */ /* 0x000fe20000000000 */
[----:B------:R-:W-:Y:S01]  /*95f0*/  R2UR UR17, R13 ;  /* 0x000000000d1172ca */ /* 0x000fe200000e0000 */
[----:B------:R-:W-:Y:S01]  /*9600*/  UMOV UR9, 0x14f00000 ;  /* 0x14f0000000097882 */ /* 0x000fe20000000000 */
[----:B------:R-:W-:Y:S01]  /*9610*/  R2UR UR16, R4 ;  /* 0x00000000041072ca */ /* 0x000fe200000e0000 */
[----:B------:R-:W-:Y:S01]  /*9620*/  UMOV UR18, URZ ;  /* 0x0000003f00127c82 */ /* 0x000fe20008000000 */
[----:B------:R-:W-:-:S05]  /*9630*/  R2UR UR10, R12 ;  /* 0x000000000c0a72ca */ /* 0x000fca00000e0000 */
[----:B------:R-:W-:-:S04]  /*9640*/  UIADD3 UR19, UR19, UR27, URZ ;  /* 0x0000001b13137290 */ /* 0x000fc8000fffe03f */
[----:B------:R-:W-:Y:S02]  /*9650*/  UIADD3 UR17, UR17, 0x30c30, URZ ;  /* 0x00030c3011117890 */ /* 0x000fe4000fffe03f */
[----:B------:R-:W-:Y:S01]  /*9660*/  UIADD3 UR16, UR16, 0x18000, URZ ;  /* 0x0001800010107890 */ /* 0x000fe2000fffe03f */
[----:B-1----:R-:W-:Y:S01]  /*9670*/  LEA R2, P0, R6, R2, 0x2 ;  /* 0x0000000206027211 */ /* 0x002fe200078010ff */
[----:B------:R-:W-:-:S03]  /*9680*/  UIADD3 UR14, UR10, 0x20400, URZ ;  /* 0x000204000a0e7890 */ /* 0x000fc6000fffe03f */
[----:B------:R-:W-:Y:S01]  /*9690*/  UMOV UR15, UR17 ;  /* 0x00000011000f7c82 */ /* 0x000fe20008000000 */
[----:B------:R-:W-:Y:S01]  /*96a0*/  LEA.HI.X R3, R6, R3, R11, 0x2, P0 ;  /* 0x0000000306037211 */ /* 0x000fe200000f140b */
[----:B------:R-:W-:Y:S01]  /*96b0*/  UMOV UR10, 0x20 ;  /* 0x00000020000a7882 */ /* 0x000fe20000000000 */
[----:B------:R-:W-:Y:S02]  /*96c0*/  IADD3 R9, P0, R9, 0x1f0, RZ ;  /* 0x000001f009097810 */ /* 0x000fe40007f1e0ff */
[----:B------:R-:W-:Y:S02]  /*96d0*/  R2UR UR22, R2 ;  /* 0x00000000021672ca */ /* 0x000fe400000e0000 */
[----:B------:R-:W-:Y:S01]  /*96e0*/  R2UR UR6, R9 ;  /* 0x00000000090672ca */ /* 0x000fe200000e0000 */
[----:B------:R-:W-:Y:S01]  /*96f0*/  IMAD.X R8, RZ, RZ, R8, P0 ;  /* 0x000000ffff087224 */ /* 0x000fe200000e0608 */
[----:B------:R-:W-:Y:S01]  /*9700*/  R2UR UR23, R3 ;  /* 0x00000000031772ca */ /* 0x000fe200000e0000 */
[----:B------:R-:W-:-:S03]  /*9710*/  VIADD R9, R0, 0x1 ;  /* 0x0000000100097836 */ /* 0x000fc60000000000 */
[----:B------:R-:W-:Y:S02]  /*9720*/  R2UR UR7, R8 ;  /* 0x00000000080772ca */ /* 0x000fe400000e0000 */
[----:B------:R-:W-:-:S04]  /*9730*/  ISETP.NE.AND P0, PT, R9, 0x2, PT ;  /* 0x000000020900780c */ /* 0x000fc80003f05270 */
[----:B------:R-:W-:Y:S02]  /*9740*/  SEL R3, RZ, 0x1, P0 ;  /* 0x00000001ff037807 */ /* 0x000fe40000000000 */
[----:B------:R-:W-:Y:S02]  /*9750*/  SEL R9, R9, RZ, P0 ;  /* 0x000000ff09097207 */ /* 0x000fe40000000000 */
[----:B------:R-:W-:-:S03]  /*9760*/  LOP3.LUT R0, R10, R3, RZ, 0x3c, !PT ;  /* 0x000000030a007212 */ /* 0x000fc600078e3cff */
[----:B------:R1:W-:Y:S01]  /*9770*/  UTMALDG.4D [UR16], [UR6], desc[UR8] ;  /* 0x00000810060075b4 */ /* 0x0003e20008019000 */
[----:B------:R1:W-:Y:S02]  /*9780*/  UBLKCP.S.G [UR14], [UR22], UR10 ;  /* 0x0000000e160073ba */ /* 0x0003e4000800020a */
[----:B-1----:R-:W-:Y:S01]  /*9790*/  NOP ;  /* 0x0000000000007918 */ /* 0x002fe20000000000 */
.L_x_559:
[----:B------:R-:W-:Y:S05]  /*97a0*/  BSYNC B0 ;  /* 0x0000000000007941 */ /* 0x000fea0003800000 */
.L_x_557:
[----:B------:R-:W-:-:S03]  /*97b0*/  UMOV UR6, 0xffffffff ;  /* 0xffffffff00067882 */ /* 0x000fc60000000000 */
[----:B------:R-:W-:Y:S05]  /*97c0*/  BRA.DIV UR6, `(.L_x_579) ;  /* 0x0000000606907947 */ /* 0x000fea000b800000 */
[----:B------:R-:W-:-:S13]  /*97d0*/  ELECT P6, URZ, PT ;  /* 0x00000000003f782f */ /* 0x000fda00038c0000 */
.L_x_599:
[----:B------:R-:W-:Y:S05]  /*97e0*/  @!P6 BRA `(.L_x_474) ;  /* 0x000000000084e947 */ /* 0x000fea0003800000 */
[----:B------:R-:W3:Y:S02]  /*97f0*/  LDL.LU R2, [R1+0x10] ;  /* 0x0000100001027983 */ /* 0x000ee40000300800 */
[----:B---3--:R-:W-:-:S04]  /*9800*/  LOP3.LUT R2, R2, 0x2, RZ, 0xfc, !PT ;  /* 0x0000000202027812 */ /* 0x008fc800078efcff */
[----:B------:R-:W-:-:S13]  /*9810*/  ISETP.NE.AND P2, PT, R2, 0x3, PT ;  /* 0x000000030200780c */ /* 0x000fda0003f45270 */
[----:B------:R-:W-:Y:S05]  /*9820*/  @!P2 BRA `(.L_x_580) ;  /* 0x000000000004a947 */ /* 0x000fea0003800000 */
[----:B--2---:R-:W-:Y:S01]  /*9830*/  BPT.TRAP 0x1 ;  /* 0x000000040000795c */ /* 0x004fe20000300000 */
.L_x_580:
        /* <DEDUP_REMOVED lines=8> */
[----:B------:R-:W-:Y:S02]  /*98c0*/  SEL R5, RZ, 0x1, P1 ;  /* 0x00000001ff057807 */ /* 0x000fe40000800000 */
[----:B------:R-:W-:Y:S01]  /*98d0*/  SEL R3, R3, RZ, P1 ;  /* 0x000000ff03037207 */ /* 0x000fe20000800000 */
[----:B------:R-:W1:Y:S01]  /*98e0*/  SYNCS.PHASECHK.TRANS64.TRYWAIT P0, [R7+URZ], R4 ;  /* 0x00000004070075a7 */ /* 0x000e62000800017f */
[----:B------:R-:W-:-:S03]  /*98f0*/  LOP3.LUT R5, R0, R5, RZ, 0x3c, !PT ;  /* 0x0000000500057212 */ /* 0x000fc600078e3cff */
[----:B------:R-:W-:Y:S01]  /*9900*/  IMAD R11, R3, 0x8, R2 ;  /* 0x00000008030b7824 */ /* 0x000fe200078e0202 */
[----:B------:R-:W-:Y:S01]  /*9910*/  SHF.L.U32 R2, R5, 0x1f, RZ ;  /* 0x0000001f05027819 */ /* 0x000fe200000006ff */
[----:B-1----:R-:W-:Y:S06]  /*9920*/  @!P0 BRA `(.L_x_581) ;  /* 0x0000000400588947 */ /* 0x002fec0003800000 */
.L_x_600:
[----:B------:R-:W3:Y:S02]  /*9930*/  SYNCS.PHASECHK.TRANS64.TRYWAIT P0, [R11+URZ], R2 ;  /* 0x000000020b0075a7 */ /* 0x000ee4000800017f */
[----:B---3--:R-:W-:Y:S05]  /*9940*/  @!P0 BRA `(.L_x_582) ;  /* 0x0000000400648947 */ /* 0x008fea0003800000 */
.L_x_601:
[----:B------:R-:W-:Y:S05]  /*9950*/  @!P2 BRA `(.L_x_583) ;  /* 0x000000000004a947 */ /* 0x000fea0003800000 */
[----:B--2---:R-:W-:Y:S01]  /*9960*/  BPT.TRAP 0x1 ;  /* 0x000000040000795c */ /* 0x004fe20000300000 */
.L_x_583:
[----:B------:R-:W-:-:S04]  /*9970*/  VIADD R0, R6, 0x30c40 ;  /* 0x00030c4006007836 */ /* 0x000fc80000000000 */
[----:B------:R-:W-:-:S04]  /*9980*/  IMAD R9, R9, 0x8, R0 ;  /* 0x0000000809097824 */ /* 0x000fc800078e0200 */
[----:B------:R-:W4:Y:S02]  /*9990*/  SYNCS.PHASECHK.TRANS64.TRYWAIT P0, [R9+URZ], R4 ;  /* 0x00000004090075a7 */ /* 0x000f24000800017f */
[----:B----4-:R-:W-:Y:S05]  /*99a0*/  @!P0 BRA `(.L_x_584) ;  /* 0x0000000400608947 */ /* 0x010fea0003800000 */
.L_x_602:
[----:B------:R-:W-:-:S07]  /*99b0*/  IMAD R3, R3, 0x8, R0 ;  /* 0x0000000803037824 */ /* 0x000fce00078e0200 */
.L_x_585:
[----:B------:R1:W1:Y:S02]  /*99c0*/  SYNCS.PHASECHK.TRANS64.TRYWAIT P0, [R3+URZ], R2 ;  /* 0x00000002030075a7 */ /* 0x000264000800017f */
[----:B-1----:R-:W-:Y:S05]  /*99d0*/  @!P0 NANOSLEEP.SYNCS 0x989680 ;  /* 0x009896800000895d */ /* 0x002fea0003900000 */
[----:B------:R-:W1:Y:S02]  /*99e0*/  @!P0 SYNCS.PHASECHK.TRANS64 P0, [R3+URZ], R2 ;  /* 0x00000002030085a7 */ /* 0x000e64000800007f */
[----:B-1----:R-:W-:Y:S05]  /*99f0*/  @!P0 BRA `(.L_x_585) ;  /* 0xfffffffc00f08947 */ /* 0x002fea000383ffff */
.L_x_474:
[----:B--2---:R-:W-:Y:S05]  /*9a00*/  BSYNC B6 ;  /* 0x0000000000067941 */ /* 0x004fea0003800000 */
.L_x_468:
[----:B------:R-:W-:Y:S05]  /*9a10*/  EXIT ;  /* 0x000000000000794d */ /* 0x000fea0003800000 */
.L_x_484:
[----:B------:R-:W-:Y:S02]  /*9a20*/  IMAD.MOV.U32 R12, RZ, RZ, RZ ;  /* 0x000000ffff0c7224 */ /* 0x000fe400078e00ff */
[----:B------:R-:W-:Y:S02]  /*9a30*/  IMAD.MOV.U32 R11, RZ, RZ, 0x1f ;  /* 0x0000001fff0b7424 */ /* 0x000fe400078e00ff */
[----:B------:R-:W-:-:S07]  /*9a40*/  IMAD.MOV.U32 R15, RZ, RZ, -0x1 ;  /* 0xffffffffff0f7424 */ /* 0x000fce00078e00ff */
[----:B------:R-:W-:Y:S05]  /*9a50*/  WARPSYNC.COLLECTIVE R15, `(.L_x_586) ;  /* 0x000000000f087348 */ /* 0x000fea0003c00000 */
[----:B------:R1:W2:Y:S02]  /*9a60*/  SHFL.IDX P6, R14, R13, R12, R11 ;  /* 0x0000000c0d0e7389 */ /* 0x0002a400000c000b */
[----:B-12---:R-:W-:Y:S01]  /*9a70*/  ENDCOLLECTIVE ;  /* 0x000000000000791b */ /* 0x006fe20003800000 */
.L_x_586:
[----:B------:R-:W-:Y:S05]  /*9a80*/  BRA `(.L_x_587) ;  /* 0xffffff7400b87947 */ /* 0x000fea000383ffff */
.L_x_486:
[----:B--2---:R2:W3:Y:S02]  /*9a90*/  SYNCS.PHASECHK.TRANS64.TRYWAIT P0, [R226+URZ+0x30c00], R15 ;  /* 0x030c000fe20075a7 */ /* 0x0044e4000800017f */
[----:B---3--:R-:W-:Y:S05]  /*9aa0*/  @!P0 NANOSLEEP.SYNCS 0x989680 ;  /* 0x009896800000895d */ /* 0x008fea0003900000 */
[----:B------:R-:W3:Y:S02]  /*9ab0*/  @!P0 SYNCS.PHASECHK.TRANS64 P0, [R226+URZ+0x30c00], R15 ;  /* 0x030c000fe20085a7 */ /* 0x000ee4000800007f */
[----:B---3--:R-:W-:Y:S05]  /*9ac0*/  @!P0 BRA `(.L_x_486) ;  /* 0xfffffffc00f08947 */ /* 0x008fea000383ffff */
[----:B------:R-:W-:Y:S05]  /*9ad0*/  BRA `(.L_x_485) ;  /* 0xffffff78001c7947 */ /* 0x000fea000383ffff */
.L_x_490:
[----:B--2---:R2:W3:Y:S02]  /*9ae0*/  SYNCS.PHASECHK.TRANS64.TRYWAIT P1, [R9+URZ+0x30c10], R12 ;  /* 0x030c100c090075a7 */ /* 0x0044e4000802017f */
[----:B---3--:R-:W-:Y:S05]  /*9af0*/  @!P1 NANOSLEEP.SYNCS 0x989680 ;  /* 0x009896800000995d */ /* 0x008fea0003900000 */
[----:B------:R-:W3:Y:S02]  /*9b00*/  @!P1 SYNCS.PHASECHK.TRANS64 P1, [R9+URZ+0x30c10], R12 ;  /* 0x030c100c090095a7 */ /* 0x000ee4000802007f */
[----:B---3--:R-:W-:Y:S05]  /*9b10*/  @!P1 BRA `(.L_x_490) ;  /* 0xfffffffc00f09947 */ /* 0x008fea000383ffff */
[----:B------:R-:W-:Y:S05]  /*9b20*/  BRA `(.L_x_489) ;  /* 0xffffff7c00f07947 */ /* 0x000fea000383ffff */
.L_x_494:
[----:B------:R1:W1:Y:S02]  /*9b30*/  SYNCS.PHASECHK.TRANS64.TRYWAIT P1, [R9+URZ+0x30c30], R12 ;  /* 0x030c300c090075a7 */ /* 0x000264000802017f */
[----:B-1----:R-:W-:Y:S05]  /*9b40*/  @!P1 NANOSLEEP.SYNCS 0x989680 ;  /* 0x009896800000995d */ /* 0x002fea0003900000 */
[----:B------:R-:W1:Y:S02]  /*9b50*/  @!P1 SYNCS.PHASECHK.TRANS64 P1, [R9+URZ+0x30c30], R12 ;  /* 0x030c300c090095a7 */ /* 0x000e64000802007f */
[----:B-1----:R-:W-:Y:S05]  /*9b60*/  @!P1 BRA `(.L_x_494) ;  /* 0xfffffffc00f09947 */ /* 0x002fea000383ffff */
[----:B------:R-:W-:Y:S05]  /*9b70*/  BRA `(.L_x_493) ;  /* 0xffffff8400007947 */ /* 0x000fea000383ffff */
.L_x_560:
[----:B-1----:R1:W2:Y:S02]  /*9b80*/  SYNCS.PHASECHK.TRANS64.TRYWAIT P1, [R12+URZ+0x30c20], R3 ;  /* 0x030c20030c0075a7 */ /* 0x0022a4000802017f */
[----:B--2---:R-:W-:Y:S05]  /*9b90*/  @!P1 NANOSLEEP.SYNCS 0x989680 ;  /* 0x009896800000995d */ /* 0x004fea0003900000 */
[----:B------:R-:W2:Y:S02]  /*9ba0*/  @!P1 SYNCS.PHASECHK.TRANS64 P1, [R12+URZ+0x30c20], R3 ;  /* 0x030c20030c0095a7 */ /* 0x000ea4000802007f */
[----:B--2---:R-:W-:Y:S05]  /*9bb0*/  @!P1 BRA `(.L_x_560) ;  /* 0xfffffffc00f09947 */ /* 0x004fea000383ffff */
[----:B------:R-:W-:Y:S05]  /*9bc0*/  BRA `(.L_x_588) ;  /* 0xffffffe800107947 */ /* 0x000fea000383ffff */
.L_x_564:
[----:B-1----:R1:W2:Y:S02]  /*9bd0*/  SYNCS.PHASECHK.TRANS64.TRYWAIT P1, [R12+URZ+0x30c40], R21 ;  /* 0x030c40150c0075a7 */ /* 0x0022a4000802017f */
[----:B--2---:R-:W-:Y:S05]  /*9be0*/  @!P1 NANOSLEEP.SYNCS 0x989680 ;  /* 0x009896800000995d */ /* 0x004fea0003900000 */
[----:B------:R-:W2:Y:S02]  /*9bf0*/  @!P1 SYNCS.PHASECHK.TRANS64 P1, [R12+URZ+0x30c40], R21 ;  /* 0x030c40150c0095a7 */ /* 0x000ea4000802007f */
[----:B--2---:R-:W-:Y:S05]  /*9c00*/  @!P1 BRA `(.L_x_564) ;  /* 0xfffffffc00f09947 */ /* 0x004fea000383ffff */
[----:B------:R-:W-:Y:S05]  /*9c10*/  BRA `(.L_x_589) ;  /* 0xffffffec00287947 */ /* 0x000fea000383ffff */
.L_x_566:
[----:B--2---:R2:W3:Y:S02]  /*9c20*/  SYNCS.PHASECHK.TRANS64.TRYWAIT P1, [R12+URZ+0x30c28], R21 ;  /* 0x030c28150c0075a7 */ /* 0x0044e4000802017f */
[----:B---3--:R-:W-:Y:S05]  /*9c30*/  @!P1 NANOSLEEP.SYNCS 0x989680 ;  /* 0x009896800000995d */ /* 0x008fea0003900000 */
[----:B------:R-:W3:Y:S02]  /*9c40*/  @!P1 SYNCS.PHASECHK.TRANS64 P1, [R12+URZ+0x30c28], R21 ;  /* 0x030c28150c0095a7 */ /* 0x000ee4000802007f */
[----:B---3--:R-:W-:Y:S05]  /*9c50*/  @!P1 BRA `(.L_x_566) ;  /* 0xfffffffc00f09947 */ /* 0x008fea000383ffff */
[----:B------:R-:W-:Y:S05]  /*9c60*/  BRA `(.L_x_590) ;  /* 0xffffffec00a47947 */ /* 0x000fea000383ffff */
.L_x_568:
[----:B---3--:R3:W4:Y:S02]  /*9c70*/  SYNCS.PHASECHK.TRANS64.TRYWAIT P1, [R12+URZ+0x30c48], R21 ;  /* 0x030c48150c0075a7 */ /* 0x008724000802017f */
[----:B----4-:R-:W-:Y:S05]  /*9c80*/  @!P1 NANOSLEEP.SYNCS 0x989680 ;  /* 0x009896800000995d */ /* 0x010fea0003900000 */
[----:B------:R-:W4:Y:S02]  /*9c90*/  @!P1 SYNCS.PHASECHK.TRANS64 P1, [R12+URZ+0x30c48], R21 ;  /* 0x030c48150c0095a7 */ /* 0x000f24000802007f */
[----:B----4-:R-:W-:Y:S05]  /*9ca0*/  @!P1 BRA `(.L_x_568) ;  /* 0xfffffffc00f09947 */ /* 0x010fea000383ffff */
[----:B------:R-:W-:Y:S05]  /*9cb0*/  BRA `(.L_x_591) ;  /* 0xfffffff000007947 */ /* 0x000fea000383ffff */
.L_x_570:
[----:B------:R-:W-:-:S07]  /*9cc0*/  SHF.L.U32 R5, R10, 0x1f, RZ ;  /* 0x0000001f0a057819 */ /* 0x000fce00000006ff */
.L_x_592:
[----:B-1----:R1:W2:Y:S02]  /*9cd0*/  SYNCS.PHASECHK.TRANS64.TRYWAIT P1, [R12+URZ+0x30c20], R5 ;  /* 0x030c20050c0075a7 */ /* 0x0022a4000802017f */
[----:B--2---:R-:W-:Y:S05]  /*9ce0*/  @!P1 NANOSLEEP.SYNCS 0x989680 ;  /* 0x009896800000995d */ /* 0x004fea0003900000 */
[----:B------:R-:W2:Y:S02]  /*9cf0*/  @!P1 SYNCS.PHASECHK.TRANS64 P1, [R12+URZ+0x30c20], R5 ;  /* 0x030c20050c0095a7 */ /* 0x000ea4000802007f */
[----:B--2---:R-:W-:Y:S05]  /*9d00*/  @!P1 BRA `(.L_x_592) ;  /* 0xfffffffc00f09947 */ /* 0x004fea000383ffff */
[----:B------:R-:W-:Y:S05]  /*9d10*/  BRA `(.L_x_593) ;  /* 0xfffffff0006c7947 */ /* 0x000fea000383ffff */
.L_x_573:
[----:B-1----:R1:W2:Y:S02]  /*9d20*/  SYNCS.PHASECHK.TRANS64.TRYWAIT P1, [R12+URZ+0x30c40], R13 ;  /* 0x030c400d0c0075a7 */ /* 0x0022a4000802017f */
[----:B--2---:R-:W-:Y:S05]  /*9d30*/  @!P1 NANOSLEEP.SYNCS 0x989680 ;  /* 0x009896800000995d */ /* 0x004fea0003900000 */
[----:B------:R-:W2:Y:S02]  /*9d40*/  @!P1 SYNCS.PHASECHK.TRANS64 P1, [R12+URZ+0x30c40], R13 ;  /* 0x030c400d0c0095a7 */ /* 0x000ea4000802007f */
[----:B--2---:R-:W-:Y:S05]  /*9d50*/  @!P1 BRA `(.L_x_573) ;  /* 0xfffffffc00f09947 */ /* 0x004fea000383ffff */
[----:B------:R-:W-:Y:S05]  /*9d60*/  BRA `(.L_x_594) ;  /* 0xfffffff000e07947 */ /* 0x000fea000383ffff */
.L_x_575:
[----:B--2---:R2:W3:Y:S02]  /*9d70*/  SYNCS.PHASECHK.TRANS64.TRYWAIT P1, [R12+URZ+0x30c28], R13 ;  /* 0x030c280d0c0075a7 */ /* 0x0044e4000802017f */
[----:B---3--:R-:W-:Y:S05]  /*9d80*/  @!P1 NANOSLEEP.SYNCS 0x989680 ;  /* 0x009896800000995d */ /* 0x008fea0003900000 */
[----:B------:R-:W3:Y:S02]  /*9d90*/  @!P1 SYNCS.PHASECHK.TRANS64 P1, [R12+URZ+0x30c28], R13 ;  /* 0x030c280d0c0095a7 */ /* 0x000ee4000802007f */
[----:B---3--:R-:W-:Y:S05]  /*9da0*/  @!P1 BRA `(.L_x_575) ;  /* 0xfffffffc00f09947 */ /* 0x008fea000383ffff */
[----:B------:R-:W-:Y:S05]  /*9db0*/  BRA `(.L_x_595) ;  /* 0xfffffff400507947 */ /* 0x000fea000383ffff */
.L_x_577:
[----:B-1----:R1:W2:Y:S02]  /*9dc0*/  SYNCS.PHASECHK.TRANS64.TRYWAIT P0, [R13+URZ+0x30c40], R2 ;  /* 0x030c40020d0075a7 */ /* 0x0022a4000800017f */
[----:B--2---:R-:W-:Y:S05]  /*9dd0*/  @!P0 NANOSLEEP.SYNCS 0x989680 ;  /* 0x009896800000895d */ /* 0x004fea0003900000 */
[----:B------:R-:W2:Y:S02]  /*9de0*/  @!P0 SYNCS.PHASECHK.TRANS64 P0, [R13+URZ+0x30c40], R2 ;  /* 0x030c40020d0085a7 */ /* 0x000ea4000800007f */
[----:B--2---:R-:W-:Y:S05]  /*9df0*/  @!P0 BRA `(.L_x_577) ;  /* 0xfffffffc00f08947 */ /* 0x004fea000383ffff */
[----:B------:R-:W-:Y:S05]  /*9e00*/  BRA `(.L_x_596) ;  /* 0xfffffff400c07947 */ /* 0x000fea000383ffff */
.L_x_579:
[----:B------:R-:W-:Y:S01]  /*9e10*/  BSSY B0, `(.L_x_597) ;  /* 0x0000006000007945 */ /* 0x000fe20003800000 */
[----:B------:R-:W-:-:S07]  /*9e20*/  IMAD.MOV.U32 R15, RZ, RZ, -0x1 ;  /* 0xffffffffff0f7424 */ /* 0x000fce00078e00ff */
[----:B--2---:R-:W-:Y:S05]  /*9e30*/  WARPSYNC.COLLECTIVE R15, `(.L_x_598) ;  /* 0x000000000f0c7348 */ /* 0x004fea0003c00000 */
[----:B------:R-:W-:Y:S02]  /*9e40*/  ELECT P6, UR62, PT ;  /* 0x00000000003e782f */ /* 0x000fe400038c0000 */
[----:B------:R-:W-:Y:S01]  /*9e50*/  MOV R14, UR62 ;  /* 0x0000003e000e7c02 */ /* 0x000fe20008000f00 */
[----:B--2---:R-:W-:Y:S10]  /*9e60*/  ENDCOLLECTIVE ;  /* 0x000000000000791b */ /* 0x004ff40003800000 */
.L_x_598:
[----:B------:R-:W-:Y:S05]  /*9e70*/  BSYNC B0 ;  /* 0x0000000000007941 */ /* 0x000fea0003800000 */
.L_x_597:
[----:B------:R-:W-:Y:S05]  /*9e80*/  BRA `(.L_x_599) ;  /* 0xfffffff800547947 */ /* 0x000fea000383ffff */
.L_x_581:
[----:B-1----:R1:W3:Y:S02]  /*9e90*/  SYNCS.PHASECHK.TRANS64.TRYWAIT P0, [R7+URZ], R4 ;  /* 0x00000004070075a7 */ /* 0x0022e4000800017f */
[----:B---3--:R-:W-:Y:S05]  /*9ea0*/  @!P0 NANOSLEEP.SYNCS 0x989680 ;  /* 0x009896800000895d */ /* 0x008fea0003900000 */
[----:B------:R-:W3:Y:S02]  /*9eb0*/  @!P0 SYNCS.PHASECHK.TRANS64 P0, [R7+URZ], R4 ;  /* 0x00000004070085a7 */ /* 0x000ee4000800007f */
[----:B---3--:R-:W-:Y:S05]  /*9ec0*/  @!P0 BRA `(.L_x_581) ;  /* 0xfffffffc00f08947 */ /* 0x008fea000383ffff */
[----:B------:R-:W-:Y:S05]  /*9ed0*/  BRA `(.L_x_600) ;  /* 0xfffffff800947947 */ /* 0x000fea000383ffff */
.L_x_582:
[----:B---3--:R3:W4:Y:S02]  /*9ee0*/  SYNCS.PHASECHK.TRANS64.TRYWAIT P0, [R11+URZ], R2 ;  /* 0x000000020b0075a7 */ /* 0x008724000800017f */
[----:B----4-:R-:W-:Y:S05]  /*9ef0*/  @!P0 NANOSLEEP.SYNCS 0x989680 ;  /* 0x009896800000895d */ /* 0x010fea0003900000 */
[----:B------:R-:W4:Y:S02]  /*9f00*/  @!P0 SYNCS.PHASECHK.TRANS64 P0, [R11+URZ], R2 ;  /* 0x000000020b0085a7 */ /* 0x000f24000800007f */
[----:B----4-:R-:W-:Y:S05]  /*9f10*/  @!P0 BRA `(.L_x_582) ;  /* 0xfffffffc00f08947 */ /* 0x010fea000383ffff */
[----:B------:R-:W-:Y:S05]  /*9f20*/  BRA `(.L_x_601) ;  /* 0xfffffff800887947 */ /* 0x000fea000383ffff */
.L_x_584:
[----:B----4-:R4:W1:Y:S02]  /*9f30*/  SYNCS.PHASECHK.TRANS64.TRYWAIT P0, [R9+URZ], R4 ;  /* 0x00000004090075a7 */ /* 0x010864000800017f */
[----:B-1----:R-:W-:Y:S05]  /*9f40*/  @!P0 NANOSLEEP.SYNCS 0x989680 ;  /* 0x009896800000895d */ /* 0x002fea0003900000 */
[----:B------:R-:W1:Y:S02]  /*9f50*/  @!P0 SYNCS.PHASECHK.TRANS64 P0, [R9+URZ], R4 ;  /* 0x00000004090085a7 */ /* 0x000e64000800007f */
[----:B-1----:R-:W-:Y:S05]  /*9f60*/  @!P0 BRA `(.L_x_584) ;  /* 0xfffffffc00f08947 */ /* 0x002fea000383ffff */
[----:B------:R-:W-:Y:S05]  /*9f70*/  BRA `(.L_x_602) ;  /* 0xfffffff8008c7947 */ /* 0x000fea000383ffff */
.L_x_603:
        /* <DEDUP_REMOVED lines=16> */
.L_x_3697:


//--------------------- .text._ZN7cutlass13device_kernelIN5flash11enable_sm90INS1_16FlashAttnBwdSm90INS1_25CollectiveMainloopBwdSm90ILi2ELi2ELi2EN4cute5tupleIJNS5_1CILi1EEES8_S8_EEENS6_IJNS7_ILi128EEESA_NS7_ILi64EEEEEENS_6half_tEfNS_4arch4Sm90ELb0ELb0ELb0ELb1ELb1ELb1ELb0ELb0ELi2ELi1ELi2ELi2ELb0EEENS1_21CollectiveEpilogueBwdISC_SD_SF_Li256ELb1ELb0ELi1EEENS1_19SingleTileSchedulerILb1ELb0ELb0ELi128EEEEEEEEEvNT_6ParamsE --------------------------
	.section	.text._ZN7cutlass13device_kernelIN5flash11enable_sm90INS1_16FlashAttnBwdSm90INS1_25CollectiveMainloopBwdSm90ILi2ELi2ELi2EN4cute5tupleIJNS5_1CILi1EEES8_S8_EEENS6_IJNS7_ILi128EEESA_NS7_ILi64EEEEEENS_6half_tEfNS_4arch4Sm90ELb0ELb0ELb0ELb1ELb1ELb1ELb0ELb0ELi2ELi1ELi2ELi2ELb0EEENS1_21CollectiveEpilogueBwdISC_SD_SF_Li256ELb1ELb0ELi1EEENS1_19SingleTileSchedulerILb1ELb0ELb0ELi128EEEEEEEEEvNT_6ParamsE,"ax",@progbits
	.align	128
.text._ZN7cutlass13device_kernelIN5flash11enable_sm90INS1_16FlashAttnBwdSm90INS1_25CollectiveMainloopBwdSm90ILi2ELi2ELi2EN4cute5tupleIJNS5_1CILi1EEES8_S8_EEENS6_IJNS7_ILi128EEESA_NS7_ILi64EEEEEENS_6half_tEfNS_4arch4Sm90ELb0ELb0ELb0ELb1ELb1ELb1ELb0ELb0ELi2ELi1ELi2ELi2ELb0EEENS1_21CollectiveEpilogueBwdISC_SD_SF_Li256ELb1ELb0ELi1EEENS1_19SingleTileSchedulerILb1ELb0ELb0ELi128EEEEEEEEEvNT_6ParamsE:
        .type           _ZN7cutlass13device_kernelIN5flash11enable_sm90INS1_16FlashAttnBwdSm90INS1_25CollectiveMainloopBwdSm90ILi2ELi2ELi2EN4cute5tupleIJNS5_1CILi1EEES8_S8_EEENS6_IJNS7_ILi128EEESA_NS7_ILi64EEEEEENS_6half_tEfNS_4arch4Sm90ELb0ELb0ELb0ELb1ELb1ELb1ELb0ELb0ELi2ELi1ELi2ELi2ELb0EEENS1_21CollectiveEpilogueBwdISC_SD_SF_Li256ELb1ELb0ELi1EEENS1_19SingleTileSchedulerILb1ELb0ELb0ELi128EEEEEEEEEvNT_6ParamsE,@function
        .size           _ZN7cutlass13device_kernelIN5flash11enable_sm90INS1_16FlashAttnBwdSm90INS1_25CollectiveMainloopBwdSm90ILi2ELi2ELi2EN4cute5tupleIJNS5_1CILi1EEES8_S8_EEENS6_IJNS7_ILi128EEESA_NS7_ILi64EEEEEENS_6half_tEfNS_4arch4Sm90ELb0ELb0ELb0ELb1ELb1ELb1ELb0ELb0ELi2ELi1ELi2ELi2ELb0EEENS1_21CollectiveEpilogueBwdISC_SD_SF_Li256ELb1ELb0ELi1EEENS1_19SingleTileSchedulerILb1ELb0ELb0ELi128EEEEEEEEEvNT_6ParamsE,(.L_x_3698 - _ZN7cutlass13device_kernelIN5flash11enable_sm90INS1_16FlashAttnBwdSm90INS1_25CollectiveMainloopBwdSm90ILi2ELi2ELi2EN4cute5tupleIJNS5_1CILi1EEES8_S8_EEENS6_IJNS7_ILi128EEESA_NS7_ILi64EEEEEENS_6half_tEfNS_4arch4Sm90ELb0ELb0ELb0ELb1ELb1ELb1ELb0ELb0ELi2ELi1ELi2ELi2ELb0EEENS1_21CollectiveEpilogueBwdISC_SD_SF_Li256ELb1ELb0ELi1EEENS1_19SingleTileSchedulerILb1ELb0ELb0ELi128EEEEEEEEEvNT_6ParamsE)
        .other          _ZN7cutlass13device_kernelIN5flash11enable_sm90INS1_16FlashAttnBwdSm90INS1_25CollectiveMainloopBwdSm90ILi2ELi2ELi2EN4cute5tupleIJNS5_1CILi1EEES8_S8_EEENS6_IJNS7_ILi128EEESA_NS7_ILi64EEEEEENS_6half_tEfNS_4arch4Sm90ELb0ELb0ELb0ELb1ELb1ELb1ELb0ELb0ELi2ELi1ELi2ELi2ELb0EEENS1_21CollectiveEpilogueBwdISC_SD_SF_Li256ELb1ELb0ELi1EEENS1_19SingleTileSchedulerILb1ELb0ELb0ELi128EEEEEEEEEvNT_6ParamsE,@"STO_CUDA_ENTRY STV_DEFAULT"
_ZN7cutlass13device_kernelIN5flash11enable_sm90INS1_16FlashAttnBwdSm90INS1_25CollectiveMainloopBwdSm90ILi2ELi2ELi2EN4cute5tupleIJNS5_1CILi1EEES8_S8_EEENS6_IJNS7_ILi128EEESA_NS7_ILi64EEEEEENS_6half_tEfNS_4arch4Sm90ELb0ELb0ELb0ELb1ELb1ELb1ELb0ELb0ELi2ELi1ELi2ELi2ELb0EEENS1_21CollectiveEpilogueBwdISC_SD_SF_Li256ELb1ELb0ELi1EEENS1_19SingleTileSchedulerILb1ELb0ELb0ELi128EEEEEEEEEvNT_6ParamsE:
        /* <DEDUP_REMOVED lines=23> */
.L_x_605:
[----:B------:R-:W-:Y:S05]  /*0170*/  BSYNC B0 ;  /* 0x0000000000007941 */ /* 0x000fea0003800000 */
.L_x_604:
        /* <DEDUP_REMOVED lines=34> */
.L_x_606:
        /* <DEDUP_REMOVED lines=22> */
.L_x_607:
        /* <DEDUP_REMOVED lines=9> */
.L_x_610:
        /* <DEDUP_REMOVED lines=20> */
.L_x_611:
        /* <DEDUP_REMOVED lines=10> */
.L_x_613:
[----:B------:R-:W2:Y:S02]  /*0770*/  LDC R0, c[0x0][0x8bc] ;  /* 0x00022f00ff007b82 */ /* 0x000ea40000000800 */
.L_x_612:
        /* <DEDUP_REMOVED lines=19> */
.L_x_615:
        /* <DEDUP_REMOVED lines=10> */
.L_x_616:
        /* <DEDUP_REMOVED lines=8> */
.L_x_617:
        /* <DEDUP_REMOVED lines=9> */
.L_x_618:
        /* <DEDUP_REMOVED lines=55> */
.L_x_621:
        /* <DEDUP_REMOVED lines=15> */
.L_x_620:
        /* <DEDUP_REMOVED lines=22> */
.L_x_623:
        /* <DEDUP_REMOVED lines=15> */
.L_x_622:
[----:B------:R-:W-:Y:S01]  /*1110*/  SHF.R.S32.HI R3, RZ, 0x1f, R16 ;  /* 0x0000001fff037819 */ /* 0x000fe20000011410 */
[----:B------:R-:W-:-:S03]  /*1120*/  UMOV UR4, 0xffffffff ;  /* 0xffffffff00047882 */ /* 0x000fc60000000000 */
[----:B------:R-:W-:-:S04]  /*1130*/  LEA.HI R0, R3, R16, RZ, 0x7 ;  /* 0x0000001003007211 */ /* 0x000fc800078f38ff */
[----:B------:R-:W-:Y:S01]  /*1140*/  SHF.R.S32.HI R13, RZ, 0x7, R0 ;  /* 0x00000007ff0d7819 */ /* 0x000fe20000011400 */
[----:B------:R-:W-:Y:S06]  /*1150*/  BRA.DIV UR4, `(.L_x_624) ;  /* 0x0000009204307947 */ /* 0x000fec000b800000 */
[----:B------:R1:W2:Y:S02]  /*1160*/  SHFL.IDX PT, R14, R13, RZ, 0x1f ;  /* 0x00001fff0d0e7589 */ /* 0x0002a400000e0000 */
.L_x_743:
        /* <DEDUP_REMOVED lines=30> */
.L_x_625:
        /* <DEDUP_REMOVED lines=108> */
.L_x_637:
[----:B------:R-:W-:-:S13]  /*1a10*/  ISETP.NE.AND P0, PT, R4, 0x3, PT ;  /* 0x000000030400780c */ /* 0x000fda0003f05270 */
[----:B-1----:R-:W-:Y:S05]  /*1a20*/  @!P0 BRA `(.L_x_627) ;  /* 0x0000000000048947 */ /* 0x002fea0003800000 */
[----:B------:R-:W-:Y:S01]  /*1a30*/  BPT.TRAP 0x1 ;  /* 0x000000040000795c */ /* 0x000fe20000300000 */
.L_x_627:
[----:B------:R-:W-:Y:S01]  /*1a40*/  IMAD R9, R7, 0x8, R226 ;  /* 0x0000000807097824 */ /* 0x000fe200078e02e2 */
[----:B------:R-:W-:-:S04]  /*1a50*/  SHF.L.U32 R12, R6, 0x1f, RZ ;  /* 0x0000001f060c7819 */ /* 0x000fc800000006ff */
[----:B------:R1:W2:Y:S01]  /*1a60*/  SYNCS.PHASECHK.TRANS64.TRYWAIT P1, [R9+URZ+0x30c10], R12 ;  /* 0x030c100c090075a7 */ /* 0x0002a2000802017f */
[----:B------:R-:W-:Y:S05]  /*1a70*/  @!P0 BRA `(.L_x_628) ;  /* 0x0000000000048947 */ /* 0x000fea0003800000 */
[----:B------:R-:W-:Y:S01]  /*1a80*/  BPT.TRAP 0x1 ;  /* 0x000000040000795c */ /* 0x000fe20000300000 */
.L_x_628:
[----:B------:R-:W-:-:S05]  /*1a90*/  VIADD R10, R226, 0x10000 ;  /* 0x00010000e20a7836 */ /* 0x000fca0000000000 */
[----:B------:R-:W-:-:S04]  /*1aa0*/  SHF.R.U32.HI R10, RZ, 0x4, R10 ;  /* 0x00000004ff0a7819 */ /* 0x000fc8000001160a */
[----:B------:R-:W-:Y:S01]  /*1ab0*/  LOP3.LUT R10, R10, 0x3fff, RZ, 0xc0, !PT ;  /* 0x00003fff0a0a7812 */ /* 0x000fe200078ec0ff */
[----:B--2---:R-:W-:Y:S06]  /*1ac0*/  @P1 BRA `(.L_x_629) ;  /* 0x0000000000081947 */ /* 0x004fec0003800000 */
[----:B------:R-:W2:Y:S02]  /*1ad0*/  SYNCS.PHASECHK.TRANS64.TRYWAIT P1, [R9+URZ+0x30c10], R12 ;  /* 0x030c100c090075a7 */ /* 0x000ea4000802017f */
[----:B--2---:R-:W-:Y:S05]  /*1ae0*/  @!P1 BRA `(.L_x_630) ;  /* 0x0000008400fc9947 */ /* 0x004fea0003800000 */
.L_x_629:
        /* <DEDUP_REMOVED lines=63> */
.L_x_631:
[----:B------:R1:W1:Y:S01]  /*1ee0*/  SYNCS.PHASECHK.TRANS64.TRYWAIT P1, [R9+URZ+0x30c30], R12 ;  /* 0x030c300c090075a7 */ /* 0x000262000802017f */
[----:B------:R-:W-:Y:S05]  /*1ef0*/  @!P0 BRA `(.L_x_632) ;  /* 0x0000000000048947 */ /* 0x000fea0003800000 */
[----:B------:R-:W-:Y:S01]  /*1f00*/  BPT.TRAP 0x1 ;  /* 0x000000040000795c */ /* 0x000fe20000300000 */
.L_x_632:
[----:B------:R-:W-:-:S05]  /*1f10*/  VIADD R11, R226, 0x18000 ;  /* 0x00018000e20b7836 */ /* 0x000fca0000000000 */
[----:B------:R-:W-:-:S04]  /*1f20*/  SHF.R.U32.HI R11, RZ, 0x4, R11 ;  /* 0x00000004ff0b7819 */ /* 0x000fc8000001160b */
[----:B------:R-:W-:-:S04]  /*1f30*/  LOP3.LUT R218, R11, 0x3fff, RZ, 0xc0, !PT ;  /* 0x00003fff0bda7812 */ /* 0x000fc800078ec0ff */
[----:B------:R-:W-:Y:S01]  /*1f40*/  LOP3.LUT R14, R218, 0x10000, RZ, 0xfc, !PT ;  /* 0x00010000da0e7812 */ /* 0x000fe200078efcff */
[----:B-1----:R-:W-:Y:S06]  /*1f50*/  @P1 BRA `(.L_x_633) ;  /* 0x0000000000081947 */ /* 0x002fec0003800000 */
[----:B------:R-:W1:Y:S02]  /*1f60*/  SYNCS.PHASECHK.TRANS64.TRYWAIT P1, [R9+URZ+0x30c30], R12 ;  /* 0x030c300c090075a7 */ /* 0x000e64000802017f */
[----:B-1----:R-:W-:Y:S05]  /*1f70*/  @!P1 BRA `(.L_x_634) ;  /* 0x0000008000ec9947 */ /* 0x002fea0003800000 */
.L_x_633:
        /* <DEDUP_REMOVED lines=619> */
.L_x_635:
        /* <DEDUP_REMOVED lines=68> */
.L_x_636:
        /* <DEDUP_REMOVED lines=45> */
.L_x_619:
        /* <DEDUP_REMOVED lines=116> */
.L_x_639:
        /* <DEDUP_REMOVED lines=49> */
.L_x_641:
[----:B------:R-:W-:Y:S05]  /*5790*/  BSYNC B0 ;  /* 0x0000000000007941 */ /* 0x000fea0003800000 */
.L_x_640:
        /* <DEDUP_REMOVED lines=17> */
.L_x_643:
[----:B------:R-:W-:Y:S05]  /*58b0*/  BSYNC B0 ;  /* 0x0000000000007941 */ /* 0x000fea0003800000 */
.L_x_642:
        /* <DEDUP_REMOVED lines=17> */
.L_x_645:
[----:B------:R-:W-:Y:S05]  /*59d0*/  BSYNC B0 ;  /* 0x0000000000007941 */ /* 0x000fea0003800000 */
.L_x_644:
        /* <DEDUP_REMOVED lines=18> */
.L_x_647:
[----:B------:R-:W-:Y:S05]  /*5b00*/  BSYNC B0 ;  /* 0x0000000000007941 */ /* 0x000fea0003800000 */
.L_x_646:
        /* <DEDUP_REMOVED lines=24> */
.L_x_649:
[----:B------:R-:W-:Y:S05]  /*5c90*/  BSYNC B0 ;  /* 0x0000000000007941 */ /* 0x000fea0003800000 */
.L_x_648:
        /* <DEDUP_REMOVED lines=15> */
.L_x_651:
[----:B------:R-:W-:Y:S05]  /*5d90*/  BSYNC B0 ;  /* 0x0000000000007941 */ /* 0x000fea0003800000 */
.L_x_650:
        /* <DEDUP_REMOVED lines=15> */
.L_x_653:
[----:B------:R-:W-:Y:S05]  /*5e90*/  BSYNC B0 ;  /* 0x0000000000007941 */ /* 0x000fea0003800000 */
.L_x_652:
        /* <DEDUP_REMOVED lines=15> */
.L_x_638:
        /* <DEDUP_REMOVED lines=40> */
.L_x_654:
        /* <DEDUP_REMOVED lines=39> */
.L_x_656:
[----:B------:R-:W-:Y:S05]  /*6480*/  BSYNC B0 ;  /* 0x0000000000007941 */ /* 0x000fea0003800000 */
.L_x_655:
        /* <DEDUP_REMOVED lines=19> */
.L_x_658:
[----:B------:R-:W-:Y:S05]  /*65c0*/  BSYNC B0 ;  /* 0x0000000000007941 */ /* 0x000fea0003800000 */
.L_x_657:
        /* <DEDUP_REMOVED lines=15> */
.L_x_660:
[----:B------:R-:W-:Y:S05]  /*66c0*/  BSYNC B0 ;  /* 0x0000000000007941 */ /* 0x000fea0003800000 */
.L_x_659:
        /* <DEDUP_REMOVED lines=15> */
.L_x_662:
[----:B------:R-:W-:Y:S05]  /*67c0*/  BSYNC B0 ;  /* 0x0000000000007941 */ /* 0x000fea0003800000 */
.L_x_661:
        /* <DEDUP_REMOVED lines=21> */
.L_x_664:
[----:B------:R-:W-:Y:S05]  /*6920*/  BSYNC B0 ;  /* 0x0000000000007941 */ /* 0x000fea0003800000 */
.L_x_663:
        /* <DEDUP_REMOVED lines=15> */
.L_x_666:
[----:B------:R-:W-:Y:S05]  /*6a20*/  BSYNC B0 ;  /* 0x0000000000007941 */ /* 0x000fea0003800000 */
.L_x_665:
        /* <DEDUP_REMOVED lines=15> */
.L_x_668:
[----:B------:R-:W-:Y:S05]  /*6b20*/  BSYNC B0 ;  /* 0x0000000000007941 */ /* 0x000fea0003800000 */
.L_x_667:
        /* <DEDUP_REMOVED lines=15> */
.L_x_609:
        /* <DEDUP_REMOVED lines=9> */
[----:B------:R-:W1:Y:S01]  /*6cb0*/  S2UR UR24, SR_CTAID.X ;  /* 0x00000000001879c3 */ /* 0x000e620000002500 */
[----:B------:R-:W-:-:S04]  /*6cc0*/  ISETP.NE.U32.AND P0, PT, RZ, UR4, PT ;  /* 0x00000004ff007c0c */ /* 0x000fc8000bf05070 */
[----:B------:R-:W-:-:S03]  /*6cd0*/  ISETP.NE.AND.EX P0, PT, RZ, UR5, PT, P0 ;  /* 0x00000005ff007c0c */ /* 0x000fc6000bf05300 */
[----:B------:R-:W2:Y:S10]  /*6ce0*/  S2UR UR12, SR_CTAID.Z ;  /* 0x00000000000c79c3 */ /* 0x000eb40000002700 */
[----:B------:R-:W-:Y:S05]  /*6cf0*/  @!P0 BRA `(.L_x_670) ;  /* 0x00000000001c8947 */ /* 0x000fea0003800000 */
[----:B------:R-:W-:Y:S02]  /*6d00*/  ULDC.64 UR4, c[0x0][0x8d8] ;  /* 0x0002360000047ab9 */ /* 0x000fe40000000a00 */
[----:B--2---:R-:W-:-:S06]  /*6d10*/  UIMAD.WIDE UR4, UR12, 0x4, UR4 ;  /* 0x000000040c0478a5 */ /* 0x004fcc000f8e0204 */
[----:B------:R-:W-:Y:S02]  /*6d20*/  IMAD.U32 R2, RZ, RZ, UR4 ;  /* 0x00000004ff027e24 */ /* 0x000fe4000f8e00ff */
[----:B------:R-:W-:-:S05]  /*6d30*/  IMAD.U32 R3, RZ, RZ, UR5 ;  /* 0x00000005ff037e24 */ /* 0x000fca000f8e00ff */
[----:B------:R-:W2:Y:S02]  /*6d40*/  LDG.E R2, desc[UR38][R2.64] ;  /* 0x0000002602027981 */ /* 0x000ea4000c1e1900 */
[----:B--2---:R-:W-:Y:S01]  /*6d50*/  R2UR UR4, R2 ;  /* 0x00000000020472ca */ /* 0x004fe200000e0000 */
[----:B------:R-:W-:-:S14]  /*6d60*/  BRA `(.L_x_671) ;  /* 0x0000000000387947 */ /* 0x000fdc0003800000 */
.L_x_670:
[----:B------:R-:W-:Y:S02]  /*6d70*/  ULDC.64 UR4, c[0x0][0x8d0] ;  /* 0x0002340000047ab9 */ /* 0x000fe40000000a00 */
[----:B------:R-:W-:-:S04]  /*6d80*/  ISETP.NE.U32.AND P0, PT, RZ, UR4, PT ;  /* 0x00000004ff007c0c */ /* 0x000fc8000bf05070 */
[----:B------:R-:W-:-:S13]  /*6d90*/  ISETP.NE.AND.EX P0, PT, RZ, UR5, PT, P0 ;  /* 0x00000005ff007c0c */ /* 0x000fda000bf05300 */
[----:B------:R-:W-:Y:S05]  /*6da0*/  @!P0 BRA `(.L_x_672) ;  /* 0x0000000000248947 */ /* 0x000fea0003800000 */
[----:B------:R-:W-:Y:S02]  /*6db0*/  ULDC.64 UR4, c[0x0][0x8d0] ;  /* 0x0002340000047ab9 */ /* 0x000fe40000000a00 */
[----:B--2---:R-:W-:-:S06]  /*6dc0*/  UIMAD.WIDE UR4, UR12, 0x4, UR4 ;  /* 0x000000040c0478a5 */ /* 0x004fcc000f8e0204 */
[----:B------:R-:W-:Y:S02]  /*6dd0*/  IMAD.U32 R2, RZ, RZ, UR4 ;  /* 0x00000004ff027e24 */ /* 0x000fe4000f8e00ff */
[----:B------:R-:W-:-:S05]  /*6de0*/  IMAD.U32 R3, RZ, RZ, UR5 ;  /* 0x00000005ff037e24 */ /* 0x000fca000f8e00ff */
[----:B------:R-:W2:Y:S04]  /*6df0*/  LDG.E R0, desc[UR38][R2.64] ;  /* 0x0000002602007981 */ /* 0x000ea8000c1e1900 */
[----:B------:R-:W2:Y:S02]  /*6e00*/  LDG.E R5, desc[UR38][R2.64+0x4] ;  /* 0x0000042602057981 */ /* 0x000ea4000c1e1900 */
[----:B--2---:R-:W-:-:S05]  /*6e10*/  IMAD.IADD R0, R5, 0x1, -R0 ;  /* 0x0000000105007824 */ /* 0x004fca00078e0a00 */
[----:B------:R-:W-:Y:S01]  /*6e20*/  R2UR UR4, R0 ;  /* 0x00000000000472ca */ /* 0x000fe200000e0000 */
[----:B------:R-:W-:-:S14]  /*6e30*/  BRA `(.L_x_671) ;  /* 0x0000000000047947 */ /* 0x000fdc0003800000 */
.L_x_672:
[----:B------:R-:W-:-:S05]  /*6e40*/  ULDC UR4, c[0x0][0x8bc] ;  /* 0x00022f0000047ab9 */ /* 0x000fca0000000800 */
.L_x_671:
[----:B-1----:R-:W-:-:S04]  /*6e50*/  USHF.L.U32 UR5, UR24, 0x7, URZ ;  /* 0x0000000718057899 */ /* 0x002fc8000800063f */
[----:B------:R-:W-:-:S04]  /*6e60*/  UISETP.GE.AND UP0, UPT, UR5, UR4, UPT ;  /* 0x000000040500728c */ /* 0x000fc8000bf06270 */
[----:B--2---:R-:W-:-:S06]  /*6e70*/  USEL UR12, UR12, 0xffffffff, !UP0 ;  /* 0xffffffff0c0c7887 */ /* 0x004fcc000c000000 */
        /* <DEDUP_REMOVED lines=23> */
[----:B------:R-:W3:-:S12]  /*6ff0*/  S2UR UR11, SR_CTAID.Y ;  /* 0x00000000000b79c3 */ /* 0x000ed80000002600 */
[----:B--2---:R-:W-:-:S13]  /*7000*/  @P2 R2UR UR4, R6 ;  /* 0x00000000060422ca */ /* 0x004fda00000e0000 */
[----:B------:R-:W-:-:S04]  /*7010*/  @UP0 ULEA UR4, UR12, UR4, 0x7 ;  /* 0x000000040c040291 */ /* 0x000fc8000f8e383f */
[----:B------:R-:W-:-:S04]  /*7020*/  @UP0 USHF.R.S32.HI UR5, URZ, 0x1f, UR4 ;  /* 0x0000001f3f050899 */ /* 0x000fc80008011404 */
[----:B------:R-:W-:-:S04]  /*7030*/  @UP0 ULEA.HI UR5, UR5, UR4, URZ, 0x7 ;  /* 0x0000000405050291 */ /* 0x000fc8000f8f383f */
[----:B------:R-:W-:Y:S01]  /*7040*/  @UP0 USHF.L.U32 UR5, UR5, 0x6, URZ ;  /* 0x0000000605050899 */ /* 0x000fe2000800063f */
[----:B-1-3--:R-:W-:Y:S11]  /*7050*/  @P1 BRA `(.L_x_673) ;  /* 0x0000000000101947 */ /* 0x00aff60003800000 */
[----:B------:R-:W-:Y:S05]  /*7060*/  @!P0 BRA `(.L_x_673) ;  /* 0x00000000000c8947 */ /* 0x000fea0003800000 */
[----:B------:R-:W2:Y:S04]  /*7070*/  LDG.E R5, desc[UR38][R2.64] ;  /* 0x0000002602057981 */ /* 0x000ea8000c1e1900 */
[----:B-----5:R-:W2:Y:S02]  /*7080*/  LDG.E R0, desc[UR38][R2.64+0x4] ;  /* 0x0000042602007981 */ /* 0x020ea4000c1e1900 */
[----:B--2---:R-:W-:-:S07]  /*7090*/  IMAD.IADD R0, R0, 0x1, -R5 ;  /* 0x0000000100007824 */ /* 0x004fce00078e0a05 */
.L_x_673:
[----:B-----5:R-:W-:Y:S01]  /*70a0*/  ISETP.GE.AND P0, PT, R0, 0x1, PT ;  /* 0x000000010000780c */ /* 0x020fe20003f06270 */
[----:B------:R-:W-:Y:S01]  /*70b0*/  @UP0 ULOP3.LUT UR5, UR5, 0xffffe000, URZ, 0xc0, !UPT ;  /* 0xffffe00005050892 */ /* 0x000fe2000f8ec03f */
[----:B------:R-:W-:Y:S01]  /*70c0*/  UMOV UR6, URZ ;  /* 0x0000003f00067c82 */ /* 0x000fe20008000000 */
[----:B------:R-:W-:Y:S02]  /*70d0*/  UMOV UR7, URZ ;  /* 0x0000003f00077c82 */ /* 0x000fe40008000000 */
[----:B------:R-:W-:Y:S02]  /*70e0*/  @UP0 USHF.R.S32.HI UR4, URZ, 0x1f, UR5 ;  /* 0x0000001f3f040899 */ /* 0x000fe40008011405 */
[----:B------:R-:W-:Y:S01]  /*70f0*/  USHF.R.S32.HI UR19, URZ, 0x1f, UR11 ;  /* 0x0000001f3f137899 */ /* 0x000fe2000801140b */
[----:B------:R-:W-:-:S04]  /*7100*/  @UP0 UMOV UR6, UR5 ;  /* 0x0000000500060c82 */ /* 0x000fc80008000000 */
[----:B------:R-:W-:Y:S01]  /*7110*/  @UP0 UMOV UR7, UR4 ;  /* 0x0000000400070c82 */ /* 0x000fe20008000000 */
[----:B------:R-:W-:Y:S06]  /*7120*/  @!P0 BRA `(.L_x_614) ;  /* 0x0000003000348947 */ /* 0x000fec0003800000 */
[----:B------:R-:W1:Y:S01]  /*7130*/  S2R R4, SR_TID.X ;  /* 0x0000000000047919 */ /* 0x000e620000002100 */
        /* <DEDUP_REMOVED lines=8> */
[----:B------:R-:W-:Y:S01]  /*71c0*/  USEL UR18, UR12, URZ, !UP0 ;  /* 0x0000003f0c127287 */ /* 0x000fe2000c000000 */
[----:B------:R-:W-:Y:S01]  /*71d0*/  LEA.HI R3, R3, R2, RZ, 0x7 ;  /* 0x0000000203037211 */ /* 0x000fe200078f38ff */
[----:B------:R-:W-:Y:S01]  /*71e0*/  USEL UR4, UR4, URZ, !UP0 ;  /* 0x0000003f04047287 */ /* 0x000fe2000c000000 */
[----:B------:R-:W-:Y:S01]  /*71f0*/  ULDC UR10, c[0x0][0x288] ;  /* 0x0000a200000a7ab9 */ /* 0x000fe20000000800 */
[----:B------:R-:W-:Y:S01]  /*7200*/  UIADD3 UR8, UP0, UR6, UR14, URZ ;  /* 0x0000000e06087290 */ /* 0x000fe2000ff1e03f */
[----:B------:R-:W-:Y:S01]  /*7210*/  SHF.R.S32.HI R3, RZ, 0x7, R3 ;  /* 0x00000007ff037819 */ /* 0x000fe20000011403 */
[----:B------:R-:W-:Y:S01]  /*7220*/  UIADD3 UR5, UR15, UR5, URZ ;  /* 0x000000050f057290 */ /* 0x000fe2000fffe03f */
[----:B------:R-:W-:Y:S01]  /*7230*/  ULDC UR9, c[0x0][0x760] ;  /* 0x0001d80000097ab9 */ /* 0x000fe20000000800 */
[----:B------:R-:W-:Y:S01]  /*7240*/  ULDC.64 UR16, c[0x0][0x2e0] ;  /* 0x0000b80000107ab9 */ /* 0x000fe20000000a00 */
[----:B------:R-:W-:Y:S01]  /*7250*/  UIMAD UR12, UR12, UR10, URZ ;  /* 0x0000000a0c0c72a4 */ /* 0x000fe2000f8e023f */
[----:B------:R-:W-:Y:S01]  /*7260*/  VIMNMX R3, R3, 0x1, !PT ;  /* 0x0000000103037848 */ /* 0x000fe20007fe0100 */
[----:B------:R-:W-:-:S02]  /*7270*/  UIMAD UR10, UR10, UR9, URZ ;  /* 0x000000090a0a72a4 */ /* 0x000fc4000f8e023f */
[----:B------:R-:W-:Y:S01]  /*7280*/  UIADD3.X UR9, UR7, UR5, URZ, UP0, !UPT ;  /* 0x0000000507097290 */ /* 0x000fe200087fe43f */
[----:B------:R-:W-:Y:S01]  /*7290*/  LOP3.LUT R6, R3, 0x1, RZ, 0xc0, !PT ;  /* 0x0000000103067812 */ /* 0x000fe200078ec0ff */
[----:B------:R-:W-:Y:S02]  /*72a0*/  UIMAD UR4, UR4, UR16, URZ ;  /* 0x00000010040472a4 */ /* 0x000fe4000f8e023f */
[----:B------:R-:W-:Y:S02]  /*72b0*/  UIADD3 UR11, UP0, UR12, UR11, URZ ;  /* 0x0000000b0c0b7290 */ /* 0x000fe4000ff1e03f */
[----:B------:R-:W-:Y:S01]  /*72c0*/  UIMAD UR13, UR18, UR17, UR4 ;  /* 0x00000011120d72a4 */ /* 0x000fe2000f8e0204 */
[----:B-1----:R-:W-:Y:S01]  /*72d0*/  LOP3.LUT R0, R4, 0x1f, RZ, 0xc0, !PT ;  /* 0x0000001f04007812 */ /* 0x002fe200078ec0ff */
[----:B------:R-:W-:Y:S01]  /*72e0*/  UIMAD.WIDE.U32 UR8, UR18, UR16, UR8 ;  /* 0x00000010120872a5 */ /* 0x000fe2000f8e0008 */
[----:B------:R-:W-:Y:S01]  /*72f0*/  ELECT P0, URZ, PT ;  /* 0x00000000003f782f */ /* 0x000fe20003800000 */
[----:B------:R-:W-:-:S02]  /*7300*/  ULEA.HI.X.SX32 UR12, UR12, UR19, 0x1, UP0 ;  /* 0x000000130c0c7291 */ /* 0x000fc400080f0e3f */
[----:B------:R-:W-:Y:S01]  /*7310*/  UIADD3 UR25, UR9, UR13, URZ ;  /* 0x0000000d09197290 */ /* 0x000fe2000fffe03f */
[----:B------:R-:W-:Y:S01]  /*7320*/  UMOV UR4, URZ ;  /* 0x0000003f00047c82 */ /* 0x000fe20008000000 */
[----:B------:R-:W-:Y:S10]  /*7330*/  @!P1 BRA `(.L_x_674) ;  /* 0x0000000800bc9947 */ /* 0x000ff40003800000 */
[----:B------:R-:W-:Y:S01]  /*7340*/  UMOV UR4, UR14 ;  /* 0x0000000e00047c82 */ /* 0x000fe20008000000 */
[----:B------:R-:W-:Y:S01]  /*7350*/  ULDC.64 UR14, c[0x0][0x2c0] ;  /* 0x0000b000000e7ab9 */ /* 0x000fe20000000a00 */
[----:B------:R-:W-:Y:S01]  /*7360*/  UIMAD.WIDE.U32 UR4, UR18, UR16, UR4 ;  /* 0x00000010120472a5 */ /* 0x000fe2000f8e0004 */
[----:B------:R-:W-:-:S03]  /*7370*/  IMAD.IADD R4, R3, 0x1, -R6 ;  /* 0x0000000103047824 */ /* 0x000fc600078e0a06 */
        /* <DEDUP_REMOVED lines=12> */
.L_x_699:
        /* <DEDUP_REMOVED lines=17> */
.L_x_677:
[----:B------:R-:W2:Y:S04]  /*7550*/  LDG.E.STRONG.GPU R5, desc[UR38][R2.64] ;  /* 0x0000002602057981 */ /* 0x000ea8000c1ef900 */
[----:B--2---:R-:W-:Y:S01]  /*7560*/  CCTL.IVALL ;  /* 0x00000000ff00798f */ /* 0x004fe20002000000 */
[----:B------:R-:W-:Y:S05]  /*7570*/  YIELD ;  /* 0x0000000000007946 */ /* 0x000fea0003800000 */
[----:B------:R-:W-:-:S13]  /*7580*/  ISETP.NE.AND P1, PT, R5, UR24, PT ;  /* 0x0000001805007c0c */ /* 0x000fda000bf25270 */
[----:B------:R-:W-:Y:S05]  /*7590*/  @P1 BRA `(.L_x_677) ;  /* 0xfffffffc00ec1947 */ /* 0x000fea000383ffff */
.L_x_676:
[----:B------:R-:W-:Y:S05]  /*75a0*/  BSYNC B0 ;  /* 0x0000000000007941 */ /* 0x000fea0003800000 */
.L_x_675:
[----:B------:R-:W-:-:S03]  /*75b0*/  UMOV UR22, 0xffffffff ;  /* 0xffffffff00167882 */ /* 0x000fc60000000000 */
[----:B------:R-:W-:Y:S05]  /*75c0*/  BRA.DIV UR22, `(.L_x_678) ;  /* 0x0000002e166c7947 */ /* 0x000fea000b800000 */
[----:B------:R-:W-:Y:S01]  /*75d0*/  NOP ;  /* 0x0000000000007918 */ /* 0x000fe20000000000 */
.L_x_746:
        /* <DEDUP_REMOVED lines=8> */
[----:B------:R-:W-:Y:S02]  /*7660*/  UIADD3 UR33, UP0, UR22, UR8, URZ ;  /* 0x0000000816217290 */ /* 0x000fe4000ff1e03f */
[----:B-1----:R-:W-:Y:S02]  /*7670*/  ULEA UR32, UR32, UR23, 0x18 ;  /* 0x0000001720207291 */ /* 0x002fe4000f8ec03f */
[----:B------:R-:W-:Y:S02]  /*7680*/  ULEA.HI.X.SX32 UR23, UR22, UR25, 0x1, UP0 ;  /* 0x0000001916177291 */ /* 0x000fe400080f0e3f */
[----:B------:R-:W-:-:S02]  /*7690*/  ULEA UR22, UP0, UR33, UR28, 0x2 ;  /* 0x0000001c21167291 */ /* 0x000fc4000f80103f */
[----:B------:R-:W-:Y:S02]  /*76a0*/  UIADD3 UR28, UR32, 0x8000, URZ ;  /* 0x00008000201c7890 */ /* 0x000fe4000fffe03f */
[----:B------:R-:W-:Y:S01]  /*76b0*/  ULEA.HI.X UR23, UR33, UR29, UR23, 0x2, UP0 ;  /* 0x0000001d21177291 */ /* 0x000fe200080f1417 */
[----:B------:R-:W-:Y:S02]  /*76c0*/  UMOV UR32, 0x0 ;  /* 0x0000000000207882 */ /* 0x000fe40000000000 */
[----:B------:R-:W-:Y:S01]  /*76d0*/  UMOV UR29, 0x400 ;  /* 0x00000400001d7882 */ /* 0x000fe20000000000 */
[----:B------:R-:W-:-:S05]  /*76e0*/  UMOV UR33, 0x14f00000 ;  /* 0x14f0000000217882 */ /* 0x000fca0000000000 */
[----:B------:R1:W-:Y:S02]  /*76f0*/  UBLKRED.G.S.ADD.F32.RN [UR22], [UR28], UR29, desc[UR32] ;  /* 0x000020161c0073bb */ /* 0x0003e400080a141d */
[----:B-1----:R0:W-:Y:S02]  /*7700*/  UTMACMDFLUSH ;  /* 0x00000000000079b7 */ /* 0x0021e40000000000 */
.L_x_680:
[----:B------:R-:W-:Y:S05]  /*7710*/  BSYNC B0 ;  /* 0x0000000000007941 */ /* 0x000fea0003800000 */
.L_x_679:
        /* <DEDUP_REMOVED lines=13> */
.L_x_682:
[----:B------:R-:W-:Y:S05]  /*77f0*/  BSYNC B0 ;  /* 0x0000000000007941 */ /* 0x000fea0003800000 */
.L_x_681:
[----:B------:R-:W-:Y:S06]  /*7800*/  BAR.ARV 0xa, 0xa0 ;  /* 0x0282800000007b1d */ /* 0x000fec0000002000 */
[----:B------:R-:W-:Y:S04]  /*7810*/  BSSY B0, `(.L_x_683) ;  /* 0x0000003000007945 */ /* 0x000fe80003800000 */
[----:B------:R-:W-:Y:S05]  /*7820*/  @!P0 BRA `(.L_x_684) ;  /* 0x0000000000048947 */ /* 0x000fea0003800000 */
[----:B------:R-:W-:-:S04]  /*7830*/  DEPBAR.LE SB0, 0x0 ;  /* 0x000080000000791a */ /* 0x000fc80000000000 */
.L_x_684:
[----:B------:R-:W-:Y:S05]  /*7840*/  BSYNC B0 ;  /* 0x0000000000007941 */ /* 0x000fea0003800000 */
.L_x_683:
        /* <DEDUP_REMOVED lines=15> */
[----:B------:R-:W-:-:S06]  /*7940*/  UFLO.U32 UR23, UR22 ;  /* 0x00000016001772bd */ /* 0x000fcc00080e0000 */
[----:B-1----:R-:W-:Y:S02]  /*7950*/  ISETP.EQ.U32.AND P1, PT, R5, UR23, PT ;  /* 0x0000001705007c0c */ /* 0x002fe4000bf22070 */
[----:B------:R-:W1:Y:S11]  /*7960*/  POPC R5, UR22 ;  /* 0x0000001600057d09 */ /* 0x000e760008000000 */
[----:B-1----:R1:W-:Y:S02]  /*7970*/  @P1 REDG.E.ADD.S32.STRONG.GPU desc[UR38][R2.64], R5 ;  /* 0x000000050200198e */ /* 0x0023e4000c10e3a6 */
.L_x_686:
[----:B------:R-:W-:Y:S05]  /*7980*/  BSYNC B0 ;  /* 0x0000000000007941 */ /* 0x000fea0003800000 */
.L_x_685:
        /* <DEDUP_REMOVED lines=9> */
.L_x_689:
[----:B------:R-:W2:Y:S04]  /*7a20*/  LDG.E.STRONG.GPU R5, desc[UR38][R2.64] ;  /* 0x0000002602057981 */ /* 0x000ea8000c1ef900 */
[----:B--2---:R-:W-:Y:S01]  /*7a30*/  CCTL.IVALL ;  /* 0x00000000ff00798f */ /* 0x004fe20002000000 */
[----:B------:R-:W-:Y:S05]  /*7a40*/  YIELD ;  /* 0x0000000000007946 */ /* 0x000fea0003800000 */
[----:B------:R-:W-:-:S13]  /*7a50*/  ISETP.NE.AND P1, PT, R5, UR24, PT ;  /* 0x0000001805007c0c */ /* 0x000fda000bf25270 */
[----:B------:R-:W-:Y:S05]  /*7a60*/  @P1 BRA `(.L_x_689) ;  /* 0xfffffffc00ec1947 */ /* 0x000fea000383ffff */
.L_x_688:
[----:B------:R-:W-:Y:S05]  /*7a70*/  BSYNC B0 ;  /* 0x0000000000007941 */ /* 0x000fea0003800000 */
.L_x_687:
[----:B------:R-:W-:-:S03]  /*7a80*/  UMOV UR6, 0xffffffff ;  /* 0xffffffff00067882 */ /* 0x000fc60000000000 */
[----:B------:R-:W-:Y:S05]  /*7a90*/  BRA.DIV UR6, `(.L_x_690) ;  /* 0x0000002a06547947 */ /* 0x000fea000b800000 */
[----:B------:R-:W-:Y:S01]  /*7aa0*/  NOP ;  /* 0x0000000000007918 */ /* 0x000fe20000000000 */
.L_x_749:
        /* <DEDUP_REMOVED lines=13> */
.L_x_692:
[----:B------:R-:W-:Y:S05]  /*7b80*/  BSYNC B0 ;  /* 0x0000000000007941 */ /* 0x000fea0003800000 */
.L_x_691:
        /* <DEDUP_REMOVED lines=13> */
.L_x_694:
[----:B------:R-:W-:Y:S05]  /*7c60*/  BSYNC B0 ;  /* 0x0000000000007941 */ /* 0x000fea0003800000 */
.L_x_693:
[----:B------:R-:W-:Y:S06]  /*7c70*/  BAR.ARV 0xa, 0xa0 ;  /* 0x0282800000007b1d */ /* 0x000fec0000002000 */
[----:B------:R-:W-:Y:S04]  /*7c80*/  BSSY B0, `(.L_x_695) ;  /* 0x0000003000007945 */ /* 0x000fe80003800000 */
[----:B------:R-:W-:Y:S05]  /*7c90*/  @!P0 BRA `(.L_x_696) ;  /* 0x0000000000048947 */ /* 0x000fea0003800000 */
[----:B------:R-:W-:-:S04]  /*7ca0*/  DEPBAR.LE SB0, 0x0 ;  /* 0x000080000000791a */ /* 0x000fc80000000000 */
.L_x_696:
[----:B------:R-:W-:Y:S05]  /*7cb0*/  BSYNC B0 ;  /* 0x0000000000007941 */ /* 0x000fea0003800000 */
.L_x_695:
        /* <DEDUP_REMOVED lines=15> */
[----:B------:R-:W-:-:S06]  /*7db0*/  UFLO.U32 UR7, UR6 ;  /* 0x00000006000772bd */ /* 0x000fcc00080e0000 */
[----:B-1----:R-:W-:Y:S02]  /*7dc0*/  ISETP.EQ.U32.AND P1, PT, R5, UR7, PT ;  /* 0x0000000705007c0c */ /* 0x002fe4000bf22070 */
[----:B------:R-:W1:Y:S11]  /*7dd0*/  POPC R5, UR6 ;  /* 0x0000000600057d09 */ /* 0x000e760008000000 */
[----:B-1----:R1:W-:Y:S02]  /*7de0*/  @P1 REDG.E.ADD.S32.STRONG.GPU desc[UR38][R2.64], R5 ;  /* 0x000000050200198e */ /* 0x0023e4000c10e3a6 */
.L_x_698:
[----:B------:R-:W-:Y:S05]  /*7df0*/  BSYNC B0 ;  /* 0x0000000000007941 */ /* 0x000fea0003800000 */
.L_x_697:
[----:B------:R-:W-:Y:S02]  /*7e00*/  UIADD3 UR4, UR4, 0x2, URZ ;  /* 0x0000000204047890 */ /* 0x000fe4000fffe03f */
[----:B------:R-:W-:Y:S01]  /*7e10*/  UIADD3 UR5, UR5, 0x1, URZ ;  /* 0x0000000105057890 */ /* 0x000fe2000fffe03f */
[----:B------:R-:W-:Y:S11]  /*7e20*/  @P3 BRA `(.L_x_699) ;  /* 0xfffffff400843947 */ /* 0x000ff6000383ffff */
.L_x_674:
        /* <DEDUP_REMOVED lines=13> */
.L_x_702:
[----:B------:R-:W2:Y:S04]  /*7f00*/  LDG.E.STRONG.GPU R0, desc[UR38][R2.64] ;  /* 0x0000002602007981 */ /* 0x000ea8000c1ef900 */
[----:B--2---:R-:W-:Y:S01]  /*7f10*/  CCTL.IVALL ;  /* 0x00000000ff00798f */ /* 0x004fe20002000000 */
[----:B------:R-:W-:Y:S05]  /*7f20*/  YIELD ;  /* 0x0000000000007946 */ /* 0x000fea0003800000 */
[----:B------:R-:W-:-:S13]  /*7f30*/  ISETP.NE.AND P1, PT, R0, UR24, PT ;  /* 0x0000001800007c0c */ /* 0x000fda000bf25270 */
[----:B------:R-:W-:Y:S05]  /*7f40*/  @P1 BRA `(.L_x_702) ;  /* 0xfffffffc00ec1947 */ /* 0x000fea000383ffff */
.L_x_701:
[----:B------:R-:W-:Y:S05]  /*7f50*/  BSYNC B0 ;  /* 0x0000000000007941 */ /* 0x000fea0003800000 */
.L_x_700:
[----:B------:R-:W-:-:S03]  /*7f60*/  UMOV UR5, 0xffffffff ;  /* 0xffffffff00057882 */ /* 0x000fc60000000000 */
[----:B------:R-:W-:Y:S05]  /*7f70*/  BRA.DIV UR5, `(.L_x_703) ;  /* 0x0000002605387947 */ /* 0x000fea000b800000 */
[----:B------:R-:W-:Y:S01]  /*7f80*/  NOP ;  /* 0x0000000000007918 */ /* 0x000fe20000000000 */
.L_x_752:
        /* <DEDUP_REMOVED lines=22> */
.L_x_705:
[----:B------:R-:W-:Y:S05]  /*80f0*/  BSYNC B0 ;  /* 0x0000000000007941 */ /* 0x000fea0003800000 */
.L_x_704:
[----:B------:R-:W-:Y:S06]  /*8100*/  BAR.SYNC.DEFER_BLOCKING 0xe, 0xa0 ;  /* 0x0382800000007b1d */ /* 0x000fec0000010000 */
[----:B------:R-:W-:Y:S04]  /*8110*/  BSSY B0, `(.L_x_706) ;  /* 0x0000013000007945 */ /* 0x000fe80003800000 */
[----:B------:R-:W-:Y:S05]  /*8120*/  @!P0 BRA `(.L_x_707) ;  /* 0x0000000000448947 */ /* 0x000fea0003800000 */
[----:B------:R-:W1:Y:S01]  /*8130*/  S2UR UR14, SR_CgaCtaId ;  /* 0x00000000000e79c3 */ /* 0x000e620000008800 */
[----:B------:R-:W-:Y:S01]  /*8140*/  R2UR UR5, R6 ;  /* 0x00000000060572ca */ /* 0x000fe200000e0000 */
[----:B------:R-:W-:Y:S01]  /*8150*/  UMOV UR13, 0x400 ;  /* 0x00000400000d7882 */ /* 0x000fe20000000000 */
[----:B------:R-:W-:-:S11]  /*8160*/  ULDC.64 UR6, c[0x0][0x2c0] ;  /* 0x0000b00000067ab9 */ /* 0x000fd60000000a00 */
[----:B------:R-:W-:-:S04]  /*8170*/  UIADD3 UR5, UR5, 0x1000, URZ ;  /* 0x0000100005057890 */ /* 0x000fc8000fffe03f */
[----:B------:R-:W-:-:S04]  /*8180*/  UIADD3 UR15, UP0, UR5, UR8, URZ ;  /* 0x00000008050f7290 */ /* 0x000fc8000ff1e03f */
[----:B------:R-:W-:Y:S02]  /*8190*/  ULEA.HI.X.SX32 UR5, UR5, UR25, 0x1, UP0 ;  /* 0x0000001905057291 */ /* 0x000fe400080f0e3f */
[----:B-1----:R-:W-:Y:S02]  /*81a0*/  ULEA UR13, UR14, UR13, 0x18 ;  /* 0x0000000d0e0d7291 */ /* 0x002fe4000f8ec03f */
[----:B------:R-:W-:Y:S02]  /*81b0*/  ULEA UR6, UP0, UR15, UR6, 0x2 ;  /* 0x000000060f067291 */ /* 0x000fe4000f80103f */
[----:B------:R-:W-:Y:S02]  /*81c0*/  UIADD3 UR13, UR13, 0xc000, URZ ;  /* 0x0000c0000d0d7890 */ /* 0x000fe4000fffe03f */
[----:B------:R-:W-:Y:S01]  /*81d0*/  ULEA.HI.X UR7, UR15, UR7, UR5, 0x2, UP0 ;  /* 0x000000070f077291 */ /* 0x000fe200080f1405 */
[----:B------:R-:W-:Y:S02]  /*81e0*/  UMOV UR14, 0x0 ;  /* 0x00000000000e7882 */ /* 0x000fe40000000000 */
[----:B------:R-:W-:Y:S01]  /*81f0*/  UMOV UR5, 0x400 ;  /* 0x0000040000057882 */ /* 0x000fe20000000000 */
[----:B------:R-:W-:-:S05]  /*8200*/  UMOV UR15, 0x14f00000 ;  /* 0x14f00000000f7882 */ /* 0x000fca0000000000 */
[----:B------:R1:W-:Y:S01]  /*8210*/  UBLKRED.G.S.ADD.F32.RN [UR6], [UR13], UR5, desc[UR14] ;  /* 0x00000e060d0073bb */ /* 0x0003e200080a1405 */
[----:B------:R0:W-:Y:S01]  /*8220*/  UTMACMDFLUSH ;  /* 0x00000000000079b7 */ /* 0x0001e20000000000 */
[----:B-1----:R-:W-:-:S04]  /*8230*/  DEPBAR.LE SB0, 0x1 ;  /* 0x000080400000791a */ /* 0x002fc80000000000 */
.L_x_707:
[----:B------:R-:W-:Y:S05]  /*8240*/  BSYNC B0 ;  /* 0x0000000000007941 */ /* 0x000fea0003800000 */
.L_x_706:
[----:B------:R-:W-:Y:S06]  /*8250*/  BAR.ARV 0xa, 0xa0 ;  /* 0x0282800000007b1d */ /* 0x000fec0000002000 */
[----:B------:R-:W-:Y:S04]  /*8260*/  BSSY B0, `(.L_x_708) ;  /* 0x0000003000007945 */ /* 0x000fe80003800000 */
[----:B------:R-:W-:Y:S05]  /*8270*/  @!P0 BRA `(.L_x_709) ;  /* 0x0000000000048947 */ /* 0x000fea0003800000 */
[----:B------:R-:W-:-:S04]  /*8280*/  DEPBAR.LE SB0, 0x0 ;  /* 0x000080000000791a */ /* 0x000fc80000000000 */
.L_x_709:
[----:B------:R-:W-:Y:S05]  /*8290*/  BSYNC B0 ;  /* 0x0000000000007941 */ /* 0x000fea0003800000 */
.L_x_708:
        /* <DEDUP_REMOVED lines=19> */
.L_x_669:
        /* <DEDUP_REMOVED lines=10> */
.L_x_710:
        /* <DEDUP_REMOVED lines=10> */
.L_x_712:
[----:B------:R-:W3:Y:S02]  /*8510*/  LDC R5, c[0x0][0x8bc] ;  /* 0x00022f00ff057b82 */ /* 0x000ee40000000800 */
.L_x_711:
[----:B------:R-:W1:Y:S01]  /*8520*/  S2R R14, SR_CTAID.X ;  /* 0x00000000000e7919 */ /* 0x000e620000002500 */
[----:B------:R-:W-:Y:S02]  /*8530*/  IMAD.MOV.U32 R0, RZ, RZ, 0x1 ;  /* 0x00000001ff007424 */ /* 0x000fe400078e00ff */
[----:B------:R-:W-:Y:S02]  /*8540*/  IMAD.MOV.U32 R9, RZ, RZ, RZ ;  /* 0x000000ffff097224 */ /* 0x000fe400078e00ff */
[----:B-1----:R-:W-:-:S05]  /*8550*/  IMAD.SHL.U32 R14, R14, 0x80, RZ ;  /* 0x000000800e0e7824 */ /* 0x002fca00078e00ff */
[----:B---3-5:R-:W-:-:S04]  /*8560*/  ISETP.GE.AND P0, PT, R14, R5, PT ;  /* 0x000000050e00720c */ /* 0x028fc80003f06270 */
[----:B------:R-:W-:-:S04]  /*8570*/  SEL R8, R7, 0xffffffff, !P0 ;  /* 0xffffffff07087807 */ /* 0x000fc80004000000 */
[----:B------:R-:W-:-:S13]  /*8580*/  ISETP.GE.AND P0, PT, R8, RZ, PT ;  /* 0x000000ff0800720c */ /* 0x000fda0003f06270 */
[----:B------:R-:W-:Y:S05]  /*8590*/  @!P0 BRA `(.L_x_713) ;  /* 0x0000001800848947 */ /* 0x000fea0003800000 */
[----:B------:R-:W1:Y:S08]  /*85a0*/  LDC.64 R10, c[0x0][0x770] ;  /* 0x0001dc00ff0a7b82 */ /* 0x000e700000000a00 */
[----:B------:R-:W3:Y:S08]  /*85b0*/  LDC.64 R6, c[0x0][0x770] ;  /* 0x0001dc00ff067b82 */ /* 0x000ef00000000a00 */
[----:B------:R-:W2:Y:S01]  /*85c0*/  LDC.64 R4, c[0x0][0x778] ;  /* 0x0001de00ff047b82 */ /* 0x000ea20000000a00 */
[----:B-1----:R-:W-:-:S07]  /*85d0*/  ISETP.NE.U32.AND P1, PT, R10, RZ, PT ;  /* 0x000000ff0a00720c */ /* 0x002fce0003f25070 */
[----:B----4-:R-:W1:Y:S01]  /*85e0*/  LDC.64 R2, c[0x0][0x780] ;  /* 0x0001e000ff027b82 */ /* 0x010e620000000a00 */
[----:B------:R-:W-:Y:S01]  /*85f0*/  ISETP.NE.AND.EX P1, PT, R11, RZ, PT, P1 ;  /* 0x000000ff0b00720c */ /* 0x000fe20003f25310 */
[----:B---3--:R-:W-:Y:S01]  /*8600*/  IMAD.WIDE R6, R8, 0x4, R6 ;  /* 0x0000000408067825 */ /* 0x008fe200078e0206 */
[----:B--2---:R-:W-:-:S11]  /*8610*/  ISETP.NE.U32.AND P0, PT, R4, RZ, PT ;  /* 0x000000ff0400720c */ /* 0x004fd60003f05070 */
[----:B------:R-:W2:Y:S01]  /*8620*/  @P1 LDG.E R9, desc[UR38][R6.64] ;  /* 0x0000002606091981 */ /* 0x000ea2000c1e1900 */
[----:B------:R-:W-:-:S03]  /*8630*/  ISETP.NE.AND.EX P0, PT, R5, RZ, PT, P0 ;  /* 0x000000ff0500720c */ /* 0x000fc60003f05300 */
[----:B------:R-:W3:Y:S01]  /*8640*/  @P1 LDG.E R15, desc[UR38][R6.64] ;  /* 0x00000026060f1981 */ /* 0x000ee2000c1e1900 */
[----:B-1----:R-:W-:-:S04]  /*8650*/  ISETP.NE.U32.AND P2, PT, R2, RZ, PT ;  /* 0x000000ff0200720c */ /* 0x002fc80003f45070 */
[----:B------:R-:W-:-:S05]  /*8660*/  ISETP.NE.AND.EX P2, PT, R3, RZ, PT, P2 ;  /* 0x000000ff0300720c */ /* 0x000fca0003f45320 */
[----:B------:R-:W1:Y:S08]  /*8670*/  @P0 LDC.64 R2, c[0x0][0x778] ;  /* 0x0001de00ff020b82 */ /* 0x000e700000000a00 */
[----:B------:R-:W4:Y:S01]  /*8680*/  @P2 LDC.64 R12, c[0x0][0x780] ;  /* 0x0001e000ff0c2b82 */ /* 0x000f220000000a00 */
[----:B------:R-:W-:Y:S01]  /*8690*/  IMAD.MOV.U32 R5, RZ, RZ, RZ ;  /* 0x000000ffff057224 */ /* 0x000fe200078e00ff */
[----:B------:R-:W-:Y:S01]  /*86a0*/  ULDC UR4, c[0x0][0x280] ;  /* 0x0000a00000047ab9 */ /* 0x000fe20000000800 */
[----:B-1----:R-:W-:-:S05]  /*86b0*/  @P0 IMAD.WIDE R2, R8, 0x4, R2 ;  /* 0x0000000408020825 */ /* 0x002fca00078e0202 */
[----:B------:R4:W5:Y:S01]  /*86c0*/  @P0 LDG.E R5, desc[UR38][R2.64] ;  /* 0x0000002602050981 */ /* 0x000962000c1e1900 */
[----:B------:R-:W-:Y:S02]  /*86d0*/  IMAD.U32 R4, RZ, RZ, UR4 ;  /* 0x00000004ff047e24 */ /* 0x000fe4000f8e00ff */
[----:B----4-:R-:W-:Y:S01]  /*86e0*/  @P2 IMAD.WIDE R2, R8, 0x4, R12 ;  /* 0x0000000408022825 */ /* 0x010fe200078e020c */
[----:B------:R-:W-:-:S04]  /*86f0*/  VOTEU.ANY UP0, P1 ;  /* 0x00000000003f7886 */ /* 0x000fc80000800100 */
[----:B------:R1:W5:Y:S02]  /*8700*/  @P2 LDG.E R4, desc[UR38][R2.64] ;  /* 0x0000002602042981 */ /* 0x000364000c1e1900 */
[----:B-1----:R-:W-:Y:S01]  /*8710*/  CS2R R2, SRZ ;  /* 0x0000000000027805 */ /* 0x002fe2000001ff00 */
[----:B--2---:R-:W-:-:S05]  /*8720*/  @P1 IMAD R9, R8, 0x80, R9 ;  /* 0x0000008008091824 */ /* 0x004fca00078e0209 */
[----:B------:R-:W-:-:S04]  /*8730*/  @P1 SHF.R.S32.HI R12, RZ, 0x1f, R9 ;  /* 0x0000001fff0c1819 */ /* 0x000fc80000011409 */
[----:B------:R-:W-:-:S04]  /*8740*/  @P1 LEA.HI R12, R12, R9, RZ, 0x7 ;  /* 0x000000090c0c1211 */ /* 0x000fc800078f38ff */
[----:B------:R-:W-:Y:S02]  /*8750*/  @P1 LOP3.LUT R12, R12, 0xffffff80, RZ, 0xc0, !PT ;  /* 0xffffff800c0c1812 */ /* 0x000fe400078ec0ff */
[----:B---3--:R-:W-:Y:S02]  /*8760*/  @P1 R2UR UR4, R15 ;  /* 0x000000000f0412ca */ /* 0x008fe400000e0000 */
        /* <DEDUP_REMOVED lines=8> */
.L_x_714:
        /* <DEDUP_REMOVED lines=66> */
.L_x_753:
        /* <DEDUP_REMOVED lines=9> */
.L_x_717:
        /* <DEDUP_REMOVED lines=63> */
.L_x_728:
[----:B------:R-:W-:-:S04]  /*9090*/  SHF.L.U32 R21, R10, 0x1f, RZ ;  /* 0x0000001f0a157819 */ /* 0x000fc800000006ff */
[----:B-1----:R-:W1:Y:S02]  /*90a0*/  SYNCS.PHASECHK.TRANS64.TRYWAIT P1, [R12+URZ+0x30c40], R21 ;  /* 0x030c40150c0075a7 */ /* 0x002e64000802017f */
[----:B-12--5:R-:W-:Y:S05]  /*90b0*/  @!P1 BRA `(.L_x_720) ;  /* 0x0000001400189947 */ /* 0x026fea0003800000 */
.L_x_754:
[----:B------:R-:W-:Y:S05]  /*90c0*/  @P0 BRA `(.L_x_721) ;  /* 0x0000000000140947 */ /* 0x000fea0003800000 */
[----:B------:R-:W-:Y:S01]  /*90d0*/  ISETP.NE.AND P1, PT, R20, RZ, PT ;  /* 0x000000ff1400720c */ /* 0x000fe20003f25270 */
[----:B------:R-:W-:-:S04]  /*90e0*/  IMAD.MOV.U32 R3, RZ, RZ, 0x4200 ;  /* 0x00004200ff037424 */ /* 0x000fc800078e00ff */
[----:B------:R2:W-:Y:S08]  /*90f0*/  SYNCS.ARRIVE.TRANS64 RZ, [R12+URZ+0x30c30], R3 ;  /* 0x030c30030cff79a7 */ /* 0x0005f0000800003f */
[----:B------:R-:W-:Y:S05]  /*9100*/  @!P1 BRA `(.L_x_721) ;  /* 0x0000000000049947 */ /* 0x000fea0003800000 */
[----:B------:R-:W-:Y:S01]  /*9110*/  BPT.TRAP 0x1 ;  /* 0x000000040000795c */ /* 0x000fe20000300000 */
.L_x_721:
        /* <DEDUP_REMOVED lines=30> */
.L_x_755:
[----:B------:R-:W-:Y:S05]  /*9300*/  @P0 BRA `(.L_x_723) ;  /* 0x0000000000140947 */ /* 0x000fea0003800000 */
[----:B------:R-:W-:Y:S01]  /*9310*/  ISETP.NE.AND P1, PT, R20, RZ, PT ;  /* 0x000000ff1400720c */ /* 0x000fe20003f25270 */
[----:B------:R-:W-:-:S04]  /*9320*/  IMAD.MOV.U32 R2, RZ, RZ, 0x4200 ;  /* 0x00004200ff027424 */ /* 0x000fc800078e00ff */
[----:B------:R3:W-:Y:S08]  /*9330*/  SYNCS.ARRIVE.TRANS64 RZ, [R12+URZ+0x30c18], R2 ;  /* 0x030c18020cff79a7 */ /* 0x0007f0000800003f */
[----:B------:R-:W-:Y:S05]  /*9340*/  @!P1 BRA `(.L_x_723) ;  /* 0x0000000000049947 */ /* 0x000fea0003800000 */
[----:B------:R-:W-:Y:S01]  /*9350*/  BPT.TRAP 0x1 ;  /* 0x000000040000795c */ /* 0x000fe20000300000 */
.L_x_723:
        /* <DEDUP_REMOVED lines=22> */
.L_x_756:
        /* <DEDUP_REMOVED lines=9> */
.L_x_725:
        /* <DEDUP_REMOVED lines=24> */
.L_x_758:
[----:B------:R-:W-:Y:S05]  /*96d0*/  @P0 BRA `(.L_x_727) ;  /* 0x0000000000140947 */ /* 0x000fea0003800000 */
[----:B------:R-:W-:Y:S01]  /*96e0*/  ISETP.NE.AND P1, PT, R20, RZ, PT ;  /* 0x000000ff1400720c */ /* 0x000fe20003f25270 */
[----:B-1----:R-:W-:-:S04]  /*96f0*/  IMAD.MOV.U32 R5, RZ, RZ, 0x4200 ;  /* 0x00004200ff057424 */ /* 0x002fc800078e00ff */
[----:B------:R2:W-:Y:S08]  /*9700*/  SYNCS.ARRIVE.TRANS64 RZ, [R12+URZ+0x30c10], R5 ;  /* 0x030c10050cff79a7 */ /* 0x0005f0000800003f */
[----:B------:R-:W-:Y:S05]  /*9710*/  @!P1 BRA `(.L_x_727) ;  /* 0x0000000000049947 */ /* 0x000fea0003800000 */
[----:B------:R-:W-:Y:S01]  /*9720*/  BPT.TRAP 0x1 ;  /* 0x000000040000795c */ /* 0x000fe20000300000 */
.L_x_727:
        /* <DEDUP_REMOVED lines=23> */
.L_x_719:
[----:B------:R-:W-:-:S13]  /*98a0*/  ISETP.NE.AND P1, PT, R18, RZ, PT ;  /* 0x000000ff1200720c */ /* 0x000fda0003f25270 */
[----:B------:R-:W-:Y:S05]  /*98b0*/  @!P1 BRA `(.L_x_718) ;  /* 0x0000000000f89947 */ /* 0x000fea0003800000 */
[----:B------:R-:W-:-:S04]  /*98c0*/  SHF.L.U32 R13, R10, 0x1f, RZ ;  /* 0x0000001f0a0d7819 */ /* 0x000fc800000006ff */
[----:B------:R-:W1:Y:S02]  /*98d0*/  SYNCS.PHASECHK.TRANS64.TRYWAIT P1, [R12+URZ+0x30c40], R13 ;  /* 0x030c400d0c0075a7 */ /* 0x000e64000802017f */
[----:B-1----:R-:W-:Y:S05]  /*98e0*/  @!P1 BRA `(.L_x_729) ;  /* 0x0000000c00609947 */ /* 0x002fea0003800000 */
.L_x_759:
[----:B------:R-:W-:Y:S05]  /*98f0*/  @P0 BRA `(.L_x_730) ;  /* 0x0000000000140947 */ /* 0x000fea0003800000 */
[----:B------:R-:W-:Y:S01]  /*9900*/  ISETP.NE.AND P1, PT, R20, RZ, PT ;  /* 0x000000ff1400720c */ /* 0x000fe20003f25270 */
[----:B------:R-:W-:-:S04]  /*9910*/  IMAD.MOV.U32 R5, RZ, RZ, 0x4200 ;  /* 0x00004200ff057424 */ /* 0x000fc800078e00ff */
[----:B------:R2:W-:Y:S08]  /*9920*/  SYNCS.ARRIVE.TRANS64 RZ, [R12+URZ+0x30c30], R5 ;  /* 0x030c30050cff79a7 */ /* 0x0005f0000800003f */
[----:B------:R-:W-:Y:S05]  /*9930*/  @!P1 BRA `(.L_x_730) ;  /* 0x0000000000049947 */ /* 0x000fea0003800000 */
[----:B------:R-:W-:Y:S01]  /*9940*/  BPT.TRAP 0x1 ;  /* 0x000000040000795c */ /* 0x000fe20000300000 */
.L_x_730:
        /* <DEDUP_REMOVED lines=27> */
.L_x_760:
[----:B------:R-:W-:Y:S05]  /*9b00*/  @P0 BRA `(.L_x_732) ;  /* 0x0000000000140947 */ /* 0x000fea0003800000 */
[----:B------:R-:W-:Y:S01]  /*9b10*/  ISETP.NE.AND P0, PT, R20, RZ, PT ;  /* 0x000000ff1400720c */ /* 0x000fe20003f05270 */
[----:B------:R-:W-:-:S04]  /*9b20*/  IMAD.MOV.U32 R5, RZ, RZ, 0x4200 ;  /* 0x00004200ff057424 */ /* 0x000fc800078e00ff */
[----:B------:R3:W-:Y:S08]  /*9b30*/  SYNCS.ARRIVE.TRANS64 RZ, [R12+URZ+0x30c18], R5 ;  /* 0x030c18050cff79a7 */ /* 0x0007f0000800003f */
[----:B------:R-:W-:Y:S05]  /*9b40*/  @!P0 BRA `(.L_x_732) ;  /* 0x0000000000048947 */ /* 0x000fea0003800000 */
[----:B------:R-:W-:Y:S01]  /*9b50*/  BPT.TRAP 0x1 ;  /* 0x000000040000795c */ /* 0x000fe20000300000 */
.L_x_732:
        /* <DEDUP_REMOVED lines=20> */
.L_x_718:
[----:B------:R-:W3:Y:S01]  /*9ca0*/  S2R R2, SR_TID.X ;  /* 0x0000000000027919 */ /* 0x000ee20000002100 */
[----:B-12--5:R-:W-:Y:S01]  /*9cb0*/  IMAD R13, R0, 0x8, R12 ;  /* 0x00000008000d7824 */ /* 0x026fe200078e020c */
[----:B---3--:R-:W-:Y:S02]  /*9cc0*/  LOP3.LUT R3, R2, 0x7f, RZ, 0xc0, !PT ;  /* 0x0000007f02037812 */ /* 0x008fe400078ec0ff */
[----:B------:R-:W-:Y:S02]  /*9cd0*/  SHF.L.U32 R2, R10, 0x1f, RZ ;  /* 0x0000001f0a027819 */ /* 0x000fe400000006ff */
[----:B------:R-:W-:Y:S02]  /*9ce0*/  ISETP.NE.AND P1, PT, R3, RZ, PT ;  /* 0x000000ff0300720c */ /* 0x000fe40003f25270 */
[----:B------:R-:W1:Y:S02]  /*9cf0*/  SYNCS.PHASECHK.TRANS64.TRYWAIT P0, [R13+URZ+0x30c40], R2 ;  /* 0x030c40020d0075a7 */ /* 0x000e64000800017f */
[----:B-1----:R-:W-:Y:S09]  /*9d00*/  @!P0 BRA `(.L_x_733) ;  /* 0x0000000800808947 */ /* 0x002ff20003800000 */
.L_x_761:
[----:B------:R-:W-:Y:S05]  /*9d10*/  @P1 BRA `(.L_x_734) ;  /* 0x0000000000181947 */ /* 0x000fea0003800000 */
[----:B------:R-:W2:Y:S01]  /*9d20*/  S2R R3, SR_TID.X ;  /* 0x0000000000037919 */ /* 0x000ea20000002100 */
[----:B-1----:R-:W-:-:S04]  /*9d30*/  IMAD.MOV.U32 R2, RZ, RZ, 0x4200 ;  /* 0x00004200ff027424 */ /* 0x002fc800078e00ff */
[----:B------:R3:W-:Y:S01]  /*9d40*/  SYNCS.ARRIVE.TRANS64 RZ, [R13+URZ+0x30c30], R2 ;  /* 0x030c30020dff79a7 */ /* 0x0007e2000800003f */
[----:B--2---:R-:W-:-:S13]  /*9d50*/  LOP3.LUT P0, RZ, R3, 0x1f, RZ, 0xc0, !PT ;  /* 0x0000001f03ff7812 */ /* 0x004fda000780c0ff */
[----:B---3--:R-:W-:Y:S05]  /*9d60*/  @!P0 BRA `(.L_x_734) ;  /* 0x0000000000048947 */ /* 0x008fea0003800000 */
[----:B------:R-:W-:Y:S01]  /*9d70*/  BPT.TRAP 0x1 ;  /* 0x000000040000795c */ /* 0x000fe20000300000 */
.L_x_734:
        /* <DEDUP_REMOVED lines=34> */
.L_x_715:
[----:B------:R-:W-:Y:S05]  /*9fa0*/  BSYNC B0 ;  /* 0x0000000000007941 */ /* 0x000fea0003800000 */
.L_x_713:
[----:B------:R-:W-:-:S03]  /*9fb0*/  UMOV UR6, 0xffffffff ;  /* 0xffffffff00067882 */ /* 0x000fc60000000000 */
[----:B------:R-:W-:Y:S05]  /*9fc0*/  BRA.DIV UR6, `(.L_x_735) ;  /* 0x0000000606e47947 */ /* 0x000fea000b800000 */
[----:B------:R-:W-:-:S13]  /*9fd0*/  ELECT P6, URZ, PT ;  /* 0x00000000003f782f */ /* 0x000fda00038c0000 */
.L_x_764:
[----:B------:R-:W-:Y:S05]  /*9fe0*/  @!P6 BRA `(.L_x_614) ;  /* 0x000000000084e947 */ /* 0x000fea0003800000 */
[----:B----4-:R-:W3:Y:S02]  /*9ff0*/  LDL.LU R2, [R1+0x10] ;  /* 0x0000100001027983 */ /* 0x010ee40000300800 */
[----:B---3--:R-:W-:-:S04]  /*a000*/  LOP3.LUT R2, R2, 0x2, RZ, 0xfc, !PT ;  /* 0x0000000202027812 */ /* 0x008fc800078efcff */
[----:B------:R-:W-:-:S13]  /*a010*/  ISETP.NE.AND P2, PT, R2, 0x3, PT ;  /* 0x000000030200780c */ /* 0x000fda0003f45270 */
[----:B------:R-:W-:Y:S05]  /*a020*/  @!P2 BRA `(.L_x_736) ;  /* 0x000000000004a947 */ /* 0x000fea0003800000 */
[----:B--2---:R-:W-:Y:S01]  /*a030*/  BPT.TRAP 0x1 ;  /* 0x000000040000795c */ /* 0x004fe20000300000 */
.L_x_736:
        /* <DEDUP_REMOVED lines=15> */
.L_x_765:
[----:B------:R-:W3:Y:S02]  /*a130*/  SYNCS.PHASECHK.TRANS64.TRYWAIT P0, [R11+URZ], R2 ;  /* 0x000000020b0075a7 */ /* 0x000ee4000800017f */
[----:B---3--:R-:W-:Y:S05]  /*a140*/  @!P0 BRA `(.L_x_738) ;  /* 0x0000000400b88947 */ /* 0x008fea0003800000 */
.L_x_766:
[----:B------:R-:W-:Y:S05]  /*a150*/  @!P2 BRA `(.L_x_739) ;  /* 0x000000000004a947 */ /* 0x000fea0003800000 */
[----:B--2---:R-:W-:Y:S01]  /*a160*/  BPT.TRAP 0x1 ;  /* 0x000000040000795c */ /* 0x004fe20000300000 */
.L_x_739:
[----:B------:R-:W-:-:S04]  /*a170*/  VIADD R0, R6, 0x30c40 ;  /* 0x00030c4006007836 */ /* 0x000fc80000000000 */
[----:B------:R-:W-:-:S04]  /*a180*/  IMAD R9, R9, 0x8, R0 ;  /* 0x0000000809097824 */ /* 0x000fc800078e0200 */
[----:B------:R-:W4:Y:S02]  /*a190*/  SYNCS.PHASECHK.TRANS64.TRYWAIT P0, [R9+URZ], R4 ;  /* 0x00000004090075a7 */ /* 0x000f24000800017f */
[----:B----4-:R-:W-:Y:S05]  /*a1a0*/  @!P0 BRA `(.L_x_740) ;  /* 0x0000000400b48947 */ /* 0x010fea0003800000 */
.L_x_767:
[----:B------:R-:W-:-:S07]  /*a1b0*/  IMAD R3, R3, 0x8, R0 ;  /* 0x0000000803037824 */ /* 0x000fce00078e0200 */
.L_x_741:
[----:B------:R1:W1:Y:S02]  /*a1c0*/  SYNCS.PHASECHK.TRANS64.TRYWAIT P0, [R3+URZ], R2 ;  /* 0x00000002030075a7 */ /* 0x000264000800017f */
[----:B-1----:R-:W-:Y:S05]  /*a1d0*/  @!P0 NANOSLEEP.SYNCS 0x989680 ;  /* 0x009896800000895d */ /* 0x002fea0003900000 */
[----:B------:R-:W1:Y:S02]  /*a1e0*/  @!P0 SYNCS.PHASECHK.TRANS64 P0, [R3+URZ], R2 ;  /* 0x00000002030085a7 */ /* 0x000e64000800007f */
[----:B-1----:R-:W-:Y:S05]  /*a1f0*/  @!P0 BRA `(.L_x_741) ;  /* 0xfffffffc00f08947 */ /* 0x002fea000383ffff */
.L_x_614:
[----:B--2---:R-:W-:Y:S05]  /*a200*/  BSYNC B6 ;  /* 0x0000000000067941 */ /* 0x004fea0003800000 */
.L_x_608:
[----:B------:R-:W-:Y:S05]  /*a210*/  EXIT ;  /* 0x000000000000794d */ /* 0x000fea0003800000 */
.L_x_624:
[----:B------:R-:W-:Y:S02]  /*a220*/  IMAD.MOV.U32 R12, RZ, RZ, RZ ;  /* 0x000000ffff0c7224 */ /* 0x000fe400078e00ff */
[----:B------:R-:W-:Y:S02]  /*a230*/  IMAD.MOV.U32 R11, RZ, RZ, 0x1f ;  /* 0x0000001fff0b7424 */ /* 0x000fe400078e00ff */
[----:B------:R-:W-:-:S07]  /*a240*/  IMAD.MOV.U32 R15, RZ, RZ, -0x1 ;  /* 0xffffffffff0f7424 */ /* 0x000fce00078e00ff */
[----:B------:R-:W-:Y:S05]  /*a250*/  WARPSYNC.COLLECTIVE R15, `(.L_x_742) ;  /* 0x000000000f087348 */ /* 0x000fea0003c00000 */
[----:B------:R1:W2:Y:S02]  /*a260*/  SHFL.IDX P6, R14, R13, R12, R11 ;  /* 0x0000000c0d0e7389 */ /* 0x0002a400000c000b */
[----:B-12---:R-:W-:Y:S01]  /*a270*/  ENDCOLLECTIVE ;  /* 0x000000000000791b */ /* 0x006fe20003800000 */
.L_x_742:
[----:B------:R-:W-:Y:S05]  /*a280*/  BRA `(.L_x_743) ;  /* 0xffffff6c00b87947 */ /* 0x000fea000383ffff */
.L_x_626:
[----:B--2---:R2:W3:Y:S02]  /*a290*/  SYNCS.PHASECHK.TRANS64.TRYWAIT P0, [R226+URZ+0x30c00], R15 ;  /* 0x030c000fe20075a7 */ /* 0x0044e4000800017f */
[----:B---3--:R-:W-:Y:S05]  /*a2a0*/  @!P0 NANOSLEEP.SYNCS 0x989680 ;  /* 0x009896800000895d */ /* 0x008fea0003900000 */
[----:B------:R-:W3:Y:S02]  /*a2b0*/  @!P0 SYNCS.PHASECHK.TRANS64 P0, [R226+URZ+0x30c00], R15 ;  /* 0x030c000fe20085a7 */ /* 0x000ee4000800007f */
[----:B---3--:R-:W-:Y:S05]  /*a2c0*/  @!P0 BRA `(.L_x_626) ;  /* 0xfffffffc00f08947 */ /* 0x008fea000383ffff */
[----:B------:R-:W-:Y:S05]  /*a2d0*/  BRA `(.L_x_625) ;  /* 0xffffff70001c7947 */ /* 0x000fea000383ffff */
.L_x_630:
[----:B--2---:R2:W3:Y:S02]  /*a2e0*/  SYNCS.PHASECHK.TRANS64.TRYWAIT P1, [R9+URZ+0x30c10], R12 ;  /* 0x030c100c090075a7 */ /* 0x0044e4000802017f */
[----:B---3--:R-:W-:Y:S05]  /*a2f0*/  @!P1 NANOSLEEP.SYNCS 0x989680 ;  /* 0x009896800000995d */ /* 0x008fea0003900000 */
[----:B------:R-:W3:Y:S02]  /*a300*/  @!P1 SYNCS.PHASECHK.TRANS64 P1, [R9+URZ+0x30c10], R12 ;  /* 0x030c100c090095a7 */ /* 0x000ee4000802007f */
[----:B---3--:R-:W-:Y:S05]  /*a310*/  @!P1 BRA `(.L_x_630) ;  /* 0xfffffffc00f09947 */ /* 0x008fea000383ffff */
[----:B------:R-:W-:Y:S05]  /*a320*/  BRA `(.L_x_629) ;  /* 0xffffff7400f07947 */ /* 0x000fea000383ffff */
.L_x_634:
[----:B------:R1:W1:Y:S02]  /*a330*/  SYNCS.PHASECHK.TRANS64.TRYWAIT P1, [R9+URZ+0x30c30], R12 ;  /* 0x030c300c090075a7 */ /* 0x000264000802017f */
[----:B-1----:R-:W-:Y:S05]  /*a340*/  @!P1 NANOSLEEP.SYNCS 0x989680 ;  /* 0x009896800000995d */ /* 0x002fea0003900000 */
[----:B------:R-:W1:Y:S02]  /*a350*/  @!P1 SYNCS.PHASECHK.TRANS64 P1, [R9+URZ+0x30c30], R12 ;  /* 0x030c300c090095a7 */ /* 0x000e64000802007f */
[----:B-1----:R-:W-:Y:S05]  /*a360*/  @!P1 BRA `(.L_x_634) ;  /* 0xfffffffc00f09947 */ /* 0x002fea000383ffff */
[----:B------:R-:W-:Y:S05]  /*a370*/  BRA `(.L_x_633) ;  /* 0xffffff7c00007947 */ /* 0x000fea000383ffff */
.L_x_678:
[----:B------:R-:W-:Y:S01]  /*a380*/  BSSY B0, `(.L_x_744) ;  /* 0x0000005000007945 */ /* 0x000fe20003800000 */
[----:B------:R-:W-:-:S07]  /*a390*/  IMAD.MOV.U32 R15, RZ, RZ, -0x1 ;  /* 0xffffffffff0f7424 */ /* 0x000fce00078e00ff */
[----:B------:R-:W-:Y:S05]  /*a3a0*/  WARPSYNC.COLLECTIVE R15, `(.L_x_745) ;  /* 0x000000000f087348 */ /* 0x000fea0003c00000 */
[----:B------:R-:W-:Y:S01]  /*a3b0*/  NOP ;  /* 0x0000000000007918 */ /* 0x000fe20000000000 */
[----:B------:R-:W-:Y:S01]  /*a3c0*/  ENDCOLLECTIVE ;  /* 0x000000000000791b */ /* 0x000fe20003800000 */
.L_x_745:
[----:B------:R-:W-:Y:S05]  /*a3d0*/  BSYNC B0 ;  /* 0x0000000000007941 */ /* 0x000fea0003800000 */
.L_x_744:
[----:B------:R-:W-:Y:S05]  /*a3e0*/  BRA `(.L_x_746) ;  /* 0xffffffd0007c7947 */ /* 0x000fea000383ffff */
.L_x_690:
[----:B------:R-:W-:Y:S01]  /*a3f0*/  BSSY B0, `(.L_x_747) ;  /* 0x0000005000007945 */ /* 0x000fe20003800000 */
[----:B------:R-:W-:-:S07]  /*a400*/  IMAD.MOV.U32 R15, RZ, RZ, -0x1 ;  /* 0xffffffffff0f7424 */ /* 0x000fce00078e00ff */
[----:B------:R-:W-:Y:S05]  /*a410*/  WARPSYNC.COLLECTIVE R15, `(.L_x_748) ;  /* 0x000000000f087348 */ /* 0x000fea0003c00000 */
[----:B------:R-:W-:Y:S01]  /*a420*/  NOP ;  /* 0x0000000000007918 */ /* 0x000fe20000000000 */
[----:B------:R-:W-:Y:S01]  /*a430*/  ENDCOLLECTIVE ;  /* 0x000000000000791b */ /* 0x000fe20003800000 */
.L_x_748:
[----:B------:R-:W-:Y:S05]  /*a440*/  BSYNC B0 ;  /* 0x0000000000007941 */ /* 0x000fea0003800000 */
.L_x_747:
[----:B------:R-:W-:Y:S05]  /*a450*/  BRA `(.L_x_749) ;  /* 0xffffffd400947947 */ /* 0x000fea000383ffff */
.L_x_703:
[----:B------:R-:W-:Y:S01]  /*a460*/  BSSY B0, `(.L_x_750) ;  /* 0x0000005000007945 */ /* 0x000fe20003800000 */
[----:B------:R-:W-:-:S07]  /*a470*/  IMAD.MOV.U32 R15, RZ, RZ, -0x1 ;  /* 0xffffffffff0f7424 */ /* 0x000fce00078e00ff */
[----:B------:R-:W-:Y:S05]  /*a480*/  WARPSYNC.COLLECTIVE R15, `(.L_x_751) ;  /* 0x000000000f087348 */ /* 0x000fea0003c00000 */
[----:B------:R-:W-:Y:S01]  /*a490*/  NOP ;  /* 0x0000000000007918 */ /* 0x000fe20000000000 */
[----:B------:R-:W-:Y:S01]  /*a4a0*/  ENDCOLLECTIVE ;  /* 0x000000000000791b */ /* 0x000fe20003800000 */
.L_x_751:
[----:B------:R-:W-:Y:S05]  /*a4b0*/  BSYNC B0 ;  /* 0x0000000000007941 */ /* 0x000fea0003800000 */
.L_x_750:
[----:B------:R-:W-:Y:S05]  /*a4c0*/  BRA `(.L_x_752) ;  /* 0xffffffd800b07947 */ /* 0x000fea000383ffff */
.L_x_716:
[----:B-1----:R1:W2:Y:S02]  /*a4d0*/  SYNCS.PHASECHK.TRANS64.TRYWAIT P1, [R12+URZ+0x30c20], R3 ;  /* 0x030c20030c0075a7 */ /* 0x0022a4000802017f */
[----:B--2---:R-:W-:Y:S05]  /*a4e0*/  @!P1 NANOSLEEP.SYNCS 0x989680 ;  /* 0x009896800000995d */ /* 0x004fea0003900000 */
[----:B------:R-:W2:Y:S02]  /*a4f0*/  @!P1 SYNCS.PHASECHK.TRANS64 P1, [R12+URZ+0x30c20], R3 ;  /* 0x030c20030c0095a7 */ /* 0x000ea4000802007f */
[----:B--2---:R-:W-:Y:S05]  /*a500*/  @!P1 BRA `(.L_x_716) ;  /* 0xfffffffc00f09947 */ /* 0x004fea000383ffff */
[----:B------:R-:W-:Y:S05]  /*a510*/  BRA `(.L_x_753) ;  /* 0xffffffe400bc7947 */ /* 0x000fea000383ffff */
.L_x_720:
[----:B-1----:R1:W2:Y:S02]  /*a520*/  SYNCS.PHASECHK.TRANS64.TRYWAIT P1, [R12+URZ+0x30c40], R21 ;  /* 0x030c40150c0075a7 */ /* 0x0022a4000802017f */
[----:B--2---:R-:W-:Y:S05]  /*a530*/  @!P1 NANOSLEEP.SYNCS 0x989680 ;  /* 0x009896800000995d */ /* 0x004fea0003900000 */
[----:B------:R-:W2:Y:S02]  /*a540*/  @!P1 SYNCS.PHASECHK.TRANS64 P1, [R12+URZ+0x30c40], R21 ;  /* 0x030c40150c0095a7 */ /* 0x000ea4000802007f */
[----:B--2---:R-:W-:Y:S05]  /*a550*/  @!P1 BRA `(.L_x_720) ;  /* 0xfffffffc00f09947 */ /* 0x004fea000383ffff */
[----:B------:R-:W-:Y:S05]  /*a560*/  BRA `(.L_x_754) ;  /* 0xffffffe800d47947 */ /* 0x000fea000383ffff */
.L_x_722:
[----:B--2---:R2:W3:Y:S02]  /*a570*/  SYNCS.PHASECHK.TRANS64.TRYWAIT P1, [R12+URZ+0x30c28], R21 ;  /* 0x030c28150c0075a7 */ /* 0x0044e4000802017f */
[----:B---3--:R-:W-:Y:S05]  /*a580*/  @!P1 NANOSLEEP.SYNCS 0x989680 ;  /* 0x009896800000995d */ /* 0x008fea0003900000 */
[----:B------:R-:W3:Y:S02]  /*a590*/  @!P1 SYNCS.PHASECHK.TRANS64 P1, [R12+URZ+0x30c28], R21 ;  /* 0x030c28150c0095a7 */ /* 0x000ee4000802007f */
[----:B---3--:R-:W-:Y:S05]  /*a5a0*/  @!P1 BRA `(.L_x_722) ;  /* 0xfffffffc00f09947 */ /* 0x008fea000383ffff */
[----:B------:R-:W-:Y:S05]  /*a5b0*/  BRA `(.L_x_755) ;  /* 0xffffffec00507947 */ /* 0x000fea000383ffff */
.L_x_724:
[----:B---3--:R3:W4:Y:S02]  /*a5c0*/  SYNCS.PHASECHK.TRANS64.TRYWAIT P1, [R12+URZ+0x30c48], R21 ;  /* 0x030c48150c0075a7 */ /* 0x008724000802017f */
[----:B----4-:R-:W-:Y:S05]  /*a5d0*/  @!P1 NANOSLEEP.SYNCS 0x989680 ;  /* 0x009896800000995d */ /* 0x010fea0003900000 */
[----:B------:R-:W4:Y:S02]  /*a5e0*/  @!P1 SYNCS.PHASECHK.TRANS64 P1, [R12+URZ+0x30c48], R21 ;  /* 0x030c48150c0095a7 */ /* 0x000f24000802007f */
[----:B----4-:R-:W-:Y:S05]  /*a5f0*/  @!P1 BRA `(.L_x_724) ;  /* 0xfffffffc00f09947 */ /* 0x010fea000383ffff */
[----:B------:R-:W-:Y:S05]  /*a600*/  BRA `(.L_x_756) ;  /* 0xffffffec00ac7947 */ /* 0x000fea000383ffff */
.L_x_726:
[----:B------:R-:W-:-:S07]  /*a610*/  SHF.L.U32 R5, R10, 0x1f, RZ ;  /* 0x0000001f0a057819 */ /* 0x000fce00000006ff */
.L_x_757:
[----:B-1----:R1:W2:Y:S02]  /*a620*/  SYNCS.PHASECHK.TRANS64.TRYWAIT P1, [R12+URZ+0x30c20], R5 ;  /* 0x030c20050c0075a7 */ /* 0x0022a4000802017f */
[----:B--2---:R-:W-:Y:S05]  /*a630*/  @!P1 NANOSLEEP.SYNCS 0x989680 ;  /* 0x009896800000995d */ /* 0x004fea0003900000 */
[----:B------:R-:W2:Y:S02]  /*a640*/  @!P1 SYNCS.PHASECHK.TRANS64 P1, [R12+URZ+0x30c20], R5 ;  /* 0x030c20050c0095a7 */ /* 0x000ea4000802007f */
[----:B--2---:R-:W-:Y:S05]  /*a650*/  @!P1 BRA `(.L_x_757) ;  /* 0xfffffffc00f09947 */ /* 0x004fea000383ffff */
[----:B------:R-:W-:Y:S05]  /*a660*/  BRA `(.L_x_758) ;  /* 0xfffffff000187947 */ /* 0x000fea000383ffff */
.L_x_729:
[----:B-1----:R1:W2:Y:S02]  /*a670*/  SYNCS.PHASECHK.TRANS64.TRYWAIT P1, [R12+URZ+0x30c40], R13 ;  /* 0x030c400d0c0075a7 */ /* 0x0022a4000802017f */
[----:B--2---:R-:W-:Y:S05]  /*a680*/  @!P1 NANOSLEEP.SYNCS 0x989680 ;  /* 0x009896800000995d */ /* 0x004fea0003900000 */
[----:B------:R-:W2:Y:S02]  /*a690*/  @!P1 SYNCS.PHASECHK.TRANS64 P1, [R12+URZ+0x30c40], R13 ;  /* 0x030c400d0c0095a7 */ /* 0x000ea4000802007f */
[----:B--2---:R-:W-:Y:S05]  /*a6a0*/  @!P1 BRA `(.L_x_729) ;  /* 0xfffffffc00f09947 */ /* 0x004fea000383ffff */
[----:B------:R-:W-:Y:S05]  /*a6b0*/  BRA `(.L_x_759) ;  /* 0xfffffff0008c7947 */ /* 0x000fea000383ffff */
.L_x_731:
[----:B--2---:R2:W3:Y:S02]  /*a6c0*/  SYNCS.PHASECHK.TRANS64.TRYWAIT P1, [R12+URZ+0x30c28], R13 ;  /* 0x030c280d0c0075a7 */ /* 0x0044e4000802017f */
[----:B---3--:R-:W-:Y:S05]  /*a6d0*/  @!P1 NANOSLEEP.SYNCS 0x989680 ;  /* 0x009896800000995d */ /* 0x008fea0003900000 */
[----:B------:R-:W3:Y:S02]  /*a6e0*/  @!P1 SYNCS.PHASECHK.TRANS64 P1, [R12+URZ+0x30c28], R13 ;  /* 0x030c280d0c0095a7 */ /* 0x000ee4000802007f */
[----:B---3--:R-:W-:Y:S05]  /*a6f0*/  @!P1 BRA `(.L_x_731) ;  /* 0xfffffffc00f09947 */ /* 0x008fea000383ffff */
[----:B------:R-:W-:Y:S05]  /*a700*/  BRA `(.L_x_760) ;  /* 0xfffffff000fc7947 */ /* 0x000fea000383ffff */
.L_x_733:
[----:B-1----:R1:W2:Y:S02]  /*a710*/  SYNCS.PHASECHK.TRANS64.TRYWAIT P0, [R13+URZ+0x30c40], R2 ;  /* 0x030c40020d0075a7 */ /* 0x0022a4000800017f */
[----:B--2---:R-:W-:Y:S05]  /*a720*/  @!P0 NANOSLEEP.SYNCS 0x989680 ;  /* 0x009896800000895d */ /* 0x004fea0003900000 */
[----:B------:R-:W2:Y:S02]  /*a730*/  @!P0 SYNCS.PHASECHK.TRANS64 P0, [R13+URZ+0x30c40], R2 ;  /* 0x030c40020d0085a7 */ /* 0x000ea4000800007f */
[----:B--2---:R-:W-:Y:S05]  /*a740*/  @!P0 BRA `(.L_x_733) ;  /* 0xfffffffc00f08947 */ /* 0x004fea000383ffff */
[----:B------:R-:W-:Y:S05]  /*a750*/  BRA `(.L_x_761) ;  /* 0xfffffff4006c7947 */ /* 0x000fea000383ffff */
.L_x_735:
[----:B------:R-:W-:Y:S01]  /*a760*/  BSSY B0, `(.L_x_762) ;  /* 0x0000006000007945 */ /* 0x000fe20003800000 */
[----:B------:R-:W-:-:S07]  /*a770*/  IMAD.MOV.U32 R15, RZ, RZ, -0x1 ;  /* 0xffffffffff0f7424 */ /* 0x000fce00078e00ff */
[----:B--2-4-:R-:W-:Y:S05]  /*a780*/  WARPSYNC.COLLECTIVE R15, `(.L_x_763) ;  /* 0x000000000f0c7348 */ /* 0x014fea0003c00000 */
[----:B------:R-:W-:Y:S02]  /*a790*/  ELECT P6, UR62, PT ;  /* 0x00000000003e782f */ /* 0x000fe400038c0000 */
[----:B------:R-:W-:Y:S01]  /*a7a0*/  MOV R14, UR62 ;  /* 0x0000003e000e7c02 */ /* 0x000fe20008000f00 */
[----:B--2-4-:R-:W-:Y:S10]  /*a7b0*/  ENDCOLLECTIVE ;  /* 0x000000000000791b */ /* 0x014ff40003800000 */
.L_x_763:
[----:B------:R-:W-:Y:S05]  /*a7c0*/  BSYNC B0 ;  /* 0x0000000000007941 */ /* 0x000fea0003800000 */
.L_x_762:
[----:B------:R-:W-:Y:S05]  /*a7d0*/  BRA `(.L_x_764) ;  /* 0xfffffff800007947 */ /* 0x000fea000383ffff */
.L_x_737:
[----:B-1----:R1:W3:Y:S02]  /*a7e0*/  SYNCS.PHASECHK.TRANS64.TRYWAIT P0, [R7+URZ], R4 ;  /* 0x00000004070075a7 */ /* 0x0022e4000800017f */
[----:B---3--:R-:W-:Y:S05]  /*a7f0*/  @!P0 NANOSLEEP.SYNCS 0x989680 ;  /* 0x009896800000895d */ /* 0x008fea0003900000 */
[----:B------:R-:W3:Y:S02]  /*a800*/  @!P0 SYNCS.PHASECHK.TRANS64 P0, [R7+URZ], R4 ;  /* 0x00000004070085a7 */ /* 0x000ee4000800007f */
[----:B---3--:R-:W-:Y:S05]  /*a810*/  @!P0 BRA `(.L_x_737) ;  /* 0xfffffffc00f08947 */ /* 0x008fea000383ffff */
[----:B------:R-:W-:Y:S05]  /*a820*/  BRA `(.L_x_765) ;  /* 0xfffffff800407947 */ /* 0x000fea000383ffff */
.L_x_738:
[----:B---3--:R3:W4:Y:S02]  /*a830*/  SYNCS.PHASECHK.TRANS64.TRYWAIT P0, [R11+URZ], R2 ;  /* 0x000000020b0075a7 */ /* 0x008724000800017f */
[----:B----4-:R-:W-:Y:S05]  /*a840*/  @!P0 NANOSLEEP.SYNCS 0x989680 ;  /* 0x009896800000895d */ /* 0x010fea0003900000 */
[----:B------:R-:W4:Y:S02]  /*a850*/  @!P0 SYNCS.PHASECHK.TRANS64 P0, [R11+URZ], R2 ;  /* 0x000000020b0085a7 */ /* 0x000f24000800007f */
[----:B----4-:R-:W-:Y:S05]  /*a860*/  @!P0 BRA `(.L_x_738) ;  /* 0xfffffffc00f08947 */ /* 0x010fea000383ffff */
[----:B------:R-:W-:Y:S05]  /*a870*/  BRA `(.L_x_766) ;  /* 0xfffffff800347947 */ /* 0x000fea000383ffff */
.L_x_740:
[----:B----4-:R4:W1:Y:S02]  /*a880*/  SYNCS.PHASECHK.TRANS64.TRYWAIT P0, [R9+URZ], R4 ;  /* 0x00000004090075a7 */ /* 0x010864000800017f */
[----:B-1----:R-:W-:Y:S05]  /*a890*/  @!P0 NANOSLEEP.SYNCS 0x989680 ;  /* 0x009896800000895d */ /* 0x002fea0003900000 */
[----:B------:R-:W1:Y:S02]  /*a8a0*/  @!P0 SYNCS.PHASECHK.TRANS64 P0, [R9+URZ], R4 ;  /* 0x00000004090085a7 */ /* 0x000e64000800007f */
[----:B-1----:R-:W-:Y:S05]  /*a8b0*/  @!P0 BRA `(.L_x_740) ;  /* 0xfffffffc00f08947 */ /* 0x002fea000383ffff */
[----:B------:R-:W-:Y:S05]  /*a8c0*/  BRA `(.L_x_767) ;  /* 0xfffffff800387947 */ /* 0x000fea000383ffff */
.L_x_768:
        /* <DEDUP_REMOVED lines=11> */
.L_x_3698:


//--------------------- .text._ZN7cutlass13device_kernelIN5flash11enable_sm90INS1_16FlashAttnBwdSm90INS1_25CollectiveMainloopBwdSm90ILi2ELi2ELi2EN4cute5tupleIJNS5_1CILi1EEES8_S8_EEENS6_IJNS7_ILi128EEESA_NS7_ILi64EEEEEENS_6half_tEfNS_4arch4Sm90ELb0ELb0ELb0ELb1ELb0ELb1ELb0ELb0ELi2ELi1ELi2ELi2ELb0EEENS1_24CollectiveEpilogueBwdGQAISC_fSF_Li256ELb1ELb0EEENS1_19SingleTileSchedulerILb1ELb0ELb0ELi128EEEEEEEEEvNT_6ParamsE --------------------------
	.section	.text._ZN7cutlass13device_kernelIN5flash11enable_sm90INS1_16FlashAttnBwdSm90INS1_25CollectiveMainloopBwdSm90ILi2ELi2ELi2EN4cute5tupleIJNS5_1CILi1EEES8_S8_EEENS6_IJNS7_ILi128EEESA_NS7_ILi64EEEEEENS_6half_tEfNS_4arch4Sm90ELb0ELb0ELb0ELb1ELb0ELb1ELb0ELb0ELi2ELi1ELi2ELi2ELb0EEENS1_24CollectiveEpilogueBwdGQAISC_fSF_Li256ELb1ELb0EEENS1_19SingleTileSchedulerILb1ELb0ELb0ELi128EEEEEEEEEvNT_6ParamsE,"ax",@progbits
	.align	128
.text._ZN7cutlass13device_kernelIN5flash11enable_sm90INS1_16FlashAttnBwdSm90INS1_25CollectiveMainloopBwdSm90ILi2ELi2ELi2EN4cute5tupleIJNS5_1CILi1EEES8_S8_EEENS6_IJNS7_ILi128EEESA_NS7_ILi64EEEEEENS_6half_tEfNS_4arch4Sm90ELb0ELb0ELb0ELb1ELb0ELb1ELb0ELb0ELi2ELi1ELi2ELi2ELb0EEENS1_24CollectiveEpilogueBwdGQAISC_fSF_Li256ELb1ELb0EEENS1_19SingleTileSchedulerILb1ELb0ELb0ELi128EEEEEEEEEvNT_6ParamsE:
        .type           _ZN7cutlass13device_kernelIN5flash11enable_sm90INS1_16FlashAttnBwdSm90INS1_25CollectiveMainloopBwdSm90ILi2ELi2ELi2EN4cute5tupleIJNS5_1CILi1EEES8_S8_EEENS6_IJNS7_ILi128EEESA_NS7_ILi64EEEEEENS_6half_tEfNS_4arch4Sm90ELb0ELb0ELb0ELb1ELb0ELb1ELb0ELb0ELi2ELi1ELi2ELi2ELb0EEENS1_24CollectiveEpilogueBwdGQAISC_fSF_Li256ELb1ELb0EEENS1_19SingleTileSchedulerILb1ELb0ELb0ELi128EEEEEEEEEvNT_6ParamsE,@function
        .size           _ZN7cutlass13device_kernelIN5flash11enable_sm90INS1_16FlashAttnBwdSm90INS1_25CollectiveMainloopBwdSm90ILi2ELi2ELi2EN4cute5tupleIJNS5_1CILi1EEES8_S8_EEENS6_IJNS7_ILi128EEESA_NS7_ILi64EEEEEENS_6half_tEfNS_4arch4Sm90ELb0ELb0ELb0ELb1ELb0ELb1ELb0ELb0ELi2ELi1ELi2ELi2ELb0EEENS1_24CollectiveEpilogueBwdGQAISC_fSF_Li256ELb1ELb0EEENS1_19SingleTileSchedulerILb1ELb0ELb0ELi128EEEEEEEEEvNT_6ParamsE,(.L_x_3699 - _ZN7cutlass13device_kernelIN5flash11enable_sm90INS1_16FlashAttnBwdSm90INS1_25CollectiveMainloopBwdSm90ILi2ELi2ELi2EN4cute5tupleIJNS5_1CILi1EEES8_S8_EEENS6_IJNS7_ILi128EEESA_NS7_ILi64EEEEEENS_6half_tEfNS_4arch4Sm90ELb0ELb0ELb0ELb1ELb0ELb1ELb0ELb0ELi2ELi1ELi2ELi2ELb0EEENS1_24CollectiveEpilogueBwdGQAISC_fSF_Li256ELb1ELb0EEENS1_19SingleTileSchedulerILb1ELb0ELb0ELi128EEEEEEEEEvNT_6ParamsE)
        .other          _ZN7cutlass13device_kernelIN5flash11enable_sm90INS1_16FlashAttnBwdSm90INS1_25CollectiveMainloopBwdSm90ILi2ELi2ELi2EN4cute5tupleIJNS5_1CILi1EEES8_S8_EEENS6_IJNS7_ILi128EEESA_NS7_ILi64EEEEEENS_6half_tEfNS_4arch4Sm90ELb0ELb0ELb0ELb1ELb0ELb1ELb0ELb0ELi2ELi1ELi2ELi2ELb0EEENS1_24CollectiveEpilogueBwdGQAISC_fSF_Li256ELb1ELb0EEENS1_19SingleTileSchedulerILb1ELb0ELb0ELi128EEEEEEEEEvNT_6ParamsE,@"STO_CUDA_ENTRY STV_DEFAULT"
_ZN7cutlass13device_kernelIN5flash11enable_sm90INS1_16FlashAttnBwdSm90INS1_25CollectiveMainloopBwdSm90ILi2ELi2ELi2EN4cute5tupleIJNS5_1CILi1EEES8_S8_EEENS6_IJNS7_ILi128EEESA_NS7_ILi64EEEEEENS_6half_tEfNS_4arch4Sm90ELb0ELb0ELb0ELb1ELb0ELb1ELb0ELb0ELi2ELi1ELi2ELi2ELb0EEENS1_24CollectiveEpilogueBwdGQAISC_fSF_Li256ELb1ELb0EEENS1_19SingleTileSchedulerILb1ELb0ELb0ELi128EEEEEEEEEvNT_6ParamsE:
        /* <DEDUP_REMOVED lines=23> */
.L_x_770:
[----:B------:R-:W-:Y:S05]  /*0170*/  BSYNC B0 ;  /* 0x0000000000007941 */ /* 0x000fea0003800000 */
.L_x_769:
        /* <DEDUP_REMOVED lines=34> */
.L_x_771:
        /* <DEDUP_REMOVED lines=22> */
.L_x_772:
        /* <DEDUP_REMOVED lines=9> */
.L_x_775:
        /* <DEDUP_REMOVED lines=20> */
.L_x_776:
        /* <DEDUP_REMOVED lines=10> */
.L_x_778:
[----:B------:R-:W2:Y:S02]  /*0770*/  LDC R0, c[0x0][0x8c4] ;  /* 0x00023100ff007b82 */ /* 0x000ea40000000800 */
.L_x_777:
        /* <DEDUP_REMOVED lines=19> */
.L_x_780:
        /* <DEDUP_REMOVED lines=10> */
.L_x_781:
        /* <DEDUP_REMOVED lines=8> */
.L_x_782:
        /* <DEDUP_REMOVED lines=9> */
.L_x_783:
        /* <DEDUP_REMOVED lines=55> */
.L_x_786:
        /* <DEDUP_REMOVED lines=15> */
.L_x_785:
        /* <DEDUP_REMOVED lines=22> */
.L_x_788:
        /* <DEDUP_REMOVED lines=15> */
.L_x_787:
[----:B------:R-:W-:Y:S01]  /*1110*/  SHF.R.S32.HI R3, RZ, 0x1f, R16 ;  /* 0x0000001fff037819 */ /* 0x000fe20000011410 */
[----:B------:R-:W-:-:S03]  /*1120*/  UMOV UR4, 0xffffffff ;  /* 0xffffffff00047882 */ /* 0x000fc60000000000 */
[----:B------:R-:W-:-:S04]  /*1130*/  LEA.HI R0, R3, R16, RZ, 0x7 ;  /* 0x0000001003007211 */ /* 0x000fc800078f38ff */
[----:B------:R-:W-:Y:S01]  /*1140*/  SHF.R.S32.HI R13, RZ, 0x7, R0 ;  /* 0x00000007ff0d7819 */ /* 0x000fe20000011400 */
[----:B------:R-:W-:Y:S06]  /*1150*/  BRA.DIV UR4, `(.L_x_789) ;  /* 0x0000007204907947 */ /* 0x000fec000b800000 */
[----:B------:R1:W2:Y:S02]  /*1160*/  SHFL.IDX PT, R14, R13, RZ, 0x1f ;  /* 0x00001fff0d0e7589 */ /* 0x0002a400000e0000 */
.L_x_865:
        /* <DEDUP_REMOVED lines=30> */
.L_x_790:
        /* <DEDUP_REMOVED lines=108> */
.L_x_802:
[----:B------:R-:W-:-:S13]  /*1a10*/  ISETP.NE.AND P0, PT, R4, 0x3, PT ;  /* 0x000000030400780c */ /* 0x000fda0003f05270 */
[----:B-1----:R-:W-:Y:S05]  /*1a20*/  @!P0 BRA `(.L_x_792) ;  /* 0x0000000000048947 */ /* 0x002fea0003800000 */
[----:B------:R-:W-:Y:S01]  /*1a30*/  BPT.TRAP 0x1 ;  /* 0x000000040000795c */ /* 0x000fe20000300000 */
.L_x_792:
[----:B------:R-:W-:Y:S01]  /*1a40*/  IMAD R9, R7, 0x8, R226 ;  /* 0x0000000807097824 */ /* 0x000fe200078e02e2 */
[----:B------:R-:W-:-:S04]  /*1a50*/  SHF.L.U32 R12, R6, 0x1f, RZ ;  /* 0x0000001f060c7819 */ /* 0x000fc800000006ff */
[----:B------:R1:W2:Y:S01]  /*1a60*/  SYNCS.PHASECHK.TRANS64.TRYWAIT P1, [R9+URZ+0x30c10], R12 ;  /* 0x030c100c090075a7 */ /* 0x0002a2000802017f */
[----:B------:R-:W-:Y:S05]  /*1a70*/  @!P0 BRA `(.L_x_793) ;  /* 0x0000000000048947 */ /* 0x000fea0003800000 */
[----:B------:R-:W-:Y:S01]  /*1a80*/  BPT.TRAP 0x1 ;  /* 0x000000040000795c */ /* 0x000fe20000300000 */
.L_x_793:
[----:B------:R-:W-:-:S05]  /*1a90*/  VIADD R10, R226, 0x10000 ;  /* 0x00010000e20a7836 */ /* 0x000fca0000000000 */
[----:B------:R-:W-:-:S04]  /*1aa0*/  SHF.R.U32.HI R10, RZ, 0x4, R10 ;  /* 0x00000004ff0a7819 */ /* 0x000fc8000001160a */
[----:B------:R-:W-:Y:S01]  /*1ab0*/  LOP3.LUT R10, R10, 0x3fff, RZ, 0xc0, !PT ;  /* 0x00003fff0a0a7812 */ /* 0x000fe200078ec0ff */
[----:B--2---:R-:W-:Y:S06]  /*1ac0*/  @P1 BRA `(.L_x_794) ;  /* 0x0000000000081947 */ /* 0x004fec0003800000 */
[----:B------:R-:W2:Y:S02]  /*1ad0*/  SYNCS.PHASECHK.TRANS64.TRYWAIT P1, [R9+URZ+0x30c10], R12 ;  /* 0x030c100c090075a7 */ /* 0x000ea4000802017f */
[----:B--2---:R-:W-:Y:S05]  /*1ae0*/  @!P1 BRA `(.L_x_795) ;  /* 0x00000068005c9947 */ /* 0x004fea0003800000 */
.L_x_794:
        /* <DEDUP_REMOVED lines=63> */
.L_x_796:
[----:B------:R1:W1:Y:S01]  /*1ee0*/  SYNCS.PHASECHK.TRANS64.TRYWAIT P1, [R9+URZ+0x30c30], R12 ;  /* 0x030c300c090075a7 */ /* 0x000262000802017f */
[----:B------:R-:W-:Y:S05]  /*1ef0*/  @!P0 BRA `(.L_x_797) ;  /* 0x0000000000048947 */ /* 0x000fea0003800000 */
[----:B------:R-:W-:Y:S01]  /*1f00*/  BPT.TRAP 0x1 ;  /* 0x000000040000795c */ /* 0x000fe20000300000 */
.L_x_797:
[----:B------:R-:W-:-:S05]  /*1f10*/  VIADD R11, R226, 0x18000 ;  /* 0x00018000e20b7836 */ /* 0x000fca0000000000 */
[----:B------:R-:W-:-:S04]  /*1f20*/  SHF.R.U32.HI R11, RZ, 0x4, R11 ;  /* 0x00000004ff0b7819 */ /* 0x000fc8000001160b */
[----:B------:R-:W-:-:S04]  /*1f30*/  LOP3.LUT R218, R11, 0x3fff, RZ, 0xc0, !PT ;  /* 0x00003fff0bda7812 */ /* 0x000fc800078ec0ff */
[----:B------:R-:W-:Y:S01]  /*1f40*/  LOP3.LUT R14, R218, 0x10000, RZ, 0xfc, !PT ;  /* 0x00010000da0e7812 */ /* 0x000fe200078efcff */
[----:B-1----:R-:W-:Y:S06]  /*1f50*/  @P1 BRA `(.L_x_798) ;  /* 0x0000000000081947 */ /* 0x002fec0003800000 */
[----:B------:R-:W1:Y:S02]  /*1f60*/  SYNCS.PHASECHK.TRANS64.TRYWAIT P1, [R9+URZ+0x30c30], R12 ;  /* 0x030c300c090075a7 */ /* 0x000e64000802017f */
[----:B-1----:R-:W-:Y:S05]  /*1f70*/  @!P1 BRA `(.L_x_799) ;  /* 0x00000064004c9947 */ /* 0x002fea0003800000 */
.L_x_798:
        /* <DEDUP_REMOVED lines=619> */
.L_x_800:
        /* <DEDUP_REMOVED lines=68> */
.L_x_801:
        /* <DEDUP_REMOVED lines=45> */
.L_x_784:
[----:B------:R-:W-:Y:S05]  /*4d40*/  @P0 BRA `(.L_x_779) ;  /* 0x00000034008c0947 */ /* 0x000fea0003800000 */
[----:B-1----:R-:W2:Y:S01]  /*4d50*/  LDL.LU R24, [R1+0xc] ;  /* 0x00000c0001187983 */ /* 0x002ea20000300800 */
[----:B------:R-:W1:Y:S01]  /*4d60*/  LDC.64 R2, c[0x0][0x878] ;  /* 0x00021e00ff027b82 */ /* 0x000e620000000a00 */
[----:B------:R-:W3:Y:S07]  /*4d70*/  S2R R22, SR_TID.X ;  /* 0x0000000000167919 */ /* 0x000eee0000002100 */
[----:B------:R-:W4:Y:S01]  /*4d80*/  LDC R0, c[0x0][0x850] ;  /* 0x00021400ff007b82 */ /* 0x000f220000000800 */
[----:B------:R-:W5:Y:S01]  /*4d90*/  S2R R7, SR_CTAID.Y ;  /* 0x0000000000077919 */ /* 0x000f620000002600 */
[----:B------:R-:W5:Y:S06]  /*4da0*/  S2R R8, SR_CTAID.X ;  /* 0x0000000000087919 */ /* 0x000f6c0000002500 */
[----:B------:R-:W3:Y:S01]  /*4db0*/  S2UR UR5, SR_CgaCtaId ;  /* 0x00000000000579c3 */ /* 0x000ee20000008800 */
[----:B-1----:R-:W-:-:S07]  /*4dc0*/  ISETP.NE.U32.AND P0, PT, R2, RZ, PT ;  /* 0x000000ff0200720c */ /* 0x002fce0003f05070 */
[----:B------:R-:W1:Y:S01]  /*4dd0*/  LDC.64 R10, c[0x0][0x818] ;  /* 0x00020600ff0a7b82 */ /* 0x000e620000000a00 */
[----:B------:R-:W-:-:S07]  /*4de0*/  ISETP.NE.AND.EX P0, PT, R3, RZ, PT, P0 ;  /* 0x000000ff0300720c */ /* 0x000fce0003f05300 */
[----:B------:R-:W1:Y:S08]  /*4df0*/  LDC.64 R14, c[0x0][0x840] ;  /* 0x00021000ff0e7b82 */ /* 0x000e700000000a00 */
[----:B------:R-:W2:Y:S01]  /*4e00*/  @P0 LDC.64 R2, c[0x0][0x878] ;  /* 0x00021e00ff020b82 */ /* 0x000ea20000000a00 */
[----:B------:R-:W-:-:S07]  /*4e10*/  UMOV UR4, 0x400 ;  /* 0x0000040000047882 */ /* 0x000fce0000000000 */
[----:B------:R-:W1:Y:S08]  /*4e20*/  LDC.64 R12, c[0x0][0x820] ;  /* 0x00020800ff0c7b82 */ /* 0x000e700000000a00 */
[----:B------:R-:W1:Y:S08]  /*4e30*/  LDC.64 R16, c[0x0][0x848] ;  /* 0x00021200ff107b82 */ /* 0x000e700000000a00 */
[----:B------:R-:W1:Y:S08]  /*4e40*/  LDC.64 R18, c[0x0][0x800] ;  /* 0x00020000ff127b82 */ /* 0x000e700000000a00 */
[----:B------:R-:W1:Y:S01]  /*4e50*/  LDC.64 R20, c[0x0][0x828] ;  /* 0x00020a00ff147b82 */ /* 0x000e620000000a00 */
[----:B--2---:R-:W-:-:S06]  /*4e60*/  @P0 IMAD.WIDE R2, R24, 0x4, R2 ;  /* 0x0000000418020825 */ /* 0x004fcc00078e0202 */
[----:B------:R2:W5:Y:S01]  /*4e70*/  @P0 LDG.E R2, desc[UR38][R2.64] ;  /* 0x0000002602020981 */ /* 0x000562000c1e1900 */
[----:B------:R-:W-:Y:S01]  /*4e80*/  BAR.SYNC.DEFER_BLOCKING 0x1, 0x100 ;  /* 0x0044000000007b1d */ /* 0x000fe20000010000 */
[----:B----4-:R-:W-:Y:S01]  /*4e90*/  ISETP.NE.AND P1, PT, R0, 0x1, PT ;  /* 0x000000010000780c */ /* 0x010fe20003f25270 */
[----:B---3--:R-:W-:Y:S01]  /*4ea0*/  VIADD R23, R22, 0xffffff80 ;  /* 0xffffff8016177836 */ /* 0x008fe20000000000 */
[----:B------:R-:W-:-:S03]  /*4eb0*/  ULEA UR4, UR5, UR4, 0x18 ;  /* 0x0000000405047291 */ /* 0x000fc6000f8ec03f */
[----:B------:R-:W-:Y:S01]  /*4ec0*/  BSSY B0, `(.L_x_803) ;  /* 0x000004d000007945 */ /* 0x000fe20003800000 */
[----:B------:R-:W-:-:S04]  /*4ed0*/  SHF.R.S32.HI R0, RZ, 0x1f, R23 ;  /* 0x0000001fff007819 */ /* 0x000fc80000011417 */
[----:B------:R-:W-:-:S03]  /*4ee0*/  LEA.HI R5, R0, R23, RZ, 0x7 ;  /* 0x0000001700057211 */ /* 0x000fc600078f38ff */
[----:B------:R-:W3:Y:S01]  /*4ef0*/  @P1 LDC R4, c[0x0][0x854] ;  /* 0x00021500ff041b82 */ /* 0x000ee20000000800 */
[C---:B------:R-:W-:Y:S01]  /*4f00*/  LOP3.LUT R0, R5.reuse, 0xfffff80, RZ, 0xc0, !PT ;  /* 0x0fffff8005007812 */ /* 0x040fe200078ec0ff */
[----:B--2---:R-:W-:-:S04]  /*4f10*/  IMAD.SHL.U32 R3, R5, 0x20, RZ ;  /* 0x0000002005037824 */ /* 0x004fc800078e00ff */
[----:B------:R-:W-:Y:S01]  /*4f20*/  IMAD.IADD R0, R23, 0x1, -R0 ;  /* 0x0000000117007824 */ /* 0x000fe200078e0a00 */
[----:B------:R-:W-:Y:S01]  /*4f30*/  LOP3.LUT R5, R3, 0x3ffff000, RZ, 0xc0, !PT ;  /* 0x3ffff00003057812 */ /* 0x000fe200078ec0ff */
[----:B------:R-:W2:Y:S04]  /*4f40*/  @P1 LDC R9, c[0x0][0x858] ;  /* 0x00021600ff091b82 */ /* 0x000ea80000000800 */
[----:B------:R-:W-:-:S05]  /*4f50*/  IMAD R5, R0, 0x4, R5 ;  /* 0x0000000400057824 */ /* 0x000fca00078e0205 */
[----:B------:R-:W-:Y:S01]  /*4f60*/  LEA R6, R5, UR4, 0x2 ;  /* 0x0000000405067c11 */ /* 0x000fe2000f8e10ff */
[----:B-----5:R-:W-:-:S04]  /*4f70*/  IMAD.SHL.U32 R5, R8, 0x2000, RZ ;  /* 0x0000200008057824 */ /* 0x020fc800078e00ff */
[----:B------:R4:W-:Y:S01]  /*4f80*/  STS.128 [R6], R152 ;  /* 0x0000009806007388 */ /* 0x0009e20000000c00 */
[----:B---3--:R-:W-:-:S03]  /*4f90*/  @P1 IMAD.HI.U32 R0, R7, R4, RZ ;  /* 0x0000000407001227 */ /* 0x008fc600078e00ff */
[----:B------:R4:W-:Y:S04]  /*4fa0*/  STS.128 [R6+0x800], R156 ;  /* 0x0008009c06007388 */ /* 0x0009e80000000c00 */
[----:B------:R4:W-:Y:S01]  /*4fb0*/  STS.128 [R6+0x1000], R160 ;  /* 0x001000a006007388 */ /* 0x0009e20000000c00 */
[----:B--2---:R-:W-:-:S03]  /*4fc0*/  @P1 SHF.R.U32.HI R7, RZ, R9, R0 ;  /* 0x00000009ff071219 */ /* 0x004fc60000011600 */
[----:B------:R4:W-:Y:S01]  /*4fd0*/  STS.128 [R6+0x1800], R164 ;  /* 0x001800a406007388 */ /* 0x0009e20000000c00 */
[----:B------:R-:W-:-:S03]  /*4fe0*/  SHF.R.S32.HI R9, RZ, 0x1f, R7 ;  /* 0x0000001fff097819 */ /* 0x000fc60000011407 */
[----:B------:R4:W-:Y:S02]  /*4ff0*/  STS.128 [R6+0x2000], R168 ;  /* 0x002000a806007388 */ /* 0x0009e40000000c00 */
[----:B-1----:R-:W-:Y:S02]  /*5000*/  IMAD R0, R9, R10, RZ ;  /* 0x0000000a09007224 */ /* 0x002fe400078e02ff */
        /* <DEDUP_REMOVED lines=9> */
[----:B-1----:R-:W-:Y:S01]  /*50a0*/  BAR.SYNC.DEFER_BLOCKING 0x1, 0x100 ;  /* 0x0044000000007b1d */ /* 0x002fe20000010000 */
[----:B------:R-:W-:-:S05]  /*50b0*/  @P0 IMAD R2, R24, 0x80, R2 ;  /* 0x0000008018020824 */ /* 0x000fca00078e0202 */
[----:B------:R-:W-:-:S04]  /*50c0*/  @P0 SHF.R.S32.HI R3, RZ, 0x1f, R2 ;  /* 0x0000001fff030819 */ /* 0x000fc80000011402 */
[----:B------:R-:W-:-:S05]  /*50d0*/  @P0 LEA.HI R3, R3, R2, RZ, 0x7 ;  /* 0x0000000203030211 */ /* 0x000fca00078f38ff */
[----:B------:R-:W-:-:S05]  /*50e0*/  @P0 IMAD.SHL.U32 R3, R3, 0x40, RZ ;  /* 0x0000004003030824 */ /* 0x000fca00078e00ff */
[----:B------:R-:W-:-:S04]  /*50f0*/  @P0 LOP3.LUT R2, R3, 0xffffe000, RZ, 0xc0, !PT ;  /* 0xffffe00003020812 */ /* 0x000fc800078ec0ff */
[----:B------:R-:W-:Y:S02]  /*5100*/  @P0 SHF.R.S32.HI R3, RZ, 0x1f, R2 ;  /* 0x0000001fff030819 */ /* 0x000fe40000011402 */
[----:B------:R-:W-:-:S06]  /*5110*/  @!P0 CS2R R2, SRZ ;  /* 0x0000000000028805 */ /* 0x000fcc000001ff00 */
[----:B------:R-:W-:Y:S01]  /*5120*/  IADD3 R4, P1, R5, R2, RZ ;  /* 0x0000000205047210 */ /* 0x000fe20007f3e0ff */
[----:B------:R-:W-:Y:S02]  /*5130*/  IMAD R2, R9, R14, RZ ;  /* 0x0000000e09027224 */ /* 0x000fe400078e02ff */
[----:B------:R-:W-:Y:S01]  /*5140*/  IMAD R9, R7, R11, R0 ;  /* 0x0000000b07097224 */ /* 0x000fe200078e0200 */
[----:B------:R-:W-:Y:S01]  /*5150*/  LEA.HI.X.SX32 R5, R5, R3, 0x1, P1 ;  /* 0x0000000305057211 */ /* 0x000fe200008f0eff */
[C---:B------:R-:W-:Y:S01]  /*5160*/  IMAD R11, R7.reuse, R15, R2 ;  /* 0x0000000f070b7224 */ /* 0x040fe200078e0202 */
[----:B------:R-:W-:Y:S01]  /*5170*/  SHF.R.S32.HI R0, RZ, 0x1f, R24 ;  /* 0x0000001fff007819 */ /* 0x000fe20000011418 */
[----:B------:R-:W-:-:S04]  /*5180*/  IMAD.WIDE.U32 R2, R7, R10, R4 ;  /* 0x0000000a07027225 */ /* 0x000fc800078e0004 */
[----:B------:R-:W-:Y:S01]  /*5190*/  IMAD.IADD R3, R3, 0x1, R9 ;  /* 0x0000000103037824 */ /* 0x000fe200078e0209 */
[----:B------:R-:W-:Y:S01]  /*51a0*/  SEL R9, R0, RZ, !P0 ;  /* 0x000000ff00097207 */ /* 0x000fe20004000000 */
[----:B------:R-:W-:Y:S01]  /*51b0*/  IMAD.WIDE.U32 R4, R7, R14, R4 ;  /* 0x0000000e07047225 */ /* 0x000fe200078e0004 */
[----:B------:R-:W-:Y:S02]  /*51c0*/  SEL R7, R24, RZ, !P0 ;  /* 0x000000ff18077207 */ /* 0x000fe40004000000 */
[----:B------:R-:W-:Y:S01]  /*51d0*/  ISETP.NE.AND P0, PT, R23, RZ, PT ;  /* 0x000000ff1700720c */ /* 0x000fe20003f05270 */
[----:B------:R-:W-:Y:S02]  /*51e0*/  IMAD.IADD R5, R5, 0x1, R11 ;  /* 0x0000000105057824 */ /* 0x000fe400078e020b */
[C---:B------:R-:W-:Y:S02]  /*51f0*/  IMAD R0, R9.reuse, R12, RZ ;  /* 0x0000000c09007224 */ /* 0x040fe400078e02ff */
[----:B------:R-:W-:-:S02]  /*5200*/  IMAD R8, R9, R16, RZ ;  /* 0x0000001009087224 */ /* 0x000fc400078e02ff */
[----:B------:R-:W-:-:S04]  /*5210*/  IMAD.WIDE.U32 R2, R7, R12, R2 ;  /* 0x0000000c07027225 */ /* 0x000fc800078e0002 */
[----:B------:R-:W-:Y:S01]  /*5220*/  IMAD.WIDE.U32 R4, R7, R16, R4 ;  /* 0x0000001007047225 */ /* 0x000fe200078e0004 */
[----:B------:R-:W-:-:S03]  /*5230*/  LEA R18, P1, R2, R18, 0x2 ;  /* 0x0000001202127211 */ /* 0x000fc600078210ff */
[C---:B------:R-:W-:Y:S01]  /*5240*/  IMAD R9, R7.reuse, R13, R0 ;  /* 0x0000000d07097224 */ /* 0x040fe200078e0200 */
[----:B------:R-:W-:Y:S01]  /*5250*/  LEA R20, P2, R4, R20, 0x2 ;  /* 0x0000001404147211 */ /* 0x000fe200078410ff */
[----:B------:R-:W-:Y:S02]  /*5260*/  IMAD R7, R7, R17, R8 ;  /* 0x0000001107077224 */ /* 0x000fe400078e0208 */
[----:B------:R-:W-:Y:S02]  /*5270*/  IMAD.IADD R3, R3, 0x1, R9 ;  /* 0x0000000103037824 */ /* 0x000fe400078e0209 */
[----:B------:R-:W-:-:S03]  /*5280*/  IMAD.IADD R0, R5, 0x1, R7 ;  /* 0x0000000105007824 */ /* 0x000fc600078e0207 */
[----:B------:R-:W-:Y:S02]  /*5290*/  LEA.HI.X R3, R2, R19, R3, 0x2, P1 ;  /* 0x0000001302037211 */ /* 0x000fe400008f1403 */
[----:B------:R-:W-:Y:S01]  /*52a0*/  LEA.HI.X R0, R4, R21, R0, 0x2, P2 ;  /* 0x0000001504007211 */ /* 0x000fe200010f1400 */
[----:B----4-:R-:W-:Y:S06]  /*52b0*/  @P0 BRA `(.L_x_804) ;  /* 0x0000000000340947 */ /* 0x010fec0003800000 */
[----:B------:R-:W-:Y:S01]  /*52c0*/  R2UR UR6, R20 ;  /* 0x00000000140672ca */ /* 0x000fe200000e0000 */
[----:B------:R-:W-:Y:S01]  /*52d0*/  UMOV UR5, 0x800 ;  /* 0x0000080000057882 */ /* 0x000fe20000000000 */
[----:B------:R-:W-:Y:S01]  /*52e0*/  R2UR UR7, R0 ;  /* 0x00000000000772ca */ /* 0x000fe200000e0000 */
[----:B------:R-:W-:Y:S01]  /*52f0*/  UMOV UR8, 0x0 ;  /* 0x0000000000087882 */ /* 0x000fe20000000000 */
[----:B------:R-:W-:Y:S01]  /*5300*/  PLOP3.LUT P0, PT, PT, PT, PT, 0x80, 0x0 ;  /* 0x000000000000781c */ /* 0x000fe20003f0f070 */
[----:B------:R-:W-:-:S12]  /*5310*/  UMOV UR9, 0x14f00000 ;  /* 0x14f0000000097882 */ /* 0x000fd80000000000 */
.L_x_805:
[----:B------:R-:W-:Y:S01]  /*5320*/  @P0 ELECT P1, URZ, PT ;  /* 0x00000000003f082f */ /* 0x000fe20003820000 */
[----:B------:R1:W-:-:S12]  /*5330*/  UBLKRED.G.S.ADD.F32.RN [UR6], [UR4], UR5, desc[UR8] ;  /* 0x00000806040073bb */ /* 0x0003d800080a1405 */
[----:B------:R-:W-:Y:S02]  /*5340*/  @P1 PLOP3.LUT P0, PT, P1, PT, PT, 0x8, 0x0 ;  /* 0x000000000000181c */ /* 0x000fe40000f0e170 */
[----:B------:R-:W-:-:S11]  /*5350*/  PLOP3.LUT P1, PT, PT, PT, PT, 0x8, 0x0 ;  /* 0x000000000000781c */ /* 0x000fd60003f2e170 */
[----:B-1----:R-:W-:Y:S05]  /*5360*/  @P0 BRA.U.ANY `(.L_x_805) ;  /* 0xfffffffd00ec0947 */ /* 0x002fea000393ffff */
[----:B------:R0:W-:Y:S01]  /*5370*/  UTMACMDFLUSH ;  /* 0x00000000000079b7 */ /* 0x0001e20000000000 */
[----:B------:R-:W-:-:S04]  /*5380*/  DEPBAR.LE SB0, 0x0 ;  /* 0x000080000000791a */ /* 0x000fc80000000000 */
.L_x_804:
[----:B------:R-:W-:Y:S05]  /*5390*/  BSYNC B0 ;  /* 0x0000000000007941 */ /* 0x000fea0003800000 */
.L_x_803:
[----:B------:R-:W-:Y:S01]  /*53a0*/  BAR.SYNC.DEFER_BLOCKING 0x1, 0x100 ;  /* 0x0044000000007b1d */ /* 0x000fe20000010000 */
[----:B------:R-:W-:-:S05]  /*53b0*/  ISETP.NE.AND P0, PT, R22, 0x80, PT ;  /* 0x000000801600780c */ /* 0x000fca0003f05270 */
        /* <DEDUP_REMOVED lines=20> */
[----:B------:R-:W-:Y:S01]  /*5500*/  PLOP3.LUT P0, PT, PT, PT, PT, 0x80, 0x0 ;  /* 0x000000000000781c */ /* 0x000fe20003f0f070 */
[----:B------:R-:W-:-:S12]  /*5510*/  UMOV UR9, 0x14f00000 ;  /* 0x14f0000000097882 */ /* 0x000fd80000000000 */
.L_x_806:
        /* <DEDUP_REMOVED lines=8> */
.L_x_774:
        /* <DEDUP_REMOVED lines=20> */
.L_x_808:
        /* <DEDUP_REMOVED lines=13> */
.L_x_810:
[----:B------:R-:W-:-:S05]  /*57b0*/  ULDC UR5, c[0x0][0x8c4] ;  /* 0x0002310000057ab9 */ /* 0x000fca0000000800 */
.L_x_809:
        /* <DEDUP_REMOVED lines=40> */
.L_x_811:
        /* <DEDUP_REMOVED lines=49> */
.L_x_825:
        /* <DEDUP_REMOVED lines=21> */
.L_x_814:
[----:B------:R-:W-:Y:S05]  /*5ea0*/  BSYNC B0 ;  /* 0x0000000000007941 */ /* 0x000fea0003800000 */
.L_x_813:
        /* <DEDUP_REMOVED lines=13> */
.L_x_816:
[----:B------:R-:W-:Y:S05]  /*5f80*/  BSYNC B0 ;  /* 0x0000000000007941 */ /* 0x000fea0003800000 */
.L_x_815:
[----:B------:R-:W-:Y:S06]  /*5f90*/  BAR.ARV 0xa, 0xa0 ;  /* 0x0282800000007b1d */ /* 0x000fec0000002000 */
[----:B------:R-:W-:Y:S04]  /*5fa0*/  BSSY B0, `(.L_x_817) ;  /* 0x0000003000007945 */ /* 0x000fe80003800000 */
[----:B------:R-:W-:Y:S05]  /*5fb0*/  @!P0 BRA `(.L_x_818) ;  /* 0x0000000000048947 */ /* 0x000fea0003800000 */
[----:B------:R-:W-:-:S04]  /*5fc0*/  DEPBAR.LE SB0, 0x0 ;  /* 0x000080000000791a */ /* 0x000fc80000000000 */
.L_x_818:
[----:B------:R-:W-:Y:S05]  /*5fd0*/  BSYNC B0 ;  /* 0x0000000000007941 */ /* 0x000fea0003800000 */
.L_x_817:
        /* <DEDUP_REMOVED lines=13> */
.L_x_820:
[----:B------:R-:W-:Y:S05]  /*60b0*/  BSYNC B0 ;  /* 0x0000000000007941 */ /* 0x000fea0003800000 */
.L_x_819:
        /* <DEDUP_REMOVED lines=13> */
.L_x_822:
[----:B------:R-:W-:Y:S05]  /*6190*/  BSYNC B0 ;  /* 0x0000000000007941 */ /* 0x000fea0003800000 */
.L_x_821:
[----:B------:R-:W-:Y:S01]  /*61a0*/  VIADD R0, R0, 0xfffffffe ;  /* 0xfffffffe00007836 */ /* 0x000fe20000000000 */
[----:B------:R-:W-:Y:S06]  /*61b0*/  BAR.ARV 0xa, 0xa0 ;  /* 0x0282800000007b1d */ /* 0x000fec0000002000 */
[----:B------:R-:W-:Y:S01]  /*61c0*/  BSSY B0, `(.L_x_823) ;  /* 0x0000004000007945 */ /* 0x000fe20003800000 */
[----:B------:R-:W-:-:S03]  /*61d0*/  ISETP.NE.AND P1, PT, R0, RZ, PT ;  /* 0x000000ff0000720c */ /* 0x000fc60003f25270 */
[----:B------:R-:W-:Y:S10]  /*61e0*/  @!P0 BRA `(.L_x_824) ;  /* 0x0000000000048947 */ /* 0x000ff40003800000 */
[----:B------:R-:W-:-:S04]  /*61f0*/  DEPBAR.LE SB0, 0x0 ;  /* 0x000080000000791a */ /* 0x000fc80000000000 */
.L_x_824:
[----:B------:R-:W-:Y:S05]  /*6200*/  BSYNC B0 ;  /* 0x0000000000007941 */ /* 0x000fea0003800000 */
.L_x_823:
[----:B------:R-:W-:Y:S06]  /*6210*/  BAR.ARV 0xb, 0xa0 ;  /* 0x02c2800000007b1d */ /* 0x000fec0000002000 */
[----:B------:R-:W-:Y:S02]  /*6220*/  UIADD3 UR5, UR5, 0x2, URZ ;  /* 0x0000000205057890 */ /* 0x000fe4000fffe03f */
[----:B------:R-:W-:Y:S01]  /*6230*/  UIADD3 UR4, UR4, 0x1, URZ ;  /* 0x0000000104047890 */ /* 0x000fe2000fffe03f */
[----:B------:R-:W-:Y:S11]  /*6240*/  @P1 BRA `(.L_x_825) ;  /* 0xfffffff800c01947 */ /* 0x000ff6000383ffff */
[----:B------:R-:W-:-:S12]  /*6250*/  USHF.L.U32 UR6, UR5, 0xd, URZ ;  /* 0x0000000d05067899 */ /* 0x000fd8000800063f */
.L_x_812:
        /* <DEDUP_REMOVED lines=19> */
.L_x_827:
[----:B------:R-:W-:Y:S05]  /*6390*/  BSYNC B0 ;  /* 0x0000000000007941 */ /* 0x000fea0003800000 */
.L_x_826:
        /* <DEDUP_REMOVED lines=19> */
.L_x_829:
[----:B------:R-:W-:Y:S05]  /*64d0*/  BSYNC B0 ;  /* 0x0000000000007941 */ /* 0x000fea0003800000 */
.L_x_828:
[----:B------:R-:W-:Y:S06]  /*64e0*/  BAR.ARV 0xa, 0xa0 ;  /* 0x0282800000007b1d */ /* 0x000fec0000002000 */
[----:B------:R-:W-:Y:S04]  /*64f0*/  BSSY B0, `(.L_x_830) ;  /* 0x0000003000007945 */ /* 0x000fe80003800000 */
[----:B------:R-:W-:Y:S05]  /*6500*/  @!P0 BRA `(.L_x_831) ;  /* 0x0000000000048947 */ /* 0x000fea0003800000 */
[----:B------:R-:W-:-:S04]  /*6510*/  DEPBAR.LE SB0, 0x0 ;  /* 0x000080000000791a */ /* 0x000fc80000000000 */
.L_x_831:
[----:B------:R-:W-:Y:S05]  /*6520*/  BSYNC B0 ;  /* 0x0000000000007941 */ /* 0x000fea0003800000 */
.L_x_830:
[----:B------:R-:W-:Y:S06]  /*6530*/  BAR.ARV 0xb, 0xa0 ;  /* 0x02c2800000007b1d */ /* 0x000fec0000002000 */
[----:B------:R-:W-:Y:S05]  /*6540*/  BRA `(.L_x_779) ;  /* 0x0000001c008c7947 */ /* 0x000fea0003800000 */
.L_x_807:
        /* <DEDUP_REMOVED lines=10> */
.L_x_832:
        /* <DEDUP_REMOVED lines=10> */
.L_x_834:
[----:B------:R-:W3:Y:S02]  /*6690*/  LDC R5, c[0x0][0x8c4] ;  /* 0x00023100ff057b82 */ /* 0x000ee40000000800 */
.L_x_833:
        /* <DEDUP_REMOVED lines=45> */
.L_x_836:
        /* <DEDUP_REMOVED lines=66> */
.L_x_866:
        /* <DEDUP_REMOVED lines=9> */
.L_x_839:
        /* <DEDUP_REMOVED lines=63> */
.L_x_850:
[----:B------:R-:W-:-:S04]  /*7210*/  SHF.L.U32 R21, R10, 0x1f, RZ ;  /* 0x0000001f0a157819 */ /* 0x000fc800000006ff */
[----:B-1----:R-:W1:Y:S02]  /*7220*/  SYNCS.PHASECHK.TRANS64.TRYWAIT P1, [R12+URZ+0x30c40], R21 ;  /* 0x030c40150c0075a7 */ /* 0x002e64000802017f */
[----:B-12--5:R-:W-:Y:S05]  /*7230*/  @!P1 BRA `(.L_x_842) ;  /* 0x0000001000c49947 */ /* 0x026fea0003800000 */
.L_x_867:
[----:B------:R-:W-:Y:S05]  /*7240*/  @P0 BRA `(.L_x_843) ;  /* 0x0000000000140947 */ /* 0x000fea0003800000 */
[----:B------:R-:W-:Y:S01]  /*7250*/  ISETP.NE.AND P1, PT, R20, RZ, PT ;  /* 0x000000ff1400720c */ /* 0x000fe20003f25270 */
[----:B------:R-:W-:-:S04]  /*7260*/  IMAD.MOV.U32 R3, RZ, RZ, 0x4200 ;  /* 0x00004200ff037424 */ /* 0x000fc800078e00ff */
[----:B------:R2:W-:Y:S08]  /*7270*/  SYNCS.ARRIVE.TRANS64 RZ, [R12+URZ+0x30c30], R3 ;  /* 0x030c30030cff79a7 */ /* 0x0005f0000800003f */
[----:B------:R-:W-:Y:S05]  /*7280*/  @!P1 BRA `(.L_x_843) ;  /* 0x0000000000049947 */ /* 0x000fea0003800000 */
[----:B------:R-:W-:Y:S01]  /*7290*/  BPT.TRAP 0x1 ;  /* 0x000000040000795c */ /* 0x000fe20000300000 */
.L_x_843:
        /* <DEDUP_REMOVED lines=30> */
.L_x_868:
[----:B------:R-:W-:Y:S05]  /*7480*/  @P0 BRA `(.L_x_845) ;  /* 0x0000000000140947 */ /* 0x000fea0003800000 */
[----:B------:R-:W-:Y:S01]  /*7490*/  ISETP.NE.AND P1, PT, R20, RZ, PT ;  /* 0x000000ff1400720c */ /* 0x000fe20003f25270 */
[----:B------:R-:W-:-:S04]  /*74a0*/  IMAD.MOV.U32 R2, RZ, RZ, 0x4200 ;  /* 0x00004200ff027424 */ /* 0x000fc800078e00ff */
[----:B------:R3:W-:Y:S08]  /*74b0*/  SYNCS.ARRIVE.TRANS64 RZ, [R12+URZ+0x30c18], R2 ;  /* 0x030c18020cff79a7 */ /* 0x0007f0000800003f */
[----:B------:R-:W-:Y:S05]  /*74c0*/  @!P1 BRA `(.L_x_845) ;  /* 0x0000000000049947 */ /* 0x000fea0003800000 */
[----:B------:R-:W-:Y:S01]  /*74d0*/  BPT.TRAP 0x1 ;  /* 0x000000040000795c */ /* 0x000fe20000300000 */
.L_x_845:
        /* <DEDUP_REMOVED lines=22> */
.L_x_869:
        /* <DEDUP_REMOVED lines=9> */
.L_x_847:
        /* <DEDUP_REMOVED lines=24> */
.L_x_871:
[----:B------:R-:W-:Y:S05]  /*7850*/  @P0 BRA `(.L_x_849) ;  /* 0x0000000000140947 */ /* 0x000fea0003800000 */
[----:B------:R-:W-:Y:S01]  /*7860*/  ISETP.NE.AND P1, PT, R20, RZ, PT ;  /* 0x000000ff1400720c */ /* 0x000fe20003f25270 */
[----:B-1----:R-:W-:-:S04]  /*7870*/  IMAD.MOV.U32 R5, RZ, RZ, 0x4200 ;  /* 0x00004200ff057424 */ /* 0x002fc800078e00ff */
[----:B------:R2:W-:Y:S08]  /*7880*/  SYNCS.ARRIVE.TRANS64 RZ, [R12+URZ+0x30c10], R5 ;  /* 0x030c10050cff79a7 */ /* 0x0005f0000800003f */
[----:B------:R-:W-:Y:S05]  /*7890*/  @!P1 BRA `(.L_x_849) ;  /* 0x0000000000049947 */ /* 0x000fea0003800000 */
[----:B------:R-:W-:Y:S01]  /*78a0*/  BPT.TRAP 0x1 ;  /* 0x000000040000795c */ /* 0x000fe20000300000 */
.L_x_849:
        /* <DEDUP_REMOVED lines=23> */
.L_x_841:
[----:B------:R-:W-:-:S13]  /*7a20*/  ISETP.NE.AND P1, PT, R18, RZ, PT ;  /* 0x000000ff1200720c */ /* 0x000fda0003f25270 */
[----:B------:R-:W-:Y:S05]  /*7a30*/  @!P1 BRA `(.L_x_840) ;  /* 0x0000000000f89947 */ /* 0x000fea0003800000 */
[----:B------:R-:W-:-:S04]  /*7a40*/  SHF.L.U32 R13, R10, 0x1f, RZ ;  /* 0x0000001f0a0d7819 */ /* 0x000fc800000006ff */
[----:B------:R-:W1:Y:S02]  /*7a50*/  SYNCS.PHASECHK.TRANS64.TRYWAIT P1, [R12+URZ+0x30c40], R13 ;  /* 0x030c400d0c0075a7 */ /* 0x000e64000802017f */
[----:B-1----:R-:W-:Y:S05]  /*7a60*/  @!P1 BRA `(.L_x_851) ;  /* 0x0000000c000c9947 */ /* 0x002fea0003800000 */
.L_x_872:
[----:B------:R-:W-:Y:S05]  /*7a70*/  @P0 BRA `(.L_x_852) ;  /* 0x0000000000140947 */ /* 0x000fea0003800000 */
[----:B------:R-:W-:Y:S01]  /*7a80*/  ISETP.NE.AND P1, PT, R20, RZ, PT ;  /* 0x000000ff1400720c */ /* 0x000fe20003f25270 */
[----:B------:R-:W-:-:S04]  /*7a90*/  IMAD.MOV.U32 R5, RZ, RZ, 0x4200 ;  /* 0x00004200ff057424 */ /* 0x000fc800078e00ff */
[----:B------:R2:W-:Y:S08]  /*7aa0*/  SYNCS.ARRIVE.TRANS64 RZ, [R12+URZ+0x30c30], R5 ;  /* 0x030c30050cff79a7 */ /* 0x0005f0000800003f */
[----:B------:R-:W-:Y:S05]  /*7ab0*/  @!P1 BRA `(.L_x_852) ;  /* 0x0000000000049947 */ /* 0x000fea0003800000 */
[----:B------:R-:W-:Y:S01]  /*7ac0*/  BPT.TRAP 0x1 ;  /* 0x000000040000795c */ /* 0x000fe20000300000 */
.L_x_852:
        /* <DEDUP_REMOVED lines=27> */
.L_x_873:
[----:B------:R-:W-:Y:S05]  /*7c80*/  @P0 BRA `(.L_x_854) ;  /* 0x0000000000140947 */ /* 0x000fea0003800000 */
[----:B------:R-:W-:Y:S01]  /*7c90*/  ISETP.NE.AND P0, PT, R20, RZ, PT ;  /* 0x000000ff1400720c */ /* 0x000fe20003f05270 */
[----:B------:R-:W-:-:S04]  /*7ca0*/  IMAD.MOV.U32 R5, RZ, RZ, 0x4200 ;  /* 0x00004200ff057424 */ /* 0x000fc800078e00ff */
[----:B------:R3:W-:Y:S08]  /*7cb0*/  SYNCS.ARRIVE.TRANS64 RZ, [R12+URZ+0x30c18], R5 ;  /* 0x030c18050cff79a7 */ /* 0x0007f0000800003f */
[----:B------:R-:W-:Y:S05]  /*7cc0*/  @!P0 BRA `(.L_x_854) ;  /* 0x0000000000048947 */ /* 0x000fea0003800000 */
[----:B------:R-:W-:Y:S01]  /*7cd0*/  BPT.TRAP 0x1 ;  /* 0x000000040000795c */ /* 0x000fe20000300000 */
.L_x_854:
        /* <DEDUP_REMOVED lines=20> */
.L_x_840:
[----:B------:R-:W3:Y:S01]  /*7e20*/  S2R R2, SR_TID.X ;  /* 0x0000000000027919 */ /* 0x000ee20000002100 */
[----:B-12--5:R-:W-:Y:S01]  /*7e30*/  IMAD R13, R0, 0x8, R12 ;  /* 0x00000008000d7824 */ /* 0x026fe200078e020c */
[----:B---3--:R-:W-:Y:S02]  /*7e40*/  LOP3.LUT R3, R2, 0x7f, RZ, 0xc0, !PT ;  /* 0x0000007f02037812 */ /* 0x008fe400078ec0ff */
[----:B------:R-:W-:Y:S02]  /*7e50*/  SHF.L.U32 R2, R10, 0x1f, RZ ;  /* 0x0000001f0a027819 */ /* 0x000fe400000006ff */
[----:B------:R-:W-:Y:S02]  /*7e60*/  ISETP.NE.AND P1, PT, R3, RZ, PT ;  /* 0x000000ff0300720c */ /* 0x000fe40003f25270 */
[----:B------:R-:W1:Y:S02]  /*7e70*/  SYNCS.PHASECHK.TRANS64.TRYWAIT P0, [R13+URZ+0x30c40], R2 ;  /* 0x030c40020d0075a7 */ /* 0x000e64000800017f */
[----:B-1----:R-:W-:Y:S09]  /*7e80*/  @!P0 BRA `(.L_x_855) ;  /* 0x00000008002c8947 */ /* 0x002ff20003800000 */
.L_x_874:
[----:B------:R-:W-:Y:S05]  /*7e90*/  @P1 BRA `(.L_x_856) ;  /* 0x0000000000181947 */ /* 0x000fea0003800000 */
[----:B------:R-:W2:Y:S01]  /*7ea0*/  S2R R3, SR_TID.X ;  /* 0x0000000000037919 */ /* 0x000ea20000002100 */
[----:B-1----:R-:W-:-:S04]  /*7eb0*/  IMAD.MOV.U32 R2, RZ, RZ, 0x4200 ;  /* 0x00004200ff027424 */ /* 0x002fc800078e00ff */
[----:B------:R3:W-:Y:S01]  /*7ec0*/  SYNCS.ARRIVE.TRANS64 RZ, [R13+URZ+0x30c30], R2 ;  /* 0x030c30020dff79a7 */ /* 0x0007e2000800003f */
[----:B--2---:R-:W-:-:S13]  /*7ed0*/  LOP3.LUT P0, RZ, R3, 0x1f, RZ, 0xc0, !PT ;  /* 0x0000001f03ff7812 */ /* 0x004fda000780c0ff */
[----:B---3--:R-:W-:Y:S05]  /*7ee0*/  @!P0 BRA `(.L_x_856) ;  /* 0x0000000000048947 */ /* 0x008fea0003800000 */
[----:B------:R-:W-:Y:S01]  /*7ef0*/  BPT.TRAP 0x1 ;  /* 0x000000040000795c */ /* 0x000fe20000300000 */
.L_x_856:
        /* <DEDUP_REMOVED lines=34> */
.L_x_837:
[----:B------:R-:W-:Y:S05]  /*8120*/  BSYNC B0 ;  /* 0x0000000000007941 */ /* 0x000fea0003800000 */
.L_x_835:
[----:B------:R-:W-:-:S03]  /*8130*/  UMOV UR6, 0xffffffff ;  /* 0xffffffff00067882 */ /* 0x000fc60000000000 */
[----:B------:R-:W-:Y:S05]  /*8140*/  BRA.DIV UR6, `(.L_x_857) ;  /* 0x0000000606907947 */ /* 0x000fea000b800000 */
[----:B------:R-:W-:-:S13]  /*8150*/  ELECT P0, URZ, PT ;  /* 0x00000000003f782f */ /* 0x000fda0003800000 */
.L_x_877:
[----:B------:R-:W-:Y:S05]  /*8160*/  @!P0 BRA `(.L_x_779) ;  /* 0x0000000000848947 */ /* 0x000fea0003800000 */
[----:B----4-:R-:W3:Y:S02]  /*8170*/  LDL.LU R2, [R1+0x10] ;  /* 0x0000100001027983 */ /* 0x010ee40000300800 */
[----:B---3--:R-:W-:-:S04]  /*8180*/  LOP3.LUT R2, R2, 0x2, RZ, 0xfc, !PT ;  /* 0x0000000202027812 */ /* 0x008fc800078efcff */
[----:B------:R-:W-:-:S13]  /*8190*/  ISETP.NE.AND P0, PT, R2, 0x3, PT ;  /* 0x000000030200780c */ /* 0x000fda0003f05270 */
[----:B------:R-:W-:Y:S05]  /*81a0*/  @!P0 BRA `(.L_x_858) ;  /* 0x0000000000048947 */ /* 0x000fea0003800000 */
[----:B--2---:R-:W-:Y:S01]  /*81b0*/  BPT.TRAP 0x1 ;  /* 0x000000040000795c */ /* 0x004fe20000300000 */
.L_x_858:
        /* <DEDUP_REMOVED lines=15> */
.L_x_878:
[----:B------:R-:W3:Y:S02]  /*82b0*/  SYNCS.PHASECHK.TRANS64.TRYWAIT P1, [R11+URZ], R2 ;  /* 0x000000020b0075a7 */ /* 0x000ee4000802017f */
[----:B---3--:R-:W-:Y:S05]  /*82c0*/  @!P1 BRA `(.L_x_860) ;  /* 0x0000000400689947 */ /* 0x008fea0003800000 */
.L_x_879:
[----:B------:R-:W-:Y:S05]  /*82d0*/  @!P0 BRA `(.L_x_861) ;  /* 0x0000000000048947 */ /* 0x000fea0003800000 */
[----:B--2---:R-:W-:Y:S01]  /*82e0*/  BPT.TRAP 0x1 ;  /* 0x000000040000795c */ /* 0x004fe20000300000 */
.L_x_861:
[----:B------:R-:W-:-:S04]  /*82f0*/  VIADD R0, R6, 0x30c40 ;  /* 0x00030c4006007836 */ /* 0x000fc80000000000 */
[----:B------:R-:W-:-:S04]  /*8300*/  IMAD R9, R9, 0x8, R0 ;  /* 0x0000000809097824 */ /* 0x000fc800078e0200 */
[----:B------:R-:W4:Y:S02]  /*8310*/  SYNCS.PHASECHK.TRANS64.TRYWAIT P0, [R9+URZ], R4 ;  /* 0x00000004090075a7 */ /* 0x000f24000800017f */
[----:B----4-:R-:W-:Y:S05]  /*8320*/  @!P0 BRA `(.L_x_862) ;  /* 0x0000000400648947 */ /* 0x010fea0003800000 */
.L_x_880:
[----:B------:R-:W-:-:S07]  /*8330*/  IMAD R3, R3, 0x8, R0 ;  /* 0x0000000803037824 */ /* 0x000fce00078e0200 */
.L_x_863:
[----:B------:R1:W1:Y:S02]  /*8340*/  SYNCS.PHASECHK.TRANS64.TRYWAIT P0, [R3+URZ], R2 ;  /* 0x00000002030075a7 */ /* 0x000264000800017f */
[----:B-1----:R-:W-:Y:S05]  /*8350*/  @!P0 NANOSLEEP.SYNCS 0x989680 ;  /* 0x009896800000895d */ /* 0x002fea0003900000 */
[----:B------:R-:W1:Y:S02]  /*8360*/  @!P0 SYNCS.PHASECHK.TRANS64 P0, [R3+URZ], R2 ;  /* 0x00000002030085a7 */ /* 0x000e64000800007f */
[----:B-1----:R-:W-:Y:S05]  /*8370*/  @!P0 BRA `(.L_x_863) ;  /* 0xfffffffc00f08947 */ /* 0x002fea000383ffff */
.L_x_779:
[----:B--2---:R-:W-:Y:S05]  /*8380*/  BSYNC B6 ;  /* 0x0000000000067941 */ /* 0x004fea0003800000 */
.L_x_773:
[----:B------:R-:W-:Y:S05]  /*8390*/  EXIT ;  /* 0x000000000000794d */ /* 0x000fea0003800000 */
.L_x_789:
[----:B------:R-:W-:Y:S02]  /*83a0*/  IMAD.MOV.U32 R12, RZ, RZ, RZ ;  /* 0x000000ffff0c7224 */ /* 0x000fe400078e00ff */
[----:B------:R-:W-:Y:S02]  /*83b0*/  IMAD.MOV.U32 R11, RZ, RZ, 0x1f ;  /* 0x0000001fff0b7424 */ /* 0x000fe400078e00ff */
[----:B------:R-:W-:-:S07]  /*83c0*/  IMAD.MOV.U32 R15, RZ, RZ, -0x1 ;  /* 0xffffffffff0f7424 */ /* 0x000fce00078e00ff */
[----:B------:R-:W-:Y:S05]  /*83d0*/  WARPSYNC.COLLECTIVE R15, `(.L_x_864) ;  /* 0x000000000f087348 */ /* 0x000fea0003c00000 */
[----:B------:R1:W2:Y:S02]  /*83e0*/  SHFL.IDX P6, R14, R13, R12, R11 ;  /* 0x0000000c0d0e7389 */ /* 0x0002a400000c000b */
[----:B-12---:R-:W-:Y:S01]  /*83f0*/  ENDCOLLECTIVE ;  /* 0x000000000000791b */ /* 0x006fe20003800000 */
.L_x_864:
[----:B------:R-:W-:Y:S05]  /*8400*/  BRA `(.L_x_865) ;  /* 0xffffff8c00587947 */ /* 0x000fea000383ffff */
.L_x_791:
[----:B--2---:R2:W3:Y:S02]  /*8410*/  SYNCS.PHASECHK.TRANS64.TRYWAIT P0, [R226+URZ+0x30c00], R15 ;  /* 0x030c000fe20075a7 */ /* 0x0044e4000800017f */
[----:B---3--:R-:W-:Y:S05]  /*8420*/  @!P0 NANOSLEEP.SYNCS 0x989680 ;  /* 0x009896800000895d */ /* 0x008fea0003900000 */
[----:B------:R-:W3:Y:S02]  /*8430*/  @!P0 SYNCS.PHASECHK.TRANS64 P0, [R226+URZ+0x30c00], R15 ;  /* 0x030c000fe20085a7 */ /* 0x000ee4000800007f */
[----:B---3--:R-:W-:Y:S05]  /*8440*/  @!P0 BRA `(.L_x_791) ;  /* 0xfffffffc00f08947 */ /* 0x008fea000383ffff */
[----:B------:R-:W-:Y:S05]  /*8450*/  BRA `(.L_x_790) ;  /* 0xffffff8c00bc7947 */ /* 0x000fea000383ffff */
.L_x_795:
[----:B--2---:R2:W3:Y:S02]  /*8460*/  SYNCS.PHASECHK.TRANS64.TRYWAIT P1, [R9+URZ+0x30c10], R12 ;  /* 0x030c100c090075a7 */ /* 0x0044e4000802017f */
[----:B---3--:R-:W-:Y:S05]  /*8470*/  @!P1 NANOSLEEP.SYNCS 0x989680 ;  /* 0x009896800000995d */ /* 0x008fea0003900000 */
[----:B------:R-:W3:Y:S02]  /*8480*/  @!P1 SYNCS.PHASECHK.TRANS64 P1, [R9+URZ+0x30c10], R12 ;  /* 0x030c100c090095a7 */ /* 0x000ee4000802007f */
[----:B---3--:R-:W-:Y:S05]  /*8490*/  @!P1 BRA `(.L_x_795) ;  /* 0xfffffffc00f09947 */ /* 0x008fea000383ffff */
[----:B------:R-:W-:Y:S05]  /*84a0*/  BRA `(.L_x_794) ;  /* 0xffffff9400907947 */ /* 0x000fea000383ffff */
.L_x_799:
[----:B------:R1:W1:Y:S02]  /*84b0*/  SYNCS.PHASECHK.TRANS64.TRYWAIT P1, [R9+URZ+0x30c30], R12 ;  /* 0x030c300c090075a7 */ /* 0x000264000802017f */
[----:B-1----:R-:W-:Y:S05]  /*84c0*/  @!P1 NANOSLEEP.SYNCS 0x989680 ;  /* 0x009896800000995d */ /* 0x002fea0003900000 */
[----:B------:R-:W1:Y:S02]  /*84d0*/  @!P1 SYNCS.PHASECHK.TRANS64 P1, [R9+URZ+0x30c30], R12 ;  /* 0x030c300c090095a7 */ /* 0x000e64000802007f */
[----:B-1----:R-:W-:Y:S05]  /*84e0*/  @!P1 BRA `(.L_x_799) ;  /* 0xfffffffc00f09947 */ /* 0x002fea000383ffff */
[----:B------:R-:W-:Y:S05]  /*84f0*/  BRA `(.L_x_798) ;  /* 0xffffff9800a07947 */ /* 0x000fea000383ffff */
.L_x_838:
[----:B-1----:R1:W2:Y:S02]  /*8500*/  SYNCS.PHASECHK.TRANS64.TRYWAIT P1, [R12+URZ+0x30c20], R3 ;  /* 0x030c20030c0075a7 */ /* 0x0022a4000802017f */
[----:B--2---:R-:W-:Y:S05]  /*8510*/  @!P1 NANOSLEEP.SYNCS 0x989680 ;  /* 0x009896800000995d */ /* 0x004fea0003900000 */
[----:B------:R-:W2:Y:S02]  /*8520*/  @!P1 SYNCS.PHASECHK.TRANS64 P1, [R12+URZ+0x30c20], R3 ;  /* 0x030c20030c0095a7 */ /* 0x000ea4000802007f */
[----:B--2---:R-:W-:Y:S05]  /*8530*/  @!P1 BRA `(.L_x_838) ;  /* 0xfffffffc00f09947 */ /* 0x004fea000383ffff */
[----:B------:R-:W-:Y:S05]  /*8540*/  BRA `(.L_x_866) ;  /* 0xffffffe800107947 */ /* 0x000fea000383ffff */
.L_x_842:
[----:B-1----:R1:W2:Y:S02]  /*8550*/  SYNCS.PHASECHK.TRANS64.TRYWAIT P1, [R12+URZ+0x30c40], R21 ;  /* 0x030c40150c0075a7 */ /* 0x0022a4000802017f */
[----:B--2---:R-:W-:Y:S05]  /*8560*/  @!P1 NANOSLEEP.SYNCS 0x989680 ;  /* 0x009896800000995d */ /* 0x004fea0003900000 */
[----:B------:R-:W2:Y:S02]  /*8570*/  @!P1 SYNCS.PHASECHK.TRANS64 P1, [R12+URZ+0x30c40], R21 ;  /* 0x030c40150c0095a7 */ /* 0x000ea4000802007f */
[----:B--2---:R-:W-:Y:S05]  /*8580*/  @!P1 BRA `(.L_x_842) ;  /* 0xfffffffc00f09947 */ /* 0x004fea000383ffff */
[----:B------:R-:W-:Y:S05]  /*8590*/  BRA `(.L_x_867) ;  /* 0xffffffec00287947 */ /* 0x000fea000383ffff */
.L_x_844:
[----:B--2---:R2:W3:Y:S02]  /*85a0*/  SYNCS.PHASECHK.TRANS64.TRYWAIT P1, [R12+URZ+0x30c28], R21 ;  /* 0x030c28150c0075a7 */ /* 0x0044e4000802017f */
[----:B---3--:R-:W-:Y:S05]  /*85b0*/  @!P1 NANOSLEEP.SYNCS 0x989680 ;  /* 0x009896800000995d */ /* 0x008fea0003900000 */
[----:B------:R-:W3:Y:S02]  /*85c0*/  @!P1 SYNCS.PHASECHK.TRANS64 P1, [R12+URZ+0x30c28], R21 ;  /* 0x030c28150c0095a7 */ /* 0x000ee4000802007f */
[----:B---3--:R-:W-:Y:S05]  /*85d0*/  @!P1 BRA `(.L_x_844) ;  /* 0xfffffffc00f09947 */ /* 0x008fea000383ffff */
[----:B------:R-:W-:Y:S05]  /*85e0*/  BRA `(.L_x_868) ;  /* 0xffffffec00a47947 */ /* 0x000fea000383ffff */
.L_x_846:
[----:B---3--:R3:W4:Y:S02]  /*85f0*/  SYNCS.PHASECHK.TRANS64.TRYWAIT P1, [R12+URZ+0x30c48], R21 ;  /* 0x030c48150c0075a7 */ /* 0x008724000802017f */
[----:B----4-:R-:W-:Y:S05]  /*8600*/  @!P1 NANOSLEEP.SYNCS 0x989680 ;  /* 0x009896800000995d */ /* 0x010fea0003900000 */
[----:B------:R-:W4:Y:S02]  /*8610*/  @!P1 SYNCS.PHASECHK.TRANS64 P1, [R12+URZ+0x30c48], R21 ;  /* 0x030c48150c0095a7 */ /* 0x000f24000802007f */
[----:B----4-:R-:W-:Y:S05]  /*8620*/  @!P1 BRA `(.L_x_846) ;  /* 0xfffffffc00f09947 */ /* 0x010fea000383ffff */
[----:B------:R-:W-:Y:S05]  /*8630*/  BRA `(.L_x_869) ;  /* 0xfffffff000007947 */ /* 0x000fea000383ffff */
.L_x_848:
[----:B------:R-:W-:-:S07]  /*8640*/  SHF.L.U32 R5, R10, 0x1f, RZ ;  /* 0x0000001f0a057819 */ /* 0x000fce00000006ff */
.L_x_870:
[----:B-1----:R1:W2:Y:S02]  /*8650*/  SYNCS.PHASECHK.TRANS64.TRYWAIT P1, [R12+URZ+0x30c20], R5 ;  /* 0x030c20050c0075a7 */ /* 0x0022a4000802017f */
[----:B--2---:R-:W-:Y:S05]  /*8660*/  @!P1 NANOSLEEP.SYNCS 0x989680 ;  /* 0x009896800000995d */ /* 0x004fea0003900000 */
[----:B------:R-:W2:Y:S02]  /*8670*/  @!P1 SYNCS.PHASECHK.TRANS64 P1, [R12+URZ+0x30c20], R5 ;  /* 0x030c20050c0095a7 */ /* 0x000ea4000802007f */
[----:B--2---:R-:W-:Y:S05]  /*8680*/  @!P1 BRA `(.L_x_870) ;  /* 0xfffffffc00f09947 */ /* 0x004fea000383ffff */
[----:B------:R-:W-:Y:S05]  /*8690*/  BRA `(.L_x_871) ;  /* 0xfffffff0006c7947 */ /* 0x000fea000383ffff */
.L_x_851:
[----:B-1----:R1:W2:Y:S02]  /*86a0*/  SYNCS.PHASECHK.TRANS64.TRYWAIT P1, [R12+URZ+0x30c40], R13 ;  /* 0x030c400d0c0075a7 */ /* 0x0022a4000802017f */
[----:B--2---:R-:W-:Y:S05]  /*86b0*/  @!P1 NANOSLEEP.SYNCS 0x989680 ;  /* 0x009896800000995d */ /* 0x004fea0003900000 */
[----:B------:R-:W2:Y:S02]  /*86c0*/  @!P1 SYNCS.PHASECHK.TRANS64 P1, [R12+URZ+0x30c40], R13 ;  /* 0x030c400d0c0095a7 */ /* 0x000ea4000802007f */
[----:B--2---:R-:W-:Y:S05]  /*86d0*/  @!P1 BRA `(.L_x_851) ;  /* 0xfffffffc00f09947 */ /* 0x004fea000383ffff */
[----:B------:R-:W-:Y:S05]  /*86e0*/  BRA `(.L_x_872) ;  /* 0xfffffff000e07947 */ /* 0x000fea000383ffff */
.L_x_853:
[----:B--2---:R2:W3:Y:S02]  /*86f0*/  SYNCS.PHASECHK.TRANS64.TRYWAIT P1, [R12+URZ+0x30c28], R13 ;  /* 0x030c280d0c0075a7 */ /* 0x0044e4000802017f */
[----:B---3--:R-:W-:Y:S05]  /*8700*/  @!P1 NANOSLEEP.SYNCS 0x989680 ;  /* 0x009896800000995d */ /* 0x008fea0003900000 */
[----:B------:R-:W3:Y:S02]  /*8710*/  @!P1 SYNCS.PHASECHK.TRANS64 P1, [R12+URZ+0x30c28], R13 ;  /* 0x030c280d0c0095a7 */ /* 0x000ee4000802007f */
[----:B---3--:R-:W-:Y:S05]  /*8720*/  @!P1 BRA `(.L_x_853) ;  /* 0xfffffffc00f09947 */ /* 0x008fea000383ffff */
[----:B------:R-:W-:Y:S05]  /*8730*/  BRA `(.L_x_873) ;  /* 0xfffffff400507947 */ /* 0x000fea000383ffff */
.L_x_855:
[----:B-1----:R1:W2:Y:S02]  /*8740*/  SYNCS.PHASECHK.TRANS64.TRYWAIT P0, [R13+URZ+0x30c40], R2 ;  /* 0x030c40020d0075a7 */ /* 0x0022a4000800017f */
[----:B--2---:R-:W-:Y:S05]  /*8750*/  @!P0 NANOSLEEP.SYNCS 0x989680 ;  /* 0x009896800000895d */ /* 0x004fea0003900000 */
[----:B------:R-:W2:Y:S02]  /*8760*/  @!P0 SYNCS.PHASECHK.TRANS64 P0, [R13+URZ+0x30c40], R2 ;  /* 0x030c40020d0085a7 */ /* 0x000ea4000800007f */
[----:B--2---:R-:W-:Y:S05]  /*8770*/  @!P0 BRA `(.L_x_855) ;  /* 0xfffffffc00f08947 */ /* 0x004fea000383ffff */
[----:B------:R-:W-:Y:S05]  /*8780*/  BRA `(.L_x_874) ;  /* 0xfffffff400c07947 */ /* 0x000fea000383ffff */
.L_x_857:
[----:B------:R-:W-:Y:S01]  /*8790*/  BSSY B0, `(.L_x_875) ;  /* 0x0000006000007945 */ /* 0x000fe20003800000 */
[----:B------:R-:W-:-:S07]  /*87a0*/  IMAD.MOV.U32 R15, RZ, RZ, -0x1 ;  /* 0xffffffffff0f7424 */ /* 0x000fce00078e00ff */
[----:B--2-4-:R-:W-:Y:S05]  /*87b0*/  WARPSYNC.COLLECTIVE R15, `(.L_x_876) ;  /* 0x000000000f0c7348 */ /* 0x014fea0003c00000 */
[----:B------:R-:W-:Y:S02]  /*87c0*/  ELECT P6, UR62, PT ;  /* 0x00000000003e782f */ /* 0x000fe400038c0000 */
[----:B------:R-:W-:Y:S01]  /*87d0*/  MOV R14, UR62 ;  /* 0x0000003e000e7c02 */ /* 0x000fe20008000f00 */
[----:B--2-4-:R-:W-:Y:S10]  /*87e0*/  ENDCOLLECTIVE ;  /* 0x000000000000791b */ /* 0x014ff40003800000 */
.L_x_876:
[----:B------:R-:W-:Y:S05]  /*87f0*/  BSYNC B0 ;  /* 0x0000000000007941 */ /* 0x000fea0003800000 */
.L_x_875:
[----:B------:R-:W-:Y:S01]  /*8800*/  PLOP3.LUT P0, PT, P6, PT, PT, 0x80, 0x0 ;  /* 0x000000000000781c */ /* 0x000fe2000370f070 */
[----:B------:R-:W-:-:S12]  /*8810*/  BRA `(.L_x_877) ;  /* 0xfffffff800507947 */ /* 0x000fd8000383ffff */
.L_x_859:
[----:B-1----:R1:W3:Y:S02]  /*8820*/  SYNCS.PHASECHK.TRANS64.TRYWAIT P1, [R7+URZ], R4 ;  /* 0x00000004070075a7 */ /* 0x0022e4000802017f */
[----:B---3--:R-:W-:Y:S05]  /*8830*/  @!P1 NANOSLEEP.SYNCS 0x989680 ;  /* 0x009896800000995d */ /* 0x008fea0003900000 */
[----:B------:R-:W3:Y:S02]  /*8840*/  @!P1 SYNCS.PHASECHK.TRANS64 P1, [R7+URZ], R4 ;  /* 0x00000004070095a7 */ /* 0x000ee4000802007f */
[----:B---3--:R-:W-:Y:S05]  /*8850*/  @!P1 BRA `(.L_x_859) ;  /* 0xfffffffc00f09947 */ /* 0x008fea000383ffff */
[----:B------:R-:W-:Y:S05]  /*8860*/  BRA `(.L_x_878) ;  /* 0xfffffff800907947 */ /* 0x000fea000383ffff */
.L_x_860:
[----:B---3--:R3:W4:Y:S02]  /*8870*/  SYNCS.PHASECHK.TRANS64.TRYWAIT P1, [R11+URZ], R2 ;  /* 0x000000020b0075a7 */ /* 0x008724000802017f */
[----:B----4-:R-:W-:Y:S05]  /*8880*/  @!P1 NANOSLEEP.SYNCS 0x989680 ;  /* 0x009896800000995d */ /* 0x010fea0003900000 */
[----:B------:R-:W4:Y:S02]  /*8890*/  @!P1 SYNCS.PHASECHK.TRANS64 P1, [R11+URZ], R2 ;  /* 0x000000020b0095a7 */ /* 0x000f24000802007f */
[----:B----4-:R-:W-:Y:S05]  /*88a0*/  @!P1 BRA `(.L_x_860) ;  /* 0xfffffffc00f09947 */ /* 0x010fea000383ffff */
[----:B------:R-:W-:Y:S05]  /*88b0*/  BRA `(.L_x_879) ;  /* 0xfffffff800847947 */ /* 0x000fea000383ffff */
.L_x_862:
[----:B----4-:R4:W1:Y:S02]  /*88c0*/  SYNCS.PHASECHK.TRANS64.TRYWAIT P0, [R9+URZ], R4 ;  /* 0x00000004090075a7 */ /* 0x010864000800017f */
[----:B-1----:R-:W-:Y:S05]  /*88d0*/  @!P0 NANOSLEEP.SYNCS 0x989680 ;  /* 0x009896800000895d */ /* 0x002fea0003900000 */
[----:B------:R-:W1:Y:S02]  /*88e0*/  @!P0 SYNCS.PHASECHK.TRANS64 P0, [R9+URZ], R4 ;  /* 0x00000004090085a7 */ /* 0x000e64000800007f */
[----:B-1----:R-:W-:Y:S05]  /*88f0*/  @!P0 BRA `(.L_x_862) ;  /* 0xfffffffc00f08947 */ /* 0x002fea000383ffff */
[----:B------:R-:W-:Y:S05]  /*8900*/  BRA `(.L_x_880) ;  /* 0xfffffff800887947 */ /* 0x000fea000383ffff */
.L_x_881:
        /* <DEDUP_REMOVED lines=15> */
.L_x_3699:


//--------------------- .text._ZN7cutlass13device_kernelIN5flash11enable_sm90INS1_16FlashAttnBwdSm90INS1_25CollectiveMainloopBwdSm90ILi2ELi2ELi2EN4cute5tupleIJNS5_1CILi1EEES8_S8_EEENS6_IJNS7_ILi128EEESA_NS7_ILi64EEEEEENS_6half_tEfNS_4arch4Sm90ELb0ELb0ELb0ELb1ELb1ELb1ELb0ELb0ELi2ELi1ELi2ELi2ELb0EEENS1_24CollectiveEpilogueBwdGQAISC_fSF_Li256ELb1ELb1EEENS1_19SingleTileSchedulerILb1ELb0ELb0ELi128EEEEEEEEEvNT_6ParamsE --------------------------
	.section	.text._ZN7cutlass13device_kernelIN5flash11enable_sm90INS1_16FlashAttnBwdSm90INS1_25CollectiveMainloopBwdSm90ILi2ELi2ELi2EN4cute5tupleIJNS5_1CILi1EEES8_S8_EEENS6_IJNS7_ILi128EEESA_NS7_ILi64EEEEEENS_6half_tEfNS_4arch4Sm90ELb0ELb0ELb0ELb1ELb1ELb1ELb0ELb0ELi2ELi1ELi2ELi2ELb0EEENS1_24CollectiveEpilogueBwdGQAISC_fSF_Li256ELb1ELb1EEENS1_19SingleTileSchedulerILb1ELb0ELb0ELi128EEEEEEEEEvNT_6ParamsE,"ax",@progbits
	.align	128
.text._ZN7cutlass13device_kernelIN5flash11enable_sm90INS1_16FlashAttnBwdSm90INS1_25CollectiveMainloopBwdSm90ILi2ELi2ELi2EN4cute5tupleIJNS5_1CILi1EEES8_S8_EEENS6_IJNS7_ILi128EEESA_NS7_ILi64EEEEEENS_6half_tEfNS_4arch4Sm90ELb0ELb0ELb0ELb1ELb1ELb1ELb0ELb0ELi2ELi1ELi2ELi2ELb0EEENS1_24CollectiveEpilogueBwdGQAISC_fSF_Li256ELb1ELb1EEENS1_19SingleTileSchedulerILb1ELb0ELb0ELi128EEEEEEEEEvNT_6ParamsE:
        .type           _ZN7cutlass13device_kernelIN5flash11enable_sm90INS1_16FlashAttnBwdSm90INS1_25CollectiveMainloopBwdSm90ILi2ELi2ELi2EN4cute5tupleIJNS5_1CILi1EEES8_S8_EEENS6_IJNS7_ILi128EEESA_NS7_ILi64EEEEEENS_6half_tEfNS_4arch4Sm90ELb0ELb0ELb0ELb1ELb1ELb1ELb0ELb0ELi2ELi1ELi2ELi2ELb0EEENS1_24CollectiveEpilogueBwdGQAISC_fSF_Li256ELb1ELb1EEENS1_19SingleTileSchedulerILb1ELb0ELb0ELi128EEEEEEEEEvNT_6ParamsE,@function
        .size           _ZN7cutlass13device_kernelIN5flash11enable_sm90INS1_16FlashAttnBwdSm90INS1_25CollectiveMainloopBwdSm90ILi2ELi2ELi2EN4cute5tupleIJNS5_1CILi1EEES8_S8_EEENS6_IJNS7_ILi128EEESA_NS7_ILi64EEEEEENS_6half_tEfNS_4arch4Sm90ELb0ELb0ELb0ELb1ELb1ELb1ELb0ELb0ELi2ELi1ELi2ELi2ELb0EEENS1_24CollectiveEpilogueBwdGQAISC_fSF_Li256ELb1ELb1EEENS1_19SingleTileSchedulerILb1ELb0ELb0ELi128EEEEEEEEEvNT_6ParamsE,(.L_x_3700 - _ZN7cutlass13device_kernelIN5flash11enable_sm90INS1_16FlashAttnBwdSm90INS1_25CollectiveMainloopBwdSm90ILi2ELi2ELi2EN4cute5tupleIJNS5_1CILi1EEES8_S8_EEENS6_IJNS7_ILi128EEESA_NS7_ILi64EEEEEENS_6half_tEfNS_4arch4Sm90ELb0ELb0ELb0ELb1ELb1ELb1ELb0ELb0ELi2ELi1ELi2ELi2ELb0EEENS1_24CollectiveEpilogueBwdGQAISC_fSF_Li256ELb1ELb1EEENS1_19SingleTileSchedulerILb1ELb0ELb0ELi128EEEEEEEEEvNT_6ParamsE)
        .other          _ZN7cutlass13device_kernelIN5flash11enable_sm90INS1_16FlashAttnBwdSm90INS1_25CollectiveMainloopBwdSm90ILi2ELi2ELi2EN4cute5tupleIJNS5_1CILi1EEES8_S8_EEENS6_IJNS7_ILi128EEESA_NS7_ILi64EEEEEENS_6half_tEfNS_4arch4Sm90ELb0ELb0ELb0ELb1ELb1ELb1ELb0ELb0ELi2ELi1ELi2ELi2ELb0EEENS1_24CollectiveEpilogueBwdGQAISC_fSF_Li256ELb1ELb1EEENS1_19SingleTileSchedulerILb1ELb0ELb0ELi128EEEEEEEEEvNT_6ParamsE,@"STO_CUDA_ENTRY STV_DEFAULT"
_ZN7cutlass13device_kernelIN5flash11enable_sm90INS1_16FlashAttnBwdSm90INS1_25CollectiveMainloopBwdSm90ILi2ELi2ELi2EN4cute5tupleIJNS5_1CILi1EEES8_S8_EEENS6_IJNS7_ILi128EEESA_NS7_ILi64EEEEEENS_6half_tEfNS_4arch4Sm90ELb0ELb0ELb0ELb1ELb1ELb1ELb0ELb0ELi2ELi1ELi2ELi2ELb0EEENS1_24CollectiveEpilogueBwdGQAISC_fSF_Li256ELb1ELb1EEENS1_19SingleTileSchedulerILb1ELb0ELb0ELi128EEEEEEEEEvNT_6ParamsE:
        /* <DEDUP_REMOVED lines=23> */
.L_x_883:
[----:B------:R-:W-:Y:S05]  /*0170*/  BSYNC B0 ;  /* 0x0000000000007941 */ /* 0x000fea0003800000 */
.L_x_882:
        /* <DEDUP_REMOVED lines=34> */
.L_x_884:
        /* <DEDUP_REMOVED lines=22> */
.L_x_885:
        /* <DEDUP_REMOVED lines=9> */
.L_x_888:
        /* <DEDUP_REMOVED lines=20> */
.L_x_889:
        /* <DEDUP_REMOVED lines=10> */
.L_x_891:
[----:B------:R-:W2:Y:S02]  /*0770*/  LDC R0, c[0x0][0x8c4] ;  /* 0x00023100ff007b82 */ /* 0x000ea40000000800 */
.L_x_890:
        /* <DEDUP_REMOVED lines=19> */
.L_x_893:
        /* <DEDUP_REMOVED lines=10> */
.L_x_894:
        /* <DEDUP_REMOVED lines=8> */
.L_x_895:
        /* <DEDUP_REMOVED lines=9> */
.L_x_896:
        /* <DEDUP_REMOVED lines=55> */
.L_x_899:
        /* <DEDUP_REMOVED lines=15> */
.L_x_898:
        /* <DEDUP_REMOVED lines=22> */
.L_x_901:
        /* <DEDUP_REMOVED lines=15> */
.L_x_900:
[----:B------:R-:W-:Y:S01]  /*1110*/  SHF.R.S32.HI R3, RZ, 0x1f, R16 ;  /* 0x0000001fff037819 */ /* 0x000fe20000011410 */
[----:B------:R-:W-:-:S03]  /*1120*/  UMOV UR4, 0xffffffff ;  /* 0xffffffff00047882 */ /* 0x000fc60000000000 */
[----:B------:R-:W-:-:S04]  /*1130*/  LEA.HI R0, R3, R16, RZ, 0x7 ;  /* 0x0000001003007211 */ /* 0x000fc800078f38ff */
[----:B------:R-:W-:Y:S01]  /*1140*/  SHF.R.S32.HI R13, RZ, 0x7, R0 ;  /* 0x00000007ff0d7819 */ /* 0x000fe20000011400 */
[----:B------:R-:W-:Y:S06]  /*1150*/  BRA.DIV UR4, `(.L_x_902) ;  /* 0x0000007e04b87947 */ /* 0x000fec000b800000 */
[----:B------:R1:W2:Y:S02]  /*1160*/  SHFL.IDX PT, R14, R13, RZ, 0x1f ;  /* 0x00001fff0d0e7589 */ /* 0x0002a400000e0000 */
.L_x_1006:
        /* <DEDUP_REMOVED lines=30> */
.L_x_903:
        /* <DEDUP_REMOVED lines=108> */
.L_x_915:
[----:B------:R-:W-:-:S13]  /*1a10*/  ISETP.NE.AND P0, PT, R4, 0x3, PT ;  /* 0x000000030400780c */ /* 0x000fda0003f05270 */
[----:B-1----:R-:W-:Y:S05]  /*1a20*/  @!P0 BRA `(.L_x_905) ;  /* 0x0000000000048947 */ /* 0x002fea0003800000 */
[----:B------:R-:W-:Y:S01]  /*1a30*/  BPT.TRAP 0x1 ;  /* 0x000000040000795c */ /* 0x000fe20000300000 */
.L_x_905:
[----:B------:R-:W-:Y:S01]  /*1a40*/  IMAD R9, R7, 0x8, R226 ;  /* 0x0000000807097824 */ /* 0x000fe200078e02e2 */
[----:B------:R-:W-:-:S04]  /*1a50*/  SHF.L.U32 R12, R6, 0x1f, RZ ;  /* 0x0000001f060c7819 */ /* 0x000fc800000006ff */
[----:B------:R1:W2:Y:S01]  /*1a60*/  SYNCS.PHASECHK.TRANS64.TRYWAIT P1, [R9+URZ+0x30c10], R12 ;  /* 0x030c100c090075a7 */ /* 0x0002a2000802017f */
[----:B------:R-:W-:Y:S05]  /*1a70*/  @!P0 BRA `(.L_x_906) ;  /* 0x0000000000048947 */ /* 0x000fea0003800000 */
[----:B------:R-:W-:Y:S01]  /*1a80*/  BPT.TRAP 0x1 ;  /* 0x000000040000795c */ /* 0x000fe20000300000 */
.L_x_906:
[----:B------:R-:W-:-:S05]  /*1a90*/  VIADD R10, R226, 0x10000 ;  /* 0x00010000e20a7836 */ /* 0x000fca0000000000 */
[----:B------:R-:W-:-:S04]  /*1aa0*/  SHF.R.U32.HI R10, RZ, 0x4, R10 ;  /* 0x00000004ff0a7819 */ /* 0x000fc8000001160a */
[----:B------:R-:W-:Y:S01]  /*1ab0*/  LOP3.LUT R10, R10, 0x3fff, RZ, 0xc0, !PT ;  /* 0x00003fff0a0a7812 */ /* 0x000fe200078ec0ff */
[----:B--2---:R-:W-:Y:S06]  /*1ac0*/  @P1 BRA `(.L_x_907) ;  /* 0x0000000000081947 */ /* 0x004fec0003800000 */
[----:B------:R-:W2:Y:S02]  /*1ad0*/  SYNCS.PHASECHK.TRANS64.TRYWAIT P1, [R9+URZ+0x30c10], R12 ;  /* 0x030c100c090075a7 */ /* 0x000ea4000802017f */
[----:B--2---:R-:W-:Y:S05]  /*1ae0*/  @!P1 BRA `(.L_x_908) ;  /* 0x0000007400849947 */ /* 0x004fea0003800000 */
.L_x_907:
        /* <DEDUP_REMOVED lines=63> */
.L_x_909:
[----:B------:R1:W1:Y:S01]  /*1ee0*/  SYNCS.PHASECHK.TRANS64.TRYWAIT P1, [R9+URZ+0x30c30], R12 ;  /* 0x030c300c090075a7 */ /* 0x000262000802017f */
[----:B------:R-:W-:Y:S05]  /*1ef0*/  @!P0 BRA `(.L_x_910) ;  /* 0x0000000000048947 */ /* 0x000fea0003800000 */
[----:B------:R-:W-:Y:S01]  /*1f00*/  BPT.TRAP 0x1 ;  /* 0x000000040000795c */ /* 0x000fe20000300000 */
.L_x_910:
[----:B------:R-:W-:-:S05]  /*1f10*/  VIADD R11, R226, 0x18000 ;  /* 0x00018000e20b7836 */ /* 0x000fca0000000000 */
[----:B------:R-:W-:-:S04]  /*1f20*/  SHF.R.U32.HI R11, RZ, 0x4, R11 ;  /* 0x00000004ff0b7819 */ /* 0x000fc8000001160b */
[----:B------:R-:W-:-:S04]  /*1f30*/  LOP3.LUT R218, R11, 0x3fff, RZ, 0xc0, !PT ;  /* 0x00003fff0bda7812 */ /* 0x000fc800078ec0ff */
[----:B------:R-:W-:Y:S01]  /*1f40*/  LOP3.LUT R14, R218, 0x10000, RZ, 0xfc, !PT ;  /* 0x00010000da0e7812 */ /* 0x000fe200078efcff */
[----:B-1----:R-:W-:Y:S06]  /*1f50*/  @P1 BRA `(.L_x_911) ;  /* 0x0000000000081947 */ /* 0x002fec0003800000 */
[----:B------:R-:W1:Y:S02]  /*1f60*/  SYNCS.PHASECHK.TRANS64.TRYWAIT P1, [R9+URZ+0x30c30], R12 ;  /* 0x030c300c090075a7 */ /* 0x000e64000802017f */
[----:B-1----:R-:W-:Y:S05]  /*1f70*/  @!P1 BRA `(.L_x_912) ;  /* 0x0000007000749947 */ /* 0x002fea0003800000 */
.L_x_911:
        /* <DEDUP_REMOVED lines=619> */
.L_x_913:
        /* <DEDUP_REMOVED lines=68> */
.L_x_914:
        /* <DEDUP_REMOVED lines=45> */
.L_x_897:
[----:B------:R-:W-:Y:S05]  /*4d40*/  @P0 BRA `(.L_x_892) ;  /* 0x0000004000b40947 */ /* 0x000fea0003800000 */
[----:B-1----:R-:W2:Y:S01]  /*4d50*/  LDL.LU R26, [R1+0xc] ;  /* 0x00000c00011a7983 */ /* 0x002ea20000300800 */
[----:B------:R-:W1:Y:S01]  /*4d60*/  LDC.64 R2, c[0x0][0x878] ;  /* 0x00021e00ff027b82 */ /* 0x000e620000000a00 */
[----:B------:R-:W-:Y:S01]  /*4d70*/  ULDC UR4, c[0x0][0x870] ;  /* 0x00021c0000047ab9 */ /* 0x000fe20000000800 */
[----:B------:R-:W-:-:S06]  /*4d80*/  ULDC UR6, c[0x0][0x80c] ;  /* 0x0002030000067ab9 */ /* 0x000fcc0000000800 */
[----:B------:R-:W3:Y:S01]  /*4d90*/  LDC R17, c[0x0][0x850] ;  /* 0x00021400ff117b82 */ /* 0x000ee20000000800 */
[----:B------:R-:W4:Y:S01]  /*4da0*/  S2R R6, SR_TID.X ;  /* 0x0000000000067919 */ /* 0x000f220000002100 */
[----:B------:R-:W5:Y:S01]  /*4db0*/  S2R R8, SR_CTAID.Y ;  /* 0x0000000000087919 */ /* 0x000f620000002600 */
[----:B------:R-:W5:Y:S05]  /*4dc0*/  S2R R16, SR_CTAID.X ;  /* 0x0000000000107919 */ /* 0x000f6a0000002500 */
[----:B------:R-:W5:Y:S01]  /*4dd0*/  S2UR UR5, SR_CgaCtaId ;  /* 0x00000000000579c3 */ /* 0x000f620000008800 */
[----:B-1----:R-:W-:-:S07]  /*4de0*/  ISETP.NE.U32.AND P0, PT, R2, RZ, PT ;  /* 0x000000ff0200720c */ /* 0x002fce0003f05070 */
[----:B------:R-:W1:Y:S01]  /*4df0*/  LDC.64 R14, c[0x0][0x840] ;  /* 0x00021000ff0e7b82 */ /* 0x000e620000000a00 */
[----:B------:R-:W-:-:S07]  /*4e00*/  ISETP.NE.AND.EX P0, PT, R3, RZ, PT, P0 ;  /* 0x000000ff0300720c */ /* 0x000fce0003f05300 */
[----:B------:R-:W1:Y:S08]  /*4e10*/  LDC.64 R12, c[0x0][0x818] ;  /* 0x00020600ff0c7b82 */ /* 0x000e700000000a00 */
[----:B------:R-:W2:Y:S08]  /*4e20*/  @P0 LDC.64 R2, c[0x0][0x878] ;  /* 0x00021e00ff020b82 */ /* 0x000eb00000000a00 */
[----:B------:R-:W1:Y:S08]  /*4e30*/  LDC.64 R20, c[0x0][0x848] ;  /* 0x00021200ff147b82 */ /* 0x000e700000000a00 */
[----:B------:R-:W1:Y:S08]  /*4e40*/  LDC.64 R22, c[0x0][0x800] ;  /* 0x00020000ff167b82 */ /* 0x000e700000000a00 */
[----:B------:R-:W1:Y:S01]  /*4e50*/  LDC.64 R24, c[0x0][0x828] ;  /* 0x00020a00ff187b82 */ /* 0x000e620000000a00 */
[----:B--2---:R-:W-:-:S06]  /*4e60*/  @P0 IMAD.WIDE R2, R26, 0x4, R2 ;  /* 0x000000041a020825 */ /* 0x004fcc00078e0202 */
[----:B------:R2:W5:Y:S01]  /*4e70*/  @P0 LDG.E R2, desc[UR38][R2.64] ;  /* 0x0000002602020981 */ /* 0x000562000c1e1900 */
[----:B------:R-:W-:Y:S01]  /*4e80*/  BAR.SYNC.DEFER_BLOCKING 0x1, 0x100 ;  /* 0x0044000000007b1d */ /* 0x000fe20000010000 */
[----:B---3--:R-:W-:Y:S01]  /*4e90*/  ISETP.NE.AND P2, PT, R17, 0x1, PT ;  /* 0x000000011100780c */ /* 0x008fe20003f45270 */
[C---:B----4-:R-:W-:Y:S01]  /*4ea0*/  VIADD R18, R6.reuse, 0xffffff80 ;  /* 0xffffff8006127836 */ /* 0x050fe20000000000 */
[----:B------:R-:W-:-:S03]  /*4eb0*/  ISETP.NE.AND P1, PT, R6, 0x80, PT ;  /* 0x000000800600780c */ /* 0x000fc60003f25270 */
[----:B------:R-:W-:Y:S01]  /*4ec0*/  BSSY B0, `(.L_x_916) ;  /* 0x000004e000007945 */ /* 0x000fe20003800000 */
[----:B------:R-:W-:-:S04]  /*4ed0*/  SHF.R.S32.HI R5, RZ, 0x1f, R18 ;  /* 0x0000001fff057819 */ /* 0x000fc80000011412 */
[----:B------:R-:W-:-:S03]  /*4ee0*/  LEA.HI R5, R5, R18, RZ, 0x7 ;  /* 0x0000001205057211 */ /* 0x000fc600078f38ff */
[----:B------:R-:W5:Y:S01]  /*4ef0*/  @P2 LDC R7, c[0x0][0x854] ;  /* 0x00021500ff072b82 */ /* 0x000f620000000800 */
[C---:B--2---:R-:W-:Y:S01]  /*4f00*/  LOP3.LUT R3, R5.reuse, 0xfffff80, RZ, 0xc0, !PT ;  /* 0x0fffff8005037812 */ /* 0x044fe200078ec0ff */
[----:B------:R-:W-:-:S04]  /*4f10*/  IMAD.SHL.U32 R5, R5, 0x20, RZ ;  /* 0x0000002005057824 */ /* 0x000fc800078e00ff */
[----:B------:R-:W-:Y:S01]  /*4f20*/  IMAD.IADD R4, R18, 0x1, -R3 ;  /* 0x0000000112047824 */ /* 0x000fe200078e0a03 */
[----:B------:R-:W-:Y:S01]  /*4f30*/  LOP3.LUT R5, R5, 0x3ffff000, RZ, 0xc0, !PT ;  /* 0x3ffff00005057812 */ /* 0x000fe200078ec0ff */
[----:B------:R-:W2:Y:S04]  /*4f40*/  @P2 LDC R9, c[0x0][0x858] ;  /* 0x00021600ff092b82 */ /* 0x000ea80000000800 */
[----:B------:R-:W-:Y:S02]  /*4f50*/  IMAD R4, R4, 0x4, R5 ;  /* 0x0000000404047824 */ /* 0x000fe400078e0205 */
[----:B-----5:R-:W-:-:S04]  /*4f60*/  @P2 IMAD.HI.U32 R0, R8, R7, RZ ;  /* 0x0000000708002227 */ /* 0x020fc800078e00ff */
[----:B------:R-:W-:Y:S01]  /*4f70*/  IMAD.MOV.U32 R7, RZ, RZ, R8 ;  /* 0x000000ffff077224 */ /* 0x000fe200078e0008 */
[----:B--2---:R-:W-:Y:S01]  /*4f80*/  @P2 SHF.R.U32.HI R7, RZ, R9, R0 ;  /* 0x00000009ff072219 */ /* 0x004fe20000011600 */
[----:B------:R-:W-:Y:S01]  /*4f90*/  IMAD R0, R26, UR6, RZ ;  /* 0x000000061a007c24 */ /* 0x000fe2000f8e02ff */
[----:B------:R-:W-:Y:S02]  /*4fa0*/  ISETP.NE.AND P2, PT, R18, RZ, PT ;  /* 0x000000ff1200720c */ /* 0x000fe40003f45270 */
[----:B------:R-:W-:Y:S01]  /*4fb0*/  SHF.R.S32.HI R9, RZ, 0x1f, R7 ;  /* 0x0000001fff097819 */ /* 0x000fe20000011407 */
[----:B------:R-:W2:Y:S01]  /*4fc0*/  LDC.64 R18, c[0x0][0x820] ;  /* 0x00020800ff127b82 */ /* 0x000ea20000000a00 */
[----:B------:R-:W-:Y:S01]  /*4fd0*/  SHF.R.S32.HI R6, RZ, 0x1f, R0 ;  /* 0x0000001fff067819 */ /* 0x000fe20000011400 */
[----:B------:R-:W-:-:S05]  /*4fe0*/  @P0 IMAD R2, R26, 0x80, R2 ;  /* 0x000000801a020824 */ /* 0x000fca00078e0202 */
[----:B------:R-:W-:-:S04]  /*4ff0*/  @P0 SHF.R.S32.HI R3, RZ, 0x1f, R2 ;  /* 0x0000001fff030819 */ /* 0x000fc80000011402 */
[----:B------:R-:W-:Y:S01]  /*5000*/  @P0 LEA.HI R3, R3, R2, RZ, 0x7 ;  /* 0x0000000203030211 */ /* 0x000fe200078f38ff */
[----:B------:R-:W-:Y:S01]  /*5010*/  IMAD R2, R16, UR4, RZ ;  /* 0x0000000410027c24 */ /* 0x000fe2000f8e02ff */
[----:B------:R-:W-:Y:S02]  /*5020*/  UMOV UR4, 0x400 ;  /* 0x0000040000047882 */ /* 0x000fe40000000000 */
[----:B------:R-:W-:Y:S01]  /*5030*/  ULEA UR4, UR5, UR4, 0x18 ;  /* 0x0000000405047291 */ /* 0x000fe2000f8ec03f */
[----:B------:R-:W-:Y:S01]  /*5040*/  IMAD R2, R2, UR6, RZ ;  /* 0x0000000602027c24 */ /* 0x000fe2000f8e02ff */
[----:B------:R-:W-:Y:S01]  /*5050*/  ULDC.64 UR6, c[0x0][0x868] ;  /* 0x00021a0000067ab9 */ /* 0x000fe20000000a00 */
[----:B------:R-:W-:-:S03]  /*5060*/  @P0 IMAD.SHL.U32 R3, R3, 0x40, RZ ;  /* 0x0000004003030824 */ /* 0x000fc600078e00ff */
[----:B------:R-:W-:Y:S02]  /*5070*/  IADD3 R10, P3, P4, R2, R0, R7 ;  /* 0x00000000020a7210 */ /* 0x000fe40007c7e007 */
[----:B------:R-:W-:Y:S02]  /*5080*/  SHF.R.S32.HI R5, RZ, 0x1f, R2 ;  /* 0x0000001fff057819 */ /* 0x000fe40000011402 */
[----:B------:R-:W-:Y:S02]  /*5090*/  @P0 LOP3.LUT R2, R3, 0xffffe000, RZ, 0xc0, !PT ;  /* 0xffffe00003020812 */ /* 0x000fe400078ec0ff */
[----:B------:R-:W-:Y:S01]  /*50a0*/  IADD3.X R11, R5, R6, R9, P3, P4 ;  /* 0x00000006050b7210 */ /* 0x000fe20001fe8409 */
[----:B------:R-:W-:Y:S01]  /*50b0*/  IMAD.SHL.U32 R5, R16, 0x2000, RZ ;  /* 0x0000200010057824 */ /* 0x000fe200078e00ff */
[----:B------:R-:W-:Y:S02]  /*50c0*/  @P0 SHF.R.S32.HI R3, RZ, 0x1f, R2 ;  /* 0x0000001fff030819 */ /* 0x000fe40000011402 */
[----:B------:R-:W-:-:S02]  /*50d0*/  @!P0 CS2R R2, SRZ ;  /* 0x0000000000028805 */ /* 0x000fc4000001ff00 */
[----:B------:R-:W-:Y:S01]  /*50e0*/  LEA R0, R4, UR4, 0x2 ;  /* 0x0000000404007c11 */ /* 0x000fe2000f8e10ff */
[----:B-1----:R-:W-:Y:S01]  /*50f0*/  IMAD R6, R9, R14, RZ ;  /* 0x0000000e09067224 */ /* 0x002fe200078e02ff */
[----:B------:R-:W-:Y:S02]  /*5100*/  SHF.L.U64.HI R11, R10, 0x2, R11 ;  /* 0x000000020a0b7819 */ /* 0x000fe4000001020b */
[----:B------:R-:W-:Y:S01]  /*5110*/  IADD3 R4, P3, R5, R2, RZ ;  /* 0x0000000205047210 */ /* 0x000fe20007f7e0ff */
[-C--:B------:R-:W-:Y:S01]  /*5120*/  IMAD R2, R9, R12.reuse, RZ ;  /* 0x0000000c09027224 */ /* 0x080fe200078e02ff */
[----:B------:R1:W-:Y:S01]  /*5130*/  STS.128 [R0], R152 ;  /* 0x0000009800007388 */ /* 0x0003e20000000c00 */
[----:B------:R-:W-:Y:S01]  /*5140*/  IMAD R15, R7, R15, R6 ;  /* 0x0000000f070f7224 */ /* 0x000fe200078e0206 */
[----:B------:R-:W-:Y:S01]  /*5150*/  LEA.HI.X.SX32 R5, R5, R3, 0x1, P3 ;  /* 0x0000000305057211 */ /* 0x000fe200018f0eff */
[C---:B------:R-:W-:Y:S01]  /*5160*/  IMAD R9, R7.reuse, R13, R2 ;  /* 0x0000000d07097224 */ /* 0x040fe200078e0202 */
[----:B------:R-:W-:Y:S01]  /*5170*/  SHF.R.S32.HI R6, RZ, 0x1f, R26 ;  /* 0x0000001fff067819 */ /* 0x000fe2000001141a */
[----:B------:R1:W-:Y:S01]  /*5180*/  STS.128 [R0+0x800], R156 ;  /* 0x0008009c00007388 */ /* 0x0003e20000000c00 */
[----:B------:R-:W-:-:S02]  /*5190*/  IMAD.WIDE.U32 R2, R7, R12, R4 ;  /* 0x0000000c07027225 */ /* 0x000fc400078e0004 */
[----:B------:R-:W-:Y:S01]  /*51a0*/  SEL R13, R6, RZ, !P0 ;  /* 0x000000ff060d7207 */ /* 0x000fe20004000000 */
[----:B------:R1:W-:Y:S01]  /*51b0*/  STS.128 [R0+0x1000], R160 ;  /* 0x001000a000007388 */ /* 0x0003e20000000c00 */
[----:B------:R-:W-:Y:S01]  /*51c0*/  IMAD.IADD R3, R3, 0x1, R9 ;  /* 0x0000000103037824 */ /* 0x000fe200078e0209 */
[----:B------:R-:W-:Y:S02]  /*51d0*/  SEL R9, R26, RZ, !P0 ;  /* 0x000000ff1a097207 */ /* 0x000fe40004000000 */
[----:B------:R1:W-:Y:S01]  /*51e0*/  STS.128 [R0+0x1800], R164 ;  /* 0x001800a400007388 */ /* 0x0003e20000000c00 */
[----:B------:R-:W-:-:S03]  /*51f0*/  IMAD.WIDE.U32 R4, R7, R14, R4 ;  /* 0x0000000e07047225 */ /* 0x000fc600078e0004 */
[----:B------:R1:W-:Y:S01]  /*5200*/  STS.128 [R0+0x2000], R168 ;  /* 0x002000a800007388 */ /* 0x0003e20000000c00 */
[C---:B--2---:R-:W-:Y:S02]  /*5210*/  IMAD R6, R13.reuse, R18, RZ ;  /* 0x000000120d067224 */ /* 0x044fe400078e02ff */
[----:B------:R-:W-:Y:S01]  /*5220*/  IMAD R12, R13, R20, RZ ;  /* 0x000000140d0c7224 */ /* 0x000fe200078e02ff */
[----:B------:R1:W-:Y:S01]  /*5230*/  STS.128 [R0+0x2800], R172 ;  /* 0x002800ac00007388 */ /* 0x0003e20000000c00 */
[----:B------:R-:W-:Y:S02]  /*5240*/  IMAD.SHL.U32 R13, R10, 0x4, RZ ;  /* 0x000000040a0d7824 */ /* 0x000fe400078e00ff */
[----:B------:R-:W-:Y:S01]  /*5250*/  IMAD.IADD R5, R5, 0x1, R15 ;  /* 0x0000000105057824 */ /* 0x000fe200078e020f */
[----:B------:R1:W-:Y:S01]  /*5260*/  STS.128 [R0+0x3000], R176 ;  /* 0x003000b000007388 */ /* 0x0003e20000000c00 */
[----:B------:R-:W-:Y:S01]  /*5270*/  IMAD R15, R9, R19, R6 ;  /* 0x00000013090f7224 */ /* 0x000fe200078e0206 */
[----:B------:R-:W-:Y:S01]  /*5280*/  IADD3 R6, P4, R13, UR6, RZ ;  /* 0x000000060d067c10 */ /* 0x000fe2000ff9e0ff */
[C---:B------:R-:W-:Y:S01]  /*5290*/  IMAD.WIDE.U32 R2, R9.reuse, R18, R2 ;  /* 0x0000001209027225 */ /* 0x040fe200078e0002 */
[----:B------:R1:W-:Y:S03]  /*52a0*/  STS.128 [R0+0x3800], R180 ;  /* 0x003800b400007388 */ /* 0x0003e60000000c00 */
[----:B------:R-:W-:Y:S01]  /*52b0*/  IMAD.WIDE.U32 R4, R9, R20, R4 ;  /* 0x0000001409047225 */ /* 0x000fe200078e0004 */
[----:B------:R-:W-:-:S03]  /*52c0*/  LEA R22, P3, R2, R22, 0x2 ;  /* 0x0000001602167211 */ /* 0x000fc600078610ff */
[----:B------:R-:W-:Y:S01]  /*52d0*/  IMAD.MOV R10, RZ, RZ, -R7 ;  /* 0x000000ffff0a7224 */ /* 0x000fe200078e0a07 */
[----:B------:R-:W-:Y:S01]  /*52e0*/  IADD3.X R7, R11, UR7, RZ, P4, !PT ;  /* 0x000000070b077c10 */ /* 0x000fe2000a7fe4ff */
[----:B------:R-:W-:Y:S01]  /*52f0*/  IMAD R9, R9, R21, R12 ;  /* 0x0000001509097224 */ /* 0x000fe200078e020c */
[----:B------:R-:W-:Y:S01]  /*5300*/  LEA R24, P0, R4, R24, 0x2 ;  /* 0x0000001804187211 */ /* 0x000fe200078010ff */
[----:B------:R-:W-:Y:S02]  /*5310*/  IMAD R17, R17, R10, R8 ;  /* 0x0000000a11117224 */ /* 0x000fe400078e0208 */
[----:B------:R-:W-:Y:S02]  /*5320*/  IMAD.IADD R10, R3, 0x1, R15 ;  /* 0x00000001030a7824 */ /* 0x000fe400078e020f */
[----:B------:R-:W-:Y:S01]  /*5330*/  IMAD.IADD R9, R5, 0x1, R9 ;  /* 0x0000000105097824 */ /* 0x000fe200078e0209 */
[----:B-1----:R-:W-:Y:S07]  /*5340*/  @P2 BRA `(.L_x_917) ;  /* 0x0000000000142947 */ /* 0x002fee0003800000 */
.L_x_918:
[----:B------:R-:W2:Y:S04]  /*5350*/  LDG.E.STRONG.GPU R8, desc[UR38][R6.64] ;  /* 0x0000002606087981 */ /* 0x000ea8000c1ef900 */
[----:B--2---:R-:W-:Y:S01]  /*5360*/  CCTL.IVALL ;  /* 0x00000000ff00798f */ /* 0x004fe20002000000 */
[----:B------:R-:W-:Y:S05]  /*5370*/  YIELD ;  /* 0x0000000000007946 */ /* 0x000fea0003800000 */
[----:B------:R-:W-:-:S13]  /*5380*/  ISETP.NE.AND P2, PT, R8, R17, PT ;  /* 0x000000110800720c */ /* 0x000fda0003f45270 */
[----:B------:R-:W-:Y:S05]  /*5390*/  @P2 BRA `(.L_x_918) ;  /* 0xfffffffc00ec2947 */ /* 0x000fea000383ffff */
.L_x_917:
[----:B------:R-:W-:Y:S05]  /*53a0*/  BSYNC B0 ;  /* 0x0000000000007941 */ /* 0x000fea0003800000 */
.L_x_916:
[----:B------:R-:W-:Y:S01]  /*53b0*/  UMOV UR5, 0xffffffff ;  /* 0xffffffff00057882 */ /* 0x000fe20000000000 */
[----:B------:R-:W-:Y:S02]  /*53c0*/  LEA.HI.X R10, R2, R23, R10, 0x2, P3 ;  /* 0x00000017020a7211 */ /* 0x000fe400018f140a */
[----:B------:R-:W-:Y:S01]  /*53d0*/  LEA.HI.X R9, R4, R25, R9, 0x2, P0 ;  /* 0x0000001904097211 */ /* 0x000fe200000f1409 */
[----:B------:R-:W-:Y:S06]  /*53e0*/  BRA.DIV UR5, `(.L_x_919) ;  /* 0x0000003e056c7947 */ /* 0x000fec000b800000 */
[----:B------:R-:W-:Y:S01]  /*53f0*/  NOP ;  /* 0x0000000000007918 */ /* 0x000fe20000000000 */
.L_x_1009:
        /* <DEDUP_REMOVED lines=16> */
.L_x_922:
[----:B------:R-:W-:Y:S01]  /*5500*/  @P0 ELECT P2, URZ, PT ;  /* 0x00000000003f082f */ /* 0x000fe20003840000 */
[----:B------:R1:W-:-:S12]  /*5510*/  UBLKRED.G.S.ADD.F32.RN [UR6], [UR4], UR5, desc[UR8] ;  /* 0x00000806040073bb */ /* 0x0003d800080a1405 */
[----:B------:R-:W-:Y:S02]  /*5520*/  @P2 PLOP3.LUT P0, PT, P2, PT, PT, 0x8, 0x0 ;  /* 0x000000000000281c */ /* 0x000fe4000170e170 */
[----:B------:R-:W-:-:S11]  /*5530*/  PLOP3.LUT P2, PT, PT, PT, PT, 0x8, 0x0 ;  /* 0x000000000000781c */ /* 0x000fd60003f4e170 */
[----:B-1----:R-:W-:Y:S05]  /*5540*/  @P0 BRA.U.ANY `(.L_x_922) ;  /* 0xfffffffd00ec0947 */ /* 0x002fea000393ffff */
[----:B------:R0:W-:Y:S01]  /*5550*/  UTMACMDFLUSH ;  /* 0x00000000000079b7 */ /* 0x0001e20000000000 */
[----:B------:R-:W-:-:S04]  /*5560*/  DEPBAR.LE SB0, 0x0 ;  /* 0x000080000000791a */ /* 0x000fc80000000000 */
.L_x_921:
[----:B------:R-:W-:Y:S05]  /*5570*/  BSYNC B0 ;  /* 0x0000000000007941 */ /* 0x000fea0003800000 */
.L_x_920:
        /* <DEDUP_REMOVED lines=14> */
.L_x_924:
[----:B------:R-:W-:Y:S05]  /*5660*/  BSYNC B0 ;  /* 0x0000000000007941 */ /* 0x000fea0003800000 */
.L_x_923:
[----:B------:R-:W-:Y:S06]  /*5670*/  BAR.SYNC.DEFER_BLOCKING 0x1, 0x100 ;  /* 0x0044000000007b1d */ /* 0x000fec0000010000 */
[----:B------:R-:W-:Y:S01]  /*5680*/  ULDC.64 UR6, c[0x0][0x860] ;  /* 0x0002180000067ab9 */ /* 0x000fe20000000a00 */
[----:B------:R-:W-:Y:S01]  /*5690*/  BSSY B0, `(.L_x_925) ;  /* 0x0000011000007945 */ /* 0x000fe20003800000 */
[----:B------:R-:W-:-:S04]  /*56a0*/  IADD3 R2, P0, R13, UR6, RZ ;  /* 0x000000060d027c10 */ /* 0x000fc8000ff1e0ff */
[----:B-1----:R-:W-:Y:S01]  /*56b0*/  IADD3.X R3, R11, UR7, RZ, P0, !PT ;  /* 0x000000070b037c10 */ /* 0x002fe200087fe4ff */
        /* <DEDUP_REMOVED lines=9> */
.L_x_927:
[----:B-1----:R-:W2:Y:S04]  /*5750*/  LDG.E.STRONG.GPU R0, desc[UR38][R2.64] ;  /* 0x0000002602007981 */ /* 0x002ea8000c1ef900 */
[----:B--2---:R-:W-:Y:S01]  /*5760*/  CCTL.IVALL ;  /* 0x00000000ff00798f */ /* 0x004fe20002000000 */
[----:B------:R-:W-:Y:S05]  /*5770*/  YIELD ;  /* 0x0000000000007946 */ /* 0x000fea0003800000 */
[----:B------:R-:W-:-:S13]  /*5780*/  ISETP.NE.AND P0, PT, R0, R17, PT ;  /* 0x000000110000720c */ /* 0x000fda0003f05270 */
[----:B------:R-:W-:Y:S05]  /*5790*/  @P0 BRA `(.L_x_927) ;  /* 0xfffffffc00ec0947 */ /* 0x000fea000383ffff */
.L_x_926:
[----:B------:R-:W-:Y:S05]  /*57a0*/  BSYNC B0 ;  /* 0x0000000000007941 */ /* 0x000fea0003800000 */
.L_x_925:
[----:B------:R-:W-:-:S03]  /*57b0*/  UMOV UR5, 0xffffffff ;  /* 0xffffffff00057882 */ /* 0x000fc60000000000 */
[----:B------:R-:W-:Y:S05]  /*57c0*/  BRA.DIV UR5, `(.L_x_928) ;  /* 0x0000003a05907947 */ /* 0x000fea000b800000 */
[----:B------:R-:W-:Y:S01]  /*57d0*/  NOP ;  /* 0x0000000000007918 */ /* 0x000fe20000000000 */
.L_x_1012:
[----:B------:R-:W-:Y:S01]  /*57e0*/  @!PT LDS RZ, [RZ] ;  /* 0x00000000fffff984 */ /* 0x000fe20000000800 */
[----:B------:R-:W-:Y:S01]  /*57f0*/  @!PT LDS RZ, [RZ] ;  /* 0x00000000fffff984 */ /* 0x000fe20000000800 */
[----:B------:R-:W-:Y:S01]  /*5800*/  @!PT LDS RZ, [RZ] ;  /* 0x00000000fffff984 */ /* 0x000fe20000000800 */
[----:B------:R-:W-:Y:S01]  /*5810*/  @!PT LDS RZ, [RZ] ;  /* 0x00000000fffff984 */ /* 0x000fe20000000800 */
[----:B------:R2:W-:Y:S06]  /*5820*/  MEMBAR.ALL.CTA ;  /* 0x0000000000007992 */ /* 0x0005ec0000008000 */
[----:B--2---:R-:W2:Y:S01]  /*5830*/  FENCE.VIEW.ASYNC.S ;  /* 0x00000000000073c6 */ /* 0x004ea20000000000 */
[----:B------:R-:W-:Y:S05]  /*5840*/  WARPSYNC.ALL ;  /* 0x0000000000007948 */ /* 0x000fea0003800000 */
[----:B------:R-:W-:Y:S01]  /*5850*/  BSSY B0, `(.L_x_929) ;  /* 0x0000010000007945 */ /* 0x000fe20003800000 */
[----:B--2---:R-:W-:Y:S06]  /*5860*/  BAR.SYNC.DEFER_BLOCKING 0x1, 0x100 ;  /* 0x0044000000007b1d */ /* 0x004fec0000010000 */
[----:B------:R-:W-:Y:S05]  /*5870*/  @P1 BRA `(.L_x_930) ;  /* 0x0000000000341947 */ /* 0x000fea0003800000 */
[----:B------:R-:W-:Y:S01]  /*5880*/  R2UR UR6, R22 ;  /* 0x00000000160672ca */ /* 0x000fe200000e0000 */
[----:B------:R-:W-:Y:S01]  /*5890*/  UMOV UR5, 0x800 ;  /* 0x0000080000057882 */ /* 0x000fe20000000000 */
[----:B------:R-:W-:Y:S01]  /*58a0*/  R2UR UR7, R10 ;  /* 0x000000000a0772ca */ /* 0x000fe200000e0000 */
[----:B------:R-:W-:Y:S01]  /*58b0*/  UMOV UR8, 0x0 ;  /* 0x0000000000087882 */ /* 0x000fe20000000000 */
[----:B------:R-:W-:Y:S01]  /*58c0*/  PLOP3.LUT P0, PT, PT, PT, PT, 0x80, 0x0 ;  /* 0x000000000000781c */ /* 0x000fe20003f0f070 */
[----:B------:R-:W-:-:S12]  /*58d0*/  UMOV UR9, 0x14f00000 ;  /* 0x14f0000000097882 */ /* 0x000fd80000000000 */
.L_x_931:
[----:B------:R-:W-:Y:S01]  /*58e0*/  @P0 ELECT P2, URZ, PT ;  /* 0x00000000003f082f */ /* 0x000fe20003840000 */
[----:B------:R2:W-:-:S12]  /*58f0*/  UBLKRED.G.S.ADD.F32.RN [UR6], [UR4], UR5, desc[UR8] ;  /* 0x00000806040073bb */ /* 0x0005d800080a1405 */
[----:B------:R-:W-:Y:S02]  /*5900*/  @P2 PLOP3.LUT P0, PT, P2, PT, PT, 0x8, 0x0 ;  /* 0x000000000000281c */ /* 0x000fe4000170e170 */
[----:B------:R-:W-:-:S11]  /*5910*/  PLOP3.LUT P2, PT, PT, PT, PT, 0x8, 0x0 ;  /* 0x000000000000781c */ /* 0x000fd60003f4e170 */
[----:B--2---:R-:W-:Y:S05]  /*5920*/  @P0 BRA.U.ANY `(.L_x_931) ;  /* 0xfffffffd00ec0947 */ /* 0x004fea000393ffff */
[----:B------:R0:W-:Y:S01]  /*5930*/  UTMACMDFLUSH ;  /* 0x00000000000079b7 */ /* 0x0001e20000000000 */
[----:B------:R-:W-:-:S04]  /*5940*/  DEPBAR.LE SB0, 0x0 ;  /* 0x000080000000791a */ /* 0x000fc80000000000 */
.L_x_930:
[----:B------:R-:W-:Y:S05]  /*5950*/  BSYNC B0 ;  /* 0x0000000000007941 */ /* 0x000fea0003800000 */
.L_x_929:
[----:B------:R-:W-:Y:S01]  /*5960*/  NOP ;  /* 0x0000000000007918 */ /* 0x000fe20000000000 */
[----:B------:R-:W-:Y:S05]  /*5970*/  @P1 BRA `(.L_x_892) ;  /* 0x0000003400a81947 */ /* 0x000fea0003800000 */
[----:B------:R-:W-:Y:S01]  /*5980*/  IMAD.MOV.U32 R5, RZ, RZ, 0x1 ;  /* 0x00000001ff057424 */ /* 0x000fe200078e00ff */
        /* <DEDUP_REMOVED lines=8> */
[----:B012345:R-:W-:Y:S04]  /*5a10*/  CCTL.IVALL ;  /* 0x00000000ff00798f */ /* 0x03ffe80002000000 */
[----:B------:R2:W-:Y:S01]  /*5a20*/  REDG.E.ADD.S32.STRONG.GPU desc[UR38][R2.64], R5 ;  /* 0x000000050200798e */ /* 0x0005e2000c10e3a6 */
[----:B------:R-:W-:Y:S05]  /*5a30*/  BRA `(.L_x_892) ;  /* 0x0000003400787947 */ /* 0x000fea0003800000 */
.L_x_887:
        /* <DEDUP_REMOVED lines=21> */
.L_x_933:
        /* <DEDUP_REMOVED lines=13> */
.L_x_935:
[----:B------:R-:W-:-:S05]  /*5c60*/  ULDC UR4, c[0x0][0x8c4] ;  /* 0x0002310000047ab9 */ /* 0x000fca0000000800 */
.L_x_934:
        /* <DEDUP_REMOVED lines=37> */
.L_x_936:
        /* <DEDUP_REMOVED lines=20> */
[----:B------:R-:W-:-:S02]  /*6000*/  USEL UR13, UR5, URZ, !UP0 ;  /* 0x0000003f050d7287 */ /* 0x000fc4000c000000 */
[----:B------:R-:W-:Y:S01]  /*6010*/  UIADD3 UR8, UP0, UR6, UR14, URZ ;  /* 0x0000000e06087290 */ /* 0x000fe2000ff1e03f */
[----:B------:R-:W-:Y:S01]  /*6020*/  SHF.R.S32.HI R3, RZ, 0x7, R3 ;  /* 0x00000007ff037819 */ /* 0x000fe20000011403 */
[----:B------:R-:W-:Y:S01]  /*6030*/  UIADD3 UR5, UR15, UR9, URZ ;  /* 0x000000090f057290 */ /* 0x000fe2000fffe03f */
[----:B------:R-:W-:Y:S01]  /*6040*/  ULDC UR10, c[0x0][0x288] ;  /* 0x0000a200000a7ab9 */ /* 0x000fe20000000800 */
[----:B------:R-:W-:Y:S01]  /*6050*/  ULDC.64 UR16, c[0x0][0x2e0] ;  /* 0x0000b80000107ab9 */ /* 0x000fe20000000a00 */
[----:B------:R-:W-:Y:S01]  /*6060*/  UIMAD UR12, UR12, UR10, URZ ;  /* 0x0000000a0c0c72a4 */ /* 0x000fe2000f8e023f */
[----:B------:R-:W-:Y:S01]  /*6070*/  VIMNMX R3, R3, 0x1, !PT ;  /* 0x0000000103037848 */ /* 0x000fe20007fe0100 */
[----:B------:R-:W-:Y:S01]  /*6080*/  ULDC UR11, c[0x0][0x760] ;  /* 0x0001d800000b7ab9 */ /* 0x000fe20000000800 */
[----:B------:R-:W-:Y:S02]  /*6090*/  UIADD3.X UR9, UR7, UR5, URZ, UP0, !UPT ;  /* 0x0000000507097290 */ /* 0x000fe400087fe43f */
[----:B------:R-:W-:Y:S01]  /*60a0*/  UIMAD UR13, UR13, UR16, URZ ;  /* 0x000000100d0d72a4 */ /* 0x000fe2000f8e023f */
[----:B------:R-:W-:Y:S01]  /*60b0*/  LOP3.LUT R6, R3, 0x1, RZ, 0xc0, !PT ;  /* 0x0000000103067812 */ /* 0x000fe200078ec0ff */
[----:B------:R-:W-:-:S02]  /*60c0*/  UIMAD UR10, UR10, UR11, URZ ;  /* 0x0000000b0a0a72a4 */ /* 0x000fc4000f8e023f */
[----:B------:R-:W-:Y:S02]  /*60d0*/  UIADD3 UR11, UP0, UR12, UR19, URZ ;  /* 0x000000130c0b7290 */ /* 0x000fe4000ff1e03f */
[----:B------:R-:W-:Y:S01]  /*60e0*/  UIMAD UR13, UR18, UR17, UR13 ;  /* 0x00000011120d72a4 */ /* 0x000fe2000f8e020d */
[----:B-1----:R-:W-:Y:S01]  /*60f0*/  LOP3.LUT R0, R4, 0x1f, RZ, 0xc0, !PT ;  /* 0x0000001f04007812 */ /* 0x002fe200078ec0ff */
[----:B------:R-:W-:Y:S02]  /*6100*/  UIMAD.WIDE.U32 UR8, UR18, UR16, UR8 ;  /* 0x00000010120872a5 */ /* 0x000fe4000f8e0008 */
[----:B------:R-:W-:Y:S01]  /*6110*/  ULEA.HI.X.SX32 UR12, UR12, UR4, 0x1, UP0 ;  /* 0x000000040c0c7291 */ /* 0x000fe200080f0e3f */
[----:B------:R-:W-:Y:S01]  /*6120*/  ELECT P0, URZ, PT ;  /* 0x00000000003f782f */ /* 0x000fe20003800000 */
        /* <DEDUP_REMOVED lines=19> */
.L_x_962:
        /* <DEDUP_REMOVED lines=17> */
.L_x_940:
[----:B------:R-:W2:Y:S04]  /*6370*/  LDG.E.STRONG.GPU R5, desc[UR38][R2.64] ;  /* 0x0000002602057981 */ /* 0x000ea8000c1ef900 */
[----:B--2---:R-:W-:Y:S01]  /*6380*/  CCTL.IVALL ;  /* 0x00000000ff00798f */ /* 0x004fe20002000000 */
[----:B------:R-:W-:Y:S05]  /*6390*/  YIELD ;  /* 0x0000000000007946 */ /* 0x000fea0003800000 */
[----:B------:R-:W-:-:S13]  /*63a0*/  ISETP.NE.AND P3, PT, R5, UR24, PT ;  /* 0x0000001805007c0c */ /* 0x000fda000bf65270 */
[----:B------:R-:W-:Y:S05]  /*63b0*/  @P3 BRA `(.L_x_940) ;  /* 0xfffffffc00ec3947 */ /* 0x000fea000383ffff */
.L_x_939:
[----:B------:R-:W-:Y:S05]  /*63c0*/  BSYNC B0 ;  /* 0x0000000000007941 */ /* 0x000fea0003800000 */
.L_x_938:
[----:B------:R-:W-:-:S03]  /*63d0*/  UMOV UR22, 0xffffffff ;  /* 0xffffffff00167882 */ /* 0x000fc60000000000 */
[----:B------:R-:W-:Y:S05]  /*63e0*/  BRA.DIV UR22, `(.L_x_941) ;  /* 0x0000002e16a47947 */ /* 0x000fea000b800000 */
[----:B------:R-:W-:Y:S01]  /*63f0*/  NOP ;  /* 0x0000000000007918 */ /* 0x000fe20000000000 */
.L_x_1015:
        /* <DEDUP_REMOVED lines=19> */
.L_x_943:
[----:B------:R-:W-:Y:S05]  /*6530*/  BSYNC B0 ;  /* 0x0000000000007941 */ /* 0x000fea0003800000 */
.L_x_942:
        /* <DEDUP_REMOVED lines=13> */
.L_x_945:
[----:B------:R-:W-:Y:S05]  /*6610*/  BSYNC B0 ;  /* 0x0000000000007941 */ /* 0x000fea0003800000 */
.L_x_944:
[----:B------:R-:W-:Y:S06]  /*6620*/  BAR.ARV 0xa, 0xa0 ;  /* 0x0282800000007b1d */ /* 0x000fec0000002000 */
[----:B------:R-:W-:Y:S04]  /*6630*/  BSSY B0, `(.L_x_946) ;  /* 0x0000003000007945 */ /* 0x000fe80003800000 */
[----:B------:R-:W-:Y:S05]  /*6640*/  @!P0 BRA `(.L_x_947) ;  /* 0x0000000000048947 */ /* 0x000fea0003800000 */
[----:B------:R-:W-:-:S04]  /*6650*/  DEPBAR.LE SB0, 0x0 ;  /* 0x000080000000791a */ /* 0x000fc80000000000 */
.L_x_947:
[----:B------:R-:W-:Y:S05]  /*6660*/  BSYNC B0 ;  /* 0x0000000000007941 */ /* 0x000fea0003800000 */
.L_x_946:
        /* <DEDUP_REMOVED lines=19> */
.L_x_949:
[----:B------:R-:W-:Y:S05]  /*67a0*/  BSYNC B0 ;  /* 0x0000000000007941 */ /* 0x000fea0003800000 */
.L_x_948:
        /* <DEDUP_REMOVED lines=9> */
.L_x_952:
[----:B------:R-:W2:Y:S04]  /*6840*/  LDG.E.STRONG.GPU R5, desc[UR38][R2.64] ;  /* 0x0000002602057981 */ /* 0x000ea8000c1ef900 */
[----:B--2---:R-:W-:Y:S01]  /*6850*/  CCTL.IVALL ;  /* 0x00000000ff00798f */ /* 0x004fe20002000000 */
[----:B------:R-:W-:Y:S05]  /*6860*/  YIELD ;  /* 0x0000000000007946 */ /* 0x000fea0003800000 */
[----:B------:R-:W-:-:S13]  /*6870*/  ISETP.NE.AND P3, PT, R5, UR24, PT ;  /* 0x0000001805007c0c */ /* 0x000fda000bf65270 */
[----:B------:R-:W-:Y:S05]  /*6880*/  @P3 BRA `(.L_x_952) ;  /* 0xfffffffc00ec3947 */ /* 0x000fea000383ffff */
.L_x_951:
[----:B------:R-:W-:Y:S05]  /*6890*/  BSYNC B0 ;  /* 0x0000000000007941 */ /* 0x000fea0003800000 */
.L_x_950:
[----:B------:R-:W-:-:S03]  /*68a0*/  UMOV UR6, 0xffffffff ;  /* 0xffffffff00067882 */ /* 0x000fc60000000000 */
[----:B------:R-:W-:Y:S05]  /*68b0*/  BRA.DIV UR6, `(.L_x_953) ;  /* 0x0000002a068c7947 */ /* 0x000fea000b800000 */
[----:B------:R-:W-:Y:S01]  /*68c0*/  NOP ;  /* 0x0000000000007918 */ /* 0x000fe20000000000 */
.L_x_1018:
        /* <DEDUP_REMOVED lines=13> */
.L_x_955:
[----:B------:R-:W-:Y:S05]  /*69a0*/  BSYNC B0 ;  /* 0x0000000000007941 */ /* 0x000fea0003800000 */
.L_x_954:
        /* <DEDUP_REMOVED lines=13> */
.L_x_957:
[----:B------:R-:W-:Y:S05]  /*6a80*/  BSYNC B0 ;  /* 0x0000000000007941 */ /* 0x000fea0003800000 */
.L_x_956:
[----:B------:R-:W-:Y:S06]  /*6a90*/  BAR.ARV 0xa, 0xa0 ;  /* 0x0282800000007b1d */ /* 0x000fec0000002000 */
[----:B------:R-:W-:Y:S04]  /*6aa0*/  BSSY B0, `(.L_x_958) ;  /* 0x0000003000007945 */ /* 0x000fe80003800000 */
[----:B------:R-:W-:Y:S05]  /*6ab0*/  @!P0 BRA `(.L_x_959) ;  /* 0x0000000000048947 */ /* 0x000fea0003800000 */
[----:B------:R-:W-:-:S04]  /*6ac0*/  DEPBAR.LE SB0, 0x0 ;  /* 0x000080000000791a */ /* 0x000fc80000000000 */
.L_x_959:
[----:B------:R-:W-:Y:S05]  /*6ad0*/  BSYNC B0 ;  /* 0x0000000000007941 */ /* 0x000fea0003800000 */
.L_x_958:
        /* <DEDUP_REMOVED lines=19> */
.L_x_961:
[----:B------:R-:W-:Y:S05]  /*6c10*/  BSYNC B0 ;  /* 0x0000000000007941 */ /* 0x000fea0003800000 */
.L_x_960:
[----:B------:R-:W-:Y:S02]  /*6c20*/  UIADD3 UR4, UR4, 0x2, URZ ;  /* 0x0000000204047890 */ /* 0x000fe4000fffe03f */
[----:B------:R-:W-:Y:S01]  /*6c30*/  UIADD3 UR5, UR5, 0x1, URZ ;  /* 0x0000000105057890 */ /* 0x000fe2000fffe03f */
[----:B------:R-:W-:Y:S11]  /*6c40*/  @P2 BRA `(.L_x_962) ;  /* 0xfffffff400842947 */ /* 0x000ff6000383ffff */
.L_x_937:
        /* <DEDUP_REMOVED lines=13> */
.L_x_965:
[----:B------:R-:W2:Y:S04]  /*6d20*/  LDG.E.STRONG.GPU R0, desc[UR38][R2.64] ;  /* 0x0000002602007981 */ /* 0x000ea8000c1ef900 */
[----:B--2---:R-:W-:Y:S01]  /*6d30*/  CCTL.IVALL ;  /* 0x00000000ff00798f */ /* 0x004fe20002000000 */
[----:B------:R-:W-:Y:S05]  /*6d40*/  YIELD ;  /* 0x0000000000007946 */ /* 0x000fea0003800000 */
[----:B------:R-:W-:-:S13]  /*6d50*/  ISETP.NE.AND P1, PT, R0, UR24, PT ;  /* 0x0000001800007c0c */ /* 0x000fda000bf25270 */
[----:B------:R-:W-:Y:S05]  /*6d60*/  @P1 BRA `(.L_x_965) ;  /* 0xfffffffc00ec1947 */ /* 0x000fea000383ffff */
.L_x_964:
[----:B------:R-:W-:Y:S05]  /*6d70*/  BSYNC B0 ;  /* 0x0000000000007941 */ /* 0x000fea0003800000 */
.L_x_963:
[----:B------:R-:W-:-:S03]  /*6d80*/  UMOV UR5, 0xffffffff ;  /* 0xffffffff00057882 */ /* 0x000fc60000000000 */
[----:B------:R-:W-:Y:S05]  /*6d90*/  BRA.DIV UR5, `(.L_x_966) ;  /* 0x0000002605707947 */ /* 0x000fea000b800000 */
[----:B------:R-:W-:Y:S01]  /*6da0*/  NOP ;  /* 0x0000000000007918 */ /* 0x000fe20000000000 */
.L_x_1021:
        /* <DEDUP_REMOVED lines=22> */
.L_x_968:
[----:B------:R-:W-:Y:S05]  /*6f10*/  BSYNC B0 ;  /* 0x0000000000007941 */ /* 0x000fea0003800000 */
.L_x_967:
        /* <DEDUP_REMOVED lines=20> */
.L_x_970:
[----:B------:R-:W-:Y:S05]  /*7060*/  BSYNC B0 ;  /* 0x0000000000007941 */ /* 0x000fea0003800000 */
.L_x_969:
[----:B------:R-:W-:Y:S06]  /*7070*/  BAR.ARV 0xa, 0xa0 ;  /* 0x0282800000007b1d */ /* 0x000fec0000002000 */
[----:B------:R-:W-:Y:S04]  /*7080*/  BSSY B0, `(.L_x_971) ;  /* 0x0000003000007945 */ /* 0x000fe80003800000 */
[----:B------:R-:W-:Y:S05]  /*7090*/  @!P0 BRA `(.L_x_972) ;  /* 0x0000000000048947 */ /* 0x000fea0003800000 */
[----:B------:R-:W-:-:S04]  /*70a0*/  DEPBAR.LE SB0, 0x0 ;  /* 0x000080000000791a */ /* 0x000fc80000000000 */
.L_x_972:
[----:B------:R-:W-:Y:S05]  /*70b0*/  BSYNC B0 ;  /* 0x0000000000007941 */ /* 0x000fea0003800000 */
.L_x_971:
        /* <DEDUP_REMOVED lines=19> */
.L_x_932:
        /* <DEDUP_REMOVED lines=10> */
.L_x_973:
        /* <DEDUP_REMOVED lines=10> */
.L_x_975:
[----:B------:R-:W3:Y:S02]  /*7330*/  LDC R5, c[0x0][0x8c4] ;  /* 0x00023100ff057b82 */ /* 0x000ee40000000800 */
.L_x_974:
        /* <DEDUP_REMOVED lines=45> */
.L_x_977:
        /* <DEDUP_REMOVED lines=66> */
.L_x_1022:
        /* <DEDUP_REMOVED lines=9> */
.L_x_980:
        /* <DEDUP_REMOVED lines=63> */
.L_x_991:
[----:B------:R-:W-:-:S04]  /*7eb0*/  SHF.L.U32 R21, R10, 0x1f, RZ ;  /* 0x0000001f0a157819 */ /* 0x000fc800000006ff */
[----:B-1----:R-:W1:Y:S02]  /*7ec0*/  SYNCS.PHASECHK.TRANS64.TRYWAIT P1, [R12+URZ+0x30c40], R21 ;  /* 0x030c40150c0075a7 */ /* 0x002e64000802017f */
[----:B-12--5:R-:W-:Y:S05]  /*7ed0*/  @!P1 BRA `(.L_x_983) ;  /* 0x0000001400509947 */ /* 0x026fea0003800000 */
.L_x_1023:
[----:B------:R-:W-:Y:S05]  /*7ee0*/  @P0 BRA `(.L_x_984) ;  /* 0x0000000000140947 */ /* 0x000fea0003800000 */
[----:B------:R-:W-:Y:S01]  /*7ef0*/  ISETP.NE.AND P1, PT, R20, RZ, PT ;  /* 0x000000ff1400720c */ /* 0x000fe20003f25270 */
[----:B------:R-:W-:-:S04]  /*7f00*/  IMAD.MOV.U32 R3, RZ, RZ, 0x4200 ;  /* 0x00004200ff037424 */ /* 0x000fc800078e00ff */
[----:B------:R2:W-:Y:S08]  /*7f10*/  SYNCS.ARRIVE.TRANS64 RZ, [R12+URZ+0x30c30], R3 ;  /* 0x030c30030cff79a7 */ /* 0x0005f0000800003f */
[----:B------:R-:W-:Y:S05]  /*7f20*/  @!P1 BRA `(.L_x_984) ;  /* 0x0000000000049947 */ /* 0x000fea0003800000 */
[----:B------:R-:W-:Y:S01]  /*7f30*/  BPT.TRAP 0x1 ;  /* 0x000000040000795c */ /* 0x000fe20000300000 */
.L_x_984:
        /* <DEDUP_REMOVED lines=30> */
.L_x_1024:
[----:B------:R-:W-:Y:S05]  /*8120*/  @P0 BRA `(.L_x_986) ;  /* 0x0000000000140947 */ /* 0x000fea0003800000 */
[----:B------:R-:W-:Y:S01]  /*8130*/  ISETP.NE.AND P1, PT, R20, RZ, PT ;  /* 0x000000ff1400720c */ /* 0x000fe20003f25270 */
[----:B------:R-:W-:-:S04]  /*8140*/  IMAD.MOV.U32 R2, RZ, RZ, 0x4200 ;  /* 0x00004200ff027424 */ /* 0x000fc800078e00ff */
[----:B------:R3:W-:Y:S08]  /*8150*/  SYNCS.ARRIVE.TRANS64 RZ, [R12+URZ+0x30c18], R2 ;  /* 0x030c18020cff79a7 */ /* 0x0007f0000800003f */
[----:B------:R-:W-:Y:S05]  /*8160*/  @!P1 BRA `(.L_x_986) ;  /* 0x0000000000049947 */ /* 0x000fea0003800000 */
[----:B------:R-:W-:Y:S01]  /*8170*/  BPT.TRAP 0x1 ;  /* 0x000000040000795c */ /* 0x000fe20000300000 */
.L_x_986:
        /* <DEDUP_REMOVED lines=22> */
.L_x_1025:
        /* <DEDUP_REMOVED lines=9> */
.L_x_988:
        /* <DEDUP_REMOVED lines=24> */
.L_x_1027:
[----:B------:R-:W-:Y:S05]  /*84f0*/  @P0 BRA `(.L_x_990) ;  /* 0x0000000000140947 */ /* 0x000fea0003800000 */
[----:B------:R-:W-:Y:S01]  /*8500*/  ISETP.NE.AND P1, PT, R20, RZ, PT ;  /* 0x000000ff1400720c */ /* 0x000fe20003f25270 */
[----:B-1----:R-:W-:-:S04]  /*8510*/  IMAD.MOV.U32 R5, RZ, RZ, 0x4200 ;  /* 0x00004200ff057424 */ /* 0x002fc800078e00ff */
[----:B------:R2:W-:Y:S08]  /*8520*/  SYNCS.ARRIVE.TRANS64 RZ, [R12+URZ+0x30c10], R5 ;  /* 0x030c10050cff79a7 */ /* 0x0005f0000800003f */
[----:B------:R-:W-:Y:S05]  /*8530*/  @!P1 BRA `(.L_x_990) ;  /* 0x0000000000049947 */ /* 0x000fea0003800000 */
[----:B------:R-:W-:Y:S01]  /*8540*/  BPT.TRAP 0x1 ;  /* 0x000000040000795c */ /* 0x000fe20000300000 */
.L_x_990:
        /* <DEDUP_REMOVED lines=23> */
.L_x_982:
[----:B------:R-:W-:-:S13]  /*86c0*/  ISETP.NE.AND P1, PT, R18, RZ, PT ;  /* 0x000000ff1200720c */ /* 0x000fda0003f25270 */
[----:B------:R-:W-:Y:S05]  /*86d0*/  @!P1 BRA `(.L_x_981) ;  /* 0x0000000000f89947 */ /* 0x000fea0003800000 */
[----:B------:R-:W-:-:S04]  /*86e0*/  SHF.L.U32 R13, R10, 0x1f, RZ ;  /* 0x0000001f0a0d7819 */ /* 0x000fc800000006ff */
[----:B------:R-:W1:Y:S02]  /*86f0*/  SYNCS.PHASECHK.TRANS64.TRYWAIT P1, [R12+URZ+0x30c40], R13 ;  /* 0x030c400d0c0075a7 */ /* 0x000e64000802017f */
[----:B-1----:R-:W-:Y:S05]  /*8700*/  @!P1 BRA `(.L_x_992) ;  /* 0x0000000c00989947 */ /* 0x002fea0003800000 */
.L_x_1028:
[----:B------:R-:W-:Y:S05]  /*8710*/  @P0 BRA `(.L_x_993) ;  /* 0x0000000000140947 */ /* 0x000fea0003800000 */
[----:B------:R-:W-:Y:S01]  /*8720*/  ISETP.NE.AND P1, PT, R20, RZ, PT ;  /* 0x000000ff1400720c */ /* 0x000fe20003f25270 */
[----:B------:R-:W-:-:S04]  /*8730*/  IMAD.MOV.U32 R5, RZ, RZ, 0x4200 ;  /* 0x00004200ff057424 */ /* 0x000fc800078e00ff */
[----:B------:R2:W-:Y:S08]  /*8740*/  SYNCS.ARRIVE.TRANS64 RZ, [R12+URZ+0x30c30], R5 ;  /* 0x030c30050cff79a7 */ /* 0x0005f0000800003f */
[----:B------:R-:W-:Y:S05]  /*8750*/  @!P1 BRA `(.L_x_993) ;  /* 0x0000000000049947 */ /* 0x000fea0003800000 */
[----:B------:R-:W-:Y:S01]  /*8760*/  BPT.TRAP 0x1 ;  /* 0x000000040000795c */ /* 0x000fe20000300000 */
.L_x_993:
        /* <DEDUP_REMOVED lines=27> */
.L_x_1029:
[----:B------:R-:W-:Y:S05]  /*8920*/  @P0 BRA `(.L_x_995) ;  /* 0x0000000000140947 */ /* 0x000fea0003800000 */
[----:B------:R-:W-:Y:S01]  /*8930*/  ISETP.NE.AND P0, PT, R20, RZ, PT ;  /* 0x000000ff1400720c */ /* 0x000fe20003f05270 */
[----:B------:R-:W-:-:S04]  /*8940*/  IMAD.MOV.U32 R5, RZ, RZ, 0x4200 ;  /* 0x00004200ff057424 */ /* 0x000fc800078e00ff */
[----:B------:R3:W-:Y:S08]  /*8950*/  SYNCS.ARRIVE.TRANS64 RZ, [R12+URZ+0x30c18], R5 ;  /* 0x030c18050cff79a7 */ /* 0x0007f0000800003f */
[----:B------:R-:W-:Y:S05]  /*8960*/  @!P0 BRA `(.L_x_995) ;  /* 0x0000000000048947 */ /* 0x000fea0003800000 */
[----:B------:R-:W-:Y:S01]  /*8970*/  BPT.TRAP 0x1 ;  /* 0x000000040000795c */ /* 0x000fe20000300000 */
.L_x_995:
        /* <DEDUP_REMOVED lines=20> */
.L_x_981:
[----:B------:R-:W3:Y:S01]  /*8ac0*/  S2R R2, SR_TID.X ;  /* 0x0000000000027919 */ /* 0x000ee20000002100 */
[----:B-12--5:R-:W-:Y:S01]  /*8ad0*/  IMAD R13, R0, 0x8, R12 ;  /* 0x00000008000d7824 */ /* 0x026fe200078e020c */
[----:B---3--:R-:W-:Y:S02]  /*8ae0*/  LOP3.LUT R3, R2, 0x7f, RZ, 0xc0, !PT ;  /* 0x0000007f02037812 */ /* 0x008fe400078ec0ff */
[----:B------:R-:W-:Y:S02]  /*8af0*/  SHF.L.U32 R2, R10, 0x1f, RZ ;  /* 0x0000001f0a027819 */ /* 0x000fe400000006ff */
[----:B------:R-:W-:Y:S02]  /*8b00*/  ISETP.NE.AND P1, PT, R3, RZ, PT ;  /* 0x000000ff0300720c */ /* 0x000fe40003f25270 */
[----:B------:R-:W1:Y:S02]  /*8b10*/  SYNCS.PHASECHK.TRANS64.TRYWAIT P0, [R13+URZ+0x30c40], R2 ;  /* 0x030c40020d0075a7 */ /* 0x000e64000800017f */
[----:B-1----:R-:W-:Y:S09]  /*8b20*/  @!P0 BRA `(.L_x_996) ;  /* 0x0000000800b88947 */ /* 0x002ff20003800000 */
.L_x_1030:
[----:B------:R-:W-:Y:S05]  /*8b30*/  @P1 BRA `(.L_x_997) ;  /* 0x0000000000181947 */ /* 0x000fea0003800000 */
[----:B------:R-:W2:Y:S01]  /*8b40*/  S2R R3, SR_TID.X ;  /* 0x0000000000037919 */ /* 0x000ea20000002100 */
[----:B-1----:R-:W-:-:S04]  /*8b50*/  IMAD.MOV.U32 R2, RZ, RZ, 0x4200 ;  /* 0x00004200ff027424 */ /* 0x002fc800078e00ff */
[----:B------:R3:W-:Y:S01]  /*8b60*/  SYNCS.ARRIVE.TRANS64 RZ, [R13+URZ+0x30c30], R2 ;  /* 0x030c30020dff79a7 */ /* 0x0007e2000800003f */
[----:B--2---:R-:W-:-:S13]  /*8b70*/  LOP3.LUT P0, RZ, R3, 0x1f, RZ, 0xc0, !PT ;  /* 0x0000001f03ff7812 */ /* 0x004fda000780c0ff */
[----:B---3--:R-:W-:Y:S05]  /*8b80*/  @!P0 BRA `(.L_x_997) ;  /* 0x0000000000048947 */ /* 0x008fea0003800000 */
[----:B------:R-:W-:Y:S01]  /*8b90*/  BPT.TRAP 0x1 ;  /* 0x000000040000795c */ /* 0x000fe20000300000 */
.L_x_997:
        /* <DEDUP_REMOVED lines=34> */
.L_x_978:
[----:B------:R-:W-:Y:S05]  /*8dc0*/  BSYNC B0 ;  /* 0x0000000000007941 */ /* 0x000fea0003800000 */
.L_x_976:
[----:B------:R-:W-:-:S03]  /*8dd0*/  UMOV UR6, 0xffffffff ;  /* 0xffffffff00067882 */ /* 0x000fc60000000000 */
[----:B------:R-:W-:Y:S05]  /*8de0*/  BRA.DIV UR6, `(.L_x_998) ;  /* 0x0000000a061c7947 */ /* 0x000fea000b800000 */
[----:B------:R-:W-:-:S13]  /*8df0*/  ELECT P0, URZ, PT ;  /* 0x00000000003f782f */ /* 0x000fda0003800000 */
.L_x_1033:
[----:B------:R-:W-:Y:S05]  /*8e00*/  @!P0 BRA `(.L_x_892) ;  /* 0x0000000000848947 */ /* 0x000fea0003800000 */
[----:B------:R-:W3:Y:S02]  /*8e10*/  LDL.LU R2, [R1+0x10] ;  /* 0x0000100001027983 */ /* 0x000ee40000300800 */
[----:B---3--:R-:W-:-:S04]  /*8e20*/  LOP3.LUT R2, R2, 0x2, RZ, 0xfc, !PT ;  /* 0x0000000202027812 */ /* 0x008fc800078efcff */
[----:B------:R-:W-:-:S13]  /*8e30*/  ISETP.NE.AND P0, PT, R2, 0x3, PT ;  /* 0x000000030200780c */ /* 0x000fda0003f05270 */
[----:B------:R-:W-:Y:S05]  /*8e40*/  @!P0 BRA `(.L_x_999) ;  /* 0x0000000000048947 */ /* 0x000fea0003800000 */
[----:B--2---:R-:W-:Y:S01]  /*8e50*/  BPT.TRAP 0x1 ;  /* 0x000000040000795c */ /* 0x004fe20000300000 */
.L_x_999:
        /* <DEDUP_REMOVED lines=15> */
.L_x_1034:
[----:B------:R-:W3:Y:S02]  /*8f50*/  SYNCS.PHASECHK.TRANS64.TRYWAIT P1, [R11+URZ], R2 ;  /* 0x000000020b0075a7 */ /* 0x000ee4000802017f */
[----:B---3--:R-:W-:Y:S05]  /*8f60*/  @!P1 BRA `(.L_x_1001) ;  /* 0x0000000400f49947 */ /* 0x008fea0003800000 */
.L_x_1035:
[----:B------:R-:W-:Y:S05]  /*8f70*/  @!P0 BRA `(.L_x_1002) ;  /* 0x0000000000048947 */ /* 0x000fea0003800000 */
[----:B--2---:R-:W-:Y:S01]  /*8f80*/  BPT.TRAP 0x1 ;  /* 0x000000040000795c */ /* 0x004fe20000300000 */
.L_x_1002:
[----:B------:R-:W-:-:S04]  /*8f90*/  VIADD R0, R6, 0x30c40 ;  /* 0x00030c4006007836 */ /* 0x000fc80000000000 */
[----:B------:R-:W-:-:S04]  /*8fa0*/  IMAD R9, R9, 0x8, R0 ;  /* 0x0000000809097824 */ /* 0x000fc800078e0200 */
[----:B------:R-:W4:Y:S02]  /*8fb0*/  SYNCS.PHASECHK.TRANS64.TRYWAIT P0, [R9+URZ], R4 ;  /* 0x00000004090075a7 */ /* 0x000f24000800017f */
[----:B----4-:R-:W-:Y:S05]  /*8fc0*/  @!P0 BRA `(.L_x_1003) ;  /* 0x0000000400f08947 */ /* 0x010fea0003800000 */
.L_x_1036:
[----:B------:R-:W-:-:S07]  /*8fd0*/  IMAD R3, R3, 0x8, R0 ;  /* 0x0000000803037824 */ /* 0x000fce00078e0200 */
.L_x_1004:
[----:B------:R1:W1:Y:S02]  /*8fe0*/  SYNCS.PHASECHK.TRANS64.TRYWAIT P0, [R3+URZ], R2 ;  /* 0x00000002030075a7 */ /* 0x000264000800017f */
[----:B-1----:R-:W-:Y:S05]  /*8ff0*/  @!P0 NANOSLEEP.SYNCS 0x989680 ;  /* 0x009896800000895d */ /* 0x002fea0003900000 */
[----:B------:R-:W1:Y:S02]  /*9000*/  @!P0 SYNCS.PHASECHK.TRANS64 P0, [R3+URZ], R2 ;  /* 0x00000002030085a7 */ /* 0x000e64000800007f */
[----:B-1----:R-:W-:Y:S05]  /*9010*/  @!P0 BRA `(.L_x_1004) ;  /* 0xfffffffc00f08947 */ /* 0x002fea000383ffff */
.L_x_892:
[----:B--2---:R-:W-:Y:S05]  /*9020*/  BSYNC B6 ;  /* 0x0000000000067941 */ /* 0x004fea0003800000 */
.L_x_886:
[----:B------:R-:W-:Y:S05]  /*9030*/  EXIT ;  /* 0x000000000000794d */ /* 0x000fea0003800000 */
.L_x_902:
[----:B------:R-:W-:Y:S02]  /*9040*/  IMAD.MOV.U32 R12, RZ, RZ, RZ ;  /* 0x000000ffff0c7224 */ /* 0x000fe400078e00ff */
[----:B------:R-:W-:Y:S02]  /*9050*/  IMAD.MOV.U32 R11, RZ, RZ, 0x1f ;  /* 0x0000001fff0b7424 */ /* 0x000fe400078e00ff */
[----:B------:R-:W-:-:S07]  /*9060*/  IMAD.MOV.U32 R15, RZ, RZ, -0x1 ;  /* 0xffffffffff0f7424 */ /* 0x000fce00078e00ff */
[----:B------:R-:W-:Y:S05]  /*9070*/  WARPSYNC.COLLECTIVE R15, `(.L_x_1005) ;  /* 0x000000000f087348 */ /* 0x000fea0003c00000 */
[----:B------:R1:W2:Y:S02]  /*9080*/  SHFL.IDX P6, R14, R13, R12, R11 ;  /* 0x0000000c0d0e7389 */ /* 0x0002a400000c000b */
[----:B-12---:R-:W-:Y:S01]  /*9090*/  ENDCOLLECTIVE ;  /* 0x000000000000791b */ /* 0x006fe20003800000 */
.L_x_1005:
[----:B------:R-:W-:Y:S05]  /*90a0*/  BRA `(.L_x_1006) ;  /* 0xffffff8000307947 */ /* 0x000fea000383ffff */
.L_x_904:
[----:B--2---:R2:W3:Y:S02]  /*90b0*/  SYNCS.PHASECHK.TRANS64.TRYWAIT P0, [R226+URZ+0x30c00], R15 ;  /* 0x030c000fe20075a7 */ /* 0x0044e4000800017f */
[----:B---3--:R-:W-:Y:S05]  /*90c0*/  @!P0 NANOSLEEP.SYNCS 0x989680 ;  /* 0x009896800000895d */ /* 0x008fea0003900000 */
[----:B------:R-:W3:Y:S02]  /*90d0*/  @!P0 SYNCS.PHASECHK.TRANS64 P0, [R226+URZ+0x30c00], R15 ;  /* 0x030c000fe20085a7 */ /* 0x000ee4000800007f */
[----:B---3--:R-:W-:Y:S05]  /*90e0*/  @!P0 BRA `(.L_x_904) ;  /* 0xfffffffc00f08947 */ /* 0x008fea000383ffff */
[----:B------:R-:W-:Y:S05]  /*90f0*/  BRA `(.L_x_903) ;  /* 0xffffff8000947947 */ /* 0x000fea000383ffff */
.L_x_908:
[----:B--2---:R2:W3:Y:S02]  /*9100*/  SYNCS.PHASECHK.TRANS64.TRYWAIT P1, [R9+URZ+0x30c10], R12 ;  /* 0x030c100c090075a7 */ /* 0x0044e4000802017f */
[----:B---3--:R-:W-:Y:S05]  /*9110*/  @!P1 NANOSLEEP.SYNCS 0x989680 ;  /* 0x009896800000995d */ /* 0x008fea0003900000 */
[----:B------:R-:W3:Y:S02]  /*9120*/  @!P1 SYNCS.PHASECHK.TRANS64 P1, [R9+URZ+0x30c10], R12 ;  /* 0x030c100c090095a7 */ /* 0x000ee4000802007f */
[----:B---3--:R-:W-:Y:S05]  /*9130*/  @!P1 BRA `(.L_x_908) ;  /* 0xfffffffc00f09947 */ /* 0x008fea000383ffff */
[----:B------:R-:W-:Y:S05]  /*9140*/  BRA `(.L_x_907) ;  /* 0xffffff8800687947 */ /* 0x000fea000383ffff */
.L_x_912:
[----:B------:R1:W1:Y:S02]  /*9150*/  SYNCS.PHASECHK.TRANS64.TRYWAIT P1, [R9+URZ+0x30c30], R12 ;  /* 0x030c300c090075a7 */ /* 0x000264000802017f */
[----:B-1----:R-:W-:Y:S05]  /*9160*/  @!P1 NANOSLEEP.SYNCS 0x989680 ;  /* 0x009896800000995d */ /* 0x002fea0003900000 */
[----:B------:R-:W1:Y:S02]  /*9170*/  @!P1 SYNCS.PHASECHK.TRANS64 P1, [R9+URZ+0x30c30], R12 ;  /* 0x030c300c090095a7 */ /* 0x000e64000802007f */
[----:B-1----:R-:W-:Y:S05]  /*9180*/  @!P1 BRA `(.L_x_912) ;  /* 0xfffffffc00f09947 */ /* 0x002fea000383ffff */
[----:B------:R-:W-:Y:S05]  /*9190*/  BRA `(.L_x_911) ;  /* 0xffffff8c00787947 */ /* 0x000fea000383ffff */
.L_x_919:
[----:B------:R-:W-:Y:S01]  /*91a0*/  BSSY B0, `(.L_x_1007) ;  /* 0x0000005000007945 */ /* 0x000fe20003800000 */
[----:B------:R-:W-:-:S07]  /*91b0*/  IMAD.MOV.U32 R15, RZ, RZ, -0x1 ;  /* 0xffffffffff0f7424 */ /* 0x000fce00078e00ff */
[----:B------:R-:W-:Y:S05]  /*91c0*/  WARPSYNC.COLLECTIVE R15, `(.L_x_1008) ;  /* 0x000000000f087348 */ /* 0x000fea0003c00000 */
[----:B------:R-:W-:Y:S01]  /*91d0*/  NOP ;  /* 0x0000000000007918 */ /* 0x000fe20000000000 */
[----:B------:R-:W-:Y:S01]  /*91e0*/  ENDCOLLECTIVE ;  /* 0x000000000000791b */ /* 0x000fe20003800000 */
.L_x_1008:
[----:B------:R-:W-:Y:S05]  /*91f0*/  BSYNC B0 ;  /* 0x0000000000007941 */ /* 0x000fea0003800000 */
.L_x_1007:
[----:B------:R-:W-:Y:S05]  /*9200*/  BRA `(.L_x_1009) ;  /* 0xffffffc0007c7947 */ /* 0x000fea000383ffff */
.L_x_928:
[----:B------:R-:W-:Y:S01]  /*9210*/  BSSY B0, `(.L_x_1010) ;  /* 0x0000005000007945 */ /* 0x000fe20003800000 */
[----:B------:R-:W-:-:S07]  /*9220*/  IMAD.MOV.U32 R15, RZ, RZ, -0x1 ;  /* 0xffffffffff0f7424 */ /* 0x000fce00078e00ff */
[----:B-1----:R-:W-:Y:S05]  /*9230*/  WARPSYNC.COLLECTIVE R15, `(.L_x_1011) ;  /* 0x000000000f087348 */ /* 0x002fea0003c00000 */
[----:B------:R-:W-:Y:S01]  /*9240*/  NOP ;  /* 0x0000000000007918 */ /* 0x000fe20000000000 */
[----:B-1----:R-:W-:Y:S01]  /*9250*/  ENDCOLLECTIVE ;  /* 0x000000000000791b */ /* 0x002fe20003800000 */
.L_x_1011:
[----:B------:R-:W-:Y:S05]  /*9260*/  BSYNC B0 ;  /* 0x0000000000007941 */ /* 0x000fea0003800000 */
.L_x_1010:
[----:B------:R-:W-:Y:S05]  /*9270*/  BRA `(.L_x_1012) ;  /* 0xffffffc400587947 */ /* 0x000fea000383ffff */
.L_x_941:
[----:B------:R-:W-:Y:S01]  /*9280*/  BSSY B0, `(.L_x_1013) ;  /* 0x0000005000007945 */ /* 0x000fe20003800000 */
[----:B------:R-:W-:-:S07]  /*9290*/  IMAD.MOV.U32 R15, RZ, RZ, -0x1 ;  /* 0xffffffffff0f7424 */ /* 0x000fce00078e00ff */
[----:B------:R-:W-:Y:S05]  /*92a0*/  WARPSYNC.COLLECTIVE R15, `(.L_x_1014) ;  /* 0x000000000f087348 */ /* 0x000fea0003c00000 */
[----:B------:R-:W-:Y:S01]  /*92b0*/  NOP ;  /* 0x0000000000007918 */ /* 0x000fe20000000000 */
[----:B------:R-:W-:Y:S01]  /*92c0*/  ENDCOLLECTIVE ;  /* 0x000000000000791b */ /* 0x000fe20003800000 */
.L_x_1014:
[----:B------:R-:W-:Y:S05]  /*92d0*/  BSYNC B0 ;  /* 0x0000000000007941 */ /* 0x000fea0003800000 */
.L_x_1013:
[----:B------:R-:W-:Y:S05]  /*92e0*/  BRA `(.L_x_1015) ;  /* 0xffffffd000447947 */ /* 0x000fea000383ffff */
.L_x_953:
[----:B------:R-:W-:Y:S01]  /*92f0*/  BSSY B0, `(.L_x_1016) ;  /* 0x0000005000007945 */ /* 0x000fe20003800000 */
[----:B------:R-:W-:-:S07]  /*9300*/  IMAD.MOV.U32 R15, RZ, RZ, -0x1 ;  /* 0xffffffffff0f7424 */ /* 0x000fce00078e00ff */
[----:B------:R-:W-:Y:S05]  /*9310*/  WARPSYNC.COLLECTIVE R15, `(.L_x_1017) ;  /* 0x000000000f087348 */ /* 0x000fea0003c00000 */
[----:B------:R-:W-:Y:S01]  /*9320*/  NOP ;  /* 0x0000000000007918 */ /* 0x000fe20000000000 */
[----:B------:R-:W-:Y:S01]  /*9330*/  ENDCOLLECTIVE ;  /* 0x000000000000791b */ /* 0x000fe20003800000 */
.L_x_1017:
[----:B------:R-:W-:Y:S05]  /*9340*/  BSYNC B0 ;  /* 0x0000000000007941 */ /* 0x000fea0003800000 */
.L_x_1016:
[----:B------:R-:W-:Y:S05]  /*9350*/  BRA `(.L_x_1018) ;  /* 0xffffffd4005c7947 */ /* 0x000fea000383ffff */
.L_x_966:
[----:B------:R-:W-:Y:S01]  /*9360*/  BSSY B0, `(.L_x_1019) ;  /* 0x0000005000007945 */ /* 0x000fe20003800000 */
[----:B------:R-:W-:-:S07]  /*9370*/  IMAD.MOV.U32 R15, RZ, RZ, -0x1 ;  /* 0xffffffffff0f7424 */ /* 0x000fce00078e00ff */
[----:B------:R-:W-:Y:S05]  /*9380*/  WARPSYNC.COLLECTIVE R15, `(.L_x_1020) ;  /* 0x000000000f087348 */ /* 0x000fea0003c00000 */
[----:B------:R-:W-:Y:S01]  /*9390*/  NOP ;  /* 0x0000000000007918 */ /* 0x000fe20000000000 */
[----:B------:R-:W-:Y:S01]  /*93a0*/  ENDCOLLECTIVE ;  /* 0x000000000000791b */ /* 0x000fe20003800000 */
.L_x_1020:
[----:B------:R-:W-:Y:S05]  /*93b0*/  BSYNC B0 ;  /* 0x0000000000007941 */ /* 0x000fea0003800000 */
.L_x_1019:
[----:B------:R-:W-:Y:S05]  /*93c0*/  BRA `(.L_x_1021) ;  /* 0xffffffd800787947 */ /* 0x000fea000383ffff */
.L_x_979:
[----:B-1----:R1:W2:Y:S02]  /*93d0*/  SYNCS.PHASECHK.TRANS64.TRYWAIT P1, [R12+URZ+0x30c20], R3 ;  /* 0x030c20030c0075a7 */ /* 0x0022a4000802017f */
[----:B--2---:R-:W-:Y:S05]  /*93e0*/  @!P1 NANOSLEEP.SYNCS 0x989680 ;  /* 0x009896800000995d */ /* 0x004fea0003900000 */
[----:B------:R-:W2:Y:S02]  /*93f0*/  @!P1 SYNCS.PHASECHK.TRANS64 P1, [R12+URZ+0x30c20], R3 ;  /* 0x030c20030c0095a7 */ /* 0x000ea4000802007f */
[----:B--2---:R-:W-:Y:S05]  /*9400*/  @!P1 BRA `(.L_x_979) ;  /* 0xfffffffc00f09947 */ /* 0x004fea000383ffff */
[----:B------:R-:W-:Y:S05]  /*9410*/  BRA `(.L_x_1022) ;  /* 0xffffffe400847947 */ /* 0x000fea000383ffff */
.L_x_983:
[----:B-1----:R1:W2:Y:S02]  /*9420*/  SYNCS.PHASECHK.TRANS64.TRYWAIT P1, [R12+URZ+0x30c40], R21 ;  /* 0x030c40150c0075a7 */ /* 0x0022a4000802017f */
[----:B--2---:R-:W-:Y:S05]  /*9430*/  @!P1 NANOSLEEP.SYNCS 0x989680 ;  /* 0x009896800000995d */ /* 0x004fea0003900000 */
[----:B------:R-:W2:Y:S02]  /*9440*/  @!P1 SYNCS.PHASECHK.TRANS64 P1, [R12+URZ+0x30c40], R21 ;  /* 0x030c40150c0095a7 */ /* 0x000ea4000802007f */
[----:B--2---:R-:W-:Y:S05]  /*9450*/  @!P1 BRA `(.L_x_983) ;  /* 0xfffffffc00f09947 */ /* 0x004fea000383ffff */
[----:B------:R-:W-:Y:S05]  /*9460*/  BRA `(.L_x_1023) ;  /* 0xffffffe8009c7947 */ /* 0x000fea000383ffff */
.L_x_985:
[----:B--2---:R2:W3:Y:S02]  /*9470*/  SYNCS.PHASECHK.TRANS64.TRYWAIT P1, [R12+URZ+0x30c28], R21 ;  /* 0x030c28150c0075a7 */ /* 0x0044e4000802017f */
[----:B---3--:R-:W-:Y:S05]  /*9480*/  @!P1 NANOSLEEP.SYNCS 0x989680 ;  /* 0x009896800000995d */ /* 0x008fea0003900000 */
[----:B------:R-:W3:Y:S02]  /*9490*/  @!P1 SYNCS.PHASECHK.TRANS64 P1, [R12+URZ+0x30c28], R21 ;  /* 0x030c28150c0095a7 */ /* 0x000ee4000802007f */
[----:B---3--:R-:W-:Y:S05]  /*94a0*/  @!P1 BRA `(.L_x_985) ;  /* 0xfffffffc00f09947 */ /* 0x008fea000383ffff */
[----:B------:R-:W-:Y:S05]  /*94b0*/  BRA `(.L_x_1024) ;  /* 0xffffffec00187947 */ /* 0x000fea000383ffff */
.L_x_987:
[----:B---3--:R3:W4:Y:S02]  /*94c0*/  SYNCS.PHASECHK.TRANS64.TRYWAIT P1, [R12+URZ+0x30c48], R21 ;  /* 0x030c48150c0075a7 */ /* 0x008724000802017f */
[----:B----4-:R-:W-:Y:S05]  /*94d0*/  @!P1 NANOSLEEP.SYNCS 0x989680 ;  /* 0x009896800000995d */ /* 0x010fea0003900000 */
[----:B------:R-:W4:Y:S02]  /*94e0*/  @!P1 SYNCS.PHASECHK.TRANS64 P1, [R12+URZ+0x30c48], R21 ;  /* 0x030c48150c0095a7 */ /* 0x000f24000802007f */
[----:B----4-:R-:W-:Y:S05]  /*94f0*/  @!P1 BRA `(.L_x_987) ;  /* 0xfffffffc00f09947 */ /* 0x010fea000383ffff */
[----:B------:R-:W-:Y:S05]  /*9500*/  BRA `(.L_x_1025) ;  /* 0xffffffec00747947 */ /* 0x000fea000383ffff */
.L_x_989:
[----:B------:R-:W-:-:S07]  /*9510*/  SHF.L.U32 R5, R10, 0x1f, RZ ;  /* 0x0000001f0a057819 */ /* 0x000fce00000006ff */
.L_x_1026:
[----:B-1----:R1:W2:Y:S02]  /*9520*/  SYNCS.PHASECHK.TRANS64.TRYWAIT P1, [R12+URZ+0x30c20], R5 ;  /* 0x030c20050c0075a7 */ /* 0x0022a4000802017f */
[----:B--2---:R-:W-:Y:S05]  /*9530*/  @!P1 NANOSLEEP.SYNCS 0x989680 ;  /* 0x009896800000995d */ /* 0x004fea0003900000 */
[----:B------:R-:W2:Y:S02]  /*9540*/  @!P1 SYNCS.PHASECHK.TRANS64 P1, [R12+URZ+0x30c20], R5 ;  /* 0x030c20050c0095a7 */ /* 0x000ea4000802007f */
[----:B--2---:R-:W-:Y:S05]  /*9550*/  @!P1 BRA `(.L_x_1026) ;  /* 0xfffffffc00f09947 */ /* 0x004fea000383ffff */
[----:B------:R-:W-:Y:S05]  /*9560*/  BRA `(.L_x_1027) ;  /* 0xffffffec00e07947 */ /* 0x000fea000383ffff */
.L_x_992:
[----:B-1----:R1:W2:Y:S02]  /*9570*/  SYNCS.PHASECHK.TRANS64.TRYWAIT P1, [R12+URZ+0x30c40], R13 ;  /* 0x030c400d0c0075a7 */ /* 0x0022a4000802017f */
[----:B--2---:R-:W-:Y:S05]  /*9580*/  @!P1 NANOSLEEP.SYNCS 0x989680 ;  /* 0x009896800000995d */ /* 0x004fea0003900000 */
[----:B------:R-:W2:Y:S02]  /*9590*/  @!P1 SYNCS.PHASECHK.TRANS64 P1, [R12+URZ+0x30c40], R13 ;  /* 0x030c400d0c0095a7 */ /* 0x000ea4000802007f */
[----:B--2---:R-:W-:Y:S05]  /*95a0*/  @!P1 BRA `(.L_x_992) ;  /* 0xfffffffc00f09947 */ /* 0x004fea000383ffff */
[----:B------:R-:W-:Y:S05]  /*95b0*/  BRA `(.L_x_1028) ;  /* 0xfffffff000547947 */ /* 0x000fea000383ffff */
.L_x_994:
[----:B--2---:R2:W3:Y:S02]  /*95c0*/  SYNCS.PHASECHK.TRANS64.TRYWAIT P1, [R12+URZ+0x30c28], R13 ;  /* 0x030c280d0c0075a7 */ /* 0x0044e4000802017f */
[----:B---3--:R-:W-:Y:S05]  /*95d0*/  @!P1 NANOSLEEP.SYNCS 0x989680 ;  /* 0x009896800000995d */ /* 0x008fea0003900000 */
[----:B------:R-:W3:Y:S02]  /*95e0*/  @!P1 SYNCS.PHASECHK.TRANS64 P1, [R12+URZ+0x30c28], R13 ;  /* 0x030c280d0c0095a7 */ /* 0x000ee4000802007f */
[----:B---3--:R-:W-:Y:S05]  /*95f0*/  @!P1 BRA `(.L_x_994) ;  /* 0xfffffffc00f09947 */ /* 0x008fea000383ffff */
[----:B------:R-:W-:Y:S05]  /*9600*/  BRA `(.L_x_1029) ;  /* 0xfffffff000c47947 */ /* 0x000fea000383ffff */
.L_x_996:
[----:B-1----:R1:W2:Y:S02]  /*9610*/  SYNCS.PHASECHK.TRANS64.TRYWAIT P0, [R13+URZ+0x30c40], R2 ;  /* 0x030c40020d0075a7 */ /* 0x0022a4000800017f */
[----:B--2---:R-:W-:Y:S05]  /*9620*/  @!P0 NANOSLEEP.SYNCS 0x989680 ;  /* 0x009896800000895d */ /* 0x004fea0003900000 */
[----:B------:R-:W2:Y:S02]  /*9630*/  @!P0 SYNCS.PHASECHK.TRANS64 P0, [R13+URZ+0x30c40], R2 ;  /* 0x030c40020d0085a7 */ /* 0x000ea4000800007f */
[----:B--2---:R-:W-:Y:S05]  /*9640*/  @!P0 BRA `(.L_x_996) ;  /* 0xfffffffc00f08947 */ /* 0x004fea000383ffff */
[----:B------:R-:W-:Y:S05]  /*9650*/  BRA `(.L_x_1030) ;  /* 0xfffffff400347947 */ /* 0x000fea000383ffff */
.L_x_998:
[----:B------:R-:W-:Y:S01]  /*9660*/  BSSY B0, `(.L_x_1031) ;  /* 0x0000006000007945 */ /* 0x000fe20003800000 */
[----:B------:R-:W-:-:S07]  /*9670*/  IMAD.MOV.U32 R15, RZ, RZ, -0x1 ;  /* 0xffffffffff0f7424 */ /* 0x000fce00078e00ff */
[----:B--2---:R-:W-:Y:S05]  /*9680*/  WARPSYNC.COLLECTIVE R15, `(.L_x_1032) ;  /* 0x000000000f0c7348 */ /* 0x004fea0003c00000 */
[----:B------:R-:W-:Y:S02]  /*9690*/  ELECT P6, UR62, PT ;  /* 0x00000000003e782f */ /* 0x000fe400038c0000 */
[----:B------:R-:W-:Y:S01]  /*96a0*/  MOV R14, UR62 ;  /* 0x0000003e000e7c02 */ /* 0x000fe20008000f00 */
[----:B--2---:R-:W-:Y:S10]  /*96b0*/  ENDCOLLECTIVE ;  /* 0x000000000000791b */ /* 0x004ff40003800000 */
.L_x_1032:
[----:B------:R-:W-:Y:S05]  /*96c0*/  BSYNC B0 ;  /* 0x0000000000007941 */ /* 0x000fea0003800000 */
.L_x_1031:
[----:B------:R-:W-:Y:S01]  /*96d0*/  PLOP3.LUT P0, PT, P6, PT, PT, 0x80, 0x0 ;  /* 0x000000000000781c */ /* 0x000fe2000370f070 */
[----:B------:R-:W-:-:S12]  /*96e0*/  BRA `(.L_x_1033) ;  /* 0xfffffff400c47947 */ /* 0x000fd8000383ffff */
.L_x_1000:
[----:B-1----:R1:W3:Y:S02]  /*96f0*/  SYNCS.PHASECHK.TRANS64.TRYWAIT P1, [R7+URZ], R4 ;  /* 0x00000004070075a7 */ /* 0x0022e4000802017f */
[----:B---3--:R-:W-:Y:S05]  /*9700*/  @!P1 NANOSLEEP.SYNCS 0x989680 ;  /* 0x009896800000995d */ /* 0x008fea0003900000 */
[----:B------:R-:W3:Y:S02]  /*9710*/  @!P1 SYNCS.PHASECHK.TRANS64 P1, [R7+URZ], R4 ;  /* 0x00000004070095a7 */ /* 0x000ee4000802007f */
[----:B---3--:R-:W-:Y:S05]  /*9720*/  @!P1 BRA `(.L_x_1000) ;  /* 0xfffffffc00f09947 */ /* 0x008fea000383ffff */
[----:B------:R-:W-:Y:S05]  /*9730*/  BRA `(.L_x_1034) ;  /* 0xfffffff800047947 */ /* 0x000fea000383ffff */
.L_x_1001:
[----:B---3--:R3:W4:Y:S02]  /*9740*/  SYNCS.PHASECHK.TRANS64.TRYWAIT P1, [R11+URZ], R2 ;  /* 0x000000020b0075a7 */ /* 0x008724000802017f */
[----:B----4-:R-:W-:Y:S05]  /*9750*/  @!P1 NANOSLEEP.SYNCS 0x989680 ;  /* 0x009896800000995d */ /* 0x010fea0003900000 */
[----:B------:R-:W4:Y:S02]  /*9760*/  @!P1 SYNCS.PHASECHK.TRANS64 P1, [R11+URZ], R2 ;  /* 0x000000020b0095a7 */ /* 0x000f24000802007f */
[----:B----4-:R-:W-:Y:S05]  /*9770*/  @!P1 BRA `(.L_x_1001) ;  /* 0xfffffffc00f09947 */ /* 0x010fea000383ffff */
[----:B------:R-:W-:Y:S05]  /*9780*/  BRA `(.L_x_1035) ;  /* 0xfffffff400f87947 */ /* 0x000fea000383ffff */
.L_x_1003:
[----:B----4-:R4:W1:Y:S02]  /*9790*/  SYNCS.PHASECHK.TRANS64.TRYWAIT P0, [R9+URZ], R4 ;  /* 0x00000004090075a7 */ /* 0x010864000800017f */
[----:B-1----:R-:W-:Y:S05]  /*97a0*/  @!P0 NANOSLEEP.SYNCS 0x989680 ;  /* 0x009896800000895d */ /* 0x002fea0003900000 */
[----:B------:R-:W1:Y:S02]  /*97b0*/  @!P0 SYNCS.PHASECHK.TRANS64 P0, [R9+URZ], R4 ;  /* 0x00000004090085a7 */ /* 0x000e64000800007f */
[----:B-1----:R-:W-:Y:S05]  /*97c0*/  @!P0 BRA `(.L_x_1003) ;  /* 0xfffffffc00f08947 */ /* 0x002fea000383ffff */
[----:B------:R-:W-:Y:S05]  /*97d0*/  BRA `(.L_x_1036) ;  /* 0xfffffff400fc7947 */ /* 0x000fea000383ffff */
.L_x_1037:
        /* <DEDUP_REMOVED lines=10> */
.L_x_3700:


//--------------------- .text._ZN7cutlass13device_kernelIN5flash11enable_sm90INS1_16FlashAttnBwdSm90INS1_25CollectiveMainloopBwdSm90ILi2ELi2ELi2EN4cute5tupleIJNS5_1CILi1EEES8_S8_EEENS6_IJNS7_ILi128EEESA_NS7_ILi64EEEEEENS_6half_tEfNS_4arch4Sm90ELb0ELb1ELb0ELb0ELb0ELb1ELb0ELb0ELi2ELi1ELi2ELi2ELb0EEENS1_21CollectiveEpilogueBwdISC_SD_SF_Li256ELb0ELb0ELi1EEENS1_19SingleTileSchedulerILb0ELb0ELb0ELi128EEEEEEEEEvNT_6ParamsE --------------------------
	.section	.text._ZN7cutlass13device_kernelIN5flash11enable_sm90INS1_16FlashAttnBwdSm90INS1_25CollectiveMainloopBwdSm90ILi2ELi2ELi2EN4cute5tupleIJNS5_1CILi1EEES8_S8_EEENS6_IJNS7_ILi128EEESA_NS7_ILi64EEEEEENS_6half_tEfNS_4arch4Sm90ELb0ELb1ELb0ELb0ELb0ELb1ELb0ELb0ELi2ELi1ELi2ELi2ELb0EEENS1_21CollectiveEpilogueBwdISC_SD_SF_Li256ELb0ELb0ELi1EEENS1_19SingleTileSchedulerILb0ELb0ELb0ELi128EEEEEEEEEvNT_6ParamsE,"ax",@progbits
	.align	128
.text._ZN7cutlass13device_kernelIN5flash11enable_sm90INS1_16FlashAttnBwdSm90INS1_25CollectiveMainloopBwdSm90ILi2ELi2ELi2EN4cute5tupleIJNS5_1CILi1EEES8_S8_EEENS6_IJNS7_ILi128EEESA_NS7_ILi64EEEEEENS_6half_tEfNS_4arch4Sm90ELb0ELb1ELb0ELb0ELb0ELb1ELb0ELb0ELi2ELi1ELi2ELi2ELb0EEENS1_21CollectiveEpilogueBwdISC_SD_SF_Li256ELb0ELb0ELi1EEENS1_19SingleTileSchedulerILb0ELb0ELb0ELi128EEEEEEEEEvNT_6ParamsE:
        .type           _ZN7cutlass13device_kernelIN5flash11enable_sm90INS1_16FlashAttnBwdSm90INS1_25CollectiveMainloopBwdSm90ILi2ELi2ELi2EN4cute5tupleIJNS5_1CILi1EEES8_S8_EEENS6_IJNS7_ILi128EEESA_NS7_ILi64EEEEEENS_6half_tEfNS_4arch4Sm90ELb0ELb1ELb0ELb0ELb0ELb1ELb0ELb0ELi2ELi1ELi2ELi2ELb0EEENS1_21CollectiveEpilogueBwdISC_SD_SF_Li256ELb0ELb0ELi1EEENS1_19SingleTileSchedulerILb0ELb0ELb0ELi128EEEEEEEEEvNT_6ParamsE,@function
        .size           _ZN7cutlass13device_kernelIN5flash11enable_sm90INS1_16FlashAttnBwdSm90INS1_25CollectiveMainloopBwdSm90ILi2ELi2ELi2EN4cute5tupleIJNS5_1CILi1EEES8_S8_EEENS6_IJNS7_ILi128EEESA_NS7_ILi64EEEEEENS_6half_tEfNS_4arch4Sm90ELb0ELb1ELb0ELb0ELb0ELb1ELb0ELb0ELi2ELi1ELi2ELi2ELb0EEENS1_21CollectiveEpilogueBwdISC_SD_SF_Li256ELb0ELb0ELi1EEENS1_19SingleTileSchedulerILb0ELb0ELb0ELi128EEEEEEEEEvNT_6ParamsE,(.L_x_3701 - _ZN7cutlass13device_kernelIN5flash11enable_sm90INS1_16FlashAttnBwdSm90INS1_25CollectiveMainloopBwdSm90ILi2ELi2ELi2EN4cute5tupleIJNS5_1CILi1EEES8_S8_EEENS6_IJNS7_ILi128EEESA_NS7_ILi64EEEEEENS_6half_tEfNS_4arch4Sm90ELb0ELb1ELb0ELb0ELb0ELb1ELb0ELb0ELi2ELi1ELi2ELi2ELb0EEENS1_21CollectiveEpilogueBwdISC_SD_SF_Li256ELb0ELb0ELi1EEENS1_19SingleTileSchedulerILb0ELb0ELb0ELi128EEEEEEEEEvNT_6ParamsE)
        .other          _ZN7cutlass13device_kernelIN5flash11enable_sm90INS1_16FlashAttnBwdSm90INS1_25CollectiveMainloopBwdSm90ILi2ELi2ELi2EN4cute5tupleIJNS5_1CILi1EEES8_S8_EEENS6_IJNS7_ILi128EEESA_NS7_ILi64EEEEEENS_6half_tEfNS_4arch4Sm90ELb0ELb1ELb0ELb0ELb0ELb1ELb0ELb0ELi2ELi1ELi2ELi2ELb0EEENS1_21CollectiveEpilogueBwdISC_SD_SF_Li256ELb0ELb0ELi1EEENS1_19SingleTileSchedulerILb0ELb0ELb0ELi128EEEEEEEEEvNT_6ParamsE,@"STO_CUDA_ENTRY STV_DEFAULT"
_ZN7cutlass13device_kernelIN5flash11enable_sm90INS1_16FlashAttnBwdSm90INS1_25CollectiveMainloopBwdSm90ILi2ELi2ELi2EN4cute5tupleIJNS5_1CILi1EEES8_S8_EEENS6_IJNS7_ILi128EEESA_NS7_ILi64EEEEEENS_6half_tEfNS_4arch4Sm90ELb0ELb1ELb0ELb0ELb0ELb1ELb0ELb0ELi2ELi1ELi2ELi2ELb0EEENS1_21CollectiveEpilogueBwdISC_SD_SF_Li256ELb0ELb0ELi1EEENS1_19SingleTileSchedulerILb0ELb0ELb0ELi128EEEEEEEEEvNT_6ParamsE:
[----:B------:R-:W1:Y:S02]  /*0000*/  LDC R1, c[0x0][0x28] ;  /* 0x00000a00ff017b82 */ /* 0x000e640000000800 */
[----:B-1----:R-:W-:Y:S01]  /*0010*/  VIADD R1, R1, 0xffffffc0 ;  /* 0xffffffc001017836 */ /* 0x002fe20000000000 */
[----:B------:R-:W1:Y:S01]  /*0020*/  S2R R3, SR_TID.X ;  /* 0x0000000000037919 */ /* 0x000e620000002100 */
[----:B------:R-:W-:Y:S01]  /*0030*/  ELECT P0, URZ, PT ;  /* 0x00000000003f782f */ /* 0x000fe20003800000 */
[----:B------:R-:W-:Y:S01]  /*0040*/  BSSY B0, `(.L_x_1038) ;  /* 0x000001a000007945 */ /* 0x000fe20003800000 */
[--C-:B-1----:R-:W-:Y:S02]  /*0050*/  SHF.R.U32.HI R0, RZ, 0x5, R3.reuse ;  /* 0x00000005ff007819 */ /* 0x102fe40000011603 */
[----:B------:R-:W-:-:S03]  /*0060*/  SHF.R.U32.HI R3, RZ, 0x7, R3 ;  /* 0x00000007ff037819 */ /* 0x000fc60000011603 */
        /* <DEDUP_REMOVED lines=23> */
.L_x_1039:
[----:B------:R-:W-:Y:S05]  /*01e0*/  BSYNC B0 ;  /* 0x0000000000007941 */ /* 0x000fea0003800000 */
.L_x_1038:
[----:B------:R-:W-:Y:S01]  /*01f0*/  VOTEU.ANY UP0, P0 ;  /* 0x00000000003f7886 */ /* 0x000fe20000000100 */
[----:B------:R-:W1:Y:S01]  /*0200*/  SHFL.IDX PT, R3, R3, RZ, 0x1f ;  /* 0x00001fff03037589 */ /* 0x000e6200000e0000 */
[----:B------:R-:W-:Y:S01]  /*0210*/  UMOV UR4, 0x1 ;  /* 0x0000000100047882 */ /* 0x000fe20000000000 */
[----:B------:R-:W-:Y:S01]  /*0220*/  VOTEU.ANY UP1, P0 ;  /* 0x00000000003f7886 */ /* 0x000fe20000020100 */
[----:B------:R-:W-:Y:S01]  /*0230*/  UMOV UR36, 0x1 ;  /* 0x0000000100247882 */ /* 0x000fe20000000000 */
[----:B------:R-:W2:Y:S01]  /*0240*/  @UP0 S2UR UR7, SR_CgaCtaId ;  /* 0x00000000000709c3 */ /* 0x000ea20000008800 */
[----:B------:R-:W3:Y:S01]  /*0250*/  SHFL.IDX PT, R2, R0, RZ, 0x1f ;  /* 0x00001fff00027589 */ /* 0x000ee200000e0000 */
[----:B------:R-:W-:Y:S01]  /*0260*/  @UP0 UMOV UR6, 0x400 ;  /* 0x0000040000060882 */ /* 0x000fe20000000000 */
[----:B------:R-:W-:-:S04]  /*0270*/  @UP0 UIADD3 UR4, -UR4, 0x100000, URZ ;  /* 0x0010000004040890 */ /* 0x000fc8000fffe13f */
[----:B------:R-:W-:Y:S02]  /*0280*/  @UP0 USHF.L.U32 UR5, UR4, 0xb, URZ ;  /* 0x0000000b04050899 */ /* 0x000fe4000800063f */
[----:B------:R-:W-:Y:S01]  /*0290*/  @UP0 USHF.L.U32 UR4, UR4, 0x1, URZ ;  /* 0x0000000104040899 */ /* 0x000fe2000800063f */
[----:B-1----:R-:W-:Y:S01]  /*02a0*/  R2UR UR8, R3 ;  /* 0x00000000030872ca */ /* 0x002fe200000e0000 */
[----:B--2---:R-:W-:Y:S01]  /*02b0*/  @UP0 ULEA UR6, UR7, UR6, 0x18 ;  /* 0x0000000607060291 */ /* 0x004fe2000f8ec03f */
[----:B---3--:R-:W-:-:S11]  /*02c0*/  ISETP.NE.AND P1, PT, R2, RZ, PT ;  /* 0x000000ff0200720c */ /* 0x008fd60003f25270 */
[----:B------:R-:W-:Y:S01]  /*02d0*/  UISETP.NE.AND UP0, UPT, UR8, URZ, UPT ;  /* 0x0000003f0800728c */ /* 0x000fe2000bf05270 */
[----:B------:R-:W1:Y:S02]  /*02e0*/  FENCE.VIEW.ASYNC.S ;  /* 0x00000000000073c6 */ /* 0x000e640000000000 */
[----:B-1----:R1:W2:Y:S01]  /*02f0*/  @UP1 SYNCS.EXCH.64 URZ, [UR6+0x30c00], UR4 ;  /* 0x030c0004063f15b2 */ /* 0x0022a20008000100 */
[----:B------:R-:W-:Y:S01]  /*0300*/  USEL UR36, UR36, 0x2, !UP0 ;  /* 0x0000000224247887 */ /* 0x000fe2000c000000 */
[----:B------:R-:W-:Y:S11]  /*0310*/  @P1 BRA `(.L_x_1040) ;  /* 0x0000000000481947 */ /* 0x000ff60003800000 */
[----:B-1----:R-:W1:Y:S01]  /*0320*/  S2UR UR5, SR_CgaCtaId ;  /* 0x00000000000579c3 */ /* 0x002e620000008800 */
        /* <DEDUP_REMOVED lines=15> */
[----:B------:R3:W1:Y:S02]  /*0420*/  SYNCS.EXCH.64 URZ, [UR8+0x30c28], UR4 ;  /* 0x030c2804083f75b2 */ /* 0x0006640008000100 */
[----:B---3--:R-:W-:Y:S01]  /*0430*/  NOP ;  /* 0x0000000000007918 */ /* 0x008fe20000000000 */
.L_x_1040:
[----:B------:R-:W3:Y:S01]  /*0440*/  SHFL.IDX PT, R2, R0, RZ, 0x1f ;  /* 0x00001fff00027589 */ /* 0x000ee200000e0000 */
[----:B------:R-:W-:Y:S01]  /*0450*/  NOP ;  /* 0x0000000000007918 */ /* 0x000fe20000000000 */
[----:B---3--:R-:W-:-:S13]  /*0460*/  ISETP.NE.AND P0, PT, R2, RZ, PT ;  /* 0x000000ff0200720c */ /* 0x008fda0003f05270 */
        /* <DEDUP_REMOVED lines=17> */
[----:B------:R3:W1:Y:S02]  /*0580*/  SYNCS.EXCH.64 URZ, [UR8+0x30c48], UR6 ;  /* 0x030c4806083f75b2 */ /* 0x0006640008000100 */
[----:B---3--:R-:W-:Y:S01]  /*0590*/  NOP ;  /* 0x0000000000007918 */ /* 0x008fe20000000000 */
.L_x_1041:
[----:B------:R-:W-:Y:S01]  /*05a0*/  PLOP3.LUT P0, PT, PT, PT, UP0, 0x80, 0x0 ;  /* 0x000000000000781c */ /* 0x000fe20003f0f008 */
[----:B------:R-:W-:Y:S01]  /*05b0*/  NOP ;  /* 0x0000000000007918 */ /* 0x000fe20000000000 */
[----:B------:R-:W-:Y:S01]  /*05c0*/  BSSY B6, `(.L_x_1042) ;  /* 0x00010e0000067945 */ /* 0x000fe20003800000 */
[----:B-12-4-:R-:W-:Y:S10]  /*05d0*/  BAR.SYNC.DEFER_BLOCKING 0x0 ;  /* 0x0000000000007b1d */ /* 0x016ff40000010000 */
[----:B------:R-:W-:Y:S05]  /*05e0*/  @!P0 BRA `(.L_x_1043) ;  /* 0x000000e400148947 */ /* 0x000fea0003800000 */
.L_x_1044:
        /* <DEDUP_REMOVED lines=14> */
[----:B------:R-:W1:Y:S01]  /*06d0*/  S2UR UR39, SR_CTAID.X ;  /* 0x00000000002779c3 */ /* 0x000e620000002500 */
[----:B------:R-:W2:Y:S01]  /*06e0*/  S2R R3, SR_TID.X ;  /* 0x0000000000037919 */ /* 0x000ea20000002100 */
[----:B------:R-:W-:Y:S01]  /*06f0*/  ULDC UR6, c[0x0][0x280] ;  /* 0x0000a00000067ab9 */ /* 0x000fe20000000800 */
[----:B------:R-:W-:Y:S01]  /*0700*/  ULDC UR7, c[0x0][0x290] ;  /* 0x0000a40000077ab9 */ /* 0x000fe20000000800 */
[----:B------:R-:W-:Y:S01]  /*0710*/  ULDC UR4, c[0x0][0x74c] ;  /* 0x0001d30000047ab9 */ /* 0x000fe20000000800 */
[----:B------:R-:W-:Y:S01]  /*0720*/  UIADD3 UR40, UR6, 0x7f, URZ ;  /* 0x0000007f06287890 */ /* 0x000fe2000fffe03f */
[----:B------:R-:W-:Y:S02]  /*0730*/  PLOP3.LUT P0, PT, PT, PT, PT, 0x80, 0x0 ;  /* 0x000000000000781c */ /* 0x000fe40003f0f070 */
        /* <DEDUP_REMOVED lines=16> */
[----:B------:R-:W-:Y:S01]  /*0840*/  CS2R R214, SRZ ;  /* 0x0000000000d67805 */ /* 0x000fe2000001ff00 */
[----:B-1----:R-:W-:Y:S02]  /*0850*/  ULEA UR5, UR39, UR6, 0x7 ;  /* 0x0000000627057291 */ /* 0x002fe4000f8e383f */
[----:B------:R-:W-:Y:S02]  /*0860*/  ISETP.LE.AND P1, PT, RZ, UR39, PT ;  /* 0x00000027ff007c0c */ /* 0x000fe4000bf23270 */
[----:B------:R-:W-:Y:S02]  /*0870*/  CS2R R212, SRZ ;  /* 0x0000000000d47805 */ /* 0x000fe4000001ff00 */
[----:B------:R-:W-:Y:S01]  /*0880*/  CS2R R210, SRZ ;  /* 0x0000000000d27805 */ /* 0x000fe2000001ff00 */
[----:B------:R-:W-:Y:S01]  /*0890*/  UIADD3 UR4, -UR4, UR5, -UR7 ;  /* 0x0000000504047290 */ /* 0x000fe2000fffe907 */
[----:B------:R-:W-:-:S02]  /*08a0*/  CS2R R208, SRZ ;  /* 0x0000000000d07805 */ /* 0x000fc4000001ff00 */
[----:B------:R-:W-:Y:S02]  /*08b0*/  CS2R R206, SRZ ;  /* 0x0000000000ce7805 */ /* 0x000fe4000001ff00 */
[----:B------:R-:W-:Y:S01]  /*08c0*/  CS2R R204, SRZ ;  /* 0x0000000000cc7805 */ /* 0x000fe2000001ff00 */
[----:B------:R-:W-:Y:S01]  /*08d0*/  USHF.R.S32.HI UR5, URZ, 0x1f, UR4 ;  /* 0x0000001f3f057899 */ /* 0x000fe20008011404 */
[----:B--2---:R-:W-:Y:S01]  /*08e0*/  VIADD R16, R3, 0xffffff80 ;  /* 0xffffff8003107836 */ /* 0x004fe20000000000 */
[----:B------:R-:W-:Y:S02]  /*08f0*/  CS2R R202, SRZ ;  /* 0x0000000000ca7805 */ /* 0x000fe4000001ff00 */
[----:B------:R-:W-:Y:S01]  /*0900*/  CS2R R200, SRZ ;  /* 0x0000000000c87805 */ /* 0x000fe2000001ff00 */
[----:B------:R-:W-:Y:S01]  /*0910*/  ULEA.HI UR5, UR5, UR4, URZ, 0x7 ;  /* 0x0000000405057291 */ /* 0x000fe2000f8f383f */
[----:B------:R-:W-:Y:S01]  /*0920*/  CS2R R198, SRZ ;  /* 0x0000000000c67805 */ /* 0x000fe2000001ff00 */
[----:B------:R-:W-:Y:S01]  /*0930*/  USHF.R.S32.HI UR4, URZ, 0x1f, UR40 ;  /* 0x0000001f3f047899 */ /* 0x000fe20008011428 */
[----:B------:R-:W-:Y:S01]  /*0940*/  CS2R R196, SRZ ;  /* 0x0000000000c47805 */ /* 0x000fe2000001ff00 */
[----:B------:R-:W-:Y:S01]  /*0950*/  USHF.R.S32.HI UR5, URZ, 0x7, UR5 ;  /* 0x000000073f057899 */ /* 0x000fe20008011405 */
[----:B------:R-:W-:Y:S01]  /*0960*/  IMAD.MOV.U32 R195, RZ, RZ, RZ ;  /* 0x000000ffffc37224 */ /* 0x000fe200078e00ff */
[----:B------:R-:W-:-:S02]  /*0970*/  ULEA.HI UR4, UR4, UR40, URZ, 0x7 ;  /* 0x0000002804047291 */ /* 0x000fc4000f8f383f */
[----:B------:R-:W-:Y:S02]  /*0980*/  UISETP.LT.AND UP0, UPT, URZ, UR5, UPT ;  /* 0x000000053f00728c */ /* 0x000fe4000bf01270 */
[----:B------:R-:W-:Y:S02]  /*0990*/  USHF.R.S32.HI UR37, URZ, 0x7, UR4 ;  /* 0x000000073f257899 */ /* 0x000fe40008011404 */
[----:B------:R-:W-:Y:S01]  /*09a0*/  USEL UR38, URZ, UR5, !UP0 ;  /* 0x000000053f267287 */ /* 0x000fe2000c000000 */
[----:B------:R-:W-:Y:S11]  /*09b0*/  @!P1 BRA `(.L_x_1046) ;  /* 0x0000000000289947 */ /* 0x000ff60003800000 */
[----:B------:R-:W-:Y:S01]  /*09c0*/  ULEA UR4, UR39, UR6, 0x7 ;  /* 0x0000000627047291 */ /* 0x000fe2000f8e383f */
[----:B------:R-:W-:-:S03]  /*09d0*/  ULDC UR5, c[0x0][0x290] ;  /* 0x0000a40000057ab9 */ /* 0x000fc60000000800 */
[----:B------:R-:W-:-:S03]  /*09e0*/  UIADD3 UR4, -UR5, 0xff, UR4 ;  /* 0x000000ff05047890 */ /* 0x000fc6000fffe104 */
[----:B------:R-:W-:Y:S02]  /*09f0*/  ULDC UR5, c[0x0][0x748] ;  /* 0x0001d20000057ab9 */ /* 0x000fe40000000800 */
[----:B------:R-:W-:-:S04]  /*0a00*/  UIADD3 UR4, UR4, UR5, URZ ;  /* 0x0000000504047290 */ /* 0x000fc8000fffe03f */
[----:B------:R-:W-:-:S04]  /*0a10*/  USHF.R.S32.HI UR5, URZ, 0x1f, UR4 ;  /* 0x0000001f3f057899 */ /* 0x000fc80008011404 */
[----:B------:R-:W-:-:S04]  /*0a20*/  ULEA.HI UR5, UR5, UR4, URZ, 0x7 ;  /* 0x0000000405057291 */ /* 0x000fc8000f8f383f */
[----:B------:R-:W-:-:S04]  /*0a30*/  USHF.R.S32.HI UR5, URZ, 0x7, UR5 ;  /* 0x000000073f057899 */ /* 0x000fc80008011405 */
[----:B------:R-:W-:-:S04]  /*0a40*/  UISETP.LT.AND UP0, UPT, UR37, UR5, UPT ;  /* 0x000000052500728c */ /* 0x000fc8000bf01270 */
[----:B------:R-:W-:-:S12]  /*0a50*/  USEL UR37, UR37, UR5, UP0 ;  /* 0x0000000525257287 */ /* 0x000fd80008000000 */
.L_x_1046:
[----:B------:R-:W-:Y:S01]  /*0a60*/  UISETP.GT.AND UP0, UPT, UR37, UR38, UPT ;  /* 0x000000262500728c */ /* 0x000fe2000bf04270 */
[----:B------:R-:W-:Y:S01]  /*0a70*/  IMAD.MOV.U32 R194, RZ, RZ, RZ ;  /* 0x000000ffffc27224 */ /* 0x000fe200078e00ff */
[----:B------:R-:W-:Y:S02]  /*0a80*/  CS2R R192, SRZ ;  /* 0x0000000000c07805 */ /* 0x000fe4000001ff00 */
[----:B------:R-:W-:Y:S02]  /*0a90*/  CS2R R190, SRZ ;  /* 0x0000000000be7805 */ /* 0x000fe4000001ff00 */
[----:B------:R-:W-:Y:S02]  /*0aa0*/  CS2R R188, SRZ ;  /* 0x0000000000bc7805 */ /* 0x000fe4000001ff00 */
[----:B------:R-:W-:Y:S02]  /*0ab0*/  CS2R R186, SRZ ;  /* 0x0000000000ba7805 */ /* 0x000fe4000001ff00 */
[----:B------:R-:W-:-:S02]  /*0ac0*/  PLOP3.LUT P1, PT, PT, PT, UP0, 0x80, 0x0 ;  /* 0x000000000000781c */ /* 0x000fc40003f2f008 */
[----:B------:R-:W-:-:S11]  /*0ad0*/  CS2R R184, SRZ ;  /* 0x0000000000b87805 */ /* 0x000fd6000001ff00 */
[----:B------:R-:W-:Y:S05]  /*0ae0*/  @!P1 BRA `(.L_x_1047) ;  /* 0x000000c800009947 */ /* 0x000fea0003800000 */
[----:B------:R-:W-:-:S04]  /*0af0*/  MOV R0, RZ ;  /* 0x000000ff00007202 */ /* 0x000fc80000000f00 */
        /* <DEDUP_REMOVED lines=18> */
.L_x_1049:
        /* <DEDUP_REMOVED lines=15> */
.L_x_1048:
        /* <DEDUP_REMOVED lines=22> */
.L_x_1051:
        /* <DEDUP_REMOVED lines=15> */
.L_x_1050:
[----:B------:R-:W-:Y:S01]  /*0f60*/  SHF.R.S32.HI R5, RZ, 0x1f, R16 ;  /* 0x0000001fff057819 */ /* 0x000fe20000011410 */
[----:B------:R-:W-:-:S03]  /*0f70*/  UMOV UR4, 0xffffffff ;  /* 0xffffffff00047882 */ /* 0x000fc60000000000 */
[----:B------:R-:W-:-:S04]  /*0f80*/  LEA.HI R0, R5, R16, RZ, 0x7 ;  /* 0x0000001005007211 */ /* 0x000fc800078f38ff */
[----:B------:R-:W-:Y:S01]  /*0f90*/  SHF.R.S32.HI R10, RZ, 0x7, R0 ;  /* 0x00000007ff0a7819 */ /* 0x000fe20000011400 */
[----:B------:R-:W-:Y:S06]  /*0fa0*/  BRA.DIV UR4, `(.L_x_1052) ;  /* 0x00000106040c7947 */ /* 0x000fec000b800000 */
[----:B------:R1:W2:Y:S02]  /*0fb0*/  SHFL.IDX PT, R14, R10, RZ, 0x1f ;  /* 0x00001fff0a0e7589 */ /* 0x0002a400000e0000 */
.L_x_1165:
[----:B------:R-:W-:Y:S01]  /*0fc0*/  SHF.L.U32 R11, RZ, 0x1f, RZ ;  /* 0x0000001fff0b7819 */ /* 0x000fe200000006ff */
[----:B------:R-:W-:Y:S01]  /*0fd0*/  IMAD.SHL.U32 R2, R16, 0x40, RZ ;  /* 0x0000004010027824 */ /* 0x000fe200078e00ff */
[CC--:B------:R-:W-:Y:S02]  /*0fe0*/  LEA.HI R7, R5.reuse, R16.reuse, RZ, 0x4 ;  /* 0x0000001005077211 */ /* 0x0c0fe400078f20ff */
[----:B------:R-:W3:Y:S01]  /*0ff0*/  SYNCS.PHASECHK.TRANS64.TRYWAIT P0, [R222+URZ+0x30c00], R11 ;  /* 0x030c000bde0075a7 */ /* 0x000ee2000800017f */
[----:B------:R-:W-:Y:S02]  /*1000*/  LEA.HI R6, R5, R16, RZ, 0x5 ;  /* 0x0000001005067211 */ /* 0x000fe400078f28ff */
[----:B------:R-:W-:Y:S02]  /*1010*/  SHF.R.S32.HI R8, RZ, 0x4, R7 ;  /* 0x00000004ff087819 */ /* 0x000fe40000011407 */
[----:B------:R-:W-:Y:S02]  /*1020*/  LOP3.LUT R3, R2, 0x1c0, RZ, 0xc0, !PT ;  /* 0x000001c002037812 */ /* 0x000fe400078ec0ff */
[----:B------:R-:W-:-:S02]  /*1030*/  SHF.R.U32.HI R2, RZ, 0x1, R6 ;  /* 0x00000001ff027819 */ /* 0x000fc40000011606 */
[----:B------:R-:W-:Y:S02]  /*1040*/  LEA.HI R9, R7, R8, RZ, 0x1 ;  /* 0x0000000807097211 */ /* 0x000fe400078f08ff */
[----:B------:R-:W-:Y:S02]  /*1050*/  LOP3.LUT R7, R3, 0x30, R2, 0xf8, !PT ;  /* 0x0000003003077812 */ /* 0x000fe400078ef802 */
[----:B--2---:R-:W-:Y:S02]  /*1060*/  LEA.HI R2, R14, R14, RZ, 0x1 ;  /* 0x0000000e0e027211 */ /* 0x004fe400078f08ff */
[----:B------:R-:W-:Y:S02]  /*1070*/  LOP3.LUT R9, R9, 0x7ffffe, RZ, 0xc0, !PT ;  /* 0x007ffffe09097812 */ /* 0x000fe400078ec0ff */
[----:B------:R-:W-:Y:S02]  /*1080*/  LEA.HI R4, R5, R16, RZ, 0x3 ;  /* 0x0000001005047211 */ /* 0x000fe400078f18ff */
[----:B------:R-:W-:Y:S01]  /*1090*/  LOP3.LUT R233, R2, 0xffffe, RZ, 0xc0, !PT ;  /* 0x000ffffe02e97812 */ /* 0x000fe200078ec0ff */
[----:B------:R-:W-:Y:S01]  /*10a0*/  IMAD.IADD R9, R8, 0x1, -R9 ;  /* 0x0000000108097824 */ /* 0x000fe200078e0a09 */
[----:B------:R-:W-:-:S02]  /*10b0*/  LOP3.LUT R4, R7, 0x8, R4, 0xf8, !PT ;  /* 0x0000000807047812 */ /* 0x000fc400078ef804 */
[----:B------:R-:W-:Y:S01]  /*10c0*/  SHF.R.U32.HI R3, RZ, 0x3, R3 ;  /* 0x00000003ff037819 */ /* 0x000fe20000011603 */
[----:B------:R-:W-:Y:S02]  /*10d0*/  IMAD.IADD R233, R14, 0x1, -R233 ;  /* 0x000000010ee97824 */ /* 0x000fe400078e0ae9 */
[----:B------:R-:W-:Y:S01]  /*10e0*/  IMAD R2, R10, 0x10, R9 ;  /* 0x000000100a027824 */ /* 0x000fe200078e0209 */
[----:B------:R-:W-:Y:S01]  /*10f0*/  LOP3.LUT R3, R4, R3, RZ, 0x3c, !PT ;  /* 0x0000000304037212 */ /* 0x000fe200078e3cff */
[----:B---3--:R-:W-:Y:S06]  /*1100*/  @P0 BRA `(.L_x_1053) ;  /* 0x0000000000080947 */ /* 0x008fec0003800000 */
[----:B------:R-:W2:Y:S02]  /*1110*/  SYNCS.PHASECHK.TRANS64.TRYWAIT P0, [R222+URZ+0x30c00], R11 ;  /* 0x030c000bde0075a7 */ /* 0x000ea4000800017f */
[----:B--2---:R-:W-:Y:S05]  /*1120*/  @!P0 BRA `(.L_x_1054) ;  /* 0x0000010000cc8947 */ /* 0x004fea0003800000 */
.L_x_1053:
[----:B------:R-:W-:Y:S01]  /*1130*/  ULDC UR6, c[0x0][0x290] ;  /* 0x0000a40000067ab9 */ /* 0x000fe20000000800 */
[----:B------:R-:W-:Y:S01]  /*1140*/  ULDC UR5, c[0x0][0x74c] ;  /* 0x0001d30000057ab9 */ /* 0x000fe20000000800 */
[----:B------:R-:W-:Y:S01]  /*1150*/  UIADD3 UR4, UR40, -UR6, URZ ;  /* 0x8000000628047290 */ /* 0x000fe2000fffe03f */
[----:B------:R-:W-:Y:S01]  /*1160*/  IMAD.U32 R2, R2, 0x200, R3 ;  /* 0x0000020002027824 */ /* 0x000fe200078e0003 */
[----:B------:R-:W-:Y:S01]  /*1170*/  LOP3.LUT R3, R0, 0xffffff80, RZ, 0xc0, !PT ;  /* 0xffffff8000037812 */ /* 0x000fe200078ec0ff */
[----:B------:R-:W-:Y:S01]  /*1180*/  IMAD.MOV.U32 R0, RZ, RZ, RZ ;  /* 0x000000ffff007224 */ /* 0x000fe200078e00ff */
[----:B------:R-:W-:Y:S01]  /*1190*/  ULEA UR4, UR39, UR4, 0x7 ;  /* 0x0000000427047291 */ /* 0x000fe2000f8e383f */
[----:B------:R-:W-:Y:S01]  /*11a0*/  LEA.HI R12, R5, R16, RZ, 0x7 ;  /* 0x00000010050c7211 */ /* 0x000fe200078f38ff */
[----:B------:R3:W-:Y:S01]  /*11b0*/  STL [R1+0x1c], R2 ;  /* 0x00001c0201007387 */ /* 0x0007e20000100800 */
[----:B-1----:R-:W-:Y:S01]  /*11c0*/  IMAD.IADD R10, R16, 0x1, -R3 ;  /* 0x00000001100a7824 */ /* 0x002fe200078e0a03 */
[----:B------:R-:W-:Y:S01]  /*11d0*/  UIADD3 UR4, UR4, -UR5, URZ ;  /* 0x8000000504047290 */ /* 0x000fe2000fffe03f */
[----:B------:R-:W-:Y:S01]  /*11e0*/  SHF.R.S32.HI R12, RZ, 0x7, R12 ;  /* 0x00000007ff0c7819 */ /* 0x000fe2000001140c */
[----:B------:R-:W-:Y:S01]  /*11f0*/  IMAD.MOV.U32 R4, RZ, RZ, RZ ;  /* 0x000000ffff047224 */ /* 0x000fe200078e00ff */
[----:B------:R-:W-:Y:S01]  /*1200*/  CS2R R182, SRZ ;  /* 0x0000000000b67805 */ /* 0x000fe2000001ff00 */
[----:B------:R-:W-:Y:S01]  /*1210*/  USHF.R.S32.HI UR5, URZ, 0x1f, UR4 ;  /* 0x0000001f3f057899 */ /* 0x000fe20008011404 */
[--C-:B------:R-:W-:Y:S01]  /*1220*/  SHF.R.S32.HI R8, RZ, 0x1f, R10.reuse ;  /* 0x0000001fff087819 */ /* 0x100fe2000001140a */
[----:B------:R1:W-:Y:S01]  /*1230*/  STL [R1+0x34], R10 ;  /* 0x0000340a01007387 */ /* 0x0003e20000100800 */
[----:B------:R-:W-:Y:S01]  /*1240*/  IMAD R7, R12, 0x400, R10 ;  /* 0x000004000c077824 */ /* 0x000fe200078e020a */
[----:B------:R-:W-:Y:S01]  /*1250*/  ULEA.HI UR5, UR5, UR4, URZ, 0x7 ;  /* 0x0000000405057291 */ /* 0x000fe2000f8f383f */
[----:B------:R-:W-:Y:S01]  /*1260*/  LEA.HI R9, R8, R10, RZ, 0x2 ;  /* 0x0000000a08097211 */ /* 0x000fe200078f10ff */
[----:B------:R1:W-:Y:S01]  /*1270*/  STL [R1+0x3c], R8 ;  /* 0x00003c0801007387 */ /* 0x0003e20000100800 */
[----:B------:R-:W-:Y:S01]  /*1280*/  IMAD.SHL.U32 R7, R7, 0x4, RZ ;  /* 0x0000000407077824 */ /* 0x000fe200078e00ff */
[----:B------:R-:W-:Y:S01]  /*1290*/  ULEA.HI.SX32 UR5, UR5, 0x1, 0x19 ;  /* 0x0000000105057891 */ /* 0x000fe2000f8fca3f */
[----:B------:R-:W-:Y:S01]  /*12a0*/  LOP3.LUT R3, R9, 0x7ffffffc, RZ, 0xc0, !PT ;  /* 0x7ffffffc09037812 */ /* 0x000fe200078ec0ff */
[----:B------:R1:W-:Y:S01]  /*12b0*/  STL [R1+0x38], R9 ;  /* 0x0000380901007387 */ /* 0x0003e20000100800 */
[----:B------:R-:W-:-:S02]  /*12c0*/  CS2R R180, SRZ ;  /* 0x0000000000b47805 */ /* 0x000fc4000001ff00 */
[----:B------:R-:W-:Y:S02]  /*12d0*/  CS2R R178, SRZ ;  /* 0x0000000000b27805 */ /* 0x000fe4000001ff00 */
[----:B------:R-:W-:Y:S01]  /*12e0*/  CS2R R176, SRZ ;  /* 0x0000000000b07805 */ /* 0x000fe2000001ff00 */
[----:B------:R-:W-:Y:S01]  /*12f0*/  IMAD.U32 R223, RZ, RZ, UR5 ;  /* 0x00000005ffdf7e24 */ /* 0x000fe2000f8e00ff */
[----:B------:R-:W-:Y:S02]  /*1300*/  CS2R R174, SRZ ;  /* 0x0000000000ae7805 */ /* 0x000fe4000001ff00 */
[----:B------:R-:W-:Y:S02]  /*1310*/  CS2R R172, SRZ ;  /* 0x0000000000ac7805 */ /* 0x000fe4000001ff00 */
[----:B------:R-:W-:Y:S02]  /*1320*/  CS2R R170, SRZ ;  /* 0x0000000000aa7805 */ /* 0x000fe4000001ff00 */
[----:B------:R-:W-:-:S02]  /*1330*/  CS2R R168, SRZ ;  /* 0x0000000000a87805 */ /* 0x000fc4000001ff00 */
[----:B------:R-:W-:Y:S02]  /*1340*/  VIMNMX R223, R223, UR37, PT ;  /* 0x00000025dfdf7c48 */ /* 0x000fe4000bfe0100 */
[----:B------:R-:W-:Y:S02]  /*1350*/  CS2R R166, SRZ ;  /* 0x0000000000a67805 */ /* 0x000fe4000001ff00 */
[----:B------:R-:W-:Y:S02]  /*1360*/  CS2R R164, SRZ ;  /* 0x0000000000a47805 */ /* 0x000fe4000001ff00 */
[----:B------:R-:W-:Y:S02]  /*1370*/  CS2R R162, SRZ ;  /* 0x0000000000a27805 */ /* 0x000fe4000001ff00 */
[----:B------:R-:W-:Y:S02]  /*1380*/  ISETP.LE.AND P0, PT, R223, UR38, PT ;  /* 0x00000026df007c0c */ /* 0x000fe4000bf03270 */
        /* <DEDUP_REMOVED lines=20> */
[----:B------:R-:W-:Y:S01]  /*14d0*/  CS2R R184, SRZ ;  /* 0x0000000000b87805 */ /* 0x000fe2000001ff00 */
[----:B---3--:R-:W-:Y:S02]  /*14e0*/  IMAD R2, R7, 0x4, R222 ;  /* 0x0000000407027824 */ /* 0x008fe400078e02de */
[----:B------:R-:W-:Y:S01]  /*14f0*/  IMAD.IADD R3, R10, 0x1, -R3 ;  /* 0x000000010a037824 */ /* 0x000fe200078e0a03 */
[----:B-1----:R-:W-:Y:S06]  /*1500*/  @P0 BRA `(.L_x_1055) ;  /* 0x0000003c00a00947 */ /* 0x002fec0003800000 */
[----:B------:R-:W-:Y:S01]  /*1510*/  LOP3.LUT R7, R6, 0xffffffe0, RZ, 0xc0, !PT ;  /* 0xffffffe006077812 */ /* 0x000fe200078ec0ff */
[----:B------:R-:W1:Y:S01]  /*1520*/  S2R R19, SR_CTAID.X ;  /* 0x0000000000137919 */ /* 0x000e620000002500 */
[----:B------:R-:W-:Y:S01]  /*1530*/  LEA.HI R0, R5, R16, RZ, 0x2 ;  /* 0x0000001005007211 */ /* 0x000fe200078f10ff */
[----:B------:R-:W-:Y:S01]  /*1540*/  UIMAD UR4, UR39, -0x80, UR6 ;  /* 0xffffff80270478a4 */ /* 0x000fe2000f8e0206 */
[----:B------:R-:W-:Y:S01]  /*1550*/  SHF.R.S32.HI R6, RZ, 0x2, R9 ;  /* 0x00000002ff067819 */ /* 0x000fe20000011409 */
[----:B------:R-:W-:Y:S01]  /*1560*/  IMAD.IADD R7, R16, 0x1, -R7 ;  /* 0x0000000110077824 */ /* 0x000fe200078e0a07 */
[----:B------:R-:W-:Y:S01]  /*1570*/  SHF.R.S32.HI R5, RZ, 0x1f, R9 ;  /* 0x0000001fff057819 */ /* 0x000fe20000011409 */
[----:B------:R-:W-:Y:S01]  /*1580*/  IMAD.MOV.U32 R183, RZ, RZ, RZ ;  /* 0x000000ffffb77224 */ /* 0x000fe200078e00ff */
[----:B------:R-:W-:Y:S02]  /*1590*/  LOP3.LUT R9, R0, 0xfffffffc, RZ, 0xc0, !PT ;  /* 0xfffffffc00097812 */ /* 0x000fe400078ec0ff */
[----:B------:R-:W-:-:S02]  /*15a0*/  LEA.HI R4, R5, R6, RZ, 0x3 ;  /* 0x0000000605047211 */ /* 0x000fc400078f18ff */
[----:B------:R-:W-:Y:S01]  /*15b0*/  SHF.R.S32.HI R0, RZ, 0x1f, R7 ;  /* 0x0000001fff007819 */ /* 0x000fe20000011407 */
[----:B------:R-:W-:Y:S01]  /*15c0*/  IMAD.IADD R5, R16, 0x1, -R9 ;  /* 0x0000000110057824 */ /* 0x000fe200078e0a09 */
[----:B------:R-:W-:Y:S02]  /*15d0*/  LOP3.LUT R9, R4, 0xfffffff8, RZ, 0xc0, !PT ;  /* 0xfffffff804097812 */ /* 0x000fe400078ec0ff */
[----:B------:R-:W-:Y:S02]  /*15e0*/  LEA.HI R8, R8, R10, RZ, 0x5 ;  /* 0x0000000a08087211 */ /* 0x000fe400078f28ff */
[-C--:B------:R-:W-:Y:S01]  /*15f0*/  LEA.HI R4, R0, R7.reuse, RZ, 0x3 ;  /* 0x0000000700047211 */ /* 0x080fe200078f18ff */
[----:B------:R-:W-:Y:S01]  /*1600*/  IMAD.IADD R6, R6, 0x1, -R9 ;  /* 0x0000000106067824 */ /* 0x000fe200078e0a09 */
[----:B------:R-:W-:Y:S02]  /*1610*/  LEA.HI R7, R0, R7, RZ, 0x2 ;  /* 0x0000000700077211 */ /* 0x000fe400078f10ff */
[----:B------:R-:W-:-:S02]  /*1620*/  LEA.HI R10, R12, R12, RZ, 0x1 ;  /* 0x0000000c0c0a7211 */ /* 0x000fc400078f08ff */
[----:B--2---:R-:W-:Y:S02]  /*1630*/  SHF.R.S32.HI R11, RZ, 0x5, R8 ;  /* 0x00000005ff0b7819 */ /* 0x004fe40000011408 */
[--C-:B------:R-:W-:Y:S02]  /*1640*/  SHF.R.S32.HI R0, RZ, 0x3, R4.reuse ;  /* 0x00000003ff007819 */ /* 0x100fe40000011404 */
[----:B------:R-:W-:Y:S01]  /*1650*/  SHF.R.S32.HI R9, RZ, 0x1f, R4 ;  /* 0x0000001fff097819 */ /* 0x000fe20000011404 */
[----:B------:R-:W-:Y:S01]  /*1660*/  IMAD R11, R11, 0x10, R6 ;  /* 0x000000100b0b7824 */ /* 0x000fe200078e0206 */
[----:B------:R-:W-:Y:S02]  /*1670*/  SHF.R.S32.HI R4, RZ, 0x2, R7 ;  /* 0x00000002ff047819 */ /* 0x000fe40000011407 */
[----:B------:R-:W-:Y:S02]  /*1680*/  LOP3.LUT R10, R10, 0x3fffffe, RZ, 0xc0, !PT ;  /* 0x03fffffe0a0a7812 */ /* 0x000fe400078ec0ff */
[----:B------:R-:W-:Y:S01]  /*1690*/  LEA.HI R9, R9, R0, RZ, 0x4 ;  /* 0x0000000009097211 */ /* 0x000fe200078f20ff */
[----:B------:R-:W-:Y:S01]  /*16a0*/  VIADD R6, R4, 0x8 ;  /* 0x0000000804067836 */ /* 0x000fe20000000000 */
[----:B------:R-:W-:Y:S01]  /*16b0*/  LEA.HI R7, R7, R4, RZ, 0x1 ;  /* 0x0000000407077211 */ /* 0x000fe200078f08ff */
[----:B------:R-:W-:Y:S01]  /*16c0*/  IMAD.IADD R10, R12, 0x1, -R10 ;  /* 0x000000010c0a7824 */ /* 0x000fe200078e0a0a */
[----:B------:R-:W-:Y:S01]  /*16d0*/  LOP3.LUT R9, R9, 0x1ffffff0, RZ, 0xc0, !PT ;  /* 0x1ffffff009097812 */ /* 0x000fe200078ec0ff */
[----:B------:R-:W-:Y:S01]  /*16e0*/  VIADD R12, R4, 0x18 ;  /* 0x00000018040c7836 */ /* 0x000fe20000000000 */
[----:B------:R-:W-:Y:S01]  /*16f0*/  LOP3.LUT R7, R7, 0xfffffffe, RZ, 0xc0, !PT ;  /* 0xfffffffe07077812 */ /* 0x000fe200078ec0ff */
[----:B------:R-:W-:Y:S01]  /*1700*/  IMAD R16, R10, 0x40, R11 ;  /* 0x000000400a107824 */ /* 0x000fe200078e020b */
[----:B------:R-:W-:Y:S01]  /*1710*/  LEA.HI R8, R6, R6, RZ, 0x1 ;  /* 0x0000000606087211 */ /* 0x000fe200078f08ff */
[----:B------:R-:W-:Y:S01]  /*1720*/  VIADD R10, R4, 0x10 ;  /* 0x00000010040a7836 */ /* 0x000fe20000000000 */
[----:B------:R-:W-:Y:S01]  /*1730*/  LEA.HI R14, R12, R12, RZ, 0x1 ;  /* 0x0000000c0c0e7211 */ /* 0x000fe200078f08ff */
[----:B------:R-:W-:Y:S01]  /*1740*/  IMAD.IADD R0, R0, 0x1, -R9 ;  /* 0x0000000100007824 */ /* 0x000fe200078e0a09 */
[----:B------:R-:W-:Y:S01]  /*1750*/  LOP3.LUT R9, R8, 0xfffffffe, RZ, 0xc0, !PT ;  /* 0xfffffffe08097812 */ /* 0x000fe200078ec0ff */
[----:B------:R-:W-:Y:S01]  /*1760*/  IMAD.IADD R7, R4, 0x1, -R7 ;  /* 0x0000000104077824 */ /* 0x000fe200078e0a07 */
[----:B------:R-:W-:-:S02]  /*1770*/  LEA.HI R4, R10, R10, RZ, 0x1 ;  /* 0x0000000a0a047211 */ /* 0x000fc400078f08ff */
[----:B------:R-:W-:Y:S01]  /*1780*/  SHF.R.S32.HI R15, RZ, 0x1f, R14 ;  /* 0x0000001fff0f7819 */ /* 0x000fe2000001140e */
[----:B------:R-:W-:Y:S01]  /*1790*/  IMAD.IADD R9, R6, 0x1, -R9 ;  /* 0x0000000106097824 */ /* 0x000fe200078e0a09 */
[----:B------:R-:W-:Y:S01]  /*17a0*/  LOP3.LUT R11, R4, 0xfffffffe, RZ, 0xc0, !PT ;  /* 0xfffffffe040b7812 */ /* 0x000fe200078ec0ff */
[----:B------:R-:W-:Y:S01]  /*17b0*/  IMAD R229, R0, 0x8, R7 ;  /* 0x0000000800e57824 */ /* 0x000fe200078e0207 */
[--C-:B------:R-:W-:Y:S02]  /*17c0*/  SHF.R.S32.HI R6, RZ, 0x1, R4.reuse ;  /* 0x00000001ff067819 */ /* 0x100fe40000011404 */
[----:B------:R-:W-:Y:S01]  /*17d0*/  SHF.R.S32.HI R13, RZ, 0x1f, R4 ;  /* 0x0000001fff0d7819 */ /* 0x000fe20000011404 */
[----:B------:R-:W-:Y:S01]  /*17e0*/  IMAD.IADD R11, R10, 0x1, -R11 ;  /* 0x000000010a0b7824 */ /* 0x000fe200078e0a0b */
[--C-:B------:R-:W-:Y:S02]  /*17f0*/  SHF.R.S32.HI R0, RZ, 0x1, R8.reuse ;  /* 0x00000001ff007819 */ /* 0x100fe40000011408 */
[----:B------:R-:W-:-:S02]  /*1800*/  SHF.R.S32.HI R7, RZ, 0x1f, R8 ;  /* 0x0000001fff077819 */ /* 0x000fc40000011408 */
[----:B------:R-:W-:Y:S02]  /*1810*/  SHF.R.S32.HI R4, RZ, 0x1, R14 ;  /* 0x00000001ff047819 */ /* 0x000fe4000001140e */
[----:B------:R-:W-:Y:S02]  /*1820*/  LEA.HI R13, R13, R6, RZ, 0x4 ;  /* 0x000000060d0d7211 */ /* 0x000fe400078f20ff */
[----:B------:R-:W-:Y:S02]  /*1830*/  LEA.HI R7, R7, R0, RZ, 0x4 ;  /* 0x0000000007077211 */ /* 0x000fe400078f20ff */
[----:B------:R-:W-:Y:S02]  /*1840*/  LEA.HI R8, R15, R4, RZ, 0x4 ;  /* 0x000000040f087211 */ /* 0x000fe400078f20ff */
[----:B------:R-:W-:Y:S02]  /*1850*/  LOP3.LUT R13, R13, 0x1ffffff0, RZ, 0xc0, !PT ;  /* 0x1ffffff00d0d7812 */ /* 0x000fe400078ec0ff */
[----:B------:R-:W-:-:S02]  /*1860*/  LOP3.LUT R7, R7, 0x1ffffff0, RZ, 0xc0, !PT ;  /* 0x1ffffff007077812 */ /* 0x000fc400078ec0ff */
[----:B------:R-:W-:Y:S01]  /*1870*/  LOP3.LUT R15, R14, 0xfffffffe, RZ, 0xc0, !PT ;  /* 0xfffffffe0e0f7812 */ /* 0x000fe200078ec0ff */
[----:B------:R-:W-:Y:S01]  /*1880*/  IMAD.IADD R6, R6, 0x1, -R13 ;  /* 0x0000000106067824 */ /* 0x000fe200078e0a0d */
[----:B------:R-:W-:Y:S01]  /*1890*/  LOP3.LUT R17, R8, 0x1ffffff0, RZ, 0xc0, !PT ;  /* 0x1ffffff008117812 */ /* 0x000fe200078ec0ff */
[----:B------:R-:W-:Y:S01]  /*18a0*/  IMAD.IADD R226, R0, 0x1, -R7 ;  /* 0x0000000100e27824 */ /* 0x000fe200078e0a07 */
[----:B------:R-:W-:Y:S01]  /*18b0*/  IADD3 R7, -R16, UR4, RZ ;  /* 0x0000000410077c10 */ /* 0x000fe2000fffe1ff */
[----:B------:R-:W-:Y:S02]  /*18c0*/  IMAD.IADD R15, R12, 0x1, -R15 ;  /* 0x000000010c0f7824 */ /* 0x000fe400078e0a0f */
[----:B------:R-:W-:Y:S02]  /*18d0*/  IMAD.IADD R224, R4, 0x1, -R17 ;  /* 0x0000000104e07824 */ /* 0x000fe400078e0a11 */
[----:B------:R-:W-:Y:S02]  /*18e0*/  IMAD R225, R6, 0x8, R11 ;  /* 0x0000000806e17824 */ /* 0x000fe400078e020b */
[----:B------:R-:W-:-:S02]  /*18f0*/  IMAD R226, R226, 0x8, R9 ;  /* 0x00000008e2e27824 */ /* 0x000fc400078e0209 */
[----:B------:R-:W-:Y:S02]  /*1900*/  IMAD R224, R224, 0x8, R15 ;  /* 0x00000008e0e07824 */ /* 0x000fe400078e020f */
[----:B------:R-:W-:Y:S02]  /*1910*/  IMAD.MOV.U32 R4, RZ, RZ, RZ ;  /* 0x000000ffff047224 */ /* 0x000fe400078e00ff */
[----:B------:R-:W-:Y:S02]  /*1920*/  IMAD.MOV.U32 R0, RZ, RZ, RZ ;  /* 0x000000ffff007224 */ /* 0x000fe400078e00ff */
[----:B-1----:R-:W-:-:S07]  /*1930*/  IMAD R6, R19, -0x80, -R16 ;  /* 0xffffff8013067824 */ /* 0x002fce00078e0a10 */
.L_x_1066:
[----:B------:R-:W-:Y:S05]  /*1940*/  YIELD ;  /* 0x0000000000007946 */ /* 0x000fea0003800000 */
[----:B------:R-:W-:-:S06]  /*1950*/  ULOP3.LUT UR4, UR36, 0x1, URZ, 0xfc, !UPT ;  /* 0x0000000124047892 */ /* 0x000fcc000f8efc3f */
[----:B-1----:R-:W-:-:S05]  /*1960*/  IMAD.U32 R8, RZ, RZ, UR4 ;  /* 0x00000004ff087e24 */ /* 0x002fca000f8e00ff */
[----:B------:R-:W-:-:S13]  /*1970*/  ISETP.NE.AND P6, PT, R8, 0x3, PT ;  /* 0x000000030800780c */ /* 0x000fda0003fc5270 */
[----:B------:R-:W-:Y:S05]  /*1980*/  @!P6 BRA `(.L_x_1056) ;  /* 0x000000000004e947 */ /* 0x000fea0003800000 */
[----:B------:R-:W-:Y:S01]  /*1990*/  BPT.TRAP 0x1 ;  /* 0x000000040000795c */ /* 0x000fe20000300000 */
.L_x_1056:
[----:B------:R-:W-:Y:S01]  /*19a0*/  IMAD R8, R0, 0x8, R222 ;  /* 0x0000000800087824 */ /* 0x000fe200078e02de */
[----:B------:R-:W-:-:S04]  /*19b0*/  SHF.L.U32 R21, R4, 0x1f, RZ ;  /* 0x0000001f04157819 */ /* 0x000fc800000006ff */
[----:B------:R1:W2:Y:S01]  /*19c0*/  SYNCS.PHASECHK.TRANS64.TRYWAIT P0, [R8+URZ+0x30c10], R21 ;  /* 0x030c1015080075a7 */ /* 0x0002a2000800017f */
[----:B------:R-:W-:Y:S05]  /*19d0*/  @!P6 BRA `(.L_x_1057) ;  /* 0x000000000004e947 */ /* 0x000fea0003800000 */
[----:B------:R-:W-:Y:S01]  /*19e0*/  BPT.TRAP 0x1 ;  /* 0x000000040000795c */ /* 0x000fe20000300000 */
.L_x_1057:
[----:B------:R-:W-:-:S05]  /*19f0*/  VIADD R9, R222, 0x10000 ;  /* 0x00010000de097836 */ /* 0x000fca0000000000 */
[----:B------:R-:W-:-:S04]  /*1a00*/  SHF.R.U32.HI R9, RZ, 0x4, R9 ;  /* 0x00000004ff097819 */ /* 0x000fc80000011609 */
[----:B------:R-:W-:Y:S01]  /*1a10*/  LOP3.LUT R9, R9, 0x3fff, RZ, 0xc0, !PT ;  /* 0x00003fff09097812 */ /* 0x000fe200078ec0ff */
[----:B--2---:R-:W-:Y:S06]  /*1a20*/  @P0 BRA `(.L_x_1058) ;  /* 0x0000000000080947 */ /* 0x004fec0003800000 */
[----:B------:R-:W2:Y:S02]  /*1a30*/  SYNCS.PHASECHK.TRANS64.TRYWAIT P0, [R8+URZ+0x30c10], R21 ;  /* 0x030c1015080075a7 */ /* 0x000ea4000800017f */
[----:B--2---:R-:W-:Y:S05]  /*1a40*/  @!P0 BRA `(.L_x_1059) ;  /* 0x000000f800988947 */ /* 0x004fea0003800000 */
.L_x_1058:
[----:B------:R-:W-:Y:S05]  /*1a50*/  WARPSYNC.ALL ;  /* 0x0000000000007948 */ /* 0x000fea0003800000 */
[----:B------:R-:W-:Y:S01]  /*1a60*/  LOP3.LUT R11, R9, 0x10000, RZ, 0xfc, !PT ;  /* 0x00010000090b7812 */ /* 0x000fe200078efcff */
[----:B------:R-:W-:Y:S01]  /*1a70*/  IMAD R10, R233, 0x2000, R222 ;  /* 0x00002000e90a7824 */ /* 0x000fe200078e02de */
[----:B------:R-:W-:-:S03]  /*1a80*/  WARPGROUP.ARRIVE ;  /* 0x00000000000079c5 */ /* 0x000fc60000000000 */
[----:B------:R-:W-:Y:S01]  /*1a90*/  IMAD R11, R0, 0x400, R11 ;  /* 0x00000400000b7824 */ /* 0x000fe200078e020b */
[----:B------:R-:W-:Y:S01]  /*1aa0*/  UMOV UR7, 0x40000040 ;  /* 0x4000004000077882 */ /* 0x000fe20000000000 */
[----:B------:R-:W-:Y:S01]  /*1ab0*/  UMOV UR5, 0x40000040 ;  /* 0x4000004000057882 */ /* 0x000fe20000000000 */
[----:B------:R-:W-:Y:S01]  /*1ac0*/  R2UR UR9, R10 ;  /* 0x000000000a0972ca */ /* 0x000fe200000e0000 */
[C---:B------:R-:W-:Y:S01]  /*1ad0*/  IMAD R10, R0.reuse, 0x80, R229 ;  /* 0x00000080000a7824 */ /* 0x040fe200078e02e5 */
[----:B------:R-:W-:Y:S01]  /*1ae0*/  R2UR UR8, R11 ;  /* 0x000000000b0872ca */ /* 0x000fe200000e0000 */
[C---:B------:R-:W-:Y:S02]  /*1af0*/  IMAD R12, R0.reuse, 0x80, R226 ;  /* 0x00000080000c7824 */ /* 0x040fe400078e02e2 */
[C---:B------:R-:W-:Y:S02]  /*1b00*/  IMAD R14, R0.reuse, 0x80, R225 ;  /* 0x00000080000e7824 */ /* 0x040fe400078e02e1 */
[----:B------:R-:W-:-:S02]  /*1b10*/  IMAD R16, R0, 0x80, R224 ;  /* 0x0000008000107824 */ /* 0x000fc400078e02e0 */
[C---:B------:R-:W-:Y:S02]  /*1b20*/  IMAD R11, R3.reuse, 0x2, R10 ;  /* 0x00000002030b7824 */ /* 0x040fe400078e020a */
[C---:B------:R-:W-:Y:S02]  /*1b30*/  IMAD R15, R3.reuse, 0x2, R12 ;  /* 0x00000002030f7824 */ /* 0x040fe400078e020c */
[----:B------:R-:W-:Y:S01]  /*1b40*/  USHF.R.U32.HI UR4, URZ, 0x4, UR9 ;  /* 0x000000043f047899 */ /* 0x000fe20008011609 */
[C---:B------:R-:W-:Y:S01]  /*1b50*/  IMAD R13, R3.reuse, 0x2, R14 ;  /* 0x00000002030d7824 */ /* 0x040fe200078e020e */
[----:B------:R-:W-:Y:S01]  /*1b60*/  UMOV UR6, UR8 ;  /* 0x0000000800067c82 */ /* 0x000fe20008000000 */
[----:B------:R-:W-:Y:S01]  /*1b70*/  IMAD R19, R3, 0x2, R16 ;  /* 0x0000000203137824 */ /* 0x000fe200078e0210 */
[----:B------:R-:W-:Y:S01]  /*1b80*/  ULOP3.LUT UR4, UR4, 0x3fff, URZ, 0xc0, !UPT ;  /* 0x00003fff04047892 */ /* 0x000fe2000f8ec03f */
[--C-:B------:R-:W-:Y:S02]  /*1b90*/  IMAD R20, R11, 0x4, R222.reuse ;  /* 0x000000040b147824 */ /* 0x100fe400078e02de */
[--C-:B------:R-:W-:Y:S01]  /*1ba0*/  IMAD R17, R15, 0x4, R222.reuse ;  /* 0x000000040f117824 */ /* 0x100fe200078e02de */
[----:B------:R-:W-:Y:S01]  /*1bb0*/  ULOP3.LUT UR10, UR4, 0x10000, URZ, 0xfc, !UPT ;  /* 0x00010000040a7892 */ /* 0x000fe2000f8efc3f */
[----:B------:R-:W-:-:S02]  /*1bc0*/  IMAD R12, R13, 0x4, R222 ;  /* 0x000000040d0c7824 */ /* 0x000fc400078e02de */
[----:B------:R-:W-:Y:S02]  /*1bd0*/  IMAD R16, R19, 0x4, R222 ;  /* 0x0000000413107824 */ /* 0x000fe400078e02de */
[----:B------:R-:W-:Y:S02]  /*1be0*/  VIADD R18, R222, 0x20000 ;  /* 0x00020000de127836 */ /* 0x000fe40000000000 */
[----:B------:R-:W-:Y:S02]  /*1bf0*/  UMOV UR4, UR10 ;  /* 0x0000000a00047c82 */ /* 0x000fe40008000000 */
[----:B------:R-:W-:Y:S01]  /*1c00*/  HGMMA.64x128x16.F32 R88, gdesc[UR4], RZ, !UPT, gsb0 ;  /* 0x01e00000045879f0 */ /* 0x000fe2000c0008ff */
[----:B------:R-:W-:Y:S01]  /*1c10*/  UIADD3 UR6, UR8, 0x2, URZ ;  /* 0x0000000208067890 */ /* 0x000fe2000fffe03f */
[--C-:B------:R-:W-:Y:S01]  /*1c20*/  IMAD R10, R11, 0x4, R18.reuse ;  /* 0x000000040b0a7824 */ /* 0x100fe200078e0212 */
[----:B------:R-:W-:Y:S01]  /*1c30*/  UIADD3 UR4, UR10, 0x2, URZ ;  /* 0x000000020a047890 */ /* 0x000fe2000fffe03f */
[--C-:B------:R-:W-:Y:S01]  /*1c40*/  IMAD R15, R15, 0x4, R18.reuse ;  /* 0x000000040f0f7824 */ /* 0x100fe200078e0212 */
[----:B------:R-:W-:Y:S01]  /*1c50*/  UMOV UR7, 0x40000040 ;  /* 0x4000004000077882 */ /* 0x000fe20000000000 */
[----:B------:R-:W-:Y:S01]  /*1c60*/  UMOV UR5, 0x40000040 ;  /* 0x4000004000057882 */ /* 0x000fe20000000000 */
[----:B------:R-:W-:-:S02]  /*1c70*/  IMAD R14, R13, 0x4, R18 ;  /* 0x000000040d0e7824 */ /* 0x000fc400078e0212 */
[----:B------:R-:W-:Y:S01]  /*1c80*/  IMAD R11, R19, 0x4, R18 ;  /* 0x00000004130b7824 */ /* 0x000fe200078e0212 */
        /* <DEDUP_REMOVED lines=24> */
.L_x_1060:
[----:B------:R1:W1:Y:S01]  /*1e10*/  SYNCS.PHASECHK.TRANS64.TRYWAIT P0, [R8+URZ+0x30c30], R21 ;  /* 0x030c3015080075a7 */ /* 0x000262000800017f */
[----:B------:R-:W-:Y:S05]  /*1e20*/  @!P6 BRA `(.L_x_1061) ;  /* 0x000000000004e947 */ /* 0x000fea0003800000 */
[----:B------:R-:W-:Y:S01]  /*1e30*/  BPT.TRAP 0x1 ;  /* 0x000000040000795c */ /* 0x000fe20000300000 */
.L_x_1061:
[----:B------:R-:W-:-:S05]  /*1e40*/  VIADD R13, R222, 0x18000 ;  /* 0x00018000de0d7836 */ /* 0x000fca0000000000 */
[----:B------:R-:W-:-:S04]  /*1e50*/  SHF.R.U32.HI R13, RZ, 0x4, R13 ;  /* 0x00000004ff0d7819 */ /* 0x000fc8000001160d */
[----:B------:R-:W-:-:S04]  /*1e60*/  LOP3.LUT R13, R13, 0x3fff, RZ, 0xc0, !PT ;  /* 0x00003fff0d0d7812 */ /* 0x000fc800078ec0ff */
[----:B------:R-:W-:Y:S01]  /*1e70*/  LOP3.LUT R19, R13, 0x10000, RZ, 0xfc, !PT ;  /* 0x000100000d137812 */ /* 0x000fe200078efcff */
[----:B-1----:R-:W-:Y:S06]  /*1e80*/  @P0 BRA `(.L_x_1062) ;  /* 0x0000000000080947 */ /* 0x002fec0003800000 */
[----:B------:R-:W1:Y:S02]  /*1e90*/  SYNCS.PHASECHK.TRANS64.TRYWAIT P0, [R8+URZ+0x30c30], R21 ;  /* 0x030c3015080075a7 */ /* 0x000e64000800017f */
[----:B-1----:R-:W-:Y:S05]  /*1ea0*/  @!P0 BRA `(.L_x_1063) ;  /* 0x000000f400948947 */ /* 0x002fea0003800000 */
.L_x_1062:
[----:B------:R-:W-:Y:S01]  /*1eb0*/  UIADD3 UR9, UR9, 0x4000, URZ ;  /* 0x0000400009097890 */ /* 0x000fe2000fffe03f */
[C---:B------:R-:W-:Y:S01]  /*1ec0*/  IMAD R19, R0.reuse, 0x400, R19 ;  /* 0x0000040000137824 */ /* 0x040fe200078e0213 */
[----:B------:R-:W-:Y:S01]  /*1ed0*/  WARPGROUP.ARRIVE ;  /* 0x00000000000079c5 */ /* 0x000fe20000000000 */
[----:B------:R-:W-:Y:S01]  /*1ee0*/  UMOV UR7, 0x40000040 ;  /* 0x4000004000077882 */ /* 0x000fe20000000000 */
[----:B------:R-:W-:Y:S01]  /*1ef0*/  USHF.R.U32.HI UR9, URZ, 0x4, UR9 ;  /* 0x000000043f097899 */ /* 0x000fe20008011609 */
[----:B------:R-:W-:Y:S01]  /*1f00*/  IMAD R13, R0, 0x400, R13 ;  /* 0x00000400000d7824 */ /* 0x000fe200078e020d */
[----:B------:R-:W-:Y:S01]  /*1f10*/  R2UR UR8, R19 ;  /* 0x00000000130872ca */ /* 0x000fe200000e0000 */
[----:B------:R-:W-:Y:S01]  /*1f20*/  UMOV UR5, 0x40000040 ;  /* 0x4000004000057882 */ /* 0x000fe20000000000 */
[----:B------:R-:W-:Y:S01]  /*1f30*/  ULOP3.LUT UR9, UR9, 0x3fff, URZ, 0xc0, !UPT ;  /* 0x00003fff09097892 */ /* 0x000fe2000f8ec03f */
[----:B------:R-:W2:Y:S01]  /*1f40*/  LDC.64 R18, c[0x0][0x748] ;  /* 0x0001d200ff127b82 */ /* 0x000ea20000000a00 */
[----:B------:R-:W-:Y:S01]  /*1f50*/  VIADD R221, R5, 0x4 ;  /* 0x0000000405dd7836 */ /* 0x000fe20000000000 */
[----:B------:R-:W-:Y:S01]  /*1f60*/  R2UR UR10, R13 ;  /* 0x000000000d0a72ca */ /* 0x000fe200000e0000 */
[----:B------:R-:W-:Y:S01]  /*1f70*/  ULOP3.LUT UR9, UR9, 0x10000, URZ, 0xfc, !UPT ;  /* 0x0001000009097892 */ /* 0x000fe2000f8efc3f */
[C---:B------:R-:W-:Y:S01]  /*1f80*/  ISETP.GT.AND P2, PT, R6.reuse, RZ, PT ;  /* 0x000000ff0600720c */ /* 0x040fe20003f44270 */
[----:B---3--:R-:W1:Y:S01]  /*1f90*/  SHFL.IDX PT, R23, R20, R5, 0x1f ;  /* 0x00001f0514177589 */ /* 0x008e6200000e0000 */
[----:B------:R-:W-:Y:S01]  /*1fa0*/  ISETP.GT.AND P1, PT, R7, RZ, PT ;  /* 0x000000ff0700720c */ /* 0x000fe20003f24270 */
[----:B------:R-:W-:Y:S01]  /*1fb0*/  ULDC UR11, c[0x0][0x744] ;  /* 0x0001d100000b7ab9 */ /* 0x000fe20000000800 */
[----:B------:R-:W-:Y:S01]  /*1fc0*/  ISETP.GT.AND P0, PT, R6, 0x8, PT ;  /* 0x000000080600780c */ /* 0x000fe20003f04270 */
[----:B------:R-:W-:Y:S01]  /*1fd0*/  VIADD R220, R5, 0x8 ;  /* 0x0000000805dc7836 */ /* 0x000fe20000000000 */
[----:B------:R-:W-:Y:S01]  /*1fe0*/  UMOV UR6, UR8 ;  /* 0x0000000800067c82 */ /* 0x000fe20008000000 */
[----:B------:R-:W-:Y:S01]  /*1ff0*/  UMOV UR4, UR9 ;  /* 0x0000000900047c82 */ /* 0x000fe20008000000 */
[----:B------:R-:W-:Y:S01]  /*2000*/  ISETP.GT.AND P3, PT, R7, 0x8, PT ;  /* 0x000000080700780c */ /* 0x000fe20003f64270 */
[----:B------:R-:W-:Y:S01]  /*2010*/  HGMMA.64x128x16.F32 R24, gdesc[UR4], RZ, !UPT, gsb0 ;  /* 0x01e00000041879f0 */ /* 0x000fe2000c0008ff */
[----:B------:R-:W-:Y:S01]  /*2020*/  ULDC UR4, c[0x0][0x280] ;  /* 0x0000a00000047ab9 */ /* 0x000fe20000000800 */
[----:B------:R-:W-:-:S02]  /*2030*/  UIADD3 UR6, UR8, 0x2, URZ ;  /* 0x0000000208067890 */ /* 0x000fc4000fffe03f */
[----:B------:R-:W-:Y:S01]  /*2040*/  ULEA UR4, UR38, -UR4, 0x7 ;  /* 0x8000000426047291 */ /* 0x000fe2000f8e383f */
[----:B------:R-:W-:Y:S01]  /*2050*/  UMOV UR7, 0x40000040 ;  /* 0x4000004000077882 */ /* 0x000fe20000000000 */
[----:B------:R-:W-:-:S04]  /*2060*/  UMOV UR5, 0x40000040 ;  /* 0x4000004000057882 */ /* 0x000fc80000000000 */
[----:B------:R-:W-:Y:S01]  /*2070*/  LEA R22, R3, UR4, 0x1 ;  /* 0x0000000403167c11 */ /* 0x000fe2000f8e08ff */
[----:B------:R-:W-:-:S04]  /*2080*/  UIADD3 UR4, UR9, 0x2, URZ ;  /* 0x0000000209047890 */ /* 0x000fc8000fffe03f */
[----:B------:R-:W-:-:S04]  /*2090*/  IMAD.IADD R22, R7, 0x1, R22 ;  /* 0x0000000107167824 */ /* 0x000fc800078e0216 */
[--C-:B--2---:R-:W-:Y:S01]  /*20a0*/  IMAD.IADD R21, R18, 0x1, -R22.reuse ;  /* 0x0000000112157824 */ /* 0x104fe200078e0a16 */
[--C-:B------:R-:W-:Y:S02]  /*20b0*/  IADD3 R217, RZ, -R22, -R19.reuse ;  /* 0x80000016ffd97210 */ /* 0x100fe40007ffe813 */
[----:B------:R-:W-:Y:S02]  /*20c0*/  IADD3 R216, -R22, 0x8, -R19 ;  /* 0x0000000816d87810 */ /* 0x000fe40007ffe913 */
[----:B------:R-:W-:Y:S02]  /*20d0*/  IADD3 R13, R18, 0x8, -R22 ;  /* 0x00000008120d7810 */ /* 0x000fe40007ffe816 */
[----:B------:R-:W2:Y:S01]  /*20e0*/  SHFL.IDX PT, R22, R20, R221, 0x1f ;  /* 0x00001fdd14167589 */ /* 0x000ea200000e0000 */
[----:B------:R-:W-:Y:S02]  /*20f0*/  SEL R21, R21, 0x80, !P2 ;  /* 0x0000008015157807 */ /* 0x000fe40005000000 */
[----:B------:R-:W-:-:S02]  /*2100*/  SEL R13, R13, 0x80, !P0 ;  /* 0x000000800d0d7807 */ /* 0x000fc40004000000 */
[----:B------:R-:W-:Y:S02]  /*2110*/  SEL R19, R217, 0x80, P1 ;  /* 0x00000080d9137807 */ /* 0x000fe40000800000 */
[C---:B------:R-:W-:Y:S02]  /*2120*/  ISETP.GE.AND P1, PT, R21.reuse, RZ, PT ;  /* 0x000000ff1500720c */ /* 0x040fe40003f26270 */
[----:B------:R-:W-:Y:S02]  /*2130*/  ISETP.GE.AND P2, PT, R21, 0x1, PT ;  /* 0x000000011500780c */ /* 0x000fe40003f46270 */
[----:B------:R-:W-:Y:S02]  /*2140*/  SEL R18, R216, 0x80, P3 ;  /* 0x00000080d8127807 */ /* 0x000fe40001800000 */
[----:B------:R-:W-:Y:S02]  /*2150*/  ISETP.GE.AND P0, PT, R13, 0x1, PT ;  /* 0x000000010d00780c */ /* 0x000fe40003f06270 */
[----:B------:R-:W-:-:S02]  /*2160*/  ISETP.GT.OR P1, PT, R19, RZ, !P1 ;  /* 0x000000ff1300720c */ /* 0x000fc40004f24670 */
[----:B------:R-:W-:Y:S02]  /*2170*/  ISETP.GT.OR P2, PT, R19, 0x1, !P2 ;  /* 0x000000011300780c */ /* 0x000fe40005744670 */
[----:B------:R-:W-:Y:S02]  /*2180*/  ISETP.GT.OR P0, PT, R18, 0x1, !P0 ;  /* 0x000000011200780c */ /* 0x000fe40004704670 */
[----:B------:R-:W-:Y:S02]  /*2190*/  ISETP.GE.AND P3, PT, R13, RZ, PT ;  /* 0x000000ff0d00720c */ /* 0x000fe40003f66270 */
[----:B------:R-:W-:Y:S02]  /*21a0*/  FSEL R216, R88, -INF , !P1 ;  /* 0xff80000058d87808 */ /* 0x000fe40004800000 */
[----:B------:R-:W-:Y:S02]  /*21b0*/  ISETP.GE.AND P1, PT, R21, 0x8, PT ;  /* 0x000000081500780c */ /* 0x000fe40003f26270 */
[----:B------:R-:W-:Y:S01]  /*21c0*/  FSEL R89, R89, -INF , !P2 ;  /* 0xff80000059597808 */ /* 0x000fe20005000000 */
[----:B-1----:R-:W-:Y:S01]  /*21d0*/  FFMA.FTZ R216, R216, UR11, -R23 ;  /* 0x0000000bd8d87c23 */ /* 0x002fe20008010817 */
[----:B------:R-:W-:-:S02]  /*21e0*/  FSEL R91, R91, -INF , !P0 ;  /* 0xff8000005b5b7808 */ /* 0x000fc40004000000 */
[----:B------:R-:W-:Y:S01]  /*21f0*/  ISETP.GT.OR P3, PT, R18, RZ, !P3 ;  /* 0x000000ff1200720c */ /* 0x000fe20005f64670 */
[--C-:B--2---:R-:W-:Y:S01]  /*2200*/  FFMA.FTZ R218, R89, UR11, -R22.reuse ;  /* 0x0000000b59da7c23 */ /* 0x104fe20008010816 */
[----:B------:R-:W-:Y:S01]  /*2210*/  ISETP.GE.AND P4, PT, R21, 0x18, PT ;  /* 0x000000181500780c */ /* 0x000fe20003f86270 */
[----:B------:R-:W-:Y:S01]  /*2220*/  FFMA.FTZ R89, R91, UR11, -R22 ;  /* 0x0000000b5b597c23 */ /* 0x000fe20008010816 */
[----:B------:R-:W-:Y:S01]  /*2230*/  ISETP.GT.OR P1, PT, R19, 0x8, !P1 ;  /* 0x000000081300780c */ /* 0x000fe20004f24670 */
[----:B------:R-:W-:Y:S01]  /*2240*/  VIADD R22, R5, 0xc ;  /* 0x0000000c05167836 */ /* 0x000fe20000000000 */
[----:B------:R-:W-:Y:S01]  /*2250*/  FSEL R88, R90, -INF , !P3 ;  /* 0xff8000005a587808 */ /* 0x000fe20005800000 */
[----:B------:R-:W1:Y:S01]  /*2260*/  SHFL.IDX PT, R91, R20, R220, 0x1f ;  /* 0x00001fdc145b7589 */ /* 0x000e6200000e0000 */
[----:B------:R-:W-:Y:S01]  /*2270*/  ISETP.GT.OR P4, PT, R19, 0x18, !P4 ;  /* 0x000000181300780c */ /* 0x000fe20006784670 */
[----:B------:R-:W2:Y:S01]  /*2280*/  MUFU.EX2 R216, R216 ;  /* 0x000000d800d87308 */ /* 0x000ea20000000800 */
[----:B------:R-:W-:Y:S01]  /*2290*/  FSEL R90, R92, -INF , !P1 ;  /* 0xff8000005c5a7808 */ /* 0x000fe20004800000 */
[----:B------:R-:W-:Y:S01]  /*22a0*/  FFMA.FTZ R88, R88, UR11, -R23 ;  /* 0x0000000b58587c23 */ /* 0x000fe20008010817 */
[----:B------:R-:W-:Y:S01]  /*22b0*/  ISETP.GE.AND P1, PT, R13, 0x10, PT ;  /* 0x000000100d00780c */ /* 0x000fe20003f26270 */
[----:B------:R-:W-:Y:S01]  /*22c0*/  SHFL.IDX PT, R219, R20, R22, 0x1f ;  /* 0x00001f1614db7589 */ /* 0x000fe200000e0000 */
[----:B------:R-:W-:Y:S01]  /*22d0*/  FSEL R100, R100, -INF , !P4 ;  /* 0xff80000064647808 */ /* 0x000fe20006000000 */
[----:B------:R-:W-:Y:S01]  /*22e0*/  VIADD R23, R5, 0x10 ;  /* 0x0000001005177836 */ /* 0x000fe20000000000 */
[----:B------:R-:W-:-:S02]  /*22f0*/  ISETP.GE.AND P4, PT, R21, 0x30, PT ;  /* 0x000000301500780c */ /* 0x000fc40003f86270 */
[----:B------:R-:W-:Y:S02]  /*2300*/  ISETP.GE.AND P0, PT, R13, 0x9, PT ;  /* 0x000000090d00780c */ /* 0x000fe40003f06270 */
[----:B------:R-:W-:Y:S01]  /*2310*/  ISETP.GE.AND P2, PT, R21, 0x9, PT ;  /* 0x000000091500780c */ /* 0x000fe20003f46270 */
[----:B------:R-:W3:Y:S01]  /*2320*/  SHFL.IDX PT, R217, R20, R23, 0x1f ;  /* 0x00001f1714d97589 */ /* 0x000ee200000e0000 */
[----:B------:R-:W-:Y:S01]  /*2330*/  ISETP.GT.OR P1, PT, R18, 0x10, !P1 ;  /* 0x000000101200780c */ /* 0x000fe20004f24670 */
[----:B------:R-:W-:Y:S01]  /*2340*/  MUFU.EX2 R88, R88 ;  /* 0x0000005800587308 */ /* 0x000fe20000000800 */
[----:B------:R-:W-:Y:S02]  /*2350*/  ISETP.GT.OR P4, PT, R19, 0x30, !P4 ;  /* 0x000000301300780c */ /* 0x000fe40006784670 */
[----:B------:R-:W-:Y:S02]  /*2360*/  FSEL R98, R98, -INF , !P1 ;  /* 0xff80000062627808 */ /* 0x000fe40004800000 */
[----:B------:R-:W-:-:S02]  /*2370*/  ISETP.GE.AND P1, PT, R21, 0x11, PT ;  /* 0x000000111500780c */ /* 0x000fc40003f26270 */
[----:B------:R-:W-:Y:S01]  /*2380*/  FSEL R112, R112, -INF , !P4 ;  /* 0xff80000070707808 */ /* 0x000fe20006000000 */
[----:B-1----:R-:W-:Y:S01]  /*2390*/  FFMA.FTZ R90, R90, UR11, -R91 ;  /* 0x0000000b5a5a7c23 */ /* 0x002fe2000801085b */
[----:B------:R-:W-:Y:S01]  /*23a0*/  ISETP.GE.AND P4, PT, R21, 0x48, PT ;  /* 0x000000481500780c */ /* 0x000fe20003f86270 */
[----:B------:R-:W-:Y:S01]  /*23b0*/  MUFU.EX2 R89, R89 ;  /* 0x0000005900597308 */ /* 0x000fe20000000800 */
[----:B------:R-:W-:Y:S02]  /*23c0*/  ISETP.GT.OR P1, PT, R19, 0x11, !P1 ;  /* 0x000000111300780c */ /* 0x000fe40004f24670 */
[----:B------:R-:W-:Y:S02]  /*23d0*/  ISETP.GE.AND P3, PT, R13, 0x8, PT ;  /* 0x000000080d00780c */ /* 0x000fe40003f66270 */
[----:B------:R-:W-:Y:S02]  /*23e0*/  ISETP.GT.OR P0, PT, R18, 0x9, !P0 ;  /* 0x000000091200780c */ /* 0x000fe40004704670 */
[----:B------:R-:W-:-:S02]  /*23f0*/  ISETP.GT.OR P4, PT, R19, 0x48, !P4 ;  /* 0x000000481300780c */ /* 0x000fc40006784670 */
[----:B------:R-:W-:Y:S01]  /*2400*/  ISETP.GE.AND P5, PT, R21, 0x19, PT ;  /* 0x000000191500780c */ /* 0x000fe20003fa6270 */
[----:B------:R-:W-:Y:S02]  /*2410*/  WARPGROUP.DEPBAR.LE gsb0, 0x0 ;  /* 0x00008000000079c5 */ /* 0x000fe40000010000 */
[----:B------:R-:W-:Y:S01]  /*2420*/  WARPGROUP.ARRIVE ;  /* 0x00000000000079c5 */ /* 0x000fe20000000000 */
[----:B------:R-:W-:Y:S01]  /*2430*/  FSEL R97, R97, -INF , !P1 ;  /* 0xff80000061617808 */ /* 0x000fe20004800000 */
[----:B----4-:R-:W-:Y:S01]  /*2440*/  SHFL.IDX PT, R230, R17, R22, 0x1f ;  /* 0x00001f1611e67589 */ /* 0x010fe200000e0000 */
[----:B------:R-:W-:Y:S01]  /*2450*/  ISETP.GE.AND P1, PT, R21, 0x29, PT ;  /* 0x000000291500780c */ /* 0x000fe20003f26270 */
[----:B------:R-:W-:Y:S01]  /*2460*/  MUFU.EX2 R90, R90 ;  /* 0x0000005a005a7308 */ /* 0x000fe20000000800 */
[----:B------:R-:W-:Y:S01]  /*2470*/  ISETP.GT.OR P2, PT, R19, 0x9, !P2 ;  /* 0x000000091300780c */ /* 0x000fe20005744670 */
[----:B------:R-:W-:Y:S01]  /*2480*/  HGMMA.64x128x16.F32 R24, gdesc[UR4], R24, gsb0 ;  /* 0x01e00000041879f0 */ /* 0x000fe20008000818 */
[----:B------:R-:W-:Y:S01]  /*2490*/  UIADD3 UR6, UR8, 0x4, URZ ;  /* 0x0000000408067890 */ /* 0x000fe2000fffe03f */
[----:B------:R-:W-:Y:S01]  /*24a0*/  ISETP.GT.OR P3, PT, R18, 0x8, !P3 ;  /* 0x000000081200780c */ /* 0x000fe20005f64670 */
[----:B------:R-:W-:Y:S01]  /*24b0*/  UIADD3 UR4, UR9, 0x4, URZ ;  /* 0x0000000409047890 */ /* 0x000fe2000fffe03f */
[----:B------:R-:W-:Y:S01]  /*24c0*/  FSEL R228, R95, -INF , !P0 ;  /* 0xff8000005fe47808 */ /* 0x000fe20004000000 */
[----:B------:R-:W-:Y:S01]  /*24d0*/  UMOV UR7, 0x40000040 ;  /* 0x4000004000077882 */ /* 0x000fe20000000000 */
[----:B------:R-:W-:Y:S01]  /*24e0*/  UMOV UR5, 0x40000040 ;  /* 0x4000004000057882 */ /* 0x000fe20000000000 */
[----:B------:R-:W-:Y:S01]  /*24f0*/  FSEL R124, R124, -INF , !P4 ;  /* 0xff8000007c7c7808 */ /* 0x000fe20006000000 */
[----:B---3--:R-:W-:Y:S01]  /*2500*/  FFMA.FTZ R95, R98, UR11, -R217 ;  /* 0x0000000b625f7c23 */ /* 0x008fe200080108d9 */
[----:B------:R-:W-:-:S02]  /*2510*/  ISETP.GE.AND P0, PT, R21, 0x10, PT ;  /* 0x000000101500780c */ /* 0x000fc40003f06270 */
[----:B------:R-:W-:Y:S02]  /*2520*/  ISETP.GE.AND P4, PT, R21, 0x60, PT ;  /* 0x000000601500780c */ /* 0x000fe40003f86270 */
[----:B------:R-:W-:Y:S01]  /*2530*/  ISETP.GT.OR P1, PT, R19, 0x29, !P1 ;  /* 0x000000291300780c */ /* 0x000fe20004f24670 */
[----:B------:R-:W-:Y:S01]  /*2540*/  MUFU.EX2 R95, R95 ;  /* 0x0000005f005f7308 */ /* 0x000fe20000000800 */
[----:B------:R-:W-:Y:S02]  /*2550*/  FSEL R94, R94, -INF , !P3 ;  /* 0xff8000005e5e7808 */ /* 0x000fe40005800000 */
[----:B------:R-:W-:Y:S01]  /*2560*/  FSEL R92, R93, -INF , !P2 ;  /* 0xff8000005d5c7808 */ /* 0x000fe20005000000 */
[----:B------:R-:W-:Y:S01]  /*2570*/  FFMA.FTZ R93, R228, UR11, -R219 ;  /* 0x0000000be45d7c23 */ /* 0x000fe200080108db */
[C---:B------:R-:W-:Y:S01]  /*2580*/  ISETP.GT.OR P0, PT, R19.reuse, 0x10, !P0 ;  /* 0x000000101300780c */ /* 0x040fe20004704670 */
[----:B------:R-:W-:Y:S01]  /*2590*/  FFMA.FTZ R91, R94, UR11, -R91 ;  /* 0x0000000b5e5b7c23 */ /* 0x000fe2000801085b */
[----:B------:R-:W-:Y:S01]  /*25a0*/  ISETP.GT.OR P4, PT, R19, 0x60, !P4 ;  /* 0x000000601300780c */ /* 0x000fe20006784670 */
[----:B------:R-:W-:Y:S01]  /*25b0*/  FFMA.FTZ R92, R92, UR11, -R219 ;  /* 0x0000000b5c5c7c23 */ /* 0x000fe200080108db */
[----:B------:R-:W-:Y:S01]  /*25c0*/  FSEL R109, R109, -INF , !P1 ;  /* 0xff8000006d6d7808 */ /* 0x000fe20004800000 */
[----:B------:R-:W-:Y:S01]  /*25d0*/  VIADD R219, R5, 0x14 ;  /* 0x0000001405db7836 */ /* 0x000fe20000000000 */
[----:B------:R-:W-:Y:S01]  /*25e0*/  ISETP.GE.AND P1, PT, R21, 0x41, PT ;  /* 0x000000411500780c */ /* 0x000fe20003f26270 */
[----:B------:R-:W-:Y:S01]  /*25f0*/  MUFU.EX2 R91, R91 ;  /* 0x0000005b005b7308 */ /* 0x000fe20000000800 */
[----:B------:R-:W-:-:S02]  /*2600*/  FSEL R94, R96, -INF , !P0 ;  /* 0xff800000605e7808 */ /* 0x000fc40004000000 */
[----:B------:R-:W-:Y:S01]  /*2610*/  FSEL R136, R136, -INF , !P4 ;  /* 0xff80000088887808 */ /* 0x000fe20006000000 */
[----:B------:R-:W1:Y:S01]  /*2620*/  SHFL.IDX PT, R98, R20, R219, 0x1f ;  /* 0x00001fdb14627589 */ /* 0x000e6200000e0000 */
[----:B------:R-:W-:Y:S01]  /*2630*/  ISETP.GE.AND P4, PT, R13, 0x18, PT ;  /* 0x000000180d00780c */ /* 0x000fe20003f86270 */
[----:B------:R-:W-:Y:S01]  /*2640*/  FFMA.FTZ R94, R94, UR11, -R217 ;  /* 0x0000000b5e5e7c23 */ /* 0x000fe200080108d9 */
[----:B------:R-:W-:Y:S01]  /*2650*/  ISETP.GT.OR P1, PT, R19, 0x41, !P1 ;  /* 0x000000411300780c */ /* 0x000fe20004f24670 */
[----:B------:R-:W-:Y:S01]  /*2660*/  MUFU.EX2 R93, R93 ;  /* 0x0000005d005d7308 */ /* 0x000fe20000000800 */
[----:B------:R-:W-:Y:S02]  /*2670*/  ISETP.GT.OR P4, PT, R18, 0x18, !P4 ;  /* 0x000000181200780c */ /* 0x000fe40006784670 */
[----:B------:R-:W-:Y:S02]  /*2680*/  FSEL R217, R121, -INF , !P1 ;  /* 0xff80000079d97808 */ /* 0x000fe40004800000 */
[----:B------:R-:W-:-:S02]  /*2690*/  ISETP.GE.AND P1, PT, R21, 0x59, PT ;  /* 0x000000591500780c */ /* 0x000fc40003f26270 */
[----:B------:R-:W-:Y:S01]  /*26a0*/  FSEL R96, R102, -INF , !P4 ;  /* 0xff80000066607808 */ /* 0x000fe20006000000 */
[----:B------:R3:W4:Y:S01]  /*26b0*/  MUFU.EX2 R121, R218 ;  /* 0x000000da00797308 */ /* 0x0007220000000800 */
[----:B------:R-:W-:Y:S02]  /*26c0*/  ISETP.GE.AND P4, PT, R13, 0x21, PT ;  /* 0x000000210d00780c */ /* 0x000fe40003f86270 */
[C---:B------:R-:W-:Y:S02]  /*26d0*/  ISETP.GT.OR P1, PT, R19.reuse, 0x59, !P1 ;  /* 0x000000591300780c */ /* 0x040fe40004f24670 */
[----:B------:R-:W-:Y:S02]  /*26e0*/  ISETP.GT.OR P5, PT, R19, 0x19, !P5 ;  /* 0x000000191300780c */ /* 0x000fe40006fa4670 */
[----:B------:R-:W-:Y:S01]  /*26f0*/  ISETP.GT.OR P4, PT, R18, 0x21, !P4 ;  /* 0x000000211200780c */ /* 0x000fe20006784670 */
[----:B------:R-:W-:Y:S01]  /*2700*/  MUFU.EX2 R94, R94 ;  /* 0x0000005e005e7308 */ /* 0x000fe20000000800 */
[----:B------:R-:W-:Y:S01]  /*2710*/  FSEL R133, R133, -INF , !P1 ;  /* 0xff80000085857808 */ /* 0x000fe20004800000 */
[----:B---3--:R-:W-:Y:S01]  /*2720*/  VIADD R218, R5, 0x18 ;  /* 0x0000001805da7836 */ /* 0x008fe20000000000 */
[----:B------:R-:W-:-:S02]  /*2730*/  ISETP.GE.AND P1, PT, R13, 0x11, PT ;  /* 0x000000110d00780c */ /* 0x000fc40003f26270 */
[----:B------:R-:W-:Y:S02]  /*2740*/  FSEL R101, R101, -INF , !P5 ;  /* 0xff80000065657808 */ /* 0x000fe40006800000 */
[----:B------:R-:W-:Y:S01]  /*2750*/  FSEL R227, R107, -INF , !P4 ;  /* 0xff8000006be37808 */ /* 0x000fe20006000000 */
[----:B------:R-:W3:Y:S01]  /*2760*/  SHFL.IDX PT, R228, R20, R218, 0x1f ;  /* 0x00001fda14e47589 */ /* 0x000ee200000e0000 */
[----:B------:R-:W-:Y:S01]  /*2770*/  ISETP.GE.AND P5, PT, R21, 0x31, PT ;  /* 0x000000311500780c */ /* 0x000fe20003fa6270 */
[----:B------:R-:W-:Y:S01]  /*2780*/  MUFU.EX2 R92, R92 ;  /* 0x0000005c005c7308 */ /* 0x000fe20000000800 */
[----:B------:R-:W-:Y:S02]  /*2790*/  ISETP.GE.AND P4, PT, R13, 0x30, PT ;  /* 0x000000300d00780c */ /* 0x000fe40003f86270 */
[----:B------:R-:W-:Y:S02]  /*27a0*/  ISETP.GT.OR P1, PT, R18, 0x11, !P1 ;  /* 0x000000111200780c */ /* 0x000fe40004f24670 */
[----:B------:R-:W-:-:S02]  /*27b0*/  ISETP.GT.OR P5, PT, R19, 0x31, !P5 ;  /* 0x000000311300780c */ /* 0x000fc40006fa4670 */
[----:B------:R-:W-:Y:S02]  /*27c0*/  ISETP.GT.OR P4, PT, R18, 0x30, !P4 ;  /* 0x000000301200780c */ /* 0x000fe40006784670 */
[----:B------:R-:W-:Y:S02]  /*27d0*/  FSEL R99, R99, -INF , !P1 ;  /* 0xff80000063637808 */ /* 0x000fe40004800000 */
[----:B------:R-:W-:Y:S02]  /*27e0*/  FSEL R113, R113, -INF , !P5 ;  /* 0xff80000071717808 */ /* 0x000fe40006800000 */
[----:B------:R-:W-:Y:S01]  /*27f0*/  FSEL R102, R114, -INF , !P4 ;  /* 0xff80000072667808 */ /* 0x000fe20006000000 */
[----:B------:R-:W-:Y:S01]  /*2800*/  VIADD R114, R5, 0x1c ;  /* 0x0000001c05727836 */ /* 0x000fe20000000000 */
[----:B------:R-:W-:Y:S01]  /*2810*/  ISETP.GE.AND P5, PT, R21, 0x49, PT ;  /* 0x000000491500780c */ /* 0x000fe20003fa6270 */
[----:B-1----:R-:W-:Y:S01]  /*2820*/  FFMA.FTZ R235, R99, UR11, -R98 ;  /* 0x0000000b63eb7c23 */ /* 0x002fe20008010862 */
[----:B------:R-:W-:-:S02]  /*2830*/  ISETP.GE.AND P2, PT, R21, 0x20, PT ;  /* 0x000000201500780c */ /* 0x000fc40003f46270 */
[----:B------:R-:W-:Y:S01]  /*2840*/  ISETP.GT.OR P5, PT, R19, 0x49, !P5 ;  /* 0x000000491300780c */ /* 0x000fe20006fa4670 */
[----:B------:R1:W5:Y:S01]  /*2850*/  SHFL.IDX PT, R232, R20, R114, 0x1f ;  /* 0x00001f7214e87589 */ /* 0x00036200000e0000 */
[----:B------:R-:W-:Y:S01]  /*2860*/  ISETP.GE.AND P3, PT, R21, 0x21, PT ;  /* 0x000000211500780c */ /* 0x000fe20003f66270 */
[----:B---3--:R-:W-:Y:S01]  /*2870*/  FFMA.FTZ R96, R96, UR11, -R228 ;  /* 0x0000000b60607c23 */ /* 0x008fe200080108e4 */
[----:B------:R-:W-:Y:S02]  /*2880*/  FSEL R125, R125, -INF , !P5 ;  /* 0xff8000007d7d7808 */ /* 0x000fe40006800000 */
[C---:B------:R-:W-:Y:S02]  /*2890*/  ISETP.GE.AND P0, PT, R21.reuse, 0x28, PT ;  /* 0x000000281500780c */ /* 0x040fe40003f06270 */
[----:B------:R-:W-:Y:S02]  /*28a0*/  ISETP.GE.AND P5, PT, R21, 0x61, PT ;  /* 0x000000611500780c */ /* 0x000fe40003fa6270 */
[C---:B------:R-:W-:Y:S01]  /*28b0*/  ISETP.GT.OR P2, PT, R19.reuse, 0x20, !P2 ;  /* 0x000000201300780c */ /* 0x040fe20005744670 */
[----:B-1----:R1:W-:Y:S01]  /*28c0*/  MUFU.EX2 R20, R235 ;  /* 0x000000eb00147308 */ /* 0x0023e20000000800 */
[----:B------:R-:W-:-:S02]  /*28d0*/  ISETP.GT.OR P3, PT, R19, 0x21, !P3 ;  /* 0x000000211300780c */ /* 0x000fc40005f64670 */
[C---:B------:R-:W-:Y:S02]  /*28e0*/  ISETP.GT.OR P0, PT, R19.reuse, 0x28, !P0 ;  /* 0x000000281300780c */ /* 0x040fe40004704670 */
[----:B------:R-:W-:Y:S02]  /*28f0*/  ISETP.GT.OR P5, PT, R19, 0x61, !P5 ;  /* 0x000000611300780c */ /* 0x000fe40006fa4670 */
[----:B------:R-:W-:Y:S01]  /*2900*/  FSEL R104, R104, -INF , !P2 ;  /* 0xff80000068687808 */ /* 0x000fe20005000000 */
[----:B-1----:R-:W3:Y:S01]  /*2910*/  LDL R235, [R1+0x1c] ;  /* 0x00001c0001eb7983 */ /* 0x002ee20000100800 */
[----:B------:R-:W-:Y:S02]  /*2920*/  FSEL R105, R105, -INF , !P3 ;  /* 0xff80000069697808 */ /* 0x000fe40005800000 */
[----:B------:R-:W-:Y:S02]  /*2930*/  FSEL R108, R108, -INF , !P0 ;  /* 0xff8000006c6c7808 */ /* 0x000fe40004000000 */
[----:B------:R-:W-:-:S02]  /*2940*/  FSEL R137, R137, -INF , !P5 ;  /* 0xff80000089897808 */ /* 0x000fc40006800000 */
[C---:B------:R-:W-:Y:S02]  /*2950*/  ISETP.GE.AND P2, PT, R21.reuse, 0x38, PT ;  /* 0x000000381500780c */ /* 0x040fe40003f46270 */
[C---:B------:R-:W-:Y:S02]  /*2960*/  ISETP.GE.AND P3, PT, R21.reuse, 0x39, PT ;  /* 0x000000391500780c */ /* 0x040fe40003f66270 */
[----:B------:R-:W-:Y:S02]  /*2970*/  ISETP.GE.AND P0, PT, R21, 0x40, PT ;  /* 0x000000401500780c */ /* 0x000fe40003f06270 */
[C---:B------:R-:W-:Y:S02]  /*2980*/  ISETP.GE.AND P5, PT, R13.reuse, 0x19, PT ;  /* 0x000000190d00780c */ /* 0x040fe40003fa6270 */
[----:B------:R-:W-:Y:S02]  /*2990*/  ISETP.GE.AND P1, PT, R13, 0x20, PT ;  /* 0x000000200d00780c */ /* 0x000fe40003f26270 */
[----:B------:R-:W-:-:S02]  /*29a0*/  ISETP.GT.OR P2, PT, R19, 0x38, !P2 ;  /* 0x000000381300780c */ /* 0x000fc40005744670 */
[C---:B------:R-:W-:Y:S02]  /*29b0*/  ISETP.GT.OR P3, PT, R19.reuse, 0x39, !P3 ;  /* 0x000000391300780c */ /* 0x040fe40005f64670 */
[----:B------:R-:W-:Y:S02]  /*29c0*/  ISETP.GT.OR P0, PT, R19, 0x40, !P0 ;  /* 0x000000401300780c */ /* 0x000fe40004704670 */
[C---:B------:R-:W-:Y:S02]  /*29d0*/  ISETP.GT.OR P5, PT, R18.reuse, 0x19, !P5 ;  /* 0x000000191200780c */ /* 0x040fe40006fa4670 */
[----:B------:R-:W-:Y:S02]  /*29e0*/  ISETP.GT.OR P1, PT, R18, 0x20, !P1 ;  /* 0x000000201200780c */ /* 0x000fe40004f24670 */
[----:B------:R-:W-:Y:S02]  /*29f0*/  FSEL R116, R116, -INF , !P2 ;  /* 0xff80000074747808 */ /* 0x000fe40005000000 */
[----:B------:R-:W-:-:S02]  /*2a00*/  FSEL R117, R117, -INF , !P3 ;  /* 0xff80000075757808 */ /* 0x000fc40005800000 */
[----:B------:R-:W-:Y:S02]  /*2a10*/  FSEL R120, R120, -INF , !P0 ;  /* 0xff80000078787808 */ /* 0x000fe40004000000 */
[----:B------:R-:W-:Y:S01]  /*2a20*/  FSEL R103, R103, -INF , !P5 ;  /* 0xff80000067677808 */ /* 0x000fe20006800000 */
[----:B------:R-:W-:Y:S02]  /*2a30*/  WARPGROUP.DEPBAR.LE gsb0, 0x0 ;  /* 0x00008000000079c5 */ /* 0x000fe40000010000 */
[----:B------:R-:W-:Y:S01]  /*2a40*/  WARPGROUP.ARRIVE ;  /* 0x00000000000079c5 */ /* 0x000fe20000000000 */
[----:B------:R-:W-:Y:S02]  /*2a50*/  FSEL R106, R106, -INF , !P1 ;  /* 0xff8000006a6a7808 */ /* 0x000fe40004800000 */
[C---:B------:R-:W-:Y:S02]  /*2a60*/  ISETP.GE.AND P2, PT, R21.reuse, 0x50, PT ;  /* 0x000000501500780c */ /* 0x040fe40003f46270 */
[C---:B------:R-:W-:Y:S01]  /*2a70*/  ISETP.GE.AND P3, PT, R21.reuse, 0x51, PT ;  /* 0x000000511500780c */ /* 0x040fe20003f66270 */
[----:B------:R-:W-:Y:S01]  /*2a80*/  HGMMA.64x128x16.F32 R24, gdesc[UR4], R24, gsb0 ;  /* 0x01e00000041879f0 */ /* 0x000fe20008000818 */
[----:B------:R-:W-:-:S02]  /*2a90*/  ISETP.GE.AND P0, PT, R21, 0x58, PT ;  /* 0x000000581500780c */ /* 0x000fc40003f06270 */
[C---:B------:R-:W-:Y:S02]  /*2aa0*/  ISETP.GE.AND P5, PT, R13.reuse, 0x28, PT ;  /* 0x000000280d00780c */ /* 0x040fe40003fa6270 */
[----:B------:R-:W-:Y:S01]  /*2ab0*/  ISETP.GE.AND P1, PT, R13, 0x29, PT ;  /* 0x000000290d00780c */ /* 0x000fe20003f26270 */
[----:B------:R-:W-:Y:S01]  /*2ac0*/  UIADD3 UR6, UR8, 0x6, URZ ;  /* 0x0000000608067890 */ /* 0x000fe2000fffe03f */
[C---:B------:R-:W-:Y:S01]  /*2ad0*/  ISETP.GT.OR P2, PT, R19.reuse, 0x50, !P2 ;  /* 0x000000501300780c */ /* 0x040fe20005744670 */
[----:B------:R-:W-:Y:S01]  /*2ae0*/  UIADD3 UR4, UR9, 0x6, URZ ;  /* 0x0000000609047890 */ /* 0x000fe2000fffe03f */
[C---:B------:R-:W-:Y:S02]  /*2af0*/  ISETP.GT.OR P3, PT, R19.reuse, 0x51, !P3 ;  /* 0x000000511300780c */ /* 0x040fe40005f64670 */
[----:B------:R-:W-:Y:S02]  /*2b00*/  ISETP.GT.OR P0, PT, R19, 0x58, !P0 ;  /* 0x000000581300780c */ /* 0x000fe40004704670 */
[----:B------:R-:W-:-:S02]  /*2b10*/  ISETP.GT.OR P5, PT, R18, 0x28, !P5 ;  /* 0x000000281200780c */ /* 0x000fc40006fa4670 */
[----:B------:R-:W-:Y:S01]  /*2b20*/  ISETP.GT.OR P1, PT, R18, 0x29, !P1 ;  /* 0x000000291200780c */ /* 0x000fe20004f24670 */
[----:B------:R-:W-:Y:S01]  /*2b30*/  UMOV UR7, 0x40000040 ;  /* 0x4000004000077882 */ /* 0x000fe20000000000 */
[----:B------:R-:W-:Y:S01]  /*2b40*/  FSEL R128, R128, -INF , !P2 ;  /* 0xff80000080807808 */ /* 0x000fe20005000000 */
[----:B------:R-:W-:Y:S01]  /*2b50*/  UMOV UR5, 0x40000040 ;  /* 0x4000004000057882 */ /* 0x000fe20000000000 */
[----:B------:R-:W-:Y:S02]  /*2b60*/  FSEL R129, R129, -INF , !P3 ;  /* 0xff80000081817808 */ /* 0x000fe40005800000 */
[----:B------:R-:W-:Y:S02]  /*2b70*/  FSEL R132, R132, -INF , !P0 ;  /* 0xff80000084847808 */ /* 0x000fe40004000000 */
[----:B------:R-:W-:Y:S02]  /*2b80*/  FSEL R110, R110, -INF , !P5 ;  /* 0xff8000006e6e7808 */ /* 0x000fe40006800000 */
[----:B------:R-:W-:-:S02]  /*2b90*/  FSEL R107, R111, -INF , !P1 ;  /* 0xff8000006f6b7808 */ /* 0x000fc40004800000 */
[C---:B------:R-:W-:Y:S02]  /*2ba0*/  ISETP.GE.AND P2, PT, R21.reuse, 0x68, PT ;  /* 0x000000681500780c */ /* 0x040fe40003f46270 */
[C---:B------:R-:W-:Y:S02]  /*2bb0*/  ISETP.GE.AND P3, PT, R21.reuse, 0x69, PT ;  /* 0x000000691500780c */ /* 0x040fe40003f66270 */
[C---:B------:R-:W-:Y:S02]  /*2bc0*/  ISETP.GE.AND P0, PT, R21.reuse, 0x70, PT ;  /* 0x000000701500780c */ /* 0x040fe40003f06270 */
[C---:B------:R-:W-:Y:S02]  /*2bd0*/  ISETP.GE.AND P5, PT, R21.reuse, 0x71, PT ;  /* 0x000000711500780c */ /* 0x040fe40003fa6270 */
[C---:B------:R-:W-:Y:S02]  /*2be0*/  ISETP.GE.AND P1, PT, R21.reuse, 0x78, PT ;  /* 0x000000781500780c */ /* 0x040fe40003f26270 */
[----:B------:R-:W-:Y:S01]  /*2bf0*/  ISETP.GE.AND P4, PT, R21, 0x79, PT ;  /* 0x000000791500780c */ /* 0x000fe20003f86270 */
[----:B------:R-:W-:Y:S01]  /*2c00*/  FFMA.FTZ R21, R97, UR11, -R98 ;  /* 0x0000000b61157c23 */ /* 0x000fe20008010862 */
[----:B------:R-:W-:Y:S01]  /*2c10*/  FFMA.FTZ R97, R100, UR11, -R228 ;  /* 0x0000000b64617c23 */ /* 0x000fe200080108e4 */
[----:B------:R-:W1:Y:S04]  /*2c20*/  SHFL.IDX PT, R98, R17, R5, 0x1f ;  /* 0x00001f0511627589 */ /* 0x000e6800000e0000 */
[----:B------:R-:W2:Y:S01]  /*2c30*/  SHFL.IDX PT, R99, R17, R221, 0x1f ;  /* 0x00001fdd11637589 */ /* 0x000ea200000e0000 */
[----:B------:R-:W-:-:S03]  /*2c40*/  ISETP.GT.OR P0, PT, R19, 0x70, !P0 ;  /* 0x000000701300780c */ /* 0x000fc60004704670 */
[----:B------:R-:W-:Y:S01]  /*2c50*/  SHFL.IDX PT, R111, R17, R23, 0x1f ;  /* 0x00001f17116f7589 */ /* 0x000fe200000e0000 */
[C---:B------:R-:W-:Y:S01]  /*2c60*/  ISETP.GT.OR P2, PT, R19.reuse, 0x68, !P2 ;  /* 0x000000681300780c */ /* 0x040fe20005744670 */
[----:B------:R-:W-:Y:S02]  /*2c70*/  WARPGROUP.DEPBAR.LE gsb0, 0x0 ;  /* 0x00008000000079c5 */ /* 0x000fe40000010000 */
[----:B------:R-:W-:Y:S01]  /*2c80*/  WARPGROUP.ARRIVE ;  /* 0x00000000000079c5 */ /* 0x000fe20000000000 */
[----:B------:R-:W4:Y:S01]  /*2c90*/  SHFL.IDX PT, R100, R17, R220, 0x1f ;  /* 0x00001fdc11647589 */ /* 0x000f2200000e0000 */
[----:B------:R-:W-:Y:S01]  /*2ca0*/  ISETP.GT.OR P3, PT, R19, 0x69, !P3 ;  /* 0x000000691300780c */ /* 0x000fe20005f64670 */
[----:B------:R-:W-:Y:S01]  /*2cb0*/  FFMA.FTZ R107, R107, UR11, -R230 ;  /* 0x0000000b6b6b7c23 */ /* 0x000fe200080108e6 */
[----:B------:R-:W-:Y:S01]  /*2cc0*/  ISETP.GT.OR P5, PT, R19, 0x71, !P5 ;  /* 0x000000711300780c */ /* 0x000fe20006fa4670 */
[----:B------:R-:W3:Y:S01]  /*2cd0*/  MUFU.EX2 R21, R21 ;  /* 0x0000001500157308 */ /* 0x000ee20000000800 */
[----:B------:R-:W-:Y:S01]  /*2ce0*/  HGMMA.64x128x16.F32 R24, gdesc[UR4], R24, gsb0 ;  /* 0x01e00000041879f0 */ /* 0x000fe20008000818 */
[----:B------:R-:W-:-:S02]  /*2cf0*/  FSEL R144, R144, -INF , !P0 ;  /* 0xff80000090907808 */ /* 0x000fc40004000000 */
[----:B------:R-:W-:Y:S02]  /*2d00*/  ISETP.GE.AND P0, PT, R13, 0x39, PT ;  /* 0x000000390d00780c */ /* 0x000fe40003f06270 */
[----:B------:R-:W-:Y:S01]  /*2d10*/  FSEL R140, R140, -INF , !P2 ;  /* 0xff8000008c8c7808 */ /* 0x000fe20005000000 */
[----:B-----5:R-:W-:Y:S01]  /*2d20*/  FFMA.FTZ R228, R101, UR11, -R232 ;  /* 0x0000000b65e47c23 */ /* 0x020fe200080108e8 */
[----:B------:R-:W-:Y:S02]  /*2d30*/  ISETP.GE.AND P2, PT, R13, 0x31, PT ;  /* 0x000000310d00780c */ /* 0x000fe40003f46270 */
[----:B------:R-:W-:Y:S01]  /*2d40*/  ISETP.GT.OR P0, PT, R18, 0x39, !P0 ;  /* 0x000000391200780c */ /* 0x000fe20004704670 */
[--C-:B-1----:R-:W-:Y:S01]  /*2d50*/  FFMA.FTZ R231, R104, UR11, -R98.reuse ;  /* 0x0000000b68e77c23 */ /* 0x102fe20008010862 */
[----:B------:R-:W-:Y:S01]  /*2d60*/  FFMA.FTZ R101, R106, UR11, -R98 ;  /* 0x0000000b6a657c23 */ /* 0x000fe20008010862 */
[----:B------:R-:W-:Y:S01]  /*2d70*/  ISETP.GT.OR P2, PT, R18, 0x31, !P2 ;  /* 0x000000311200780c */ /* 0x000fe20005744670 */
[----:B------:R2:W-:Y:S01]  /*2d80*/  MUFU.EX2 R98, R228 ;  /* 0x000000e400627308 */ /* 0x0005e20000000800 */
[----:B------:R-:W-:-:S02]  /*2d90*/  FSEL R119, R119, -INF , !P0 ;  /* 0xff80000077777808 */ /* 0x000fc40004000000 */
[----:B------:R-:W-:Y:S02]  /*2da0*/  ISETP.GE.AND P0, PT, R13, 0x48, PT ;  /* 0x000000480d00780c */ /* 0x000fe40003f06270 */
[----:B------:R-:W-:Y:S01]  /*2db0*/  FSEL R141, R141, -INF , !P3 ;  /* 0xff8000008d8d7808 */ /* 0x000fe20005800000 */
[--C-:B--2---:R-:W-:Y:S01]  /*2dc0*/  FFMA.FTZ R228, R105, UR11, -R99.reuse ;  /* 0x0000000b69e47c23 */ /* 0x104fe20008010863 */
[----:B----4-:R-:W-:Y:S01]  /*2dd0*/  FFMA.FTZ R105, R110, UR11, -R100 ;  /* 0x0000000b6e697c23 */ /* 0x010fe20008010864 */
[----:B------:R-:W-:Y:S02]  /*2de0*/  FSEL R110, R115, -INF , !P2 ;  /* 0xff800000736e7808 */ /* 0x000fe40005000000 */
[C---:B------:R-:W-:Y:S02]  /*2df0*/  ISETP.GE.AND P3, PT, R13.reuse, 0x38, PT ;  /* 0x000000380d00780c */ /* 0x040fe40003f66270 */
[----:B------:R-:W-:Y:S01]  /*2e00*/  ISETP.GE.AND P2, PT, R13, 0x40, PT ;  /* 0x000000400d00780c */ /* 0x000fe20003f46270 */
[----:B------:R-:W-:Y:S01]  /*2e10*/  FFMA.FTZ R232, R103, UR11, -R232 ;  /* 0x0000000b67e87c23 */ /* 0x000fe200080108e8 */
[----:B------:R-:W-:Y:S01]  /*2e20*/  ISETP.GT.OR P0, PT, R18, 0x48, !P0 ;  /* 0x000000481200780c */ /* 0x000fe20004704670 */
[----:B------:R-:W-:Y:S01]  /*2e30*/  FFMA.FTZ R103, R227, UR11, -R99 ;  /* 0x0000000be3677c23 */ /* 0x000fe20008010863 */
[----:B------:R-:W-:Y:S01]  /*2e40*/  FFMA.FTZ R104, R108, UR11, -R100 ;  /* 0x0000000b6c687c23 */ /* 0x000fe20008010864 */
[----:B------:R-:W-:Y:S01]  /*2e50*/  FFMA.FTZ R106, R109, UR11, -R230 ;  /* 0x0000000b6d6a7c23 */ /* 0x000fe200080108e6 */
[--C-:B------:R-:W-:Y:S01]  /*2e60*/  FFMA.FTZ R108, R112, UR11, -R111.reuse ;  /* 0x0000000b706c7c23 */ /* 0x100fe2000801086f */
[----:B------:R-:W-:Y:S01]  /*2e70*/  FFMA.FTZ R109, R102, UR11, -R111 ;  /* 0x0000000b666d7c23 */ /* 0x000fe2000801086f */
[C---:B------:R-:W-:Y:S01]  /*2e80*/  ISETP.GT.OR P3, PT, R18.reuse, 0x38, !P3 ;  /* 0x000000381200780c */ /* 0x040fe20005f64670 */
[----:B------:R-:W1:Y:S01]  /*2e90*/  SHFL.IDX PT, R227, R17, R219, 0x1f ;  /* 0x00001fdb11e37589 */ /* 0x000e6200000e0000 */
[----:B------:R-:W-:-:S02]  /*2ea0*/  ISETP.GT.OR P2, PT, R18, 0x40, !P2 ;  /* 0x000000401200780c */ /* 0x000fc40005744670 */
[----:B------:R-:W-:Y:S02]  /*2eb0*/  FSEL R111, R126, -INF , !P0 ;  /* 0xff8000007e6f7808 */ /* 0x000fe40004000000 */
[C---:B------:R-:W-:Y:S02]  /*2ec0*/  ISETP.GE.AND P0, PT, R13.reuse, 0x51, PT ;  /* 0x000000510d00780c */ /* 0x040fe40003f06270 */
[----:B------:R-:W-:Y:S02]  /*2ed0*/  FSEL R118, R118, -INF , !P3 ;  /* 0xff80000076767808 */ /* 0x000fe40005800000 */
[----:B------:R-:W-:Y:S02]  /*2ee0*/  FSEL R122, R122, -INF , !P2 ;  /* 0xff8000007a7a7808 */ /* 0x000fe40005000000 */
[C---:B------:R-:W-:Y:S02]  /*2ef0*/  ISETP.GE.AND P3, PT, R13.reuse, 0x41, PT ;  /* 0x000000410d00780c */ /* 0x040fe40003f66270 */
[----:B------:R-:W-:-:S02]  /*2f00*/  ISETP.GE.AND P2, PT, R13, 0x49, PT ;  /* 0x000000490d00780c */ /* 0x000fc40003f46270 */
[C---:B------:R-:W-:Y:S02]  /*2f10*/  ISETP.GT.OR P0, PT, R18.reuse, 0x51, !P0 ;  /* 0x000000511200780c */ /* 0x040fe40004704670 */
[C---:B------:R-:W-:Y:S02]  /*2f20*/  ISETP.GT.OR P3, PT, R18.reuse, 0x41, !P3 ;  /* 0x000000411200780c */ /* 0x040fe40005f64670 */
[----:B------:R-:W-:Y:S02]  /*2f30*/  ISETP.GT.OR P2, PT, R18, 0x49, !P2 ;  /* 0x000000491200780c */ /* 0x000fe40005744670 */
[----:B------:R-:W-:Y:S02]  /*2f40*/  FSEL R115, R131, -INF , !P0 ;  /* 0xff80000083737808 */ /* 0x000fe40004000000 */
[----:B------:R-:W-:Y:S02]  /*2f50*/  ISETP.GE.AND P0, PT, R13, 0x60, PT ;  /* 0x000000600d00780c */ /* 0x000fe40003f06270 */
[----:B------:R-:W-:-:S02]  /*2f60*/  FSEL R123, R123, -INF , !P3 ;  /* 0xff8000007b7b7808 */ /* 0x000fc40005800000 */
[----:B------:R-:W-:Y:S02]  /*2f70*/  FSEL R127, R127, -INF , !P2 ;  /* 0xff8000007f7f7808 */ /* 0x000fe40005000000 */
[C---:B------:R-:W-:Y:S02]  /*2f80*/  ISETP.GE.AND P3, PT, R13.reuse, 0x50, PT ;  /* 0x000000500d00780c */ /* 0x040fe40003f66270 */
[----:B------:R-:W-:Y:S02]  /*2f90*/  ISETP.GE.AND P2, PT, R13, 0x58, PT ;  /* 0x000000580d00780c */ /* 0x000fe40003f46270 */
[C---:B------:R-:W-:Y:S02]  /*2fa0*/  ISETP.GT.OR P0, PT, R18.reuse, 0x60, !P0 ;  /* 0x000000601200780c */ /* 0x040fe40004704670 */
[C---:B------:R-:W-:Y:S02]  /*2fb0*/  ISETP.GT.OR P3, PT, R18.reuse, 0x50, !P3 ;  /* 0x000000501200780c */ /* 0x040fe40005f64670 */
[----:B------:R-:W-:-:S02]  /*2fc0*/  ISETP.GT.OR P2, PT, R18, 0x58, !P2 ;  /* 0x000000581200780c */ /* 0x000fc40005744670 */
[----:B------:R-:W-:Y:S02]  /*2fd0*/  FSEL R131, R138, -INF , !P0 ;  /* 0xff8000008a837808 */ /* 0x000fe40004000000 */
[----:B------:R-:W2:Y:S01]  /*2fe0*/  SHFL.IDX PT, R138, R17, R218, 0x1f ;  /* 0x00001fda118a7589 */ /* 0x000ea200000e0000 */
[----:B------:R4:W-:Y:S01]  /*2ff0*/  MUFU.EX2 R102, R228 ;  /* 0x000000e400667308 */ /* 0x0009e20000000800 */
[----:B------:R-:W-:Y:S02]  /*3000*/  FSEL R112, R130, -INF , !P3 ;  /* 0xff80000082707808 */ /* 0x000fe40005800000 */
[----:B------:R-:W-:Y:S01]  /*3010*/  FSEL R134, R134, -INF , !P2 ;  /* 0xff80000086867808 */ /* 0x000fe20005000000 */
[--C-:B-1----:R-:W-:Y:S01]  /*3020*/  FFMA.FTZ R113, R113, UR11, -R227.reuse ;  /* 0x0000000b71717c23 */ /* 0x102fe200080108e3 */
[C---:B------:R-:W-:Y:S01]  /*3030*/  ISETP.GE.AND P3, PT, R13.reuse, 0x59, PT ;  /* 0x000000590d00780c */ /* 0x040fe20003f66270 */
[----:B------:R-:W-:Y:S01]  /*3040*/  FFMA.FTZ R110, R110, UR11, -R227 ;  /* 0x0000000b6e6e7c23 */ /* 0x000fe200080108e3 */
[----:B------:R-:W-:Y:S01]  /*3050*/  ISETP.GE.AND P2, PT, R13, 0x61, PT ;  /* 0x000000610d00780c */ /* 0x000fe20003f46270 */
[----:B----4-:R-:W-:Y:S01]  /*3060*/  SHFL.IDX PT, R228, R17, R114, 0x1f ;  /* 0x00001f7211e47589 */ /* 0x010fe200000e0000 */
[----:B------:R-:W-:-:S03]  /*3070*/  ISETP.GT.OR P3, PT, R18, 0x59, !P3 ;  /* 0x000000591200780c */ /* 0x000fc60005f64670 */
[----:B------:R-:W1:Y:S01]  /*3080*/  SHFL.IDX PT, R227, R12, R5, 0x1f ;  /* 0x00001f050ce37589 */ /* 0x000e6200000e0000 */
[----:B------:R-:W-:Y:S02]  /*3090*/  ISETP.GT.OR P2, PT, R18, 0x61, !P2 ;  /* 0x000000611200780c */ /* 0x000fe40005744670 */
[----:B------:R-:W-:Y:S02]  /*30a0*/  FSEL R135, R135, -INF , !P3 ;  /* 0xff80000087877808 */ /* 0x000fe40005800000 */
[----:B------:R-:W-:Y:S02]  /*30b0*/  FSEL R139, R139, -INF , !P2 ;  /* 0xff8000008b8b7808 */ /* 0x000fe40005000000 */
[C---:B------:R-:W-:Y:S02]  /*30c0*/  ISETP.GE.AND P3, PT, R13.reuse, 0x68, PT ;  /* 0x000000680d00780c */ /* 0x040fe40003f66270 */
[C---:B------:R-:W-:Y:S02]  /*30d0*/  ISETP.GE.AND P0, PT, R13.reuse, 0x69, PT ;  /* 0x000000690d00780c */ /* 0x040fe40003f06270 */
[----:B------:R-:W-:-:S02]  /*30e0*/  ISETP.GE.AND P2, PT, R13, 0x70, PT ;  /* 0x000000700d00780c */ /* 0x000fc40003f46270 */
[C---:B------:R-:W-:Y:S02]  /*30f0*/  ISETP.GT.OR P3, PT, R18.reuse, 0x68, !P3 ;  /* 0x000000681200780c */ /* 0x040fe40005f64670 */
[C---:B------:R-:W-:Y:S02]  /*3100*/  ISETP.GT.OR P0, PT, R18.reuse, 0x69, !P0 ;  /* 0x000000691200780c */ /* 0x040fe40004704670 */
[----:B------:R-:W-:Y:S02]  /*3110*/  ISETP.GT.OR P2, PT, R18, 0x70, !P2 ;  /* 0x000000701200780c */ /* 0x000fe40005744670 */
[----:B------:R-:W-:Y:S02]  /*3120*/  FSEL R126, R142, -INF , !P3 ;  /* 0xff8000008e7e7808 */ /* 0x000fe40005800000 */
[----:B------:R-:W-:Y:S02]  /*3130*/  FSEL R143, R143, -INF , !P0 ;  /* 0xff8000008f8f7808 */ /* 0x000fe40004000000 */
[----:B------:R-:W-:-:S02]  /*3140*/  FSEL R130, R146, -INF , !P2 ;  /* 0xff80000092827808 */ /* 0x000fc40005000000 */
[C---:B------:R-:W-:Y:S02]  /*3150*/  ISETP.GE.AND P3, PT, R13.reuse, 0x71, PT ;  /* 0x000000710d00780c */ /* 0x040fe40003f66270 */
[C---:B------:R-:W-:Y:S02]  /*3160*/  ISETP.GE.AND P0, PT, R13.reuse, 0x78, PT ;  /* 0x000000780d00780c */ /* 0x040fe40003f06270 */
[----:B------:R-:W-:Y:S02]  /*3170*/  ISETP.GE.AND P2, PT, R13, 0x79, PT ;  /* 0x000000790d00780c */ /* 0x000fe40003f46270 */
[C---:B------:R-:W-:Y:S02]  /*3180*/  ISETP.GT.OR P1, PT, R19.reuse, 0x78, !P1 ;  /* 0x000000781300780c */ /* 0x040fe40004f24670 */
[----:B------:R-:W-:Y:S01]  /*3190*/  ISETP.GT.OR P4, PT, R19, 0x79, !P4 ;  /* 0x000000791300780c */ /* 0x000fe20006784670 */
[--C-:B--2---:R-:W-:Y:S01]  /*31a0*/  FFMA.FTZ R19, R116, UR11, -R138.reuse ;  /* 0x0000000b74137c23 */ /* 0x104fe2000801088a */
[----:B------:R-:W-:Y:S01]  /*31b0*/  ISETP.GT.OR P3, PT, R18, 0x71, !P3 ;  /* 0x000000711200780c */ /* 0x000fe20005f64670 */
[----:B------:R-:W-:Y:S01]  /*31c0*/  FFMA.FTZ R138, R118, UR11, -R138 ;  /* 0x0000000b768a7c23 */ /* 0x000fe2000801088a */
[----:B------:R-:W-:-:S02]  /*31d0*/  ISETP.GT.OR P0, PT, R18, 0x78, !P0 ;  /* 0x000000781200780c */ /* 0x000fc40004704670 */
[----:B------:R-:W-:Y:S01]  /*31e0*/  ISETP.GT.OR P2, PT, R18, 0x79, !P2 ;  /* 0x000000791200780c */ /* 0x000fe20005744670 */
[----:B------:R-:W2:Y:S01]  /*31f0*/  SHFL.IDX PT, R142, R12, R221, 0x1f ;  /* 0x00001fdd0c8e7589 */ /* 0x000ea200000e0000 */
[----:B------:R4:W-:Y:S01]  /*3200*/  MUFU.EX2 R18, R110 ;  /* 0x0000006e00127308 */ /* 0x0009e20000000800 */
[--C-:B-1----:R-:W-:Y:S02]  /*3210*/  FFMA.FTZ R120, R120, UR11, -R227.reuse ;  /* 0x0000000b78787c23 */ /* 0x102fe400080108e3 */
[----:B------:R-:W1:Y:S01]  /*3220*/  SHFL.IDX PT, R146, R12, R23, 0x1f ;  /* 0x00001f170c927589 */ /* 0x000e6200000e0000 */
[--C-:B----4-:R-:W-:Y:S01]  /*3230*/  FFMA.FTZ R110, R117, UR11, -R228.reuse ;  /* 0x0000000b756e7c23 */ /* 0x110fe200080108e4 */
[----:B------:R-:W-:Y:S01]  /*3240*/  FFMA.FTZ R228, R119, UR11, -R228 ;  /* 0x0000000b77e47c23 */ /* 0x000fe200080108e4 */
[----:B------:R-:W-:Y:S02]  /*3250*/  FFMA.FTZ R119, R122, UR11, -R227 ;  /* 0x0000000b7a777c23 */ /* 0x000fe400080108e3 */
[----:B------:R4:W-:Y:S01]  /*3260*/  MUFU.EX2 R17, R138 ;  /* 0x0000008a00117308 */ /* 0x0009e20000000800 */
[----:B------:R-:W5:Y:S04]  /*3270*/  SHFL.IDX PT, R227, R12, R218, 0x1f ;  /* 0x00001fda0ce37589 */ /* 0x000f6800000e0000 */
[----:B----4-:R-:W4:Y:S04]  /*3280*/  SHFL.IDX PT, R138, R12, R114, 0x1f ;  /* 0x00001f720c8a7589 */ /* 0x010f2800000e0000 */
[----:B------:R-:W4:Y:S04]  /*3290*/  SHFL.IDX PT, R116, R12, R220, 0x1f ;  /* 0x00001fdc0c747589 */ /* 0x000f2800000e0000 */
[----:B------:R-:W4:Y:S01]  /*32a0*/  SHFL.IDX PT, R118, R12, R22, 0x1f ;  /* 0x00001f160c767589 */ /* 0x000f2200000e0000 */
[----:B------:R1:W-:Y:S01]  /*32b0*/  MUFU.EX2 R13, R113 ;  /* 0x00000071000d7308 */ /* 0x0003e20000000800 */
[----:B--2---:R-:W-:-:S02]  /*32c0*/  FFMA.FTZ R217, R217, UR11, -R142 ;  /* 0x0000000bd9d97c23 */ /* 0x004fc4000801088e */
[----:B-1----:R-:W1:Y:S01]  /*32d0*/  SHFL.IDX PT, R113, R12, R219, 0x1f ;  /* 0x00001fdb0c717589 */ /* 0x002e6200000e0000 */
[----:B------:R-:W-:Y:S01]  /*32e0*/  FFMA.FTZ R142, R123, UR11, -R142 ;  /* 0x0000000b7b8e7c23 */ /* 0x000fe2000801088e */
[--C-:B------:R-:W-:Y:S01]  /*32f0*/  FFMA.FTZ R123, R128, UR11, -R146.reuse ;  /* 0x0000000b807b7c23 */ /* 0x100fe20008010892 */
[----:B------:R-:W-:Y:S01]  /*3300*/  FFMA.FTZ R122, R112, UR11, -R146 ;  /* 0x0000000b707a7c23 */ /* 0x000fe20008010892 */
[----:B-----5:R-:W-:Y:S01]  /*3310*/  FFMA.FTZ R146, R132, UR11, -R227 ;  /* 0x0000000b84927c23 */ /* 0x020fe200080108e3 */
[----:B------:R-:W-:Y:S02]  /*3320*/  WARPGROUP.DEPBAR.LE gsb0, 0x0 ;  /* 0x00008000000079c5 */ /* 0x000fe40000010000 */
[--C-:B----4-:R-:W-:Y:S01]  /*3330*/  FFMA.FTZ R133, R133, UR11, -R138.reuse ;  /* 0x0000000b85857c23 */ /* 0x110fe2000801088a */
[----:B------:R-:W-:Y:S02]  /*3340*/  FFMA.FTZ R132, R135, UR11, -R138 ;  /* 0x0000000b87847c23 */ /* 0x000fe4000801088a */
[----:B------:R-:W-:Y:S01]  /*3350*/  LDS R138, [R10+0x400] ;  /* 0x000400000a8a7984 */ /* 0x000fe20000000800 */
[--C-:B------:R-:W-:Y:S01]  /*3360*/  FFMA.FTZ R124, R124, UR11, -R116.reuse ;  /* 0x0000000b7c7c7c23 */ /* 0x100fe20008010874 */
[----:B------:R-:W-:Y:S01]  /*3370*/  FFMA.FTZ R117, R111, UR11, -R116 ;  /* 0x0000000b6f757c23 */ /* 0x000fe20008010874 */
[----:B------:R-:W-:Y:S01]  /*3380*/  FFMA.FTZ R116, R125, UR11, -R118 ;  /* 0x0000000b7d747c23 */ /* 0x000fe20008010876 */
[----:B------:R-:W2:Y:S01]  /*3390*/  SHFL.IDX PT, R128, R16, R22, 0x1f ;  /* 0x00001f1610807589 */ /* 0x000ea200000e0000 */
[----:B------:R1:W-:Y:S03]  /*33a0*/  MUFU.EX2 R111, R120 ;  /* 0x00000078006f7308 */ /* 0x0003e60000000800 */
[----:B------:R-:W4:Y:S01]  /*33b0*/  SHFL.IDX PT, R125, R16, R23, 0x1f ;  /* 0x00001f17107d7589 */ /* 0x000f2200000e0000 */
[----:B-1----:R-:W-:-:S04]  /*33c0*/  FFMA.FTZ R120, R115, UR11, -R113 ;  /* 0x0000000b73787c23 */ /* 0x002fc80008010871 */
[----:B------:R1:W-:Y:S08]  /*33d0*/  MUFU.EX2 R112, R119 ;  /* 0x0000007700707308 */ /* 0x0003f00000000800 */
[----:B------:R5:W3:Y:S01]  /*33e0*/  MUFU.EX2 R115, R124 ;  /* 0x0000007c00737308 */ /* 0x000ae20000000800 */
[----:B-1----:R-:W-:Y:S02]  /*33f0*/  FFMA.FTZ R119, R129, UR11, -R113 ;  /* 0x0000000b81777c23 */ /* 0x002fe40008010871 */
[----:B------:R-:W1:Y:S04]  /*3400*/  SHFL.IDX PT, R129, R16, R221, 0x1f ;  /* 0x00001fdd10817589 */ /* 0x000e6800000e0000 */
[----:B-----5:R-:W5:Y:S01]  /*3410*/  SHFL.IDX PT, R124, R16, R218, 0x1f ;  /* 0x00001fda107c7589 */ /* 0x020f6200000e0000 */
[--C-:B--2---:R-:W-:Y:S01]  /*3420*/  FFMA.FTZ R141, R141, UR11, -R128.reuse ;  /* 0x0000000b8d8d7c23 */ /* 0x104fe20008010880 */
[--C-:B----4-:R-:W-:Y:S01]  /*3430*/  FFMA.FTZ R144, R144, UR11, -R125.reuse ;  /* 0x0000000b90907c23 */ /* 0x110fe2000801087d */
[----:B------:R-:W-:Y:S01]  /*3440*/  FFMA.FTZ R130, R130, UR11, -R125 ;  /* 0x0000000b82827c23 */ /* 0x000fe2000801087d */
[----:B------:R-:W-:Y:S01]  /*3450*/  FFMA.FTZ R128, R143, UR11, -R128 ;  /* 0x0000000b8f807c23 */ /* 0x000fe20008010880 */
[----:B------:R-:W-:Y:S01]  /*3460*/  FSEL R125, R148, -INF , !P1 ;  /* 0xff800000947d7808 */ /* 0x000fe20004800000 */
[----:B------:R2:W-:Y:S01]  /*3470*/  MUFU.EX2 R10, R142 ;  /* 0x0000008e000a7308 */ /* 0x0005e20000000800 */
[----:B------:R-:W-:Y:S01]  /*3480*/  FSEL R143, R150, -INF , !P0 ;  /* 0xff800000968f7808 */ /* 0x000fe20004000000 */
[----:B------:R-:W-:-:S02]  /*3490*/  FFMA.FTZ R118, R127, UR11, -R118 ;  /* 0x0000000b7f767c23 */ /* 0x000fc40008010876 */
[----:B------:R-:W4:Y:S04]  /*34a0*/  SHFL.IDX PT, R127, R16, R5, 0x1f ;  /* 0x00001f05107f7589 */ /* 0x000f2800000e0000 */
[----:B--2---:R-:W2:Y:S01]  /*34b0*/  SHFL.IDX PT, R142, R16, R114, 0x1f ;  /* 0x00001f72108e7589 */ /* 0x004ea200000e0000 */
[----:B------:R3:W-:Y:S01]  /*34c0*/  MUFU.EX2 R12, R228 ;  /* 0x000000e4000c7308 */ /* 0x0007e20000000800 */
[--C-:B-1----:R-:W-:Y:S01]  /*34d0*/  FFMA.FTZ R137, R137, UR11, -R129.reuse ;  /* 0x0000000b89897c23 */ /* 0x102fe20008010881 */
[----:B------:R-:W-:Y:S01]  /*34e0*/  FFMA.FTZ R129, R139, UR11, -R129 ;  /* 0x0000000b8b817c23 */ /* 0x000fe20008010881 */
[----:B------:R-:W-:Y:S01]  /*34f0*/  SHFL.IDX PT, R148, R138, R220, 0x1f ;  /* 0x00001fdc8a947589 */ /* 0x000fe200000e0000 */
[--C-:B-----5:R-:W-:Y:S01]  /*3500*/  FFMA.FTZ R125, R125, UR11, -R124.reuse ;  /* 0x0000000b7d7d7c23 */ /* 0x120fe2000801087c */
[----:B---3--:R-:W-:Y:S01]  /*3510*/  FSEL R228, R145, -INF , !P5 ;  /* 0xff80000091e47808 */ /* 0x008fe20006800000 */
[----:B------:R-:W-:-:S02]  /*3520*/  FFMA.FTZ R124, R143, UR11, -R124 ;  /* 0x0000000b8f7c7c23 */ /* 0x000fc4000801087c */
[----:B------:R1:W-:Y:S01]  /*3530*/  MUFU.EX2 R113, R217 ;  /* 0x000000d900717308 */ /* 0x0003e20000000800 */
[----:B------:R-:W3:Y:S04]  /*3540*/  SHFL.IDX PT, R145, R138, R5, 0x1f ;  /* 0x00001f058a917589 */ /* 0x000ee800000e0000 */
[----:B------:R-:W5:Y:S01]  /*3550*/  SHFL.IDX PT, R143, R138, R221, 0x1f ;  /* 0x00001fdd8a8f7589 */ /* 0x000f6200000e0000 */
[----:B-1----:R-:W-:-:S03]  /*3560*/  FSEL R217, R151, -INF , !P2 ;  /* 0xff80000097d97808 */ /* 0x002fc60005000000 */
[----:B------:R1:W-:Y:S04]  /*3570*/  LDS R139, [R15+0x400] ;  /* 0x000400000f8b7984 */ /* 0x0003e80000000800 */
[----:B------:R-:W5:Y:S01]  /*3580*/  SHFL.IDX PT, R151, R138, R22, 0x1f ;  /* 0x00001f168a977589 */ /* 0x000f6200000e0000 */
[----:B------:R-:W-:Y:S02]  /*3590*/  FSEL R149, R149, -INF , !P4 ;  /* 0xff80000095957808 */ /* 0x000fe40006000000 */
[----:B------:R-:W-:Y:S01]  /*35a0*/  FSEL R230, R147, -INF , !P3 ;  /* 0xff80000093e67808 */ /* 0x000fe20005800000 */
[----:B-1----:R2:W-:Y:S01]  /*35b0*/  MUFU.EX2 R15, R123 ;  /* 0x0000007b000f7308 */ /* 0x0025e20000000800 */
[----:B------:R-:W1:Y:S01]  /*35c0*/  SHFL.IDX PT, R147, R138, R23, 0x1f ;  /* 0x00001f178a937589 */ /* 0x000e6200000e0000 */
[--C-:B----4-:R-:W-:Y:S01]  /*35d0*/  FFMA.FTZ R136, R136, UR11, -R127.reuse ;  /* 0x0000000b88887c23 */ /* 0x110fe2000801087f */
[----:B------:R-:W-:-:S02]  /*35e0*/  FFMA.FTZ R131, R131, UR11, -R127 ;  /* 0x0000000b83837c23 */ /* 0x000fc4000801087f */
[----:B------:R-:W4:Y:S01]  /*35f0*/  SHFL.IDX PT, R150, R138, R219, 0x1f ;  /* 0x00001fdb8a967589 */ /* 0x000f2200000e0000 */
[----:B------:R-:W-:Y:S01]  /*3600*/  FFMA.FTZ R134, R134, UR11, -R227 ;  /* 0x0000000b86867c23 */ /* 0x000fe200080108e3 */
[----:B--2---:R-:W-:Y:S02]  /*3610*/  FFMA.FTZ R123, R149, UR11, -R142 ;  /* 0x0000000b957b7c23 */ /* 0x004fe4000801088e */
[----:B------:R-:W-:Y:S04]  /*3620*/  SHFL.IDX PT, R135, R16, R220, 0x1f ;  /* 0x00001fdc10877589 */ /* 0x000fe800000e0000 */
[----:B------:R-:W2:Y:S01]  /*3630*/  SHFL.IDX PT, R149, R138, R218, 0x1f ;  /* 0x00001fda8a957589 */ /* 0x000ea200000e0000 */
[----:B---3--:R-:W-:-:S03]  /*3640*/  FADD.FTZ R24, R24, -R145 ;  /* 0x8000009118187221 */ /* 0x008fc60000010000 */
[----:B------:R3:W-:Y:S01]  /*3650*/  SHFL.IDX PT, R127, R16, R219, 0x1f ;  /* 0x00001fdb107f7589 */ /* 0x0007e200000e0000 */
[----:B------:R-:W-:Y:S01]  /*3660*/  FADD.FTZ R26, R26, -R145 ;  /* 0x800000911a1a7221 */ /* 0x000fe20000010000 */
[----:B------:R-:W-:Y:S01]  /*3670*/  FADD.FTZ R145, R28, -R148 ;  /* 0x800000941c917221 */ /* 0x000fe20000010000 */
[----:B---3--:R3:W-:Y:S02]  /*3680*/  MUFU.EX2 R16, R122 ;  /* 0x0000007a00107308 */ /* 0x0087e40000000800 */
[----:B---3--:R-:W-:Y:S01]  /*3690*/  FFMA.FTZ R122, R217, UR11, -R142 ;  /* 0x0000000bd97a7c23 */ /* 0x008fe2000801088e */
[----:B-----5:R-:W-:Y:S01]  /*36a0*/  FADD.FTZ R142, R25, -R143 ;  /* 0x8000008f198e7221 */ /* 0x020fe20000010000 */
[----:B------:R-:W-:Y:S01]  /*36b0*/  FADD.FTZ R25, R30, -R148 ;  /* 0x800000941e197221 */ /* 0x000fe20000010000 */
[----:B------:R-:W-:-:S03]  /*36c0*/  FADD.FTZ R148, R29, -R151 ;  /* 0x800000971d947221 */ /* 0x000fc60000010000 */
[----:B------:R3:W-:Y:S02]  /*36d0*/  MUFU.EX2 R29, R134 ;  /* 0x00000086001d7308 */ /* 0x0007e40000000800 */
[----:B---3--:R3:W-:Y:S01]  /*36e0*/  LDS R134, [R14+0x400] ;  /* 0x000400000e867984 */ /* 0x0087e20000000800 */
[----:B------:R-:W-:-:S05]  /*36f0*/  FADD.FTZ R143, R27, -R143 ;  /* 0x8000008f1b8f7221 */ /* 0x000fca0000010000 */
[----:B------:R5:W-:Y:S01]  /*3700*/  MUFU.EX2 R28, R146 ;  /* 0x00000092001c7308 */ /* 0x000be20000000800 */
[----:B------:R-:W-:Y:S01]  /*3710*/  FADD.FTZ R27, R31, -R151 ;  /* 0x800000971f1b7221 */ /* 0x000fe20000010000 */
[----:B-1----:R-:W-:-:S06]  /*3720*/  FADD.FTZ R34, R34, -R147 ;  /* 0x8000009322227221 */ /* 0x002fcc0000010000 */
[----:B---3--:R1:W-:Y:S01]  /*3730*/  MUFU.EX2 R14, R133 ;  /* 0x00000085000e7308 */ /* 0x0083e20000000800 */
[----:B-----5:R-:W-:Y:S01]  /*3740*/  FADD.FTZ R146, R32, -R147 ;  /* 0x8000009320927221 */ /* 0x020fe20000010000 */
[--C-:B----4-:R-:W-:Y:S01]  /*3750*/  FADD.FTZ R147, R33, -R150.reuse ;  /* 0x8000009621937221 */ /* 0x110fe20000010000 */
[----:B------:R-:W3:Y:S04]  /*3760*/  SHFL.IDX PT, R31, R139, R221, 0x1f ;  /* 0x00001fdd8b1f7589 */ /* 0x000ee800000e0000 */
[----:B-1----:R-:W-:Y:S01]  /*3770*/  LDS R133, [R11+0x400] ;  /* 0x000400000b857984 */ /* 0x002fe20000000800 */
[----:B------:R-:W-:Y:S01]  /*3780*/  FADD.FTZ R35, R35, -R150 ;  /* 0x8000009623237221 */ /* 0x000fe20000010000 */
[--C-:B--2---:R-:W-:Y:S01]  /*3790*/  FADD.FTZ R36, R36, -R149.reuse ;  /* 0x8000009524247221 */ /* 0x104fe20000010000 */
[----:B------:R-:W-:Y:S01]  /*37a0*/  FADD.FTZ R38, R38, -R149 ;  /* 0x8000009526267221 */ /* 0x000fe20000010000 */
[----:B------:R-:W1:Y:S04]  /*37b0*/  SHFL.IDX PT, R33, R139, R218, 0x1f ;  /* 0x00001fda8b217589 */ /* 0x000e6800000e0000 */
[----:B------:R-:W2:Y:S04]  /*37c0*/  SHFL.IDX PT, R30, R138, R114, 0x1f ;  /* 0x00001f728a1e7589 */ /* 0x000ea800000e0000 */
[----:B------:R-:W4:Y:S04]  /*37d0*/  SHFL.IDX PT, R150, R139, R220, 0x1f ;  /* 0x00001fdc8b967589 */ /* 0x000f2800000e0000 */
[----:B------:R-:W5:Y:S04]  /*37e0*/  SHFL.IDX PT, R149, R139, R22, 0x1f ;  /* 0x00001f168b957589 */ /* 0x000f6800000e0000 */
[----:B------:R-:W5:Y:S04]  /*37f0*/  SHFL.IDX PT, R138, R139, R23, 0x1f ;  /* 0x00001f178b8a7589 */ /* 0x000f6800000e0000 */
[----:B------:R-:W5:Y:S01]  /*3800*/  SHFL.IDX PT, R32, R139, R219, 0x1f ;  /* 0x00001fdb8b207589 */ /* 0x000f6200000e0000 */
[--C-:B---3--:R-:W-:Y:S01]  /*3810*/  FADD.FTZ R41, R41, -R31.reuse ;  /* 0x8000001f29297221 */ /* 0x108fe20000010000 */
[----:B------:R-:W-:-:S02]  /*3820*/  FADD.FTZ R43, R43, -R31 ;  /* 0x8000001f2b2b7221 */ /* 0x000fc40000010000 */
[----:B------:R3:W-:Y:S01]  /*3830*/  MUFU.EX2 R31, R131 ;  /* 0x00000083001f7308 */ /* 0x0007e20000000800 */
[--C-:B-1----:R-:W-:Y:S01]  /*3840*/  FADD.FTZ R52, R52, -R33.reuse ;  /* 0x8000002134347221 */ /* 0x102fe20000010000 */
[----:B------:R-:W-:Y:S01]  /*3850*/  FADD.FTZ R54, R54, -R33 ;  /* 0x8000002136367221 */ /* 0x000fe20000010000 */
[----:B------:R-:W-:Y:S01]  /*3860*/  SHFL.IDX PT, R151, R139, R5, 0x1f ;  /* 0x00001f058b977589 */ /* 0x000fe200000e0000 */
[--C-:B--2---:R-:W-:Y:S01]  /*3870*/  FADD.FTZ R37, R37, -R30.reuse ;  /* 0x8000001e25257221 */ /* 0x104fe20000010000 */
[----:B------:R-:W-:Y:S01]  /*3880*/  FADD.FTZ R39, R39, -R30 ;  /* 0x8000001e27277221 */ /* 0x000fe20000010000 */
[--C-:B----4-:R-:W-:Y:S01]  /*3890*/  FADD.FTZ R44, R44, -R150.reuse ;  /* 0x800000962c2c7221 */ /* 0x110fe20000010000 */
[----:B------:R-:W-:Y:S01]  /*38a0*/  FADD.FTZ R46, R46, -R150 ;  /* 0x800000962e2e7221 */ /* 0x000fe20000010000 */
[----:B------:R1:W-:Y:S01]  /*38b0*/  MUFU.EX2 R33, R129 ;  /* 0x0000008100217308 */ /* 0x0003e20000000800 */
[----:B---3--:R-:W2:Y:S01]  /*38c0*/  SHFL.IDX PT, R131, R134, R219, 0x1f ;  /* 0x00001fdb86837589 */ /* 0x008ea200000e0000 */
[--C-:B-----5:R-:W-:Y:S01]  /*38d0*/  FADD.FTZ R45, R45, -R149.reuse ;  /* 0x800000952d2d7221 */ /* 0x120fe20000010000 */
[----:B------:R-:W-:-:S02]  /*38e0*/  FADD.FTZ R47, R47, -R149 ;  /* 0x800000952f2f7221 */ /* 0x000fc40000010000 */
[----:B------:R-:W-:Y:S01]  /*38f0*/  SHFL.IDX PT, R150, R139, R114, 0x1f ;  /* 0x00001f728b967589 */ /* 0x000fe200000e0000 */
[--C-:B------:R-:W-:Y:S01]  /*3900*/  FADD.FTZ R48, R48, -R138.reuse ;  /* 0x8000008a30307221 */ /* 0x100fe20000010000 */
[----:B------:R-:W-:Y:S01]  /*3910*/  FADD.FTZ R50, R50, -R138 ;  /* 0x8000008a32327221 */ /* 0x000fe20000010000 */
[----:B------:R-:W-:Y:S01]  /*3920*/  MUFU.EX2 R11, R132 ;  /* 0x00000084000b7308 */ /* 0x000fe20000000800 */
[----:B-1----:R-:W1:Y:S04]  /*3930*/  SHFL.IDX PT, R129, R134, R218, 0x1f ;  /* 0x00001fda86817589 */ /* 0x002e6800000e0000 */
[----:B------:R-:W-:Y:S03]  /*3940*/  SHFL.IDX PT, R139, R134, R5, 0x1f ;  /* 0x00001f05868b7589 */ /* 0x000fe600000e0000 */
[----:B------:R3:W-:Y:S01]  /*3950*/  MUFU.EX2 R30, R136 ;  /* 0x00000088001e7308 */ /* 0x0007e20000000800 */
[----:B------:R-:W-:Y:S04]  /*3960*/  SHFL.IDX PT, R149, R134, R221, 0x1f ;  /* 0x00001fdd86957589 */ /* 0x000fe800000e0000 */
[----:B------:R-:W-:Y:S04]  /*3970*/  SHFL.IDX PT, R138, R134, R220, 0x1f ;  /* 0x00001fdc868a7589 */ /* 0x000fe800000e0000 */
[----:B---3--:R-:W-:Y:S04]  /*3980*/  SHFL.IDX PT, R136, R134, R22, 0x1f ;  /* 0x00001f1686887589 */ /* 0x008fe800000e0000 */
[----:B------:R-:W-:Y:S04]  /*3990*/  SHFL.IDX PT, R132, R134, R23, 0x1f ;  /* 0x00001f1786847589 */ /* 0x000fe800000e0000 */
[----:B------:R-:W3:Y:S01]  /*39a0*/  SHFL.IDX PT, R134, R134, R114, 0x1f ;  /* 0x00001f7286867589 */ /* 0x000ee200000e0000 */
[--C-:B------:R-:W-:Y:S01]  /*39b0*/  FADD.FTZ R49, R49, -R32.reuse ;  /* 0x8000002031317221 */ /* 0x100fe20000010000 */
[----:B------:R-:W-:-:S02]  /*39c0*/  FADD.FTZ R51, R51, -R32 ;  /* 0x8000002033337221 */ /* 0x000fc40000010000 */
[----:B------:R4:W-:Y:S01]  /*39d0*/  MUFU.EX2 R32, R137 ;  /* 0x0000008900207308 */ /* 0x0009e20000000800 */
[----:B------:R-:W5:Y:S04]  /*39e0*/  SHFL.IDX PT, R218, R133, R218, 0x1f ;  /* 0x00001fda85da7589 */ /* 0x000f6800000e0000 */
[----:B------:R-:W-:Y:S04]  /*39f0*/  SHFL.IDX PT, R23, R133, R23, 0x1f ;  /* 0x00001f1785177589 */ /* 0x000fe800000e0000 */
[----:B----4-:R-:W4:Y:S04]  /*3a00*/  SHFL.IDX PT, R137, R133, R22, 0x1f ;  /* 0x00001f1685897589 */ /* 0x010f2800000e0000 */
[----:B------:R-:W4:Y:S04]  /*3a10*/  SHFL.IDX PT, R114, R133, R114, 0x1f ;  /* 0x00001f7285727589 */ /* 0x000f2800000e0000 */
[----:B------:R-:W-:Y:S04]  /*3a20*/  SHFL.IDX PT, R221, R133, R221, 0x1f ;  /* 0x00001fdd85dd7589 */ /* 0x000fe800000e0000 */
[----:B------:R-:W-:Y:S04]  /*3a30*/  SHFL.IDX PT, R220, R133, R220, 0x1f ;  /* 0x00001fdc85dc7589 */ /* 0x000fe800000e0000 */
[----:B------:R-:W-:Y:S04]  /*3a40*/  SHFL.IDX PT, R219, R133, R219, 0x1f ;  /* 0x00001fdb85db7589 */ /* 0x000fe800000e0000 */
[----:B------:R-:W4:Y:S01]  /*3a50*/  SHFL.IDX PT, R133, R133, R5, 0x1f ;  /* 0x00001f0585857589 */ /* 0x000f2200000e0000 */
[----:B------:R-:W4:Y:S01]  /*3a60*/  MUFU.EX2 R116, R116 ;  /* 0x0000007400747308 */ /* 0x000f220000000800 */
[--C-:B--2---:R-:W-:Y:S01]  /*3a70*/  FADD.FTZ R65, R65, -R131.reuse ;  /* 0x8000008341417221 */ /* 0x104fe20000010000 */
[----:B------:R-:W-:Y:S01]  /*3a80*/  FADD.FTZ R67, R67, -R131 ;  /* 0x8000008343437221 */ /* 0x000fe20000010000 */
[--C-:B-1----:R-:W-:Y:S01]  /*3a90*/  FADD.FTZ R131, R68, -R129.reuse ;  /* 0x8000008144837221 */ /* 0x102fe20000010000 */
[----:B------:R-:W-:-:S04]  /*3aa0*/  FADD.FTZ R129, R70, -R129 ;  /* 0x8000008146817221 */ /* 0x000fc80000010000 */
[----:B------:R-:W1:Y:S01]  /*3ab0*/  MUFU.EX2 R119, R119 ;  /* 0x0000007700777308 */ /* 0x000e620000000800 */
[----:B---3--:R-:W-:Y:S01]  /*3ac0*/  FADD.FTZ R70, R69, -R134 ;  /* 0x8000008645467221 */ /* 0x008fe20000010000 */
[----:B------:R-:W-:Y:S01]  /*3ad0*/  FFMA.FTZ R140, R140, UR11, -R135 ;  /* 0x0000000b8c8c7c23 */ /* 0x000fe20008010887 */
[----:B------:R-:W-:Y:S01]  /*3ae0*/  FMUL.FTZ R24, R216, R24 ;  /* 0x00000018d8187220 */ /* 0x000fe20000410000 */
[----:B------:R-:W-:Y:S01]  /*3af0*/  FMUL.FTZ R69, R121, R142 ;  /* 0x0000008e79457220 */ /* 0x000fe20000410000 */
[--C-:B------:R-:W-:Y:S01]  /*3b00*/  FADD.FTZ R53, R53, -R150.reuse ;  /* 0x8000009635357221 */ /* 0x100fe20000010000 */
[----:B------:R-:W-:Y:S02]  /*3b10*/  FADD.FTZ R55, R55, -R150 ;  /* 0x8000009637377221 */ /* 0x000fe40000010000 */
[----:B------:R-:W2:Y:S01]  /*3b20*/  MUFU.EX2 R120, R120 ;  /* 0x0000007800787308 */ /* 0x000ea20000000800 */
[--C-:B------:R-:W-:Y:S01]  /*3b30*/  FADD.FTZ R56, R56, -R139.reuse ;  /* 0x8000008b38387221 */ /* 0x100fe20000010000 */
[----:B------:R-:W-:Y:S01]  /*3b40*/  FADD.FTZ R58, R58, -R139 ;  /* 0x8000008b3a3a7221 */ /* 0x000fe20000010000 */
[----:B-----5:R-:W-:Y:S01]  /*3b50*/  FADD.FTZ R150, R84, -R218 ;  /* 0x800000da54967221 */ /* 0x020fe20000010000 */
[----:B------:R-:W-:Y:S01]  /*3b60*/  FFMA.FTZ R126, R126, UR11, -R135 ;  /* 0x0000000b7e7e7c23 */ /* 0x000fe20008010887 */
[----:B----4-:R-:W-:Y:S01]  /*3b70*/  FADD.FTZ R139, R77, -R137 ;  /* 0x800000894d8b7221 */ /* 0x010fe20000010000 */
[----:B------:R-:W-:-:S02]  /*3b80*/  F2FP.F16.F32.PACK_AB R84, R69, R24 ;  /* 0x000000184554723e */ /* 0x000fc400000000ff */
[----:B------:R3:W-:Y:S01]  /*3b90*/  MUFU.EX2 R22, R140 ;  /* 0x0000008c00167308 */ /* 0x0007e20000000800 */
[--C-:B------:R-:W-:Y:S01]  /*3ba0*/  FFMA.FTZ R135, R228, UR11, -R127.reuse ;  /* 0x0000000be4877c23 */ /* 0x100fe2000801087f */
[----:B------:R-:W-:Y:S01]  /*3bb0*/  FMUL.FTZ R25, R91, R25 ;  /* 0x000000195b197220 */ /* 0x000fe20000410000 */
[----:B------:R-:W-:Y:S01]  /*3bc0*/  FMUL.FTZ R24, R93, R27 ;  /* 0x0000001b5d187220 */ /* 0x000fe20000410000 */
[----:B------:R-:W-:Y:S01]  /*3bd0*/  FFMA.FTZ R127, R230, UR11, -R127 ;  /* 0x0000000be67f7c23 */ /* 0x000fe2000801087f */
[----:B------:R-:W-:Y:S01]  /*3be0*/  FMUL.FTZ R147, R21, R147 ;  /* 0x0000009315937220 */ /* 0x000fe20000410000 */
[----:B------:R-:W-:Y:S02]  /*3bf0*/  FADD.FTZ R40, R40, -R151 ;  /* 0x8000009728287221 */ /* 0x000fe40000010000 */
[----:B------:R-:W4:Y:S01]  /*3c00*/  MUFU.EX2 R117, R117 ;  /* 0x0000007500757308 */ /* 0x000f220000000800 */
[----:B---3--:R-:W-:Y:S01]  /*3c10*/  FADD.FTZ R140, R79, -R137 ;  /* 0x800000894f8c7221 */ /* 0x008fe20000010000 */
[----:B------:R-:W-:Y:S01]  /*3c20*/  FADD.FTZ R137, R80, -R23 ;  /* 0x8000001750897221 */ /* 0x000fe20000010000 */
[----:B------:R-:W-:Y:S01]  /*3c30*/  FMUL.FTZ R80, R94, R146 ;  /* 0x000000925e507220 */ /* 0x000fe20000410000 */
[----:B------:R-:W-:Y:S01]  /*3c40*/  FADD.FTZ R42, R42, -R151 ;  /* 0x800000972a2a7221 */ /* 0x000fe20000010000 */
[----:B------:R-:W-:Y:S01]  /*3c50*/  FADD.FTZ R60, R60, -R138 ;  /* 0x8000008a3c3c7221 */ /* 0x000fe20000010000 */
[----:B------:R-:W-:-:S02]  /*3c60*/  FADD.FTZ R61, R61, -R136 ;  /* 0x800000883d3d7221 */ /* 0x000fc40000010000 */
[----:B------:R-:W3:Y:S01]  /*3c70*/  MUFU.EX2 R118, R118 ;  /* 0x0000007600767308 */ /* 0x000ee20000000800 */
[----:B------:R-:W-:Y:S01]  /*3c80*/  FADD.FTZ R64, R64, -R132 ;  /* 0x8000008440407221 */ /* 0x000fe20000010000 */
[--C-:B------:R-:W-:Y:S01]  /*3c90*/  FADD.FTZ R151, R85, -R114.reuse ;  /* 0x8000007255977221 */ /* 0x100fe20000010000 */
[----:B------:R-:W-:Y:S01]  /*3ca0*/  FADD.FTZ R114, R87, -R114 ;  /* 0x8000007257727221 */ /* 0x000fe20000010000 */
[----:B------:R-:W-:-:S04]  /*3cb0*/  F2FP.F16.F32.PACK_AB R87, R24, R25 ;  /* 0x000000191857723e */ /* 0x000fc800000000ff */
[----:B------:R-:W5:Y:S01]  /*3cc0*/  MUFU.EX2 R97, R97 ;  /* 0x0000006100617308 */ /* 0x000f620000000800 */
[----:B------:R-:W-:Y:S01]  /*3cd0*/  F2FP.F16.F32.PACK_AB R80, R147, R80 ;  /* 0x000000509350723e */ /* 0x000fe200000000ff */
[----:B------:R-:W-:Y:S01]  /*3ce0*/  FMUL.FTZ R60, R115, R60 ;  /* 0x0000003c733c7220 */ /* 0x000fe20000410000 */
[----:B------:R-:W-:-:S05]  /*3cf0*/  FMUL.FTZ R61, R116, R61 ;  /* 0x0000003d743d7220 */ /* 0x000fca0000410000 */
[----:B------:R-:W5:Y:S01]  /*3d00*/  MUFU.EX2 R96, R96 ;  /* 0x0000006000607308 */ /* 0x000f620000000800 */
[----:B------:R-:W-:Y:S01]  /*3d10*/  FMUL.FTZ R64, R15, R64 ;  /* 0x000000400f407220 */ /* 0x000fe20000410000 */
[----:B-1----:R-:W-:-:S06]  /*3d20*/  FMUL.FTZ R25, R119, R65 ;  /* 0x0000004177197220 */ /* 0x002fcc0000410000 */
[----:B------:R-:W1:Y:S01]  /*3d30*/  MUFU.EX2 R99, R232 ;  /* 0x000000e800637308 */ /* 0x000e620000000800 */
[----:B------:R-:W-:Y:S01]  /*3d40*/  FADD.FTZ R63, R63, -R136 ;  /* 0x800000883f3f7221 */ /* 0x000fe20000010000 */
[----:B------:R-:W-:-:S06]  /*3d50*/  FADD.FTZ R66, R66, -R132 ;  /* 0x8000008442427221 */ /* 0x000fcc0000010000 */
[----:B------:R-:W1:Y:S01]  /*3d60*/  MUFU.EX2 R100, R231 ;  /* 0x000000e700647308 */ /* 0x000e620000000800 */
[----:B------:R-:W-:Y:S01]  /*3d70*/  FADD.FTZ R132, R72, -R133 ;  /* 0x8000008548847221 */ /* 0x000fe20000010000 */
[----:B------:R-:W-:-:S06]  /*3d80*/  FADD.FTZ R136, R73, -R221 ;  /* 0x800000dd49887221 */ /* 0x000fcc0000010000 */
[----:B------:R-:W1:Y:S08]  /*3d90*/  MUFU.EX2 R101, R101 ;  /* 0x0000006500657308 */ /* 0x000e700000000800 */
[----:B------:R-:W1:Y:S08]  /*3da0*/  MUFU.EX2 R103, R103 ;  /* 0x0000006700677308 */ /* 0x000e700000000800 */
[----:B------:R-:W1:Y:S08]  /*3db0*/  MUFU.EX2 R104, R104 ;  /* 0x0000006800687308 */ /* 0x000e700000000800 */
[----:B------:R-:W-:Y:S08]  /*3dc0*/  MUFU.EX2 R105, R105 ;  /* 0x0000006900697308 */ /* 0x000ff00000000800 */
[----:B------:R-:W1:Y:S08]  /*3dd0*/  MUFU.EX2 R106, R106 ;  /* 0x0000006a006a7308 */ /* 0x000e700000000800 */
[----:B------:R-:W1:Y:S01]  /*3de0*/  MUFU.EX2 R107, R107 ;  /* 0x0000006b006b7308 */ /* 0x000e620000000800 */
[----:B------:R-:W-:-:S07]  /*3df0*/  FMUL.FTZ R27, R14, R70 ;  /* 0x000000460e1b7220 */ /* 0x000fce0000410000 */
[----:B------:R-:W1:Y:S08]  /*3e00*/  MUFU.EX2 R108, R108 ;  /* 0x0000006c006c7308 */ /* 0x000e700000000800 */
[----:B------:R-:W1:Y:S08]  /*3e10*/  MUFU.EX2 R109, R109 ;  /* 0x0000006d006d7308 */ /* 0x000e700000000800 */
[----:B------:R-:W1:Y:S08]  /*3e20*/  MUFU.EX2 R19, R19 ;  /* 0x0000001300137308 */ /* 0x000e700000000800 */
[----:B------:R-:W1:Y:S01]  /*3e30*/  MUFU.EX2 R110, R110 ;  /* 0x0000006e006e7308 */ /* 0x000e620000000800 */
[----:B------:R-:W-:Y:S01]  /*3e40*/  F2FP.F16.F32.PACK_AB R70, R61, R60 ;  /* 0x0000003c3d46723e */ /* 0x000fe200000000ff */
[----:B------:R-:W-:Y:S01]  /*3e50*/  FMUL.FTZ R65, R16, R66 ;  /* 0x0000004210417220 */ /* 0x000fe20000410000 */
[----:B------:R-:W-:-:S05]  /*3e60*/  F2FP.F16.F32.PACK_AB R64, R25, R64 ;  /* 0x000000401940723e */ /* 0x000fca00000000ff */
[----:B------:R-:W1:Y:S01]  /*3e70*/  MUFU.EX2 R126, R126 ;  /* 0x0000007e007e7308 */ /* 0x000e620000000800 */
[----:B--2---:R-:W-:Y:S01]  /*3e80*/  FMUL.FTZ R24, R120, R67 ;  /* 0x0000004378187220 */ /* 0x004fe20000410000 */
[----:B------:R-:W-:-:S06]  /*3e90*/  FMUL.FTZ R60, R30, R132 ;  /* 0x000000841e3c7220 */ /* 0x000fcc0000410000 */
[----:B------:R-:W2:Y:S01]  /*3ea0*/  MUFU.EX2 R141, R141 ;  /* 0x0000008d008d7308 */ /* 0x000ea20000000800 */
[----:B------:R-:W-:-:S07]  /*3eb0*/  FMUL.FTZ R25, R32, R136 ;  /* 0x0000008820197220 */ /* 0x000fce0000410000 */
[----:B------:R-:W2:Y:S01]  /*3ec0*/  MUFU.EX2 R128, R128 ;  /* 0x0000008000807308 */ /* 0x000ea20000000800 */
[----:B------:R-:W-:-:S07]  /*3ed0*/  FADD.FTZ R62, R62, -R138 ;  /* 0x8000008a3e3e7221 */ /* 0x000fce0000010000 */
        /* <DEDUP_REMOVED lines=8> */
[----:B------:R-:W2:Y:S08]  /*3f60*/  MUFU.EX2 R125, R125 ;  /* 0x0000007d007d7308 */ /* 0x000eb00000000800 */
[----:B------:R-:W2:Y:S08]  /*3f70*/  MUFU.EX2 R124, R124 ;  /* 0x0000007c007c7308 */ /* 0x000eb00000000800 */
[----:B------:R-:W2:Y:S08]  /*3f80*/  MUFU.EX2 R123, R123 ;  /* 0x0000007b007b7308 */ /* 0x000eb00000000800 */
[----:B------:R-:W2:Y:S01]  /*3f90*/  MUFU.EX2 R147, R122 ;  /* 0x0000007a00937308 */ /* 0x000ea20000000800 */
        /* <DEDUP_REMOVED lines=8> */
[----:B----4-:R-:W-:Y:S01]  /*4020*/  FMUL.FTZ R62, R117, R62 ;  /* 0x0000003e753e7220 */ /* 0x010fe20000410000 */
[----:B---3--:R-:W-:Y:S01]  /*4030*/  FMUL.FTZ R63, R118, R63 ;  /* 0x0000003f763f7220 */ /* 0x008fe20000410000 */
[----:B------:R-:W-:Y:S01]  /*4040*/  F2FP.F16.F32.PACK_AB R65, R24, R65 ;  /* 0x000000411841723e */ /* 0x000fe200000000ff */
[----:B------:R-:W-:Y:S01]  /*4050*/  FADD.FTZ R138, R76, -R220 ;  /* 0x800000dc4c8a7221 */ /* 0x000fe20000010000 */
[----:B------:R-:W-:Y:S01]  /*4060*/  F2FP.F16.F32.PACK_AB R60, R25, R60 ;  /* 0x0000003c193c723e */ /* 0x000fe200000000ff */
[----:B-----5:R-:W-:Y:S01]  /*4070*/  FMUL.FTZ R36, R97, R36 ;  /* 0x0000002461247220 */ /* 0x020fe20000410000 */
[----:B------:R-:W-:Y:S01]  /*4080*/  FMUL.FTZ R37, R98, R37 ;  /* 0x0000002562257220 */ /* 0x000fe20000410000 */
[----:B------:R-:W-:Y:S01]  /*4090*/  FMUL.FTZ R38, R96, R38 ;  /* 0x0000002660267220 */ /* 0x000fe20000410000 */
[----:B-1----:R-:W-:Y:S01]  /*40a0*/  FMUL.FTZ R39, R99, R39 ;  /* 0x0000002763277220 */ /* 0x002fe20000410000 */
        /* <DEDUP_REMOVED lines=40> */
[----:B--2---:R-:W-:Y:S01]  /*4330*/  FMUL.FTZ R139, R141, R139 ;  /* 0x0000008b8d8b7220 */ /* 0x004fe20000410000 */
        /* <DEDUP_REMOVED lines=15> */
[----:B------:R-:W-:-:S02]  /*4430*/  F2FP.F16.F32.PACK_AB R72, R49, R48 ;  /* 0x000000303148723e */ /* 0x000fc400000000ff */
[----:B------:R-:W-:Y:S02]  /*4440*/  F2FP.F16.F32.PACK_AB R73, R51, R50 ;  /* 0x000000323349723e */ /* 0x000fe400000000ff */
        /* <DEDUP_REMOVED lines=20> */
[----:B------:R-:W-:Y:S04]  /*4590*/  STSM.16.MT88.4 [R34+0x23c00], R60 ;  /* 0x023c003c22007844 */ /* 0x000fe80000004200 */
[----:B------:R1:W-:Y:S01]  /*45a0*/  STSM.16.MT88.4 [R34+0x24400], R56 ;  /* 0x0244003822007844 */ /* 0x0003e20000004200 */
[----:B------:R-:W-:Y:S01]  /*45b0*/  WARPGROUP.ARRIVE ;  /* 0x00000000000079c5 */ /* 0x000fe20000000000 */
[----:B------:R-:W-:-:S05]  /*45c0*/  UMOV UR11, 0x40000040 ;  /* 0x40000040000b7882 */ /* 0x000fca0000000000 */
[----:B------:R-:W-:Y:S01]  /*45d0*/  HGMMA.64x64x16.F32 R184, R216, gdesc[UR8].tnspB, R184, gsb0 ;  /* 0x40e00008d8b87df0 */ /* 0x000fe200080008b8 */
[----:B------:R-:W-:Y:S01]  /*45e0*/  F2FP.F16.F32.PACK_AB R24, R21, R94 ;  /* 0x0000005e1518723e */ /* 0x000fe200000000ff */
[----:B------:R-:W-:Y:S01]  /*45f0*/  UIADD3 UR4, UR10, 0x80, URZ ;  /* 0x000000800a047890 */ /* 0x000fe2000fffe03f */
[----:B------:R-:W-:Y:S02]  /*4600*/  F2FP.F16.F32.PACK_AB R25, R20, R95 ;  /* 0x0000005f1419723e */ /* 0x000fe400000000ff */
[----:B------:R-:W-:Y:S02]  /*4610*/  F2FP.F16.F32.PACK_AB R26, R98, R97 ;  /* 0x00000061621a723e */ /* 0x000fe400000000ff */
[----:B------:R-:W-:Y:S01]  /*4620*/  F2FP.F16.F32.PACK_AB R27, R99, R96 ;  /* 0x00000060631b723e */ /* 0x000fe200000000ff */
[----:B------:R-:W-:Y:S01]  /*4630*/  UMOV UR7, 0x40000040 ;  /* 0x4000004000077882 */ /* 0x000fe20000000000 */
[----:B------:R-:W-:Y:S01]  /*4640*/  UMOV UR6, UR4 ;  /* 0x0000000400067c82 */ /* 0x000fe20008000000 */
[----:B------:R-:W-:-:S02]  /*4650*/  WARPGROUP.DEPBAR.LE gsb0, 0x0 ;  /* 0x00008000000079c5 */ /* 0x000fc40000010000 */
[----:B------:R-:W-:-:S06]  /*4660*/  WARPGROUP.ARRIVE ;  /* 0x00000000000079c5 */ /* 0x000fcc0000000000 */
[----:B------:R-:W-:Y:S01]  /*4670*/  HGMMA.64x64x16.F32 R184, R24, gdesc[UR4].tnspB, R184, gsb0 ;  /* 0x40e0000418b87df0 */ /* 0x000fe200080008b8 */
[----:B------:R-:W-:Y:S02]  /*4680*/  F2FP.F16.F32.PACK_AB R100, R102, R100 ;  /* 0x000000646664723e */ /* 0x000fe400000000ff */
[----:B------:R-:W-:Y:S01]  /*4690*/  F2FP.F16.F32.PACK_AB R101, R103, R101 ;  /* 0x000000656765723e */ /* 0x000fe200000000ff */
[----:B------:R-:W-:Y:S01]  /*46a0*/  UIADD3 UR4, UR10, 0x100, URZ ;  /* 0x000001000a047890 */ /* 0x000fe2000fffe03f */
[----:B------:R-:W-:Y:S02]  /*46b0*/  F2FP.F16.F32.PACK_AB R102, R106, R104 ;  /* 0x000000686a66723e */ /* 0x000fe400000000ff */
[----:B------:R-:W-:Y:S01]  /*46c0*/  F2FP.F16.F32.PACK_AB R103, R107, R105 ;  /* 0x000000696b67723e */ /* 0x000fe200000000ff */
[----:B------:R-:W-:-:S03]  /*46d0*/  UMOV UR7, 0x40000040 ;  /* 0x4000004000077882 */ /* 0x000fc60000000000 */
[----:B------:R-:W-:Y:S01]  /*46e0*/  UMOV UR6, UR4 ;  /* 0x0000000400067c82 */ /* 0x000fe20008000000 */
[----:B------:R-:W-:Y:S02]  /*46f0*/  WARPGROUP.DEPBAR.LE gsb0, 0x0 ;  /* 0x00008000000079c5 */ /* 0x000fe40000010000 */
[----:B------:R-:W-:-:S06]  /*4700*/  WARPGROUP.ARRIVE ;  /* 0x00000000000079c5 */ /* 0x000fcc0000000000 */
        /* <DEDUP_REMOVED lines=11> */
[----:B------:R-:W-:Y:S01]  /*47c0*/  UIADD3 UR4, UR10, 0x200, URZ ;  /* 0x000002000a047890 */ /* 0x000fe2000fffe03f */
[----:B------:R-:W-:-:S06]  /*47d0*/  UMOV UR7, 0x40000040 ;  /* 0x4000004000077882 */ /* 0x000fcc0000000000 */
[----:B------:R-:W-:Y:S01]  /*47e0*/  UMOV UR6, UR4 ;  /* 0x0000000400067c82 */ /* 0x000fe20008000000 */
        /* <DEDUP_REMOVED lines=17> */
[----:B------:R-:W-:Y:S01]  /*4900*/  F2FP.F16.F32.PACK_AB R32, R32, R30 ;  /* 0x0000001e2020723e */ /* 0x000fe200000000ff */
[----:B------:R-:W-:Y:S01]  /*4910*/  UIADD3 UR4, UR10, 0x300, URZ ;  /* 0x000003000a047890 */ /* 0x000fe2000fffe03f */
[----:B------:R-:W-:Y:S02]  /*4920*/  F2FP.F16.F32.PACK_AB R33, R33, R31 ;  /* 0x0000001f2121723e */ /* 0x000fe400000000ff */
[----:B-1----:R-:W-:Y:S02]  /*4930*/  F2FP.F16.F32.PACK_AB R34, R141, R22 ;  /* 0x000000168d22723e */ /* 0x002fe400000000ff */
[----:B------:R-:W-:Y:S01]  /*4940*/  F2FP.F16.F32.PACK_AB R35, R128, R126 ;  /* 0x0000007e8023723e */ /* 0x000fe200000000ff */
[----:B------:R-:W-:Y:S01]  /*4950*/  UMOV UR7, 0x40000040 ;  /* 0x4000004000077882 */ /* 0x000fe20000000000 */
[----:B------:R-:W-:Y:S01]  /*4960*/  UMOV UR6, UR4 ;  /* 0x0000000400067c82 */ /* 0x000fe20008000000 */
[----:B------:R-:W-:-:S02]  /*4970*/  WARPGROUP.DEPBAR.LE gsb0, 0x0 ;  /* 0x00008000000079c5 */ /* 0x000fc40000010000 */
        /* <DEDUP_REMOVED lines=8> */
[----:B------:R-:W-:Y:S02]  /*4a00*/  WARPGROUP.DEPBAR.LE gsb0, 0x0 ;  /* 0x00008000000079c5 */ /* 0x000fe40000010000 */
[----:B------:R-:W-:-:S06]  /*4a10*/  WARPGROUP.ARRIVE ;  /* 0x00000000000079c5 */ /* 0x000fcc0000000000 */
[----:B------:R-:W-:Y:S01]  /*4a20*/  HGMMA.64x64x16.F32 R184, R144, gdesc[UR8].tnspB, R184, gsb0 ;  /* 0x40e0000890b87df0 */ /* 0x000fe200080008b8 */
[----:B------:R-:W-:-:S05]  /*4a30*/  IMAD R10, R233, 0x2000, R234 ;  /* 0x00002000e90a7824 */ /* 0x000fca00078e02ea */
[----:B------:R-:W-:-:S04]  /*4a40*/  SHF.R.U32.HI R10, RZ, 0x4, R10 ;  /* 0x00000004ff0a7819 */ /* 0x000fc8000001160a */
[----:B------:R-:W-:Y:S02]  /*4a50*/  LOP3.LUT R10, R10, 0x3fff, RZ, 0xc0, !PT ;  /* 0x00003fff0a0a7812 */ /* 0x000fe400078ec0ff */
[----:B------:R-:W-:Y:S02]  /*4a60*/  R2UR UR4, R222 ;  /* 0x00000000de0472ca */ /* 0x000fe400000e0000 */
[----:B------:R-:W-:-:S05]  /*4a70*/  LOP3.LUT R11, R10, 0x10000, RZ, 0xfc, !PT ;  /* 0x000100000a0b7812 */ /* 0x000fca00078efcff */
[----:B------:R-:W-:-:S05]  /*4a80*/  IMAD R11, R0, 0x800, R11 ;  /* 0x00000800000b7824 */ /* 0x000fca00078e020b */
[----:B------:R-:W-:Y:S01]  /*4a90*/  R2UR UR8, R11 ;  /* 0x000000000b0872ca */ /* 0x000fe200000e0000 */
[----:B------:R-:W-:-:S04]  /*4aa0*/  USHF.R.U32.HI UR4, URZ, 0x4, UR4 ;  /* 0x000000043f047899 */ /* 0x000fc80008011604 */
[----:B------:R-:W-:Y:S01]  /*4ab0*/  ULOP3.LUT UR9, UR4, 0x3fff, URZ, 0xc0, !UPT ;  /* 0x00003fff04097892 */ /* 0x000fe2000f8ec03f */
[----:B------:R-:W-:Y:S02]  /*4ac0*/  WARPGROUP.DEPBAR.LE gsb0, 0x0 ;  /* 0x00008000000079c5 */ /* 0x000fe40000010000 */
[----:B------:R1:W-:Y:S06]  /*4ad0*/  MEMBAR.ALL.CTA ;  /* 0x0000000000007992 */ /* 0x0003ec0000008000 */
[----:B-1----:R-:W1:Y:S02]  /*4ae0*/  FENCE.VIEW.ASYNC.S ;  /* 0x00000000000073c6 */ /* 0x002e640000000000 */
[----:B-1----:R-:W-:Y:S06]  /*4af0*/  BAR.SYNC.DEFER_BLOCKING 0x9, 0x100 ;  /* 0x0244000000007b1d */ /* 0x002fec0000010000 */
[----:B------:R-:W-:Y:S01]  /*4b00*/  UMOV UR4, UR8 ;  /* 0x0000000800047c82 */ /* 0x000fe20008000000 */
[----:B------:R-:W-:Y:S01]  /*4b10*/  UMOV UR5, 0x40000040 ;  /* 0x4000004000057882 */ /* 0x000fe20000000000 */
[----:B------:R-:W-:Y:S01]  /*4b20*/  UMOV UR6, UR9 ;  /* 0x0000000900067c82 */ /* 0x000fe20008000000 */
[----:B------:R-:W-:Y:S01]  /*4b30*/  UMOV UR7, 0x40000040 ;  /* 0x4000004000077882 */ /* 0x000fe20000000000 */
[----:B------:R-:W-:-:S06]  /*4b40*/  WARPGROUP.ARRIVE ;  /* 0x00000000000079c5 */ /* 0x000fcc0000000000 */
        /* <DEDUP_REMOVED lines=53> */
.L_x_1064:
        /* <DEDUP_REMOVED lines=68> */
.L_x_1065:
[----:B------:R-:W-:Y:S01]  /*52e0*/  UIADD3 UR38, UR38, 0x1, URZ ;  /* 0x0000000126267890 */ /* 0x000fe2000fffe03f */
[----:B------:R-:W-:Y:S02]  /*52f0*/  VIADD R0, R0, 0x1 ;  /* 0x0000000100007836 */ /* 0x000fe40000000000 */
[----:B------:R-:W-:-:S03]  /*5300*/  VIADD R8, R8, 0x30c20 ;  /* 0x00030c2008087836 */ /* 0x000fc60000000000 */
[----:B------:R-:W-:Y:S02]  /*5310*/  ISETP.LE.AND P1, PT, R223, UR38, PT ;  /* 0x00000026df007c0c */ /* 0x000fe4000bf23270 */
[C---:B------:R-:W-:Y:S02]  /*5320*/  ISETP.NE.AND P0, PT, R0.reuse, 0x2, PT ;  /* 0x000000020000780c */ /* 0x040fe40003f05270 */
[----:B------:R-:W-:Y:S02]  /*5330*/  PRMT R8, RZ, 0x654, R8 ;  /* 0x00000654ff087816 */ /* 0x000fe40000000008 */
[----:B-1----:R-:W-:Y:S02]  /*5340*/  SEL R9, RZ, 0x1, P0 ;  /* 0x00000001ff097807 */ /* 0x002fe40000000000 */
[----:B------:R1:W-:Y:S01]  /*5350*/  SYNCS.ARRIVE.TRANS64.RED.A1T0 RZ, [R8+URZ], RZ ;  /* 0x000000ff08ff79a7 */ /* 0x0003e2000810043f */
[----:B------:R-:W-:Y:S02]  /*5360*/  SEL R0, R0, RZ, P0 ;  /* 0x000000ff00007207 */ /* 0x000fe40000000000 */
[----:B------:R-:W-:-:S02]  /*5370*/  LOP3.LUT R4, R4, R9, RZ, 0x3c, !PT ;  /* 0x0000000904047212 */ /* 0x000fc400078e3cff */
[----:B------:R-:W-:Y:S05]  /*5380*/  @!P1 BRA `(.L_x_1066) ;  /* 0xffffffc4006c9947 */ /* 0x000fea000383ffff */
.L_x_1055:
[----:B-1----:R-:W1:Y:S01]  /*5390*/  S2R R8, SR_CTAID.X ;  /* 0x0000000000087919 */ /* 0x002e620000002500 */
[----:B------:R-:W3:Y:S01]  /*53a0*/  LDC R5, c[0x0][0x280] ;  /* 0x0000a000ff057b82 */ /* 0x000ee20000000800 */
[----:B------:R-:W-:-:S07]  /*53b0*/  ULDC UR4, c[0x0][0x748] ;  /* 0x0001d20000047ab9 */ /* 0x000fce0000000800 */
[----:B------:R-:W3:Y:S02]  /*53c0*/  LDC R7, c[0x0][0x290] ;  /* 0x0000a400ff077b82 */ /* 0x000ee40000000800 */
[----:B---3--:R-:W-:-:S04]  /*53d0*/  IMAD.IADD R5, R5, 0x1, -R7 ;  /* 0x0000000105057824 */ /* 0x008fc800078e0a07 */
[----:B-1----:R-:W-:-:S04]  /*53e0*/  IMAD R5, R8, 0x80, R5 ;  /* 0x0000008008057824 */ /* 0x002fc800078e0205 */
[----:B------:R-:W-:-:S05]  /*53f0*/  VIADD R5, R5, UR4 ;  /* 0x0000000405057c36 */ /* 0x000fca0008000000 */
[----:B------:R-:W-:-:S04]  /*5400*/  SHF.R.S32.HI R6, RZ, 0x1f, R5 ;  /* 0x0000001fff067819 */ /* 0x000fc80000011405 */
[----:B------:R-:W-:-:S04]  /*5410*/  LEA.HI R6, R6, R5, RZ, 0x7 ;  /* 0x0000000506067211 */ /* 0x000fc800078f38ff */
[----:B------:R-:W-:-:S04]  /*5420*/  SHF.R.S32.HI R6, RZ, 0x7, R6 ;  /* 0x00000007ff067819 */ /* 0x000fc80000011406 */
[----:B------:R-:W-:-:S04]  /*5430*/  VIMNMX R9, R6, UR37, PT ;  /* 0x0000002506097c48 */ /* 0x000fc8000bfe0100 */
[----:B------:R-:W-:Y:S01]  /*5440*/  ISETP.LE.AND P0, PT, R9, UR38, PT ;  /* 0x0000002609007c0c */ /* 0x000fe2000bf03270 */
[----:B------:R1:W-:-:S12]  /*5450*/  STL [R1+0x18], R9 ;  /* 0x0000180901007387 */ /* 0x0003d80000100800 */
[----:B-1----:R-:W-:Y:S05]  /*5460*/  @P0 BRA `(.L_x_1067) ;  /* 0x0000003800500947 */ /* 0x002fea0003800000 */
[----:B------:R-:W3:Y:S04]  /*5470*/  LDL R13, [R1+0x34] ;  /* 0x00003400010d7983 */ /* 0x000ee80000100800 */
[----:B--2---:R-:W3:Y:S04]  /*5480*/  LDL R11, [R1+0x3c] ;  /* 0x00003c00010b7983 */ /* 0x004ee80000100800 */
[----:B------:R-:W2:Y:S01]  /*5490*/  LDL R12, [R1+0x38] ;  /* 0x00003800010c7983 */ /* 0x000ea20000100800 */
[----:B------:R-:W-:Y:S02]  /*54a0*/  IMAD R8, R8, -0x80, R7 ;  /* 0xffffff8008087824 */ /* 0x000fe400078e0207 */
[----:B------:R-:W-:Y:S01]  /*54b0*/  IMAD.MOV.U32 R237, RZ, RZ, 0x40000040 ;  /* 0x40000040ffed7424 */ /* 0x000fe200078e00ff */
[----:B------:R-:W1:Y:S01]  /*54c0*/  S2R R5, SR_TID.X ;  /* 0x0000000000057919 */ /* 0x000e620000002100 */
[----:B------:R-:W-:-:S02]  /*54d0*/  IMAD.MOV.U32 R235, RZ, RZ, 0x40000040 ;  /* 0x40000040ffeb7424 */ /* 0x000fc400078e00ff */
[----:B------:R-:W-:Y:S01]  /*54e0*/  IMAD.MOV.U32 R231, RZ, RZ, 0x40000040 ;  /* 0x40000040ffe77424 */ /* 0x000fe200078e00ff */
[----:B------:R-:W4:Y:S01]  /*54f0*/  S2R R14, SR_TID.X ;  /* 0x00000000000e7919 */ /* 0x000f220000002100 */
[----:B------:R-:W-:Y:S02]  /*5500*/  IMAD.MOV.U32 R229, RZ, RZ, 0x40000040 ;  /* 0x40000040ffe57424 */ /* 0x000fe400078e00ff */
[----:B-1----:R-:W-:Y:S02]  /*5510*/  VIADD R9, R5, 0xffffff80 ;  /* 0xffffff8005097836 */ /* 0x002fe40000000000 */
[----:B----4-:R-:W-:-:S03]  /*5520*/  VIADD R15, R14, 0xffffff80 ;  /* 0xffffff800e0f7836 */ /* 0x010fc60000000000 */
[----:B------:R-:W-:Y:S01]  /*5530*/  SHF.R.S32.HI R10, RZ, 0x1f, R9 ;  /* 0x0000001fff0a7819 */ /* 0x000fe20000011409 */
[----:B------:R-:W-:-:S03]  /*5540*/  VIADD R14, R14, 0xffffff80 ;  /* 0xffffff800e0e7836 */ /* 0x000fc60000000000 */
[CC--:B------:R-:W-:Y:S02]  /*5550*/  LEA.HI R5, R10.reuse, R9.reuse, RZ, 0x5 ;  /* 0x000000090a057211 */ /* 0x0c0fe400078f28ff */
[----:B------:R-:W-:Y:S02]  /*5560*/  SHF.R.S32.HI R14, RZ, 0x1f, R14 ;  /* 0x0000001fff0e7819 */ /* 0x000fe4000001140e */
[----:B------:R-:W-:Y:S02]  /*5570*/  LEA.HI R10, R10, R9, RZ, 0x2 ;  /* 0x000000090a0a7211 */ /* 0x000fe400078f10ff */
[----:B------:R-:W-:-:S04]  /*5580*/  LEA.HI R14, R14, R15, RZ, 0x7 ;  /* 0x0000000f0e0e7211 */ /* 0x000fc800078f38ff */
[----:B------:R-:W-:Y:S02]  /*5590*/  SHF.R.S32.HI R14, RZ, 0x7, R14 ;  /* 0x00000007ff0e7819 */ /* 0x000fe4000001140e */
[----:B---3--:R-:W-:-:S04]  /*55a0*/  LEA.HI R6, R11, R13, RZ, 0x5 ;  /* 0x0000000d0b067211 */ /* 0x008fc800078f28ff */
[----:B------:R-:W-:Y:S02]  /*55b0*/  SHF.R.S32.HI R13, RZ, 0x5, R6 ;  /* 0x00000005ff0d7819 */ /* 0x000fe40000011406 */
[--C-:B--2---:R-:W-:Y:S02]  /*55c0*/  SHF.R.S32.HI R11, RZ, 0x2, R12.reuse ;  /* 0x00000002ff0b7819 */ /* 0x104fe4000001140c */
[----:B------:R-:W-:Y:S02]  /*55d0*/  LOP3.LUT R6, R5, 0xffffffe0, RZ, 0xc0, !PT ;  /* 0xffffffe005067812 */ /* 0x000fe400078ec0ff */
[----:B------:R-:W-:Y:S02]  /*55e0*/  SHF.R.S32.HI R12, RZ, 0x1f, R12 ;  /* 0x0000001fff0c7819 */ /* 0x000fe4000001140c */
[----:B------:R-:W-:Y:S01]  /*55f0*/  LEA.HI R5, R14, R14, RZ, 0x1 ;  /* 0x0000000e0e057211 */ /* 0x000fe200078f08ff */
[----:B------:R-:W-:Y:S01]  /*5600*/  IMAD.IADD R7, R9, 0x1, -R6 ;  /* 0x0000000109077824 */ /* 0x000fe200078e0a06 */
[----:B------:R-:W-:Y:S01]  /*5610*/  LEA.HI R12, R12, R11, RZ, 0x3 ;  /* 0x0000000b0c0c7211 */ /* 0x000fe200078f18ff */
[----:B------:R-:W-:Y:S01]  /*5620*/  IMAD R6, R13, -0x10, R8 ;  /* 0xfffffff00d067824 */ /* 0x000fe200078e0208 */
[----:B------:R-:W-:-:S02]  /*5630*/  LOP3.LUT R5, R5, 0xfffffffe, RZ, 0xc0, !PT ;  /* 0xfffffffe05057812 */ /* 0x000fc400078ec0ff */
[----:B------:R-:W-:Y:S02]  /*5640*/  LOP3.LUT R12, R12, 0xfffffff8, RZ, 0xc0, !PT ;  /* 0xfffffff80c0c7812 */ /* 0x000fe400078ec0ff */
[----:B------:R-:W-:Y:S01]  /*5650*/  SHF.R.S32.HI R8, RZ, 0x1f, R7 ;  /* 0x0000001fff087819 */ /* 0x000fe20000011407 */
[----:B------:R-:W-:Y:S01]  /*5660*/  IMAD.IADD R5, R14, 0x1, -R5 ;  /* 0x000000010e057824 */ /* 0x000fe200078e0a05 */
[----:B------:R-:W-:Y:S02]  /*5670*/  IADD3 R6, R6, R12, -R11 ;  /* 0x0000000c06067210 */ /* 0x000fe40007ffe80b */
[CC--:B------:R-:W-:Y:S02]  /*5680*/  LEA.HI R11, R8.reuse, R7.reuse, RZ, 0x3 ;  /* 0x00000007080b7211 */ /* 0x0c0fe400078f18ff */
[----:B------:R-:W-:Y:S01]  /*5690*/  LEA.HI R8, R8, R7, RZ, 0x2 ;  /* 0x0000000708087211 */ /* 0x000fe200078f10ff */
[----:B------:R-:W-:Y:S01]  /*56a0*/  IMAD R232, R5, -0x40, R6 ;  /* 0xffffffc005e87824 */ /* 0x000fe200078e0206 */
[----:B------:R-:W-:-:S02]  /*56b0*/  SHF.R.S32.HI R7, RZ, 0x3, R11 ;  /* 0x00000003ff077819 */ /* 0x000fc4000001140b */
[----:B------:R-:W-:Y:S02]  /*56c0*/  SHF.R.S32.HI R12, RZ, 0x1f, R11 ;  /* 0x0000001fff0c7819 */ /* 0x000fe4000001140b */
[----:B------:R-:W-:Y:S02]  /*56d0*/  SHF.R.S32.HI R11, RZ, 0x2, R8 ;  /* 0x00000002ff0b7819 */ /* 0x000fe40000011408 */
[----:B------:R-:W-:Y:S02]  /*56e0*/  LEA.HI R12, R12, R7, RZ, 0x4 ;  /* 0x000000070c0c7211 */ /* 0x000fe400078f20ff */
[----:B------:R-:W-:Y:S01]  /*56f0*/  LEA.HI R8, R8, R11, RZ, 0x1 ;  /* 0x0000000b08087211 */ /* 0x000fe200078f08ff */
[----:B------:R-:W-:Y:S01]  /*5700*/  VIADD R6, R11, 0x8 ;  /* 0x000000080b067836 */ /* 0x000fe20000000000 */
[----:B------:R-:W-:Y:S02]  /*5710*/  LOP3.LUT R12, R12, 0x1ffffff0, RZ, 0xc0, !PT ;  /* 0x1ffffff00c0c7812 */ /* 0x000fe400078ec0ff */
[----:B------:R-:W-:-:S02]  /*5720*/  LOP3.LUT R8, R8, 0xfffffffe, RZ, 0xc0, !PT ;  /* 0xfffffffe08087812 */ /* 0x000fc400078ec0ff */
[----:B------:R-:W-:Y:S01]  /*5730*/  LOP3.LUT R14, R10, 0xfffffffc, RZ, 0xc0, !PT ;  /* 0xfffffffc0a0e7812 */ /* 0x000fe200078ec0ff */
[----:B------:R-:W-:Y:S01]  /*5740*/  IMAD.IADD R7, R7, 0x1, -R12 ;  /* 0x0000000107077824 */ /* 0x000fe200078e0a0c */
[----:B------:R-:W-:Y:S01]  /*5750*/  LEA.HI R10, R6, R6, RZ, 0x1 ;  /* 0x00000006060a7211 */ /* 0x000fe200078f08ff */
[C---:B------:R-:W-:Y:S02]  /*5760*/  IMAD.IADD R8, R11.reuse, 0x1, -R8 ;  /* 0x000000010b087824 */ /* 0x040fe400078e0a08 */
[----:B------:R-:W-:Y:S02]  /*5770*/  VIADD R12, R11, 0x10 ;  /* 0x000000100b0c7836 */ /* 0x000fe40000000000 */
[----:B------:R-:W-:Y:S01]  /*5780*/  IMAD.IADD R5, R9, 0x1, -R14 ;  /* 0x0000000109057824 */ /* 0x000fe200078e0a0e */
[----:B------:R-:W-:Y:S01]  /*5790*/  LOP3.LUT R9, R10, 0xfffffffe, RZ, 0xc0, !PT ;  /* 0xfffffffe0a097812 */ /* 0x000fe200078ec0ff */
[----:B------:R-:W-:Y:S01]  /*57a0*/  IMAD R7, R7, 0x8, R8 ;  /* 0x0000000807077824 */ /* 0x000fe200078e0208 */
[----:B------:R-:W-:Y:S01]  /*57b0*/  LEA.HI R8, R12, R12, RZ, 0x1 ;  /* 0x0000000c0c087211 */ /* 0x000fe200078f08ff */
[----:B------:R-:W-:-:S02]  /*57c0*/  VIADD R14, R11, 0x18 ;  /* 0x000000180b0e7836 */ /* 0x000fc40000000000 */
[----:B------:R-:W-:Y:S01]  /*57d0*/  IMAD.IADD R9, R6, 0x1, -R9 ;  /* 0x0000000106097824 */ /* 0x000fe200078e0a09 */
[----:B------:R1:W-:Y:S01]  /*57e0*/  STL [R1+0x2c], R7 ;  /* 0x00002c0701007387 */ /* 0x0003e20000100800 */
[----:B------:R-:W-:Y:S02]  /*57f0*/  SHF.R.S32.HI R6, RZ, 0x1, R10 ;  /* 0x00000001ff067819 */ /* 0x000fe4000001140a */
[----:B------:R-:W-:Y:S02]  /*5800*/  SHF.R.S32.HI R13, RZ, 0x1f, R8 ;  /* 0x0000001fff0d7819 */ /* 0x000fe40000011408 */
[----:B------:R-:W-:Y:S02]  /*5810*/  LEA.HI R15, R14, R14, RZ, 0x1 ;  /* 0x0000000e0e0f7211 */ /* 0x000fe400078f08ff */
[----:B------:R-:W-:Y:S02]  /*5820*/  LOP3.LUT R11, R8, 0xfffffffe, RZ, 0xc0, !PT ;  /* 0xfffffffe080b7812 */ /* 0x000fe400078ec0ff */
[----:B------:R-:W-:-:S02]  /*5830*/  SHF.R.S32.HI R17, RZ, 0x1f, R15 ;  /* 0x0000001fff117819 */ /* 0x000fc4000001140f */
[----:B-1----:R-:W-:Y:S01]  /*5840*/  SHF.R.S32.HI R7, RZ, 0x1f, R10 ;  /* 0x0000001fff077819 */ /* 0x002fe2000001140a */
[----:B------:R-:W-:Y:S01]  /*5850*/  IMAD.IADD R11, R12, 0x1, -R11 ;  /* 0x000000010c0b7824 */ /* 0x000fe200078e0a0b */
[----:B------:R-:W-:Y:S02]  /*5860*/  SHF.R.S32.HI R10, RZ, 0x1, R8 ;  /* 0x00000001ff0a7819 */ /* 0x000fe40000011408 */
[----:B------:R-:W-:Y:S02]  /*5870*/  LEA.HI R7, R7, R6, RZ, 0x4 ;  /* 0x0000000607077211 */ /* 0x000fe400078f20ff */
[----:B------:R-:W-:Y:S02]  /*5880*/  LEA.HI R13, R13, R10, RZ, 0x4 ;  /* 0x0000000a0d0d7211 */ /* 0x000fe400078f20ff */
[----:B------:R-:W-:Y:S02]  /*5890*/  SHF.R.S32.HI R8, RZ, 0x1, R15 ;  /* 0x00000001ff087819 */ /* 0x000fe4000001140f */
[----:B------:R-:W-:-:S02]  /*58a0*/  LOP3.LUT R7, R7, 0x1ffffff0, RZ, 0xc0, !PT ;  /* 0x1ffffff007077812 */ /* 0x000fc400078ec0ff */
[----:B------:R-:W-:Y:S02]  /*58b0*/  LOP3.LUT R13, R13, 0x1ffffff0, RZ, 0xc0, !PT ;  /* 0x1ffffff00d0d7812 */ /* 0x000fe400078ec0ff */
[----:B------:R-:W-:Y:S01]  /*58c0*/  LEA.HI R17, R17, R8, RZ, 0x4 ;  /* 0x0000000811117211 */ /* 0x000fe200078f20ff */
[----:B------:R-:W-:Y:S01]  /*58d0*/  IMAD.IADD R6, R6, 0x1, -R7 ;  /* 0x0000000106067824 */ /* 0x000fe200078e0a07 */
[----:B------:R-:W-:Y:S01]  /*58e0*/  LOP3.LUT R15, R15, 0xfffffffe, RZ, 0xc0, !PT ;  /* 0xfffffffe0f0f7812 */ /* 0x000fe200078ec0ff */
[----:B------:R-:W-:Y:S01]  /*58f0*/  IMAD.IADD R10, R10, 0x1, -R13 ;  /* 0x000000010a0a7824 */ /* 0x000fe200078e0a0d */
[----:B------:R-:W-:Y:S01]  /*5900*/  LOP3.LUT R17, R17, 0x1ffffff0, RZ, 0xc0, !PT ;  /* 0x1ffffff011117812 */ /* 0x000fe200078ec0ff */
[----:B------:R-:W-:Y:S02]  /*5910*/  IMAD R12, R6, 0x8, R9 ;  /* 0x00000008060c7824 */ /* 0x000fe400078e0209 */
[----:B------:R-:W-:Y:S02]  /*5920*/  IMAD R6, R10, 0x8, R11 ;  /* 0x000000080a067824 */ /* 0x000fe400078e020b */
[----:B------:R-:W-:Y:S01]  /*5930*/  IMAD.IADD R15, R14, 0x1, -R15 ;  /* 0x000000010e0f7824 */ /* 0x000fe200078e0a0f */
[----:B------:R-:W-:Y:S01]  /*5940*/  STL [R1+0x28], R12 ;  /* 0x0000280c01007387 */ /* 0x000fe20000100800 */
[----:B------:R-:W-:-:S02]  /*5950*/  IMAD.IADD R8, R8, 0x1, -R17 ;  /* 0x0000000108087824 */ /* 0x000fc400078e0a11 */
[----:B------:R-:W-:Y:S01]  /*5960*/  IMAD R7, R233, 0x2000, R222 ;  /* 0x00002000e9077824 */ /* 0x000fe200078e02de */
[----:B------:R1:W-:Y:S01]  /*5970*/  STL [R1+0x24], R6 ;  /* 0x0000240601007387 */ /* 0x0003e20000100800 */
[----:B------:R-:W-:Y:S02]  /*5980*/  IMAD R10, R8, 0x8, R15 ;  /* 0x00000008080a7824 */ /* 0x000fe400078e020f */
[C---:B------:R-:W-:Y:S02]  /*5990*/  VIADD R8, R7.reuse, 0x4000 ;  /* 0x0000400007087836 */ /* 0x040fe40000000000 */
[----:B------:R-:W-:Y:S01]  /*59a0*/  IMAD.MOV.U32 R11, RZ, RZ, 0x40000040 ;  /* 0x40000040ff0b7424 */ /* 0x000fe200078e00ff */
[----:B------:R2:W-:Y:S01]  /*59b0*/  STL [R1+0x20], R10 ;  /* 0x0000200a01007387 */ /* 0x0005e20000100800 */
[----:B------:R-:W-:Y:S01]  /*59c0*/  IMAD.MOV.U32 R9, RZ, RZ, 0x40000040 ;  /* 0x40000040ff097424 */ /* 0x000fe200078e00ff */
[----:B------:R-:W-:Y:S01]  /*59d0*/  SHF.R.U32.HI R8, RZ, 0x4, R8 ;  /* 0x00000004ff087819 */ /* 0x000fe20000011608 */
[----:B-1----:R-:W-:Y:S01]  /*59e0*/  VIADD R6, R7, 0x20c00 ;  /* 0x00020c0007067836 */ /* 0x002fe20000000000 */
[----:B------:R-:W-:-:S02]  /*59f0*/  SHF.R.U32.HI R7, RZ, 0x4, R7 ;  /* 0x00000004ff077819 */ /* 0x000fc40000011607 */
[----:B------:R-:W-:Y:S02]  /*5a00*/  LOP3.LUT R8, R8, 0x3fff, RZ, 0xc0, !PT ;  /* 0x00003fff08087812 */ /* 0x000fe400078ec0ff */
[----:B------:R-:W-:Y:S02]  /*5a10*/  SHF.R.U32.HI R6, RZ, 0x4, R6 ;  /* 0x00000004ff067819 */ /* 0x000fe40000011606 */
[----:B------:R-:W-:Y:S02]  /*5a20*/  LOP3.LUT R7, R7, 0x3fff, RZ, 0xc0, !PT ;  /* 0x00003fff07077812 */ /* 0x000fe400078ec0ff */
[----:B------:R-:W-:Y:S02]  /*5a30*/  LOP3.LUT R6, R6, 0x3fff, RZ, 0xc0, !PT ;  /* 0x00003fff06067812 */ /* 0x000fe400078ec0ff */
[----:B------:R-:W-:Y:S02]  /*5a40*/  LOP3.LUT R12, R7, 0x10000, RZ, 0xfc, !PT ;  /* 0x00010000070c7812 */ /* 0x000fe400078efcff */
[----:B------:R-:W-:-:S02]  /*5a50*/  LOP3.LUT R6, R6, 0x10000, RZ, 0xfc, !PT ;  /* 0x0001000006067812 */ /* 0x000fc400078efcff */
[----:B------:R-:W-:Y:S01]  /*5a60*/  LOP3.LUT R7, R8, 0x10000, RZ, 0xfc, !PT ;  /* 0x0001000008077812 */ /* 0x000fe200078efcff */
[C---:B--2---:R-:W-:Y:S01]  /*5a70*/  VIADD R10, R12.reuse, 0x2 ;  /* 0x000000020c0a7836 */ /* 0x044fe20000000000 */
[----:B------:R1:W-:Y:S01]  /*5a80*/  STL [R1+0x14], R12 ;  /* 0x0000140c01007387 */ /* 0x0003e20000100800 */
[C---:B------:R-:W-:Y:S02]  /*5a90*/  VIADD R8, R12.reuse, 0x4 ;  /* 0x000000040c087836 */ /* 0x040fe40000000000 */
[----:B------:R-:W-:Y:S01]  /*5aa0*/  VIADD R236, R12, 0x6 ;  /* 0x000000060cec7836 */ /* 0x000fe20000000000 */
[----:B------:R2:W-:Y:S01]  /*5ab0*/  STL [R1+0x30], R6 ;  /* 0x0000300601007387 */ /* 0x0005e20000100800 */
[C---:B------:R-:W-:Y:S02]  /*5ac0*/  VIADD R234, R7.reuse, 0x2 ;  /* 0x0000000207ea7836 */ /* 0x040fe40000000000 */
[C---:B------:R-:W-:Y:S01]  /*5ad0*/  VIADD R230, R7.reuse, 0x4 ;  /* 0x0000000407e67836 */ /* 0x040fe20000000000 */
[----:B------:R3:W-:Y:S01]  /*5ae0*/  STL [R1+0x10], R7 ;  /* 0x0000100701007387 */ /* 0x0007e20000100800 */
[----:B------:R-:W-:-:S02]  /*5af0*/  VIADD R228, R7, 0x6 ;  /* 0x0000000607e47836 */ /* 0x000fc40000000000 */
[C---:B-1----:R-:W-:Y:S01]  /*5b00*/  VIADD R12, R5.reuse, 0x8 ;  /* 0x00000008050c7836 */ /* 0x042fe20000000000 */
[----:B------:R1:W-:Y:S01]  /*5b10*/  STL.64 [R1+0x8], R10 ;  /* 0x0000080a01007387 */ /* 0x0003e20000100a00 */
[C---:B------:R-:W-:Y:S02]  /*5b20*/  VIADD R12, R5.reuse, 0x14 ;  /* 0x00000014050c7836 */ /* 0x040fe40000000000 */
[C---:B--2---:R-:W-:Y:S01]  /*5b30*/  VIADD R6, R5.reuse, 0x4 ;  /* 0x0000000405067836 */ /* 0x044fe20000000000 */
[----:B------:R1:W-:Y:S01]  /*5b40*/  STL.64 [R1], R8 ;  /* 0x0000000801007387 */ /* 0x0003e20000100a00 */
[C---:B------:R-:W-:Y:S02]  /*5b50*/  VIADD R6, R5.reuse, 0x10 ;  /* 0x0000001005067836 */ /* 0x040fe40000000000 */
[C---:B---3--:R-:W-:Y:S02]  /*5b60*/  VIADD R7, R5.reuse, 0xc ;  /* 0x0000000c05077836 */ /* 0x048fe40000000000 */
[----:B------:R-:W-:-:S02]  /*5b70*/  VIADD R7, R5, 0x18 ;  /* 0x0000001805077836 */ /* 0x000fc40000000000 */
[----:B------:R-:W-:-:S07]  /*5b80*/  VIADD R6, R5, 0x1c ;  /* 0x0000001c05067836 */ /* 0x000fce0000000000 */
.L_x_1078:
[----:B------:R-:W-:Y:S01]  /*5b90*/  IMAD.U32 R6, RZ, RZ, UR36 ;  /* 0x00000024ff067e24 */ /* 0x000fe2000f8e00ff */
[----:B------:R-:W-:Y:S05]  /*5ba0*/  YIELD ;  /* 0x0000000000007946 */ /* 0x000fea0003800000 */
[----:B------:R-:W-:-:S04]  /*5bb0*/  LOP3.LUT R6, R6, 0x1, RZ, 0xfc, !PT ;  /* 0x0000000106067812 */ /* 0x000fc800078efcff */
[----:B------:R-:W-:-:S13]  /*5bc0*/  ISETP.NE.AND P0, PT, R6, 0x3, PT ;  /* 0x000000030600780c */ /* 0x000fda0003f05270 */
[----:B------:R-:W-:Y:S05]  /*5bd0*/  @!P0 BRA `(.L_x_1068) ;  /* 0x0000000000048947 */ /* 0x000fea0003800000 */
[----:B------:R-:W-:Y:S01]  /*5be0*/  BPT.TRAP 0x1 ;  /* 0x000000040000795c */ /* 0x000fe20000300000 */
.L_x_1068:
[----:B------:R-:W-:Y:S01]  /*5bf0*/  IMAD R6, R0, 0x8, R222 ;  /* 0x0000000800067824 */ /* 0x000fe200078e02de */
[----:B-1----:R-:W-:-:S04]  /*5c00*/  SHF.L.U32 R11, R4, 0x1f, RZ ;  /* 0x0000001f040b7819 */ /* 0x002fc800000006ff */
[----:B------:R1:W2:Y:S01]  /*5c10*/  SYNCS.PHASECHK.TRANS64.TRYWAIT P1, [R6+URZ+0x30c10], R11 ;  /* 0x030c100b060075a7 */ /* 0x0002a2000802017f */
[----:B------:R-:W-:Y:S05]  /*5c20*/  @!P0 BRA `(.L_x_1069) ;  /* 0x0000000000048947 */ /* 0x000fea0003800000 */
[----:B------:R-:W-:Y:S01]  /*5c30*/  BPT.TRAP 0x1 ;  /* 0x000000040000795c */ /* 0x000fe20000300000 */
.L_x_1069:
[----:B------:R-:W-:-:S05]  /*5c40*/  VIADD R7, R222, 0x10000 ;  /* 0x00010000de077836 */ /* 0x000fca0000000000 */
[----:B------:R-:W-:-:S04]  /*5c50*/  SHF.R.U32.HI R7, RZ, 0x4, R7 ;  /* 0x00000004ff077819 */ /* 0x000fc80000011607 */
[----:B------:R-:W-:-:S04]  /*5c60*/  LOP3.LUT R220, R7, 0x3fff, RZ, 0xc0, !PT ;  /* 0x00003fff07dc7812 */ /* 0x000fc800078ec0ff */
[----:B------:R-:W-:Y:S01]  /*5c70*/  LOP3.LUT R7, R220, 0x10000, RZ, 0xfc, !PT ;  /* 0x00010000dc077812 */ /* 0x000fe200078efcff */
[----:B--2---:R-:W-:Y:S06]  /*5c80*/  @P1 BRA `(.L_x_1070) ;  /* 0x0000000000081947 */ /* 0x004fec0003800000 */
[----:B------:R-:W2:Y:S02]  /*5c90*/  SYNCS.PHASECHK.TRANS64.TRYWAIT P1, [R6+URZ+0x30c10], R11 ;  /* 0x030c100b060075a7 */ /* 0x000ea4000802017f */
[----:B--2---:R-:W-:Y:S05]  /*5ca0*/  @!P1 BRA `(.L_x_1071) ;  /* 0x000000b800289947 */ /* 0x004fea0003800000 */
.L_x_1070:
[----:B------:R-:W3:Y:S04]  /*5cb0*/  LDL R13, [R1+0x14] ;  /* 0x00001400010d7983 */ /* 0x000ee80000100800 */
[----:B------:R-:W4:Y:S04]  /*5cc0*/  LDL.64 R16, [R1+0x8] ;  /* 0x0000080001107983 */ /* 0x000f280000100a00 */
[----:B------:R-:W5:Y:S01]  /*5cd0*/  LDL.64 R14, [R1] ;  /* 0x00000000010e7983 */ /* 0x000f620000100a00 */
[----:B------:R-:W-:Y:S01]  /*5ce0*/  IMAD R7, R0, 0x400, R7 ;  /* 0x0000040000077824 */ /* 0x000fe200078e0207 */
[----:B------:R-:W-:Y:S05]  /*5cf0*/  WARPSYNC.ALL ;  /* 0x0000000000007948 */ /* 0x000fea0003800000 */
[----:B------:R-:W-:Y:S01]  /*5d00*/  R2UR UR6, R7 ;  /* 0x00000000070672ca */ /* 0x000fe200000e0000 */
[----:B------:R-:W-:Y:S01]  /*5d10*/  WARPGROUP.ARRIVE ;  /* 0x00000000000079c5 */ /* 0x000fe20000000000 */
[----:B------:R-:W-:Y:S01]  /*5d20*/  UMOV UR5, 0x40000040 ;  /* 0x4000004000057882 */ /* 0x000fe20000000000 */
[----:B------:R-:W-:Y:S01]  /*5d30*/  UMOV UR7, 0x40000040 ;  /* 0x4000004000077882 */ /* 0x000fe20000000000 */
[----:B------:R-:W-:Y:S01]  /*5d40*/  UMOV UR11, 0x40000040 ;  /* 0x40000040000b7882 */ /* 0x000fe20000000000 */
[----:B------:R-:W2:Y:S04]  /*5d50*/  LDL R8, [R1+0x2c] ;  /* 0x00002c0001087983 */ /* 0x000ea80000100800 */
[----:B------:R-:W5:Y:S04]  /*5d60*/  LDL R10, [R1+0x28] ;  /* 0x00002800010a7983 */ /* 0x000f680000100800 */
[----:B------:R-:W5:Y:S04]  /*5d70*/  LDL R12, [R1+0x24] ;  /* 0x00002400010c7983 */ /* 0x000f680000100800 */
[----:B------:R-:W5:Y:S01]  /*5d80*/  LDL R9, [R1+0x20] ;  /* 0x0000200001097983 */ /* 0x000f620000100800 */
[----:B------:R-:W-:Y:S01]  /*5d90*/  VIADD R224, R222, 0x20000 ;  /* 0x00020000dee07836 */ /* 0x000fe20000000000 */
[----:B---3--:R-:W-:-:S02]  /*5da0*/  R2UR UR4, R13 ;  /* 0x000000000d0472ca */ /* 0x008fc400000e0000 */
[----:B----4-:R-:W-:Y:S02]  /*5db0*/  R2UR UR8, R16 ;  /* 0x00000000100872ca */ /* 0x010fe400000e0000 */
[----:B------:R-:W-:-:S09]  /*5dc0*/  R2UR UR9, R17 ;  /* 0x00000000110972ca */ /* 0x000fd200000e0000 */
[----:B------:R-:W-:Y:S01]  /*5dd0*/  HGMMA.64x128x16.F32 R88, gdesc[UR4], RZ, !UPT, gsb0 ;  /* 0x01e00000045879f0 */ /* 0x000fe2000c0008ff */
[----:B------:R-:W-:Y:S01]  /*5de0*/  UIADD3 UR4, UR6, 0x2, URZ ;  /* 0x0000000206047890 */ /* 0x000fe2000fffe03f */
[----:B------:R-:W-:Y:S01]  /*5df0*/  R2UR UR5, R237 ;  /* 0x00000000ed0572ca */ /* 0x000fe200000e0000 */
[----:B------:R-:W-:Y:S01]  /*5e00*/  UMOV UR7, 0x40000040 ;  /* 0x4000004000077882 */ /* 0x000fe20000000000 */
[----:B--2---:R-:W-:-:S04]  /*5e10*/  IMAD R8, R0, 0x80, R8 ;  /* 0x0000008000087824 */ /* 0x004fc800078e0208 */
[----:B------:R-:W-:Y:S01]  /*5e20*/  UMOV UR10, UR4 ;  /* 0x00000004000a7c82 */ /* 0x000fe20008000000 */
[----:B------:R-:W-:Y:S02]  /*5e30*/  UIADD3 UR4, UR6, 0x4, URZ ;  /* 0x0000000406047890 */ /* 0x000fe4000fffe03f */
[----:B------:R-:W-:Y:S01]  /*5e40*/  UIADD3 UR6, UR6, 0x6, URZ ;  /* 0x0000000606067890 */ /* 0x000fe2000fffe03f */
[C---:B-----5:R-:W-:Y:S02]  /*5e50*/  IMAD R10, R0.reuse, 0x80, R10 ;  /* 0x00000080000a7824 */ /* 0x060fe400078e020a */
[C---:B------:R-:W-:Y:S02]  /*5e60*/  IMAD R223, R3.reuse, 0x2, R8 ;  /* 0x0000000203df7824 */ /* 0x040fe400078e0208 */
[----:B------:R-:W-:Y:S02]  /*5e70*/  IMAD R12, R0, 0x80, R12 ;  /* 0x00000080000c7824 */ /* 0x000fe400078e020c */
[----:B------:R-:W-:-:S02]  /*5e80*/  IMAD R7, R3, 0x2, R10 ;  /* 0x0000000203077824 */ /* 0x000fc400078e020a */
[----:B------:R-:W-:Y:S02]  /*5e90*/  IMAD R225, R3, 0x2, R12 ;  /* 0x0000000203e17824 */ /* 0x000fe400078e020c */
[--C-:B------:R-:W-:Y:S02]  /*5ea0*/  IMAD R227, R7, 0x4, R222.reuse ;  /* 0x0000000407e37824 */ /* 0x100fe400078e02de */
[----:B------:R-:W-:Y:S02]  /*5eb0*/  IMAD R218, R225, 0x4, R222 ;  /* 0x00000004e1da7824 */ /* 0x000fe400078e02de */
[--C-:B------:R-:W-:Y:S02]  /*5ec0*/  IMAD R226, R7, 0x4, R224.reuse ;  /* 0x0000000407e27824 */ /* 0x100fe400078e02e0 */
[----:B------:R-:W-:Y:S01]  /*5ed0*/  IMAD R225, R225, 0x4, R224 ;  /* 0x00000004e1e17824 */ /* 0x000fe200078e02e0 */
[----:B------:R-:W-:Y:S02]  /*5ee0*/  WARPGROUP.DEPBAR.LE gsb0, 0x0 ;  /* 0x00008000000079c5 */ /* 0x000fe40000010000 */
[----:B------:R-:W-:-:S06]  /*5ef0*/  WARPGROUP.ARRIVE ;  /* 0x00000000000079c5 */ /* 0x000fcc0000000000 */
[----:B------:R-:W-:Y:S01]  /*5f00*/  HGMMA.64x128x16.F32 R88, gdesc[UR8], R88, gsb0 ;  /* 0x01e00000085879f0 */ /* 0x000fe20008000858 */
[----:B------:R-:W-:Y:S01]  /*5f10*/  R2UR UR8, R14 ;  /* 0x000000000e0872ca */ /* 0x000fe200000e0000 */
[----:B------:R-:W-:Y:S01]  /*5f20*/  UMOV UR10, UR4 ;  /* 0x00000004000a7c82 */ /* 0x000fe20008000000 */
[----:B------:R-:W-:Y:S01]  /*5f30*/  R2UR UR9, R15 ;  /* 0x000000000f0972ca */ /* 0x000fe200000e0000 */
[----:B------:R-:W-:Y:S01]  /*5f40*/  UMOV UR11, 0x40000040 ;  /* 0x40000040000b7882 */ /* 0x000fe20000000000 */
[----:B------:R-:W-:Y:S01]  /*5f50*/  R2UR UR4, R236 ;  /* 0x00000000ec0472ca */ /* 0x000fe200000e0000 */
[----:B------:R-:W-:Y:S02]  /*5f60*/  IMAD R14, R0, 0x80, R9 ;  /* 0x00000080000e7824 */ /* 0x000fe400078e0209 */
[----:B------:R-:W-:Y:S02]  /*5f70*/  IMAD R15, R223, 0x4, R222 ;  /* 0x00000004df0f7824 */ /* 0x000fe400078e02de */
[----:B------:R-:W-:-:S02]  /*5f80*/  IMAD R9, R3, 0x2, R14 ;  /* 0x0000000203097824 */ /* 0x000fc400078e020e */
[----:B------:R-:W-:Y:S02]  /*5f90*/  IMAD R223, R223, 0x4, R224 ;  /* 0x00000004dfdf7824 */ /* 0x000fe400078e02e0 */
[C---:B------:R-:W-:Y:S02]  /*5fa0*/  IMAD R216, R9.reuse, 0x4, R222 ;  /* 0x0000000409d87824 */ /* 0x040fe400078e02de */
[----:B------:R-:W-:Y:S01]  /*5fb0*/  IMAD R224, R9, 0x4, R224 ;  /* 0x0000000409e07824 */ /* 0x000fe200078e02e0 */
[----:B------:R-:W-:Y:S02]  /*5fc0*/  WARPGROUP.DEPBAR.LE gsb0, 0x0 ;  /* 0x00008000000079c5 */ /* 0x000fe40000010000 */
[----:B------:R-:W-:-:S06]  /*5fd0*/  WARPGROUP.ARRIVE ;  /* 0x00000000000079c5 */ /* 0x000fcc0000000000 */
[----:B------:R-:W-:Y:S03]  /*5fe0*/  HGMMA.64x128x16.F32 R88, gdesc[UR8], R88, gsb0 ;  /* 0x01e00000085879f0 */ /* 0x000fe60008000858 */
[----:B------:R-:W-:Y:S02]  /*5ff0*/  WARPGROUP.DEPBAR.LE gsb0, 0x0 ;  /* 0x00008000000079c5 */ /* 0x000fe40000010000 */
[----:B------:R-:W-:-:S07]  /*6000*/  WARPGROUP.ARRIVE ;  /* 0x00000000000079c5 */ /* 0x000fce0000000000 */
[----:B------:R-:W-:Y:S03]  /*6010*/  HGMMA.64x128x16.F32 R88, gdesc[UR4], R88, gsb0 ;  /* 0x01e00000045879f0 */ /* 0x000fe60008000858 */
[----:B------:R-:W-:Y:S02]  /*6020*/  WARPGROUP.DEPBAR.LE gsb0, 0x0 ;  /* 0x00008000000079c5 */ /* 0x000fe40000010000 */
[----:B------:R-:W2:Y:S04]  /*6030*/  LDS R15, [R15+0x20000] ;  /* 0x020000000f0f7984 */ /* 0x000ea80000000800 */
[----:B------:R-:W3:Y:S04]  /*6040*/  LDS R227, [R227+0x20000] ;  /* 0x02000000e3e37984 */ /* 0x000ee80000000800 */
[----:B------:R-:W4:Y:S04]  /*6050*/  LDS R218, [R218+0x20000] ;  /* 0x02000000dada7984 */ /* 0x000f280000000800 */
[----:B------:R-:W1:Y:S01]  /*6060*/  LDS R216, [R216+0x20000] ;  /* 0x02000000d8d87984 */ /* 0x000e620000000800 */
[----:B------:R-:W-:Y:S05]  /*6070*/  @!P0 BRA `(.L_x_1072) ;  /* 0x0000000000048947 */ /* 0x000fea0003800000 */
[----:B------:R-:W-:Y:S01]  /*6080*/  BPT.TRAP 0x1 ;  /* 0x000000040000795c */ /* 0x000fe20000300000 */
.L_x_1072:
[----:B------:R1:W1:Y:S01]  /*6090*/  SYNCS.PHASECHK.TRANS64.TRYWAIT P1, [R6+URZ+0x30c30], R11 ;  /* 0x030c300b060075a7 */ /* 0x000262000802017f */
[----:B------:R-:W-:Y:S05]  /*60a0*/  @!P0 BRA `(.L_x_1073) ;  /* 0x0000000000048947 */ /* 0x000fea0003800000 */
[----:B------:R-:W-:Y:S01]  /*60b0*/  BPT.TRAP 0x1 ;  /* 0x000000040000795c */ /* 0x000fe20000300000 */
.L_x_1073:
[----:B------:R-:W-:-:S05]  /*60c0*/  VIADD R7, R222, 0x18000 ;  /* 0x00018000de077836 */ /* 0x000fca0000000000 */
[----:B------:R-:W-:-:S04]  /*60d0*/  SHF.R.U32.HI R7, RZ, 0x4, R7 ;  /* 0x00000004ff077819 */ /* 0x000fc80000011607 */
[----:B------:R-:W-:-:S04]  /*60e0*/  LOP3.LUT R217, R7, 0x3fff, RZ, 0xc0, !PT ;  /* 0x00003fff07d97812 */ /* 0x000fc800078ec0ff */
[----:B------:R-:W-:-:S05]  /*60f0*/  LOP3.LUT R7, R217, 0x10000, RZ, 0xfc, !PT ;  /* 0x00010000d9077812 */ /* 0x000fca00078efcff */
[----:B------:R-:W-:Y:S01]  /*6100*/  IMAD R7, R0, 0x400, R7 ;  /* 0x0000040000077824 */ /* 0x000fe200078e0207 */
[----:B-1----:R-:W-:Y:S06]  /*6110*/  @P1 BRA `(.L_x_1074) ;  /* 0x0000000000081947 */ /* 0x002fec0003800000 */
[----:B------:R-:W1:Y:S02]  /*6120*/  SYNCS.PHASECHK.TRANS64.TRYWAIT P1, [R6+URZ+0x30c30], R11 ;  /* 0x030c300b060075a7 */ /* 0x000e64000802017f */
[----:B-1----:R-:W-:Y:S05]  /*6130*/  @!P1 BRA `(.L_x_1075) ;  /* 0x000000b400189947 */ /* 0x002fea0003800000 */
.L_x_1074:
[----:B------:R-:W5:Y:S01]  /*6140*/  LDL R8, [R1+0x10] ;  /* 0x0000100001087983 */ /* 0x000f620000100800 */
[----:B------:R-:W-:Y:S01]  /*6150*/  R2UR UR6, R7 ;  /* 0x00000000070672ca */ /* 0x000fe200000e0000 */
[----:B------:R-:W-:Y:S01]  /*6160*/  WARPGROUP.ARRIVE ;  /* 0x00000000000079c5 */ /* 0x000fe20000000000 */
[----:B------:R-:W-:Y:S01]  /*6170*/  UMOV UR5, 0x40000040 ;  /* 0x4000004000057882 */ /* 0x000fe20000000000 */
[----:B------:R-:W-:Y:S01]  /*6180*/  UMOV UR7, 0x40000040 ;  /* 0x4000004000077882 */ /* 0x000fe20000000000 */
[----:B------:R-:W-:Y:S01]  /*6190*/  R2UR UR8, R234 ;  /* 0x00000000ea0872ca */ /* 0x000fe200000e0000 */
[----:B------:R-:W-:Y:S01]  /*61a0*/  UMOV UR11, 0x40000040 ;  /* 0x40000040000b7882 */ /* 0x000fe20000000000 */
[----:B------:R-:W-:Y:S01]  /*61b0*/  R2UR UR9, R235 ;  /* 0x00000000eb0972ca */ /* 0x000fe200000e0000 */
[C---:B------:R-:W-:Y:S01]  /*61c0*/  VIADD R23, R5.reuse, 0xc ;  /* 0x0000000c05177836 */ /* 0x040fe20000000000 */
[C---:B------:R-:W-:Y:S01]  /*61d0*/  ISETP.GT.AND P2, PT, R232.reuse, RZ, PT ;  /* 0x000000ffe800720c */ /* 0x040fe20003f44270 */
[C---:B------:R-:W-:Y:S01]  /*61e0*/  VIADD R11, R5.reuse, 0x14 ;  /* 0x00000014050b7836 */ /* 0x040fe20000000000 */
[----:B------:R-:W-:Y:S01]  /*61f0*/  ISETP.GT.AND P1, PT, R232, 0x8, PT ;  /* 0x00000008e800780c */ /* 0x000fe20003f24270 */
[----:B------:R-:W-:Y:S01]  /*6200*/  VIADD R13, R5, 0x18 ;  /* 0x00000018050d7836 */ /* 0x000fe20000000000 */
[----:B--2---:R-:W1:Y:S01]  /*6210*/  SHFL.IDX PT, R12, R15, R23, 0x1f ;  /* 0x00001f170f0c7589 */ /* 0x004e6200000e0000 */
[----:B------:R-:W-:Y:S01]  /*6220*/  FSEL R93, R93, -INF , P2 ;  /* 0xff8000005d5d7808 */ /* 0x000fe20001000000 */
[----:B------:R-:W-:Y:S01]  /*6230*/  VIADD R9, R5, 0x8 ;  /* 0x0000000805097836 */ /* 0x000fe20000000000 */
[----:B------:R-:W-:Y:S01]  /*6240*/  FSEL R95, R95, -INF , P1 ;  /* 0xff8000005f5f7808 */ /* 0x000fe20000800000 */
[----:B------:R1:W-:Y:S01]  /*6250*/  SHFL.IDX PT, R16, R15, R11, 0x1f ;  /* 0x00001f0b0f107589 */ /* 0x0003e200000e0000 */
[----:B------:R-:W-:Y:S01]  /*6260*/  FSEL R101, R101, -INF , P2 ;  /* 0xff80000065657808 */ /* 0x000fe20001000000 */
[----:B------:R-:W-:Y:S01]  /*6270*/  IMAD R217, R0, 0x400, R217 ;  /* 0x0000040000d97824 */ /* 0x000fe200078e02d9 */
[----:B------:R-:W-:Y:S01]  /*6280*/  FSEL R88, R88, -INF , P2 ;  /* 0xff80000058587808 */ /* 0x000fe20001000000 */
[----:B------:R-:W2:Y:S01]  /*6290*/  SHFL.IDX PT, R7, R15, R5, 0x1f ;  /* 0x00001f050f077589 */ /* 0x000ea200000e0000 */
[----:B------:R-:W-:-:S02]  /*62a0*/  FSEL R89, R89, -INF , P2 ;  /* 0xff80000059597808 */ /* 0x000fc40001000000 */
[----:B------:R-:W-:Y:S01]  /*62b0*/  FSEL R100, R100, -INF , P2 ;  /* 0xff80000064647808 */ /* 0x000fe20001000000 */
[----:B------:R-:W4:Y:S01]  /*62c0*/  SHFL.IDX PT, R18, R15, R13, 0x1f ;  /* 0x00001f0d0f127589 */ /* 0x000f2200000e0000 */
[----:B------:R-:W-:Y:S02]  /*62d0*/  FSEL R103, R103, -INF , P1 ;  /* 0xff80000067677808 */ /* 0x000fe40000800000 */
[----:B------:R-:W-:Y:S01]  /*62e0*/  FSEL R90, R90, -INF , P1 ;  /* 0xff8000005a5a7808 */ /* 0x000fe20000800000 */
[----:B------:R-:W4:Y:S01]  /*62f0*/  SHFL.IDX PT, R10, R15, R9, 0x1f ;  /* 0x00001f090f0a7589 */ /* 0x000f2200000e0000 */
[----:B------:R-:W-:Y:S02]  /*6300*/  FSEL R92, R92, -INF , P2 ;  /* 0xff8000005c5c7808 */ /* 0x000fe40001000000 */
[----:B------:R-:W-:Y:S01]  /*6310*/  FSEL R94, R94, -INF , P1 ;  /* 0xff8000005e5e7808 */ /* 0x000fe20000800000 */
[----:B---3--:R-:W-:Y:S01]  /*6320*/  SHFL.IDX PT, R22, R227, R5, 0x1f ;  /* 0x00001f05e3167589 */ /* 0x008fe200000e0000 */
[----:B------:R-:W-:-:S02]  /*6330*/  FSEL R105, R105, -INF , P2 ;  /* 0xff80000069697808 */ /* 0x000fc40001000000 */
[----:B------:R-:W-:Y:S02]  /*6340*/  FSEL R108, R108, -INF , P2 ;  /* 0xff8000006c6c7808 */ /* 0x000fe40001000000 */
[----:B------:R-:W-:Y:S02]  /*6350*/  FSEL R96, R96, -INF , P2 ;  /* 0xff80000060607808 */ /* 0x000fe40001000000 */
[----:B------:R-:W-:Y:S02]  /*6360*/  FSEL R98, R98, -INF , P1 ;  /* 0xff80000062627808 */ /* 0x000fe40000800000 */
[----:B------:R-:W-:Y:S02]  /*6370*/  FSEL R97, R97, -INF , P2 ;  /* 0xff80000061617808 */ /* 0x000fe40001000000 */
[----:B------:R-:W-:Y:S02]  /*6380*/  FSEL R99, R99, -INF , P1 ;  /* 0xff80000063637808 */ /* 0x000fe40000800000 */
        /* <DEDUP_REMOVED lines=31> */
[----:B-----5:R-:W-:Y:S01]  /*6580*/  R2UR UR4, R8 ;  /* 0x00000000080472ca */ /* 0x020fe200000e0000 */
[----:B------:R-:W-:-:S06]  /*6590*/  VIADD R8, R5, 0x4 ;  /* 0x0000000405087836 */ /* 0x000fcc0000000000 */
[----:B------:R-:W3:Y:S06]  /*65a0*/  SHFL.IDX PT, R8, R15, R8, 0x1f ;  /* 0x00001f080f087589 */ /* 0x000eec00000e0000 */
[----:B------:R-:W-:Y:S01]  /*65b0*/  HGMMA.64x128x16.F32 R24, gdesc[UR4], RZ, !UPT, gsb0 ;  /* 0x01e00000041879f0 */ /* 0x000fe2000c0008ff */
[----:B------:R-:W-:Y:S01]  /*65c0*/  UIADD3 UR4, UR6, 0x2, URZ ;  /* 0x0000000206047890 */ /* 0x000fe2000fffe03f */
[----:B------:R-:W-:Y:S02]  /*65d0*/  ULDC UR5, c[0x0][0x744] ;  /* 0x0001d10000057ab9 */ /* 0x000fe40000000800 */
[--C-:B-1----:R-:W-:Y:S01]  /*65e0*/  FFMA.FTZ R11, R93, UR5, -R12.reuse ;  /* 0x000000055d0b7c23 */ /* 0x102fe2000801080c */
[----:B------:R-:W-:Y:S01]  /*65f0*/  FFMA.FTZ R12, R95, UR5, -R12 ;  /* 0x000000055f0c7c23 */ /* 0x000fe2000801080c */
[----:B------:R-:W-:-:S02]  /*6600*/  VIADD R95, R5, 0x1c ;  /* 0x0000001c055f7836 */ /* 0x000fc40000000000 */
[----:B------:R-:W-:Y:S01]  /*6610*/  UMOV UR10, UR4 ;  /* 0x00000004000a7c82 */ /* 0x000fe20008000000 */
[----:B------:R-:W-:Y:S01]  /*6620*/  UIADD3 UR4, UR6, 0x4, URZ ;  /* 0x0000000406047890 */ /* 0x000fe2000fffe03f */
[--C-:B--2---:R-:W-:Y:S01]  /*6630*/  FFMA.FTZ R88, R88, UR5, -R7.reuse ;  /* 0x0000000558587c23 */ /* 0x104fe20008010807 */
[----:B------:R-:W-:Y:S01]  /*6640*/  UIADD3 UR6, UR6, 0x6, URZ ;  /* 0x0000000606067890 */ /* 0x000fe2000fffe03f */
[----:B------:R-:W1:Y:S01]  /*6650*/  SHFL.IDX PT, R20, R15, R95, 0x1f ;  /* 0x00001f5f0f147589 */ /* 0x000e6200000e0000 */
[----:B----4-:R-:W-:Y:S01]  /*6660*/  FFMA.FTZ R17, R100, UR5, -R18 ;  /* 0x0000000564117c23 */ /* 0x010fe20008010812 */
[----:B------:R-:W-:Y:S01]  /*6670*/  VIADD R100, R5, 0x4 ;  /* 0x0000000405647836 */ /* 0x000fe20000000000 */
[----:B------:R2:W-:Y:S01]  /*6680*/  MUFU.EX2 R219, R88 ;  /* 0x0000005800db7308 */ /* 0x0005e20000000800 */
[----:B------:R-:W-:Y:S01]  /*6690*/  FFMA.FTZ R7, R90, UR5, -R7 ;  /* 0x000000055a077c23 */ /* 0x000fe20008010807 */
[----:B------:R-:W-:Y:S01]  /*66a0*/  FFMA.FTZ R9, R92, UR5, -R10 ;  /* 0x000000055c097c23 */ /* 0x000fe2000801080a */
[----:B---3--:R-:W-:Y:S01]  /*66b0*/  FFMA.FTZ R89, R89, UR5, -R8 ;  /* 0x0000000559597c23 */ /* 0x008fe20008010808 */
[----:B------:R-:W-:Y:S01]  /*66c0*/  FFMA.FTZ R10, R94, UR5, -R10 ;  /* 0x000000055e0a7c23 */ /* 0x000fe2000801080a */
[----:B------:R-:W3:Y:S01]  /*66d0*/  SHFL.IDX PT, R92, R227, R23, 0x1f ;  /* 0x00001f17e35c7589 */ /* 0x000ee200000e0000 */
[----:B------:R-:W-:Y:S01]  /*66e0*/  FFMA.FTZ R21, R104, UR5, -R22 ;  /* 0x0000000568157c23 */ /* 0x000fe20008010816 */
[----:B------:R-:W-:Y:S01]  /*66f0*/  FFMA.FTZ R18, R102, UR5, -R18 ;  /* 0x0000000566127c23 */ /* 0x000fe20008010812 */
[----:B------:R4:W-:Y:S01]  /*6700*/  MUFU.EX2 R221, R89 ;  /* 0x0000005900dd7308 */ /* 0x0009e20000000800 */
[----:B--2---:R-:W2:Y:S01]  /*6710*/  SHFL.IDX PT, R88, R227, R100, 0x1f ;  /* 0x00001f64e3587589 */ /* 0x004ea200000e0000 */
[----:B------:R-:W-:Y:S01]  /*6720*/  FFMA.FTZ R8, R91, UR5, -R8 ;  /* 0x000000055b087c23 */ /* 0x000fe20008010808 */
[----:B------:R-:W-:-:S02]  /*6730*/  FFMA.FTZ R22, R106, UR5, -R22 ;  /* 0x000000056a167c23 */ /* 0x000fc40008010816 */
[----:B------:R-:W-:Y:S03]  /*6740*/  SHFL.IDX PT, R104, R218, R100, 0x1f ;  /* 0x00001f64da687589 */ /* 0x000fe600000e0000 */
[----:B------:R-:W-:Y:S01]  /*6750*/  MUFU.EX2 R17, R17 ;  /* 0x0000001100117308 */ /* 0x000fe20000000800 */
[----:B----4-:R-:W-:Y:S01]  /*6760*/  VIADD R89, R5, 0x10 ;  /* 0x0000001005597836 */ /* 0x010fe20000000000 */
[----:B------:R-:W4:Y:S01]  /*6770*/  SHFL.IDX PT, R102, R218, R5, 0x1f ;  /* 0x00001f05da667589 */ /* 0x000f2200000e0000 */
[--C-:B-1----:R-:W-:Y:S01]  /*6780*/  FFMA.FTZ R19, R101, UR5, -R20.reuse ;  /* 0x0000000565137c23 */ /* 0x102fe20008010814 */
[----:B------:R-:W-:Y:S01]  /*6790*/  FFMA.FTZ R20, R103, UR5, -R20 ;  /* 0x0000000567147c23 */ /* 0x000fe20008010814 */
[----:B------:R-:W-:Y:S01]  /*67a0*/  VIADD R103, R5, 0x8 ;  /* 0x0000000805677836 */ /* 0x000fe20000000000 */
[----:B------:R1:W5:Y:S02]  /*67b0*/  SHFL.IDX PT, R14, R15, R89, 0x1f ;  /* 0x00001f590f0e7589 */ /* 0x00036400000e0000 */
[----:B------:R-:W5:Y:S02]  /*67c0*/  MUFU.EX2 R10, R10 ;  /* 0x0000000a000a7308 */ /* 0x000f640000000800 */
[----:B------:R-:W5:Y:S01]  /*67d0*/  SHFL.IDX PT, R90, R227, R103, 0x1f ;  /* 0x00001f67e35a7589 */ /* 0x000f6200000e0000 */
[--C-:B---3--:R-:W-:Y:S01]  /*67e0*/  FFMA.FTZ R91, R109, UR5, -R92.reuse ;  /* 0x000000056d5b7c23 */ /* 0x108fe2000801085c */
[----:B------:R-:W-:Y:S01]  /*67f0*/  FSEL R109, R128, -INF , P2 ;  /* 0xff800000806d7808 */ /* 0x000fe20001000000 */
[----:B------:R-:W-:Y:S01]  /*6800*/  FFMA.FTZ R92, R111, UR5, -R92 ;  /* 0x000000056f5c7c23 */ /* 0x000fe2000801085c */
[----:B------:R-:W3:Y:S01]  /*6810*/  SHFL.IDX PT, R94, R227, R89, 0x1f ;  /* 0x00001f59e35e7589 */ /* 0x000ee200000e0000 */
[----:B--2---:R-:W-:Y:S01]  /*6820*/  FFMA.FTZ R23, R105, UR5, -R88 ;  /* 0x0000000569177c23 */ /* 0x004fe20008010858 */
[----:B------:R-:W-:-:S02]  /*6830*/  VIADD R105, R5, 0x14 ;  /* 0x0000001405697836 */ /* 0x000fc40000000000 */
[--C-:B-1----:R-:W-:Y:S01]  /*6840*/  FFMA.FTZ R15, R97, UR5, -R16.reuse ;  /* 0x00000005610f7c23 */ /* 0x102fe20008010810 */
[----:B------:R-:W-:Y:S01]  /*6850*/  FFMA.FTZ R16, R99, UR5, -R16 ;  /* 0x0000000563107c23 */ /* 0x000fe20008010810 */
[----:B------:R-:W-:Y:S01]  /*6860*/  FFMA.FTZ R88, R107, UR5, -R88 ;  /* 0x000000056b587c23 */ /* 0x000fe20008010858 */
[----:B------:R1:W-:Y:S01]  /*6870*/  SHFL.IDX PT, R106, R218, R103, 0x1f ;  /* 0x00001f67da6a7589 */ /* 0x0003e200000e0000 */
[----:B------:R-:W-:Y:S01]  /*6880*/  FSEL R111, R129, -INF , P2 ;  /* 0xff800000816f7808 */ /* 0x000fe20001000000 */
[----:B------:R-:W-:Y:S01]  /*6890*/  MUFU.EX2 R19, R19 ;  /* 0x0000001300137308 */ /* 0x000fe20000000800 */
[----:B------:R-:W-:Y:S01]  /*68a0*/  FSEL R129, R140, -INF , P2 ;  /* 0xff8000008c817808 */ /* 0x000fe20001000000 */
[--C-:B----4-:R-:W-:Y:S01]  /*68b0*/  FFMA.FTZ R101, R120, UR5, -R102.reuse ;  /* 0x0000000578657c23 */ /* 0x110fe20008010866 */
[----:B------:R-:W-:Y:S01]  /*68c0*/  FSEL R120, R148, -INF , P2 ;  /* 0xff80000094787808 */ /* 0x000fe20001000000 */
[----:B------:R-:W-:Y:S02]  /*68d0*/  VIADD R148, R5, 0x14 ;  /* 0x0000001405947836 */ /* 0x000fe40000000000 */
[----:B------:R-:W-:Y:S01]  /*68e0*/  FFMA.FTZ R102, R122, UR5, -R102 ;  /* 0x000000057a667c23 */ /* 0x000fe20008010866 */
[----:B------:R-:W-:Y:S01]  /*68f0*/  FSEL R122, R145, -INF , P2 ;  /* 0xff800000917a7808 */ /* 0x000fe20001000000 */
[--C-:B-----5:R-:W-:Y:S01]  /*6900*/  FFMA.FTZ R13, R96, UR5, -R14.reuse ;  /* 0x00000005600d7c23 */ /* 0x120fe2000801080e */
[----:B------:R-:W-:Y:S01]  /*6910*/  FFMA.FTZ R14, R98, UR5, -R14 ;  /* 0x00000005620e7c23 */ /* 0x000fe2000801080e */
[----:B------:R-:W2:Y:S01]  /*6920*/  SHFL.IDX PT, R96, R227, R105, 0x1f ;  /* 0x00001f69e3607589 */ /* 0x000ea200000e0000 */
[----:B-1----:R-:W-:Y:S01]  /*6930*/  FSEL R103, R121, -INF , P2 ;  /* 0xff80000079677808 */ /* 0x002fe20001000000 */
[----:B------:R-:W-:Y:S01]  /*6940*/  FFMA.FTZ R89, R108, UR5, -R90 ;  /* 0x000000056c597c23 */ /* 0x000fe2000801085a */
[----:B------:R-:W-:-:S02]  /*6950*/  VIADD R108, R5, 0x18 ;  /* 0x00000018056c7836 */ /* 0x000fc40000000000 */
[----:B------:R-:W-:Y:S01]  /*6960*/  FFMA.FTZ R90, R110, UR5, -R90 ;  /* 0x000000056e5a7c23 */ /* 0x000fe2000801085a */
[----:B------:R-:W-:Y:S02]  /*6970*/  VIADD R110, R5, 0x10 ;  /* 0x00000010056e7836 */ /* 0x000fe40000000000 */
[--C-:B---3--:R-:W-:Y:S01]  /*6980*/  FFMA.FTZ R93, R112, UR5, -R94.reuse ;  /* 0x00000005705d7c23 */ /* 0x108fe2000801085e */
[----:B------:R-:W-:Y:S01]  /*6990*/  FFMA.FTZ R94, R114, UR5, -R94 ;  /* 0x00000005725e7c23 */ /* 0x000fe2000801085e */
[----:B------:R-:W1:Y:S01]  /*69a0*/  SHFL.IDX PT, R98, R227, R108, 0x1f ;  /* 0x00001f6ce3627589 */ /* 0x000e6200000e0000 */
[--C-:B------:R-:W-:Y:S01]  /*69b0*/  FFMA.FTZ R103, R103, UR5, -R104.reuse ;  /* 0x0000000567677c23 */ /* 0x100fe20008010868 */
[----:B------:R-:W-:Y:S01]  /*69c0*/  FFMA.FTZ R104, R123, UR5, -R104 ;  /* 0x000000057b687c23 */ /* 0x000fe20008010868 */
[----:B------:R-:W3:Y:S01]  /*69d0*/  MUFU.EX2 R12, R12 ;  /* 0x0000000c000c7308 */ /* 0x000ee20000000800 */
[----:B------:R2:W4:Y:S04]  /*69e0*/  SHFL.IDX PT, R227, R227, R95, 0x1f ;  /* 0x00001f5fe3e37589 */ /* 0x00052800000e0000 */
[----:B------:R5:W-:Y:S03]  /*69f0*/  SHFL.IDX PT, R114, R218, R108, 0x1f ;  /* 0x00001f6cda727589 */ /* 0x000be600000e0000 */
[----:B------:R-:W3:Y:S01]  /*6a00*/  MUFU.EX2 R7, R7 ;  /* 0x0000000700077308 */ /* 0x000ee20000000800 */
[----:B------:R-:W3:Y:S01]  /*6a10*/  SHFL.IDX PT, R110, R218, R110, 0x1f ;  /* 0x00001f6eda6e7589 */ /* 0x000ee200000e0000 */
[--C-:B--2---:R-:W-:Y:S01]  /*6a20*/  FFMA.FTZ R95, R113, UR5, -R96.reuse ;  /* 0x00000005715f7c23 */ /* 0x104fe20008010860 */
[----:B------:R-:W-:Y:S01]  /*6a30*/  FSEL R113, R125, -INF , P2 ;  /* 0xff8000007d717808 */ /* 0x000fe20001000000 */
[----:B------:R-:W-:Y:S01]  /*6a40*/  FFMA.FTZ R96, R115, UR5, -R96 ;  /* 0x0000000573607c23 */ /* 0x000fe20008010860 */
[----:B-----5:R-:W-:Y:S01]  /*6a50*/  FSEL R108, R127, -INF , P1 ;  /* 0xff8000007f6c7808 */ /* 0x020fe20000800000 */
[----:B------:R2:W5:Y:S01]  /*6a60*/  SHFL.IDX PT, R112, R218, R105, 0x1f ;  /* 0x00001f69da707589 */ /* 0x00056200000e0000 */
[----:B------:R-:W-:Y:S01]  /*6a70*/  FSEL R115, R133, -INF , P2 ;  /* 0xff80000085737808 */ /* 0x000fe20001000000 */
[----:B------:R-:W-:Y:S01]  /*6a80*/  MUFU.EX2 R8, R8 ;  /* 0x0000000800087308 */ /* 0x000fe20000000800 */
[--C-:B-1----:R-:W-:Y:S01]  /*6a90*/  FFMA.FTZ R97, R116, UR5, -R98.reuse ;  /* 0x0000000574617c23 */ /* 0x102fe20008010862 */
[----:B------:R-:W1:Y:S01]  /*6aa0*/  SHFL.IDX PT, R121, R216, R148, 0x1f ;  /* 0x00001f94d8797589 */ /* 0x000e6200000e0000 */
[----:B------:R-:W-:Y:S01]  /*6ab0*/  FFMA.FTZ R98, R118, UR5, -R98 ;  /* 0x0000000576627c23 */ /* 0x000fe20008010862 */
[----:B------:R-:W-:Y:S01]  /*6ac0*/  FSEL R118, R149, -INF , P2 ;  /* 0xff80000095767808 */ /* 0x000fe20001000000 */
[----:B----4-:R-:W-:Y:S01]  /*6ad0*/  FFMA.FTZ R99, R117, UR5, -R227 ;  /* 0x0000000575637c23 */ /* 0x010fe200080108e3 */
[----:B------:R-:W-:-:S02]  /*6ae0*/  VIADD R117, R5, 0xc ;  /* 0x0000000c05757836 */ /* 0x000fc40000000000 */
[----:B------:R-:W-:Y:S01]  /*6af0*/  FFMA.FTZ R100, R119, UR5, -R227 ;  /* 0x0000000577647c23 */ /* 0x000fe200080108e3 */
[C---:B------:R-:W-:Y:S01]  /*6b00*/  VIADD R227, R5.reuse, 0x1c ;  /* 0x0000001c05e37836 */ /* 0x040fe20000000000 */
[----:B--2---:R-:W-:Y:S01]  /*6b10*/  FSEL R105, R124, -INF , P2 ;  /* 0xff8000007c697808 */ /* 0x004fe20001000000 */
[----:B------:R-:W-:Y:S01]  /*6b20*/  VIADD R149, R5, 0x10 ;  /* 0x0000001005957836 */ /* 0x000fe20000000000 */
[----:B------:R-:W2:Y:S01]  /*6b30*/  SHFL.IDX PT, R107, R218, R117, 0x1f ;  /* 0x00001f75da6b7589 */ /* 0x000ea200000e0000 */
[----:B------:R-:W-:Y:S01]  /*6b40*/  FSEL R124, R144, -INF , P2 ;  /* 0xff800000907c7808 */ /* 0x000fe20001000000 */
[--C-:B---3--:R-:W-:Y:S01]  /*6b50*/  FFMA.FTZ R109, R109, UR5, -R110.reuse ;  /* 0x000000056d6d7c23 */ /* 0x108fe2000801086e */
[----:B------:R-:W-:Y:S01]  /*6b60*/  FFMA.FTZ R110, R130, UR5, -R110 ;  /* 0x00000005826e7c23 */ /* 0x000fe2000801086e */
[----:B------:R3:W4:Y:S01]  /*6b70*/  SHFL.IDX PT, R116, R218, R227, 0x1f ;  /* 0x00001fe3da747589 */ /* 0x00072200000e0000 */
[----:B------:R-:W-:Y:S01]  /*6b80*/  FSEL R130, R139, -INF , P1 ;  /* 0xff8000008b827808 */ /* 0x000fe20000800000 */
[--C-:B------:R-:W-:Y:S01]  /*6b90*/  FFMA.FTZ R105, R105, UR5, -R106.reuse ;  /* 0x0000000569697c23 */ /* 0x100fe2000801086a */
[----:B------:R-:W-:Y:S01]  /*6ba0*/  FFMA.FTZ R106, R126, UR5, -R106 ;  /* 0x000000057e6a7c23 */ /* 0x000fe2000801086a */
[----:B------:R1:W4:Y:S01]  /*6bb0*/  SHFL.IDX PT, R125, R216, R117, 0x1f ;  /* 0x00001f75d87d7589 */ /* 0x00032200000e0000 */
[----:B------:R-:W-:Y:S01]  /*6bc0*/  FSEL R126, R141, -INF , P2 ;  /* 0xff8000008d7e7808 */ /* 0x000fe20001000000 */
[--C-:B-----5:R-:W-:Y:S01]  /*6bd0*/  FFMA.FTZ R111, R111, UR5, -R112.reuse ;  /* 0x000000056f6f7c23 */ /* 0x120fe20008010870 */
[----:B------:R-:W-:Y:S01]  /*6be0*/  FFMA.FTZ R112, R131, UR5, -R112 ;  /* 0x0000000583707c23 */ /* 0x000fe20008010870 */
[C---:B------:R-:W-:Y:S01]  /*6bf0*/  VIADD R131, R5.reuse, 0x8 ;  /* 0x0000000805837836 */ /* 0x040fe20000000000 */
[----:B------:R-:W-:Y:S01]  /*6c00*/  SHFL.IDX PT, R123, R216, R149, 0x1f ;  /* 0x00001f95d87b7589 */ /* 0x000fe200000e0000 */
[----:B---3--:R-:W-:-:S02]  /*6c10*/  VIADD R218, R5, 0x18 ;  /* 0x0000001805da7836 */ /* 0x008fc40000000000 */
[--C-:B-1----:R-:W-:Y:S01]  /*6c20*/  FFMA.FTZ R122, R122, UR5, -R121.reuse ;  /* 0x000000057a7a7c23 */ /* 0x102fe20008010879 */
[----:B------:R-:W-:Y:S01]  /*6c30*/  FFMA.FTZ R121, R147, UR5, -R121 ;  /* 0x0000000593797c23 */ /* 0x000fe20008010879 */
[----:B------:R-:W1:Y:S01]  /*6c40*/  SHFL.IDX PT, R127, R216, R131, 0x1f ;  /* 0x00001f83d87f7589 */ /* 0x000e6200000e0000 */
[----:B------:R-:W-:Y:S01]  /*6c50*/  FSEL R117, R151, -INF , P1 ;  /* 0xff80000097757808 */ /* 0x000fe20000800000 */
[----:B------:R-:W-:Y:S01]  /*6c60*/  VIADD R151, R5, 0xc ;  /* 0x0000000c05977836 */ /* 0x000fe20000000000 */
[----:B------:R-:W-:Y:S01]  /*6c70*/  MUFU.EX2 R111, R111 ;  /* 0x0000006f006f7308 */ /* 0x000fe20000000800 */
[----:B------:R-:W3:Y:S01]  /*6c80*/  SHFL.IDX PT, R119, R216, R218, 0x1f ;  /* 0x00001fdad8777589 */ /* 0x000ee200000e0000 */
[--C-:B--2---:R-:W-:Y:S01]  /*6c90*/  FFMA.FTZ R113, R113, UR5, -R107.reuse ;  /* 0x0000000571717c23 */ /* 0x104fe2000801086b */
[----:B------:R-:W-:Y:S01]  /*6ca0*/  FFMA.FTZ R108, R108, UR5, -R107 ;  /* 0x000000056c6c7c23 */ /* 0x000fe2000801086b */
[----:B------:R-:W-:Y:S02]  /*6cb0*/  WARPGROUP.DEPBAR.LE gsb0, 0x0 ;  /* 0x00008000000079c5 */ /* 0x000fe40000010000 */
[----:B------:R-:W-:-:S02]  /*6cc0*/  WARPGROUP.ARRIVE ;  /* 0x00000000000079c5 */ /* 0x000fc40000000000 */
[----:B------:R2:W-:Y:S01]  /*6cd0*/  MUFU.EX2 R107, R113 ;  /* 0x00000071006b7308 */ /* 0x0005e20000000800 */
[--C-:B----4-:R-:W-:Y:S01]  /*6ce0*/  FFMA.FTZ R115, R115, UR5, -R116.reuse ;  /* 0x0000000573737c23 */ /* 0x110fe20008010874 */
[----:B------:R-:W-:Y:S01]  /*6cf0*/  FFMA.FTZ R116, R135, UR5, -R116 ;  /* 0x0000000587747c23 */ /* 0x000fe20008010874 */
[----:B------:R-:W-:Y:S01]  /*6d00*/  FFMA.FTZ R126, R126, UR5, -R125 ;  /* 0x000000057e7e7c23 */ /* 0x000fe2000801087d */
[----:B------:R-:W4:Y:S01]  /*6d10*/  SHFL.IDX PT, R135, R216, R5, 0x1f ;  /* 0x00001f05d8877589 */ /* 0x000f2200000e0000 */
[----:B------:R-:W-:Y:S01]  /*6d20*/  HGMMA.64x128x16.F32 R24, gdesc[UR8], R24, gsb0 ;  /* 0x01e00000081879f0 */ /* 0x000fe20008000818 */
[----:B------:R-:W-:Y:S01]  /*6d30*/  R2UR UR8, R230 ;  /* 0x00000000e60872ca */ /* 0x000fe200000e0000 */
[----:B------:R-:W-:Y:S01]  /*6d40*/  UMOV UR10, UR4 ;  /* 0x00000004000a7c82 */ /* 0x000fe20008000000 */
[----:B------:R-:W-:Y:S01]  /*6d50*/  R2UR UR9, R231 ;  /* 0x00000000e70972ca */ /* 0x000fe200000e0000 */
[----:B------:R-:W-:Y:S01]  /*6d60*/  UMOV UR11, 0x40000040 ;  /* 0x40000040000b7882 */ /* 0x000fe20000000000 */
[----:B--2---:R-:W-:Y:S01]  /*6d70*/  FSEL R113, R132, -INF , P2 ;  /* 0xff80000084717808 */ /* 0x004fe20001000000 */
[----:B------:R-:W-:-:S02]  /*6d80*/  VIADD R132, R5, 0x4 ;  /* 0x0000000405847836 */ /* 0x000fc40000000000 */
[----:B------:R-:W-:Y:S01]  /*6d90*/  FFMA.FTZ R125, R143, UR5, -R125 ;  /* 0x000000058f7d7c23 */ /* 0x000fe2000801087d */
[--C-:B-1----:R-:W-:Y:S01]  /*6da0*/  FFMA.FTZ R129, R129, UR5, -R127.reuse ;  /* 0x0000000581817c23 */ /* 0x102fe2000801087f */
[----:B------:R-:W-:Y:S01]  /*6db0*/  FFMA.FTZ R127, R142, UR5, -R127 ;  /* 0x000000058e7f7c23 */ /* 0x000fe2000801087f */
[--C-:B------:R-:W-:Y:S01]  /*6dc0*/  FFMA.FTZ R113, R113, UR5, -R114.reuse ;  /* 0x0000000571717c23 */ /* 0x100fe20008010872 */
[----:B------:R-:W1:Y:S01]  /*6dd0*/  SHFL.IDX PT, R128, R216, R132, 0x1f ;  /* 0x00001f84d8807589 */ /* 0x000e6200000e0000 */
[----:B------:R-:W-:Y:S01]  /*6de0*/  FFMA.FTZ R114, R134, UR5, -R114 ;  /* 0x0000000586727c23 */ /* 0x000fe20008010872 */
[----:B------:R-:W-:Y:S01]  /*6df0*/  FSEL R134, R136, -INF , P2 ;  /* 0xff80000088867808 */ /* 0x000fe20001000000 */
[--C-:B---3--:R-:W-:Y:S01]  /*6e00*/  FFMA.FTZ R120, R120, UR5, -R119.reuse ;  /* 0x0000000578787c23 */ /* 0x108fe20008010877 */
[----:B------:R-:W-:Y:S01]  /*6e10*/  FFMA.FTZ R119, R150, UR5, -R119 ;  /* 0x0000000596777c23 */ /* 0x000fe20008010877 */
[----:B------:R-:W-:Y:S01]  /*6e20*/  VIADD R150, R5, 0x8 ;  /* 0x0000000805967836 */ /* 0x000fe20000000000 */
[----:B------:R-:W2:Y:S01]  /*6e30*/  SHFL.IDX PT, R216, R216, R227, 0x1f ;  /* 0x00001fe3d8d87589 */ /* 0x000ea200000e0000 */
[--C-:B------:R-:W-:Y:S01]  /*6e40*/  FFMA.FTZ R124, R124, UR5, -R123.reuse ;  /* 0x000000057c7c7c23 */ /* 0x100fe2000801087b */
[----:B------:R-:W-:Y:S01]  /*6e50*/  FFMA.FTZ R123, R146, UR5, -R123 ;  /* 0x00000005927b7c23 */ /* 0x000fe2000801087b */
[----:B------:R-:W-:Y:S01]  /*6e60*/  MUFU.EX2 R110, R110 ;  /* 0x0000006e006e7308 */ /* 0x000fe20000000800 */
[----:B------:R-:W-:Y:S01]  /*6e70*/  R2UR UR4, R217 ;  /* 0x00000000d90472ca */ /* 0x000fe200000e0000 */
[--C-:B----4-:R-:W-:Y:S01]  /*6e80*/  FFMA.FTZ R134, R134, UR5, -R135.reuse ;  /* 0x0000000586867c23 */ /* 0x110fe20008010887 */
[----:B------:R-:W-:-:S05]  /*6e90*/  FFMA.FTZ R135, R138, UR5, -R135 ;  /* 0x000000058a877c23 */ /* 0x000fca0008010887 */
[----:B------:R-:W3:Y:S01]  /*6ea0*/  MUFU.EX2 R18, R18 ;  /* 0x0000001200127308 */ /* 0x000ee20000000800 */
[--C-:B-1----:R-:W-:Y:S01]  /*6eb0*/  FFMA.FTZ R139, R137, UR5, -R128.reuse ;  /* 0x00000005898b7c23 */ /* 0x102fe20008010880 */
[----:B------:R-:W-:-:S06]  /*6ec0*/  FFMA.FTZ R138, R130, UR5, -R128 ;  /* 0x00000005828a7c23 */ /* 0x000fcc0008010880 */
[----:B------:R-:W1:Y:S01]  /*6ed0*/  MUFU.EX2 R20, R20 ;  /* 0x0000001400147308 */ /* 0x000e620000000800 */
[--C-:B--2---:R-:W-:Y:S01]  /*6ee0*/  FFMA.FTZ R118, R118, UR5, -R216.reuse ;  /* 0x0000000576767c23 */ /* 0x104fe200080108d8 */
[----:B------:R-:W-:Y:S01]  /*6ef0*/  FFMA.FTZ R117, R117, UR5, -R216 ;  /* 0x0000000575757c23 */ /* 0x000fe200080108d8 */
[----:B------:R-:W-:-:S05]  /*6f00*/  VIADD R216, R5, 0x4 ;  /* 0x0000000405d87836 */ /* 0x000fca0000000000 */
[----:B------:R-:W2:Y:S08]  /*6f10*/  MUFU.EX2 R105, R105 ;  /* 0x0000006900697308 */ /* 0x000eb00000000800 */
[----:B------:R-:W4:Y:S08]  /*6f20*/  MUFU.EX2 R106, R106 ;  /* 0x0000006a006a7308 */ /* 0x000f300000000800 */
[----:B------:R-:W5:Y:S08]  /*6f30*/  MUFU.EX2 R108, R108 ;  /* 0x0000006c006c7308 */ /* 0x000f700000000800 */
[----:B------:R-:W5:Y:S08]  /*6f40*/  MUFU.EX2 R109, R109 ;  /* 0x0000006d006d7308 */ /* 0x000f700000000800 */
[----:B------:R-:W5:Y:S08]  /*6f50*/  MUFU.EX2 R112, R112 ;  /* 0x0000007000707308 */ /* 0x000f700000000800 */
[----:B------:R-:W5:Y:S08]  /*6f60*/  MUFU.EX2 R113, R113 ;  /* 0x0000007100717308 */ /* 0x000f700000000800 */
[----:B------:R-:W5:Y:S08]  /*6f70*/  MUFU.EX2 R115, R115 ;  /* 0x0000007300737308 */ /* 0x000f700000000800 */
[----:B------:R-:W5:Y:S08]  /*6f80*/  MUFU.EX2 R9, R9 ;  /* 0x0000000900097308 */ /* 0x000f700000000800 */
[----:B------:R-:W5:Y:S08]  /*6f90*/  MUFU.EX2 R11, R11 ;  /* 0x0000000b000b7308 */ /* 0x000f700000000800 */
[----:B------:R-:W5:Y:S08]  /*6fa0*/  MUFU.EX2 R13, R13 ;  /* 0x0000000d000d7308 */ /* 0x000f700000000800 */
[----:B------:R-:W-:Y:S08]  /*6fb0*/  MUFU.EX2 R14, R14 ;  /* 0x0000000e000e7308 */ /* 0x000ff00000000800 */
[----:B------:R-:W5:Y:S01]  /*6fc0*/  MUFU.EX2 R15, R15 ;  /* 0x0000000f000f7308 */ /* 0x000f620000000800 */
[----:B------:R-:W-:-:S02]  /*6fd0*/  WARPGROUP.DEPBAR.LE gsb0, 0x0 ;  /* 0x00008000000079c5 */ /* 0x000fc40000010000 */
[----:B------:R-:W-:-:S05]  /*6fe0*/  WARPGROUP.ARRIVE ;  /* 0x00000000000079c5 */ /* 0x000fca0000000000 */
[----:B------:R-:W5:Y:S01]  /*6ff0*/  MUFU.EX2 R16, R16 ;  /* 0x0000001000107308 */ /* 0x000f620000000800 */
[----:B------:R-:W-:Y:S01]  /*7000*/  HGMMA.64x128x16.F32 R24, gdesc[UR8], R24, gsb0 ;  /* 0x01e00000081879f0 */ /* 0x000fe20008000818 */
[----:B------:R-:W-:Y:S01]  /*7010*/  R2UR UR8, R228 ;  /* 0x00000000e40872ca */ /* 0x000fe200000e0000 */
[----:B------:R-:W-:Y:S01]  /*7020*/  UMOV UR10, UR6 ;  /* 0x00000006000a7c82 */ /* 0x000fe20008000000 */
[----:B------:R-:W-:Y:S01]  /*7030*/  R2UR UR9, R229 ;  /* 0x00000000e50972ca */ /* 0x000fe200000e0000 */
[----:B------:R-:W-:-:S03]  /*7040*/  UMOV UR11, 0x40000040 ;  /* 0x40000040000b7882 */ /* 0x000fc60000000000 */
[----:B------:R-:W5:Y:S08]  /*7050*/  MUFU.EX2 R101, R101 ;  /* 0x0000006500657308 */ /* 0x000f700000000800 */
[----:B------:R-:W-:Y:S08]  /*7060*/  MUFU.EX2 R102, R102 ;  /* 0x0000006600667308 */ /* 0x000ff00000000800 */
[----:B------:R-:W5:Y:S08]  /*7070*/  MUFU.EX2 R103, R103 ;  /* 0x0000006700677308 */ /* 0x000f700000000800 */
        /* <DEDUP_REMOVED lines=16> */
[----:B------:R-:W-:Y:S07]  /*7180*/  HGMMA.64x128x16.F32 R24, gdesc[UR8], R24, gsb0 ;  /* 0x01e00000081879f0 */ /* 0x000fee0008000818 */
        /* <DEDUP_REMOVED lines=11> */
[----:B------:R-:W-:Y:S04]  /*7240*/  SHFL.IDX PT, R130, R223, R132, 0x1f ;  /* 0x00001f84df827589 */ /* 0x000fe800000e0000 */
[----:B------:R-:W1:Y:S04]  /*7250*/  SHFL.IDX PT, R128, R223, R5, 0x1f ;  /* 0x00001f05df807589 */ /* 0x000e6800000e0000 */
[----:B------:R-:W2:Y:S04]  /*7260*/  SHFL.IDX PT, R132, R223, R151, 0x1f ;  /* 0x00001f97df847589 */ /* 0x000ea800000e0000 */
[----:B------:R-:W-:Y:S04]  /*7270*/  SHFL.IDX PT, R136, R223, R148, 0x1f ;  /* 0x00001f94df887589 */ /* 0x000fe800000e0000 */
[----:B------:R-:W4:Y:S01]  /*7280*/  SHFL.IDX PT, R147, R223, R218, 0x1f ;  /* 0x00001fdadf937589 */ /* 0x000f2200000e0000 */
[----:B---3--:R-:W-:-:S03]  /*7290*/  FADD.FTZ R131, R28, -R137 ;  /* 0x800000891c837221 */ /* 0x008fc60000010000 */
[----:B------:R-:W3:Y:S01]  /*72a0*/  SHFL.IDX PT, R141, R226, R151, 0x1f ;  /* 0x00001f97e28d7589 */ /* 0x000ee200000e0000 */
[----:B------:R2:W5:Y:S03]  /*72b0*/  MUFU.EX2 R28, R134 ;  /* 0x00000086001c7308 */ /* 0x0005660000000800 */
[----:B------:R-:W5:Y:S01]  /*72c0*/  SHFL.IDX PT, R133, R223, R149, 0x1f ;  /* 0x00001f95df857589 */ /* 0x000f6200000e0000 */
[--C-:B-1----:R-:W-:Y:S01]  /*72d0*/  FADD.FTZ R24, R24, -R128.reuse ;  /* 0x8000008018187221 */ /* 0x102fe20000010000 */
[----:B------:R-:W-:Y:S01]  /*72e0*/  FADD.FTZ R26, R26, -R128 ;  /* 0x800000801a1a7221 */ /* 0x000fe20000010000 */
[----:B------:R-:W-:Y:S01]  /*72f0*/  FADD.FTZ R128, R25, -R130 ;  /* 0x8000008219807221 */ /* 0x000fe20000010000 */
[----:B------:R-:W-:Y:S01]  /*7300*/  FADD.FTZ R25, R30, -R137 ;  /* 0x800000891e197221 */ /* 0x000fe20000010000 */
[----:B--2---:R-:W-:Y:S01]  /*7310*/  FADD.FTZ R134, R29, -R132 ;  /* 0x800000841d867221 */ /* 0x004fe20000010000 */
[----:B------:R-:W1:Y:S01]  /*7320*/  SHFL.IDX PT, R143, R226, R150, 0x1f ;  /* 0x00001f96e28f7589 */ /* 0x000e6200000e0000 */
[----:B------:R2:W-:Y:S01]  /*7330*/  MUFU.EX2 R29, R135 ;  /* 0x00000087001d7308 */ /* 0x0005e20000000800 */
[----:B------:R-:W-:Y:S01]  /*7340*/  FADD.FTZ R130, R27, -R130 ;  /* 0x800000821b827221 */ /* 0x000fe20000010000 */
[----:B------:R-:W-:Y:S01]  /*7350*/  FADD.FTZ R27, R31, -R132 ;  /* 0x800000841f1b7221 */ /* 0x000fe20000010000 */
[----:B------:R-:W1:Y:S01]  /*7360*/  SHFL.IDX PT, R140, R226, R218, 0x1f ;  /* 0x00001fdae28c7589 */ /* 0x000e6200000e0000 */
[--C-:B----4-:R-:W-:Y:S01]  /*7370*/  FADD.FTZ R137, R36, -R147.reuse ;  /* 0x8000009324897221 */ /* 0x110fe20000010000 */
[----:B------:R-:W-:-:S03]  /*7380*/  FADD.FTZ R38, R38, -R147 ;  /* 0x8000009326267221 */ /* 0x000fc60000010000 */
[----:B------:R4:W4:Y:S01]  /*7390*/  MUFU.EX2 R30, R139 ;  /* 0x0000008b001e7308 */ /* 0x0009220000000800 */
[--C-:B--2---:R-:W-:Y:S01]  /*73a0*/  FADD.FTZ R135, R33, -R136.reuse ;  /* 0x8000008821877221 */ /* 0x104fe20000010000 */
[----:B------:R-:W-:Y:S01]  /*73b0*/  FADD.FTZ R136, R35, -R136 ;  /* 0x8000008823887221 */ /* 0x000fe20000010000 */
[----:B------:R-:W-:Y:S01]  /*73c0*/  SHFL.IDX PT, R147, R224, R151, 0x1f ;  /* 0x00001f97e0937589 */ /* 0x000fe200000e0000 */
[--C-:B---3--:R-:W-:Y:S01]  /*73d0*/  FADD.FTZ R45, R45, -R141.reuse ;  /* 0x8000008d2d2d7221 */ /* 0x108fe20000010000 */
[----:B------:R-:W-:Y:S02]  /*73e0*/  FADD.FTZ R47, R47, -R141 ;  /* 0x8000008d2f2f7221 */ /* 0x000fe40000010000 */
[----:B------:R2:W3:Y:S01]  /*73f0*/  SHFL.IDX PT, R35, R225, R151, 0x1f ;  /* 0x00001f97e1237589 */ /* 0x0004e200000e0000 */
[--C-:B-----5:R-:W-:Y:S01]  /*7400*/  FADD.FTZ R132, R32, -R133.reuse ;  /* 0x8000008520847221 */ /* 0x120fe20000010000 */
[----:B------:R-:W-:Y:S01]  /*7410*/  FADD.FTZ R133, R34, -R133 ;  /* 0x8000008522857221 */ /* 0x000fe20000010000 */
[----:B------:R-:W5:Y:S01]  /*7420*/  MUFU.EX2 R31, R138 ;  /* 0x0000008a001f7308 */ /* 0x000f620000000800 */
[----:B------:R-:W5:Y:S04]  /*7430*/  SHFL.IDX PT, R32, R226, R148, 0x1f ;  /* 0x00001f94e2207589 */ /* 0x000f6800000e0000 */
[----:B------:R-:W5:Y:S01]  /*7440*/  SHFL.IDX PT, R145, R226, R5, 0x1f ;  /* 0x00001f05e2917589 */ /* 0x000f6200000e0000 */
[--C-:B-1----:R-:W-:Y:S01]  /*7450*/  FADD.FTZ R44, R44, -R143.reuse ;  /* 0x8000008f2c2c7221 */ /* 0x102fe20000010000 */
[----:B------:R-:W-:-:S02]  /*7460*/  FADD.FTZ R46, R46, -R143 ;  /* 0x8000008f2e2e7221 */ /* 0x000fc40000010000 */
[----:B--2---:R-:W2:Y:S01]  /*7470*/  LDL R151, [R1+0x1c] ;  /* 0x00001c0001977983 */ /* 0x004ea20000100800 */
[--C-:B------:R-:W-:Y:S01]  /*7480*/  FADD.FTZ R52, R52, -R140.reuse ;  /* 0x8000008c34347221 */ /* 0x100fe20000010000 */
[----:B------:R-:W-:Y:S02]  /*7490*/  FADD.FTZ R54, R54, -R140 ;  /* 0x8000008c36367221 */ /* 0x000fe40000010000 */
[----:B------:R-:W1:Y:S04]  /*74a0*/  SHFL.IDX PT, R142, R226, R149, 0x1f ;  /* 0x00001f95e28e7589 */ /* 0x000e6800000e0000 */
[----:B----4-:R-:W4:Y:S04]  /*74b0*/  SHFL.IDX PT, R139, R225, R5, 0x1f ;  /* 0x00001f05e18b7589 */ /* 0x010f2800000e0000 */
[----:B------:R-:W4:Y:S01]  /*74c0*/  SHFL.IDX PT, R146, R223, R227, 0x1f ;  /* 0x00001fe3df927589 */ /* 0x000f2200000e0000 */
[--C-:B---3--:R-:W-:Y:S01]  /*74d0*/  FADD.FTZ R61, R61, -R35.reuse ;  /* 0x800000233d3d7221 */ /* 0x108fe20000010000 */
[----:B------:R-:W-:-:S02]  /*74e0*/  FADD.FTZ R63, R63, -R35 ;  /* 0x800000233f3f7221 */ /* 0x000fc40000010000 */
[----:B------:R-:W3:Y:S01]  /*74f0*/  SHFL.IDX PT, R141, R225, R150, 0x1f ;  /* 0x00001f96e18d7589 */ /* 0x000ee200000e0000 */
[--C-:B-----5:R-:W-:Y:S01]  /*7500*/  FADD.FTZ R49, R49, -R32.reuse ;  /* 0x8000002031317221 */ /* 0x120fe20000010000 */
[----:B------:R-:W-:Y:S01]  /*7510*/  FADD.FTZ R51, R51, -R32 ;  /* 0x8000002033337221 */ /* 0x000fe20000010000 */
[----:B------:R-:W-:Y:S01]  /*7520*/  MUFU.EX2 R35, R125 ;  /* 0x0000007d00237308 */ /* 0x000fe20000000800 */
[----:B------:R-:W-:Y:S01]  /*7530*/  SHFL.IDX PT, R143, R224, R149, 0x1f ;  /* 0x00001f95e08f7589 */ /* 0x000fe200000e0000 */
[--C-:B------:R-:W-:Y:S01]  /*7540*/  FADD.FTZ R40, R40, -R145.reuse ;  /* 0x8000009128287221 */ /* 0x100fe20000010000 */
[----:B------:R-:W-:Y:S02]  /*7550*/  FADD.FTZ R42, R42, -R145 ;  /* 0x800000912a2a7221 */ /* 0x000fe40000010000 */
[----:B------:R-:W5:Y:S03]  /*7560*/  SHFL.IDX PT, R34, R225, R216, 0x1f ;  /* 0x00001fd8e1227589 */ /* 0x000f6600000e0000 */
[----:B------:R3:W5:Y:S01]  /*7570*/  MUFU.EX2 R32, R129 ;  /* 0x0000008100207308 */ /* 0x0007620000000800 */
[--C-:B-1----:R-:W-:Y:S01]  /*7580*/  FADD.FTZ R48, R48, -R142.reuse ;  /* 0x8000008e30307221 */ /* 0x102fe20000010000 */
[----:B------:R-:W-:Y:S01]  /*7590*/  FADD.FTZ R50, R50, -R142 ;  /* 0x8000008e32327221 */ /* 0x000fe20000010000 */
[----:B------:R-:W1:Y:S01]  /*75a0*/  SHFL.IDX PT, R140, R225, R149, 0x1f ;  /* 0x00001f95e18c7589 */ /* 0x000e6200000e0000 */
[--C-:B----4-:R-:W-:Y:S01]  /*75b0*/  FADD.FTZ R56, R56, -R139.reuse ;  /* 0x8000008b38387221 */ /* 0x110fe20000010000 */
[----:B------:R-:W-:-:S02]  /*75c0*/  FADD.FTZ R58, R58, -R139 ;  /* 0x8000008b3a3a7221 */ /* 0x000fc40000010000 */
[----:B------:R-:W-:Y:S01]  /*75d0*/  SHFL.IDX PT, R142, R224, R150, 0x1f ;  /* 0x00001f96e08e7589 */ /* 0x000fe200000e0000 */
[----:B------:R-:W-:-:S03]  /*75e0*/  FADD.FTZ R37, R37, -R146 ;  /* 0x8000009225257221 */ /* 0x000fc60000010000 */
[----:B------:R-:W-:Y:S01]  /*75f0*/  SHFL.IDX PT, R144, R226, R216, 0x1f ;  /* 0x00001fd8e2907589 */ /* 0x000fe200000e0000 */
[----:B------:R-:W-:Y:S01]  /*7600*/  FMUL.FTZ R25, R10, R25 ;  /* 0x000000190a197220 */ /* 0x000fe20000410000 */
[--C-:B---3--:R-:W-:Y:S01]  /*7610*/  FADD.FTZ R60, R60, -R141.reuse ;  /* 0x8000008d3c3c7221 */ /* 0x108fe20000010000 */
[----:B------:R-:W-:Y:S01]  /*7620*/  FADD.FTZ R62, R62, -R141 ;  /* 0x8000008d3e3e7221 */ /* 0x000fe20000010000 */
[----:B------:R-:W-:Y:S01]  /*7630*/  SHFL.IDX PT, R129, R224, R5, 0x1f ;  /* 0x00001f05e0817589 */ /* 0x000fe200000e0000 */
[----:B------:R-:W-:Y:S01]  /*7640*/  FMUL.FTZ R27, R12, R27 ;  /* 0x0000001b0c1b7220 */ /* 0x000fe20000410000 */
[----:B------:R-:W-:Y:S01]  /*7650*/  FMUL.FTZ R26, R7, R26 ;  /* 0x0000001a071a7220 */ /* 0x000fe20000410000 */
[----:B------:R-:W-:Y:S01]  /*7660*/  MUFU.EX2 R123, R123 ;  /* 0x0000007b007b7308 */ /* 0x000fe20000000800 */
[----:B------:R-:W-:Y:S01]  /*7670*/  SHFL.IDX PT, R139, R224, R216, 0x1f ;  /* 0x00001fd8e08b7589 */ /* 0x000fe200000e0000 */
[----:B------:R-:W-:Y:S01]  /*7680*/  FADD.FTZ R39, R39, -R146 ;  /* 0x8000009227277221 */ /* 0x000fe20000010000 */
[--C-:B-----5:R-:W-:Y:S01]  /*7690*/  FADD.FTZ R57, R57, -R34.reuse ;  /* 0x8000002239397221 */ /* 0x120fe20000010000 */
[----:B------:R-:W-:Y:S01]  /*76a0*/  FADD.FTZ R59, R59, -R34 ;  /* 0x800000223b3b7221 */ /* 0x000fe20000010000 */
[----:B------:R-:W-:Y:S04]  /*76b0*/  SHFL.IDX PT, R145, R224, R148, 0x1f ;  /* 0x00001f94e0917589 */ /* 0x000fe800000e0000 */
[----:B------:R-:W-:Y:S04]  /*76c0*/  SHFL.IDX PT, R149, R224, R218, 0x1f ;  /* 0x00001fdae0957589 */ /* 0x000fe800000e0000 */
[----:B------:R-:W3:Y:S04]  /*76d0*/  SHFL.IDX PT, R33, R226, R227, 0x1f ;  /* 0x00001fe3e2217589 */ /* 0x000ee800000e0000 */
[----:B------:R-:W4:Y:S04]  /*76e0*/  SHFL.IDX PT, R138, R225, R148, 0x1f ;  /* 0x00001f94e18a7589 */ /* 0x000f2800000e0000 */
[----:B------:R-:W5:Y:S01]  /*76f0*/  SHFL.IDX PT, R36, R225, R218, 0x1f ;  /* 0x00001fdae1247589 */ /* 0x000f6200000e0000 */
[----:B------:R-:W-:Y:S01]  /*7700*/  FADD.FTZ R141, R80, -R143 ;  /* 0x8000008f508d7221 */ /* 0x000fe20000010000 */
[----:B------:R5:W5:Y:S01]  /*7710*/  MUFU.EX2 R34, R126 ;  /* 0x0000007e00227308 */ /* 0x000b620000000800 */
[----:B------:R-:W-:Y:S01]  /*7720*/  FMUL.FTZ R37, R19, R37 ;  /* 0x0000002513257220 */ /* 0x000fe20000410000 */
[----:B------:R-:W5:Y:S01]  /*7730*/  SHFL.IDX PT, R224, R224, R227, 0x1f ;  /* 0x00001fe3e0e07589 */ /* 0x000f6200000e0000 */
[--C-:B-1----:R-:W-:Y:S01]  /*7740*/  FADD.FTZ R66, R66, -R140.reuse ;  /* 0x8000008c42427221 */ /* 0x102fe20000010000 */
[----:B------:R-:W-:-:S04]  /*7750*/  FADD.FTZ R64, R64, -R140 ;  /* 0x8000008c40407221 */ /* 0x000fc80000010000 */
[----:B------:R-:W-:Y:S01]  /*7760*/  MUFU.EX2 R122, R122 ;  /* 0x0000007a007a7308 */ /* 0x000fe20000000800 */
[----:B------:R-:W1:Y:S01]  /*7770*/  SHFL.IDX PT, R225, R225, R227, 0x1f ;  /* 0x00001fe3e1e17589 */ /* 0x000e6200000e0000 */
[----:B------:R-:W-:Y:S01]  /*7780*/  FADD.FTZ R143, R82, -R143 ;  /* 0x8000008f528f7221 */ /* 0x000fe20000010000 */
[----:B------:R-:W-:-:S05]  /*7790*/  FMUL.FTZ R82, R17, R137 ;  /* 0x0000008911527220 */ /* 0x000fca0000410000 */
[----:B------:R-:W-:Y:S01]  /*77a0*/  MUFU.EX2 R121, R121 ;  /* 0x0000007900797308 */ /* 0x000fe20000000800 */
[--C-:B---3--:R-:W-:Y:S01]  /*77b0*/  FADD.FTZ R53, R53, -R33.reuse ;  /* 0x8000002135357221 */ /* 0x108fe20000010000 */
[----:B------:R-:W-:Y:S01]  /*77c0*/  FADD.FTZ R55, R55, -R33 ;  /* 0x8000002137377221 */ /* 0x000fe20000010000 */
[--C-:B----4-:R-:W-:Y:S01]  /*77d0*/  FADD.FTZ R125, R67, -R138.reuse ;  /* 0x8000008a437d7221 */ /* 0x110fe20000010000 */
[----:B------:R-:W-:Y:S01]  /*77e0*/  FADD.FTZ R65, R65, -R138 ;  /* 0x8000008a41417221 */ /* 0x000fe20000010000 */
[----:B------:R-:W-:Y:S01]  /*77f0*/  F2FP.F16.F32.PACK_AB R82, R37, R82 ;  /* 0x000000522552723e */ /* 0x000fe200000000ff */
[--C-:B-----5:R-:W-:Y:S01]  /*7800*/  FADD.FTZ R126, R68, -R36.reuse ;  /* 0x80000024447e7221 */ /* 0x120fe20000010000 */
[----:B------:R-:W-:Y:S01]  /*7810*/  FADD.FTZ R67, R70, -R36 ;  /* 0x8000002446437221 */ /* 0x000fe20000010000 */
[----:B------:R3:W4:Y:S01]  /*7820*/  MUFU.EX2 R33, R127 ;  /* 0x0000007f00217308 */ /* 0x0007220000000800 */
[----:B------:R-:W-:Y:S01]  /*7830*/  FMUL.FTZ R38, R18, R38 ;  /* 0x0000002612267220 */ /* 0x000fe20000410000 */
[--C-:B------:R-:W-:Y:S01]  /*7840*/  FADD.FTZ R150, R85, -R224.reuse ;  /* 0x800000e055967221 */ /* 0x100fe20000010000 */
[----:B------:R-:W-:Y:S01]  /*7850*/  FMUL.FTZ R85, R8, R130 ;  /* 0x0000008208557220 */ /* 0x000fe20000410000 */
[----:B------:R-:W-:Y:S01]  /*7860*/  FADD.FTZ R224, R87, -R224 ;  /* 0x800000e057e07221 */ /* 0x000fe20000010000 */
[----:B------:R-:W-:-:S03]  /*7870*/  F2FP.F16.F32.PACK_AB R87, R27, R25 ;  /* 0x000000191b57723e */ /* 0x000fc600000000ff */
[----:B------:R-:W-:Y:S01]  /*7880*/  MUFU.EX2 R120, R120 ;  /* 0x0000007800787308 */ /* 0x000fe20000000800 */
[----:B-1----:R-:W-:Y:S01]  /*7890*/  FADD.FTZ R70, R69, -R225 ;  /* 0x800000e145467221 */ /* 0x002fe20000010000 */
[----:B------:R-:W-:Y:S01]  /*78a0*/  FMUL.FTZ R25, R111, R65 ;  /* 0x000000416f197220 */ /* 0x000fe20000410000 */
[----:B------:R-:W-:Y:S01]  /*78b0*/  F2FP.F16.F32.PACK_AB R85, R85, R26 ;  /* 0x0000001a5555723e */ /* 0x000fe200000000ff */
[----:B------:R-:W-:-:S04]  /*78c0*/  FMUL.FTZ R65, R110, R66 ;  /* 0x000000426e417220 */ /* 0x000fc80000410000 */
[----:B------:R-:W-:Y:S01]  /*78d0*/  MUFU.EX2 R119, R119 ;  /* 0x0000007700777308 */ /* 0x000fe20000000800 */
[----:B------:R-:W-:Y:S01]  /*78e0*/  FMUL.FTZ R39, R20, R39 ;  /* 0x0000002714277220 */ /* 0x000fe20000410000 */
[----:B------:R-:W-:Y:S01]  /*78f0*/  FMUL.FTZ R60, R105, R60 ;  /* 0x0000003c693c7220 */ /* 0x000fe20000410000 */
[----:B------:R-:W-:-:S05]  /*7900*/  FMUL.FTZ R61, R107, R61 ;  /* 0x0000003d6b3d7220 */ /* 0x000fca0000410000 */
[----:B------:R-:W-:Y:S01]  /*7910*/  MUFU.EX2 R118, R118 ;  /* 0x0000007600767308 */ /* 0x000fe20000000800 */
[----:B------:R-:W-:Y:S01]  /*7920*/  FMUL.FTZ R62, R106, R62 ;  /* 0x0000003e6a3e7220 */ /* 0x000fe20000410000 */
[----:B------:R-:W-:Y:S01]  /*7930*/  FMUL.FTZ R63, R108, R63 ;  /* 0x0000003f6c3f7220 */ /* 0x000fe20000410000 */
[----:B------:R-:W-:Y:S01]  /*7940*/  FMUL.FTZ R64, R109, R64 ;  /* 0x000000406d407220 */ /* 0x000fe20000410000 */
[--C-:B------:R-:W-:Y:S01]  /*7950*/  FADD.FTZ R41, R41, -R144.reuse ;  /* 0x8000009029297221 */ /* 0x100fe20000010000 */
[----:B------:R-:W-:-:S03]  /*7960*/  FADD.FTZ R43, R43, -R144 ;  /* 0x800000902b2b7221 */ /* 0x000fc60000010000 */
[----:B------:R1:W5:Y:S01]  /*7970*/  MUFU.EX2 R36, R124 ;  /* 0x0000007c00247308 */ /* 0x0003620000000800 */
[----:B------:R-:W-:Y:S01]  /*7980*/  FMUL.FTZ R26, R112, R125 ;  /* 0x0000007d701a7220 */ /* 0x000fe20000410000 */
[----:B------:R-:W-:Y:S01]  /*7990*/  FMUL.FTZ R66, R113, R126 ;  /* 0x0000007e71427220 */ /* 0x000fe20000410000 */
[----:B------:R-:W-:-:S05]  /*79a0*/  FMUL.FTZ R27, R115, R70 ;  /* 0x00000046731b7220 */ /* 0x000fca0000410000 */
[----:B------:R-:W5:Y:S01]  /*79b0*/  MUFU.EX2 R37, R117 ;  /* 0x0000007500257308 */ /* 0x000f620000000800 */
[----:B---3--:R-:W-:Y:S01]  /*79c0*/  FADD.FTZ R127, R72, -R129 ;  /* 0x80000081487f7221 */ /* 0x008fe20000010000 */
[----:B------:R-:W-:Y:S01]  /*79d0*/  FADD.FTZ R138, R73, -R139 ;  /* 0x8000008b498a7221 */ /* 0x000fe20000010000 */
[----:B------:R-:W-:Y:S01]  /*79e0*/  FADD.FTZ R129, R74, -R129 ;  /* 0x800000814a817221 */ /* 0x000fe20000010000 */
[----:B------:R-:W-:Y:S01]  /*79f0*/  FADD.FTZ R139, R75, -R139 ;  /* 0x8000008b4b8b7221 */ /* 0x000fe20000010000 */
[--C-:B------:R-:W-:Y:S01]  /*7a00*/  FADD.FTZ R140, R76, -R142.reuse ;  /* 0x8000008e4c8c7221 */ /* 0x100fe20000010000 */
[----:B------:R-:W-:Y:S01]  /*7a10*/  FADD.FTZ R146, R77, -R147 ;  /* 0x800000934d927221 */ /* 0x000fe20000010000 */
[----:B------:R-:W-:Y:S01]  /*7a20*/  FADD.FTZ R144, R81, -R145 ;  /* 0x8000009151907221 */ /* 0x000fe20000010000 */
[----:B------:R-:W-:Y:S01]  /*7a30*/  FADD.FTZ R148, R84, -R149 ;  /* 0x8000009554947221 */ /* 0x000fe20000010000 */
[----:B-1----:R-:W-:Y:S01]  /*7a40*/  FADD.FTZ R124, R71, -R225 ;  /* 0x800000e1477c7221 */ /* 0x002fe20000010000 */
[----:B------:R-:W-:Y:S01]  /*7a50*/  FADD.FTZ R145, R83, -R145 ;  /* 0x8000009153917221 */ /* 0x000fe20000010000 */
[----:B------:R-:W-:Y:S01]  /*7a60*/  FADD.FTZ R149, R86, -R149 ;  /* 0x8000009556957221 */ /* 0x000fe20000010000 */
        /* <DEDUP_REMOVED lines=47> */
[----:B----4-:R-:W-:Y:S01]  /*7d60*/  FMUL.FTZ R63, R33, R142 ;  /* 0x0000008e213f7220 */ /* 0x010fe20000410000 */
[----:B------:R-:W-:Y:S01]  /*7d70*/  F2FP.F16.F32.PACK_AB R81, R136, R81 ;  /* 0x000000518851723e */ /* 0x000fe200000000ff */
[----:B------:R-:W-:Y:S01]  /*7d80*/  FMUL.FTZ R38, R35, R147 ;  /* 0x0000009323267220 */ /* 0x000fe20000410000 */
[----:B------:R-:W-:Y:S01]  /*7d90*/  F2FP.F16.F32.PACK_AB R68, R57, R56 ;  /* 0x000000383944723e */ /* 0x000fe200000000ff */
[----:B-----5:R-:W-:Y:S01]  /*7da0*/  FMUL.FTZ R56, R36, R141 ;  /* 0x0000008d24387220 */ /* 0x020fe20000410000 */
        /* <DEDUP_REMOVED lines=22> */
[----:B------:R-:W-:Y:S01]  /*7f10*/  UMOV UR6, UR4 ;  /* 0x0000000400067c82 */ /* 0x000fe20008000000 */
[----:B------:R-:W-:Y:S01]  /*7f20*/  F2FP.F16.F32.PACK_AB R57, R26, R57 ;  /* 0x000000391a39723e */ /* 0x000fe200000000ff */
[----:B------:R-:W-:Y:S01]  /*7f30*/  UMOV UR7, 0x40000040 ;  /* 0x4000004000077882 */ /* 0x000fe20000000000 */
[----:B------:R-:W-:Y:S01]  /*7f40*/  F2FP.F16.F32.PACK_AB R58, R27, R58 ;  /* 0x0000003a1b3a723e */ /* 0x000fe200000000ff */
[----:B------:R-:W3:Y:S01]  /*7f50*/  LDL R38, [R1+0x30] ;  /* 0x0000300001267983 */ /* 0x000ee20000100800 */
[----:B------:R-:W-:Y:S02]  /*7f60*/  F2FP.F16.F32.PACK_AB R59, R224, R59 ;  /* 0x0000003be03b723e */ /* 0x000fe400000000ff */
[----:B------:R-:W-:Y:S02]  /*7f70*/  F2FP.F16.F32.PACK_AB R24, R221, R219 ;  /* 0x000000dbdd18723e */ /* 0x000fe400000000ff */
[----:B------:R-:W-:-:S02]  /*7f80*/  F2FP.F16.F32.PACK_AB R25, R8, R7 ;  /* 0x000000070819723e */ /* 0x000fc400000000ff */
[----:B------:R-:W-:Y:S02]  /*7f90*/  F2FP.F16.F32.PACK_AB R26, R11, R9 ;  /* 0x000000090b1a723e */ /* 0x000fe400000000ff */
[----:B------:R-:W-:Y:S01]  /*7fa0*/  F2FP.F16.F32.PACK_AB R27, R12, R10 ;  /* 0x0000000a0c1b723e */ /* 0x000fe200000000ff */
[----:B--2---:R-:W-:-:S04]  /*7fb0*/  IMAD R39, R0, 0x4000, R151 ;  /* 0x0000400000277824 */ /* 0x004fc800078e0297 */
[----:B------:R-:W-:-:S05]  /*7fc0*/  IMAD R39, R39, 0x2, R222 ;  /* 0x0000000227277824 */ /* 0x000fca00078e02de */
[----:B------:R-:W-:Y:S04]  /*7fd0*/  STSM.16.MT88.4 [R39+0x20c00], R84 ;  /* 0x020c005427007844 */ /* 0x000fe80000004200 */
[----:B------:R-:W-:Y:S04]  /*7fe0*/  STSM.16.MT88.4 [R39+0x21400], R80 ;  /* 0x0214005027007844 */ /* 0x000fe80000004200 */
[----:B------:R-:W-:Y:S04]  /*7ff0*/  STSM.16.MT88.4 [R39+0x21c00], R76 ;  /* 0x021c004c27007844 */ /* 0x000fe80000004200 */
[----:B------:R-:W-:Y:S04]  /*8000*/  STSM.16.MT88.4 [R39+0x22400], R72 ;  /* 0x0224004827007844 */ /* 0x000fe80000004200 */
[----:B------:R-:W-:Y:S04]  /*8010*/  STSM.16.MT88.4 [R39+0x22c00], R68 ;  /* 0x022c004427007844 */ /* 0x000fe80000004200 */
[----:B------:R-:W-:Y:S04]  /*8020*/  STSM.16.MT88.4 [R39+0x23400], R64 ;  /* 0x0234004027007844 */ /* 0x000fe80000004200 */
[----:B------:R-:W-:Y:S04]  /*8030*/  STSM.16.MT88.4 [R39+0x23c00], R60 ;  /* 0x023c003c27007844 */ /* 0x000fe80000004200 */
[----:B------:R1:W-:Y:S01]  /*8040*/  STSM.16.MT88.4 [R39+0x24400], R56 ;  /* 0x0244003827007844 */ /* 0x0003e20000004200 */
        /* <DEDUP_REMOVED lines=40> */
[----:B------:R-:W-:Y:S01]  /*82d0*/  F2FP.F16.F32.PACK_AB R28, R30, R28 ;  /* 0x0000001c1e1c723e */ /* 0x000fe200000000ff */
[----:B------:R-:W-:Y:S02]  /*82e0*/  WARPGROUP.DEPBAR.LE gsb0, 0x0 ;  /* 0x00008000000079c5 */ /* 0x000fe40000010000 */
[----:B------:R-:W-:Y:S02]  /*82f0*/  F2FP.F16.F32.PACK_AB R24, R111, R109 ;  /* 0x0000006d6f18723e */ /* 0x000fe400000000ff */
[----:B------:R-:W-:Y:S02]  /*8300*/  F2FP.F16.F32.PACK_AB R25, R112, R110 ;  /* 0x0000006e7019723e */ /* 0x000fe400000000ff */
[----:B------:R-:W-:-:S02]  /*8310*/  F2FP.F16.F32.PACK_AB R26, R115, R113 ;  /* 0x00000071731a723e */ /* 0x000fc400000000ff */
[----:B------:R-:W-:-:S04]  /*8320*/  F2FP.F16.F32.PACK_AB R27, R116, R114 ;  /* 0x00000072741b723e */ /* 0x000fc800000000ff */
[----:B------:R-:W-:-:S06]  /*8330*/  WARPGROUP.ARRIVE ;  /* 0x00000000000079c5 */ /* 0x000fcc0000000000 */
[----:B------:R-:W-:Y:S01]  /*8340*/  HGMMA.64x64x16.F32 R184, R24, gdesc[UR4].tnspB, R184, gsb0 ;  /* 0x40e0000418b87df0 */ /* 0x000fe200080008b8 */
[----:B------:R-:W-:Y:S01]  /*8350*/  F2FP.F16.F32.PACK_AB R29, R31, R29 ;  /* 0x0000001d1f1d723e */ /* 0x000fe200000000ff */
[----:B------:R-:W-:Y:S01]  /*8360*/  UIADD3 UR6, UR4, 0x300, URZ ;  /* 0x0000030004067890 */ /* 0x000fe2000fffe03f */
[----:B------:R-:W-:Y:S02]  /*8370*/  F2FP.F16.F32.PACK_AB R30, R34, R32 ;  /* 0x00000020221e723e */ /* 0x000fe400000000ff */
[----:B------:R-:W-:Y:S01]  /*8380*/  F2FP.F16.F32.PACK_AB R31, R35, R33 ;  /* 0x00000021231f723e */ /* 0x000fe200000000ff */
[----:B------:R-:W-:Y:S01]  /*8390*/  UMOV UR7, 0x40000040 ;  /* 0x4000004000077882 */ /* 0x000fe20000000000 */
[----:B------:R-:W-:Y:S01]  /*83a0*/  F2FP.F16.F32.PACK_AB R116, R122, R36 ;  /* 0x000000247a74723e */ /* 0x000fe200000000ff */
[----:B------:R-:W-:Y:S02]  /*83b0*/  WARPGROUP.DEPBAR.LE gsb0, 0x0 ;  /* 0x00008000000079c5 */ /* 0x000fe40000010000 */
[----:B------:R-:W-:-:S06]  /*83c0*/  WARPGROUP.ARRIVE ;  /* 0x00000000000079c5 */ /* 0x000fcc0000000000 */
[----:B------:R-:W-:Y:S01]  /*83d0*/  HGMMA.64x64x16.F32 R184, R28, gdesc[UR4].tnspB, R184, gsb0 ;  /* 0x40e000041cb87df0 */ /* 0x000fe200080008b8 */
[----:B------:R-:W-:Y:S01]  /*83e0*/  F2FP.F16.F32.PACK_AB R117, R121, R123 ;  /* 0x0000007b7975723e */ /* 0x000fe200000000ff */
[----:B------:R-:W-:Y:S01]  /*83f0*/  UIADD3 UR6, UR4, 0x380, URZ ;  /* 0x0000038004067890 */ /* 0x000fe2000fffe03f */
[----:B------:R-:W-:Y:S02]  /*8400*/  F2FP.F16.F32.PACK_AB R118, R118, R120 ;  /* 0x000000787676723e */ /* 0x000fe400000000ff */
[----:B------:R-:W-:Y:S01]  /*8410*/  F2FP.F16.F32.PACK_AB R119, R37, R119 ;  /* 0x000000772577723e */ /* 0x000fe200000000ff */
[----:B------:R-:W-:Y:S01]  /*8420*/  UMOV UR7, 0x40000040 ;  /* 0x4000004000077882 */ /* 0x000fe20000000000 */
[----:B------:R-:W-:Y:S02]  /*8430*/  WARPGROUP.DEPBAR.LE gsb0, 0x0 ;  /* 0x00008000000079c5 */ /* 0x000fe40000010000 */
[----:B------:R-:W-:-:S06]  /*8440*/  WARPGROUP.ARRIVE ;  /* 0x00000000000079c5 */ /* 0x000fcc0000000000 */
[----:B------:R-:W-:Y:S01]  /*8450*/  HGMMA.64x64x16.F32 R184, R116, gdesc[UR4].tnspB, R184, gsb0 ;  /* 0x40e0000474b87df0 */ /* 0x000fe200080008b8 */
[----:B------:R-:W-:Y:S01]  /*8460*/  R2UR UR5, R222 ;  /* 0x00000000de0572ca */ /* 0x000fe200000e0000 */
[----:B---3--:R-:W-:-:S05]  /*8470*/  IMAD R7, R0, 0x800, R38 ;  /* 0x0000080000077824 */ /* 0x008fca00078e0226 */
[----:B------:R-:W-:-:S07]  /*8480*/  R2UR UR8, R7 ;  /* 0x00000000070872ca */ /* 0x000fce00000e0000 */
[----:B------:R-:W-:-:S04]  /*8490*/  USHF.R.U32.HI UR5, URZ, 0x4, UR5 ;  /* 0x000000043f057899 */ /* 0x000fc80008011605 */
[----:B------:R-:W-:Y:S02]  /*84a0*/  ULOP3.LUT UR9, UR5, 0x3fff, URZ, 0xc0, !UPT ;  /* 0x00003fff05097892 */ /* 0x000fe4000f8ec03f */
[----:B------:R-:W-:Y:S01]  /*84b0*/  UMOV UR4, UR8 ;  /* 0x0000000800047c82 */ /* 0x000fe20008000000 */
[----:B------:R-:W-:Y:S01]  /*84c0*/  UMOV UR5, 0x40000040 ;  /* 0x4000004000057882 */ /* 0x000fe20000000000 */
[----:B------:R-:W-:-:S03]  /*84d0*/  UMOV UR7, 0x40000040 ;  /* 0x4000004000077882 */ /* 0x000fc60000000000 */
[----:B------:R-:W-:Y:S01]  /*84e0*/  UMOV UR6, UR9 ;  /* 0x0000000900067c82 */ /* 0x000fe20008000000 */
        /* <DEDUP_REMOVED lines=58> */
.L_x_1076:
[----:B------:R-:W-:Y:S01]  /*8890*/  IMAD R220, R0, 0x400, R220 ;  /* 0x0000040000dc7824 */ /* 0x000fe200078e02dc */
[----:B------:R-:W-:Y:S01]  /*88a0*/  UMOV UR7, 0x40000040 ;  /* 0x4000004000077882 */ /* 0x000fe20000000000 */
[----:B------:R-:W-:Y:S01]  /*88b0*/  VIADD R7, R6, 0x30c40 ;  /* 0x00030c4006077836 */ /* 0x000fe20000000000 */
[----:B------:R-:W1:Y:S02]  /*88c0*/  S2R R8, SR_TID.X ;  /* 0x0000000000087919 */ /* 0x000e640000002100 */
[----:B------:R-:W-:Y:S02]  /*88d0*/  R2UR UR4, R220 ;  /* 0x00000000dc0472ca */ /* 0x000fe400000e0000 */
[----:B------:R-:W-:-:S04]  /*88e0*/  PRMT R7, RZ, 0x654, R7 ;  /* 0x00000654ff077816 */ /* 0x000fc80000000007 */
[----:B------:R2:W-:Y:S01]  /*88f0*/  SYNCS.ARRIVE.TRANS64.RED.A1T0 RZ, [R7+URZ], RZ ;  /* 0x000000ff07ff79a7 */ /* 0x0005e2000810043f */
[----:B------:R-:W-:-:S06]  /*8900*/  WARPGROUP.ARRIVE ;  /* 0x00000000000079c5 */ /* 0x000fcc0000000000 */
[----:B------:R-:W-:Y:S02]  /*8910*/  UMOV UR6, UR4 ;  /* 0x0000000400067c82 */ /* 0x000fe40008000000 */
[----:B------:R-:W-:Y:S01]  /*8920*/  HGMMA.64x64x16.F32 R152, R84, gdesc[UR4].tnspB, R152, gsb0 ;  /* 0x40e0000454987df0 */ /* 0x000fe20008000898 */
[----:B------:R-:W-:Y:S01]  /*8930*/  UIADD3 UR6, UR4, 0x80, URZ ;  /* 0x0000008004067890 */ /* 0x000fe2000fffe03f */
[----:B------:R-:W-:Y:S01]  /*8940*/  UMOV UR7, 0x40000040 ;  /* 0x4000004000077882 */ /* 0x000fe20000000000 */
[----:B-1----:R-:W-:-:S05]  /*8950*/  SHF.R.U32.HI R8, RZ, 0x7, R8 ;  /* 0x00000007ff087819 */ /* 0x002fca0000011608 */
[----:B------:R-:W-:Y:S01]  /*8960*/  VIADD R8, R8, 0x9 ;  /* 0x0000000908087836 */ /* 0x000fe20000000000 */
        /* <DEDUP_REMOVED lines=36> */
[----:B-1----:R-:W1:Y:S01]  /*8bb0*/  S2R R8, SR_TID.X ;  /* 0x0000000000087919 */ /* 0x002e620000002100 */
[----:B------:R2:W-:Y:S04]  /*8bc0*/  STS.128 [R2+0x8000], R24 ;  /* 0x0080001802007388 */ /* 0x0005e80000000c00 */
[----:B------:R2:W-:Y:S04]  /*8bd0*/  STS.128 [R2+0x8800], R28 ;  /* 0x0088001c02007388 */ /* 0x0005e80000000c00 */
[----:B------:R2:W-:Y:S04]  /*8be0*/  STS.128 [R2+0x9000], R32 ;  /* 0x0090002002007388 */ /* 0x0005e80000000c00 */
[----:B------:R2:W-:Y:S04]  /*8bf0*/  STS.128 [R2+0x9800], R36 ;  /* 0x0098002402007388 */ /* 0x0005e80000000c00 */
[----:B------:R2:W-:Y:S01]  /*8c00*/  STS.128 [R2+0xa000], R40 ;  /* 0x00a0002802007388 */ /* 0x0005e20000000c00 */
[----:B-1----:R-:W-:-:S03]  /*8c10*/  SHF.R.U32.HI R8, RZ, 0x7, R8 ;  /* 0x00000007ff087819 */ /* 0x002fc60000011608 */
[----:B------:R2:W-:Y:S02]  /*8c20*/  STS.128 [R2+0xa800], R44 ;  /* 0x00a8002c02007388 */ /* 0x0005e40000000c00 */
[----:B------:R-:W-:Y:S02]  /*8c30*/  VIADD R8, R8, 0xc ;  /* 0x0000000c08087836 */ /* 0x000fe40000000000 */
        /* <DEDUP_REMOVED lines=8> */
[----:B-1----:R2:W-:Y:S06]  /*8cc0*/  BAR.ARV R8, 0xa0 ;  /* 0x000280080000751d */ /* 0x0025ec0000002000 */
[----:B------:R-:W-:Y:S05]  /*8cd0*/  @!P0 BRA `(.L_x_1077) ;  /* 0x0000000000048947 */ /* 0x000fea0003800000 */
[----:B------:R-:W-:Y:S01]  /*8ce0*/  BPT.TRAP 0x1 ;  /* 0x000000040000795c */ /* 0x000fe20000300000 */
.L_x_1077:
[----:B--2---:R-:W2:Y:S01]  /*8cf0*/  LDL R7, [R1+0x18] ;  /* 0x0000180001077983 */ /* 0x004ea20000100800 */
[----:B------:R-:W-:Y:S01]  /*8d00*/  UIADD3 UR38, UR38, 0x1, URZ ;  /* 0x0000000126267890 */ /* 0x000fe2000fffe03f */
[----:B------:R-:W-:Y:S02]  /*8d10*/  VIADD R0, R0, 0x1 ;  /* 0x0000000100007836 */ /* 0x000fe40000000000 */
[----:B------:R-:W-:-:S03]  /*8d20*/  VIADD R6, R6, 0x30c20 ;  /* 0x00030c2006067836 */ /* 0x000fc60000000000 */
[C---:B------:R-:W-:Y:S02]  /*8d30*/  ISETP.NE.AND P0, PT, R0.reuse, 0x2, PT ;  /* 0x000000020000780c */ /* 0x040fe40003f05270 */
[----:B------:R-:W-:Y:S02]  /*8d40*/  PRMT R6, RZ, 0x654, R6 ;  /* 0x00000654ff067816 */ /* 0x000fe40000000006 */
[----:B------:R-:W-:Y:S02]  /*8d50*/  SEL R0, R0, RZ, P0 ;  /* 0x000000ff00007207 */ /* 0x000fe40000000000 */
[----:B------:R3:W-:Y:S01]  /*8d60*/  SYNCS.ARRIVE.TRANS64.RED.A1T0 RZ, [R6+URZ], RZ ;  /* 0x000000ff06ff79a7 */ /* 0x0007e2000810043f */
[----:B--2---:R-:W-:Y:S02]  /*8d70*/  ISETP.LE.AND P1, PT, R7, UR38, PT ;  /* 0x0000002607007c0c */ /* 0x004fe4000bf23270 */
[----:B------:R-:W-:-:S04]  /*8d80*/  SEL R7, RZ, 0x1, P0 ;  /* 0x00000001ff077807 */ /* 0x000fc80000000000 */
[----:B------:R-:W-:-:S07]  /*8d90*/  LOP3.LUT R4, R4, R7, RZ, 0x3c, !PT ;  /* 0x0000000704047212 */ /* 0x000fce00078e3cff */
[----:B---3--:R-:W-:Y:S05]  /*8da0*/  @!P1 BRA `(.L_x_1078) ;  /* 0xffffffcc00789947 */ /* 0x008fea000383ffff */
.L_x_1067:
[----:B------:R-:W-:-:S06]  /*8db0*/  UISETP.GE.AND UP0, UPT, UR38, UR37, UPT ;  /* 0x000000252600728c */ /* 0x000fcc000bf06270 */
[----:B------:R-:W-:-:S13]  /*8dc0*/  PLOP3.LUT P0, PT, PT, PT, UP0, 0x80, 0x0 ;  /* 0x000000000000781c */ /* 0x000fda0003f0f008 */
[----:B------:R-:W-:Y:S05]  /*8dd0*/  @P0 BRA `(.L_x_1079) ;  /* 0x0000004000bc0947 */ /* 0x000fea0003800000 */
[----:B------:R-:W2:Y:S01]  /*8de0*/  LDL.LU R9, [R1+0x38] ;  /* 0x0000380001097983 */ /* 0x000ea20000300800 */
[----:B------:R-:W1:Y:S03]  /*8df0*/  LDC R20, c[0x0][0x290] ;  /* 0x0000a400ff147b82 */ /* 0x000e660000000800 */
[----:B------:R-:W3:Y:S04]  /*8e00*/  LDL R14, [R1+0x34] ;  /* 0x00003400010e7983 */ /* 0x000ee80000100800 */
[----:B------:R-:W3:Y:S01]  /*8e10*/  LDL.LU R13, [R1+0x3c] ;  /* 0x00003c00010d7983 */ /* 0x000ee20000300800 */
[----:B------:R-:W-:Y:S02]  /*8e20*/  IMAD R233, R233, 0x2000, R222 ;  /* 0x00002000e9e97824 */ /* 0x000fe400078e02de */
[----:B------:R-:W-:Y:S01]  /*8e30*/  IMAD.MOV.U32 R237, RZ, RZ, 0x40000040 ;  /* 0x40000040ffed7424 */ /* 0x000fe200078e00ff */
[----:B------:R-:W4:Y:S01]  /*8e40*/  S2R R5, SR_TID.X ;  /* 0x0000000000057919 */ /* 0x000f220000002100 */
[----:B------:R-:W-:-:S02]  /*8e50*/  IMAD.MOV.U32 R235, RZ, RZ, 0x40000040 ;  /* 0x40000040ffeb7424 */ /* 0x000fc400078e00ff */
[----:B------:R-:W-:Y:S01]  /*8e60*/  IMAD.MOV.U32 R231, RZ, RZ, 0x40000040 ;  /* 0x40000040ffe77424 */ /* 0x000fe200078e00ff */
[----:B------:R-:W5:Y:S01]  /*8e70*/  S2R R12, SR_TID.X ;  /* 0x00000000000c7919 */ /* 0x000f620000002100 */
[----:B------:R-:W1:Y:S01]  /*8e80*/  S2R R229, SR_CTAID.X ;  /* 0x0000000000e57919 */ /* 0x000e620000002500 */
[----:B----4-:R-:W-:Y:S02]  /*8e90*/  VIADD R5, R5, 0xffffff80 ;  /* 0xffffff8005057836 */ /* 0x010fe40000000000 */
[----:B-----5:R-:W-:-:S03]  /*8ea0*/  VIADD R15, R12, 0xffffff80 ;  /* 0xffffff800c0f7836 */ /* 0x020fc60000000000 */
[----:B------:R-:W-:Y:S01]  /*8eb0*/  SHF.R.S32.HI R6, RZ, 0x1f, R5 ;  /* 0x0000001fff067819 */ /* 0x000fe20000011405 */
[----:B------:R-:W-:-:S03]  /*8ec0*/  VIADD R16, R12, 0xffffff80 ;  /* 0xffffff800c107836 */ /* 0x000fc60000000000 */
[----:B------:R-:W-:Y:S02]  /*8ed0*/  LEA.HI R7, R6, R5, RZ, 0x5 ;  /* 0x0000000506077211 */ /* 0x000fe400078f28ff */
[----:B------:R-:W-:Y:S02]  /*8ee0*/  SHF.R.S32.HI R15, RZ, 0x1f, R15 ;  /* 0x0000001fff0f7819 */ /* 0x000fe4000001140f */
[----:B------:R-:W-:Y:S02]  /*8ef0*/  LOP3.LUT R8, R7, 0xffffffe0, RZ, 0xc0, !PT ;  /* 0xffffffe007087812 */ /* 0x000fe400078ec0ff */
[----:B------:R-:W-:-:S03]  /*8f00*/  LEA.HI R15, R15, R16, RZ, 0x7 ;  /* 0x000000100f0f7211 */ /* 0x000fc600078f38ff */
[----:B------:R-:W-:Y:S01]  /*8f10*/  IMAD.IADD R8, R5, 0x1, -R8 ;  /* 0x0000000105087824 */ /* 0x000fe200078e0a08 */
[----:B------:R-:W-:-:S04]  /*8f20*/  SHF.R.S32.HI R15, RZ, 0x7, R15 ;  /* 0x00000007ff0f7819 */ /* 0x000fc8000001140f */
[----:B------:R-:W-:Y:S02]  /*8f30*/  SHF.R.S32.HI R7, RZ, 0x1f, R8 ;  /* 0x0000001fff077819 */ /* 0x000fe40000011408 */
[--C-:B--2---:R-:W-:Y:S02]  /*8f40*/  SHF.R.S32.HI R11, RZ, 0x2, R9.reuse ;  /* 0x00000002ff0b7819 */ /* 0x104fe40000011409 */
[----:B------:R-:W-:Y:S02]  /*8f50*/  SHF.R.S32.HI R10, RZ, 0x1f, R9 ;  /* 0x0000001fff0a7819 */ /* 0x000fe40000011409 */
[CC--:B------:R-:W-:Y:S02]  /*8f60*/  LEA.HI R9, R7.reuse, R8.reuse, RZ, 0x3 ;  /* 0x0000000807097211 */ /* 0x0c0fe400078f18ff */
[----:B------:R-:W-:Y:S02]  /*8f70*/  LEA.HI R10, R10, R11, RZ, 0x3 ;  /* 0x0000000b0a0a7211 */ /* 0x000fe400078f18ff */
[----:B------:R-:W-:-:S02]  /*8f80*/  LEA.HI R7, R7, R8, RZ, 0x2 ;  /* 0x0000000807077211 */ /* 0x000fc400078f10ff */
[----:B------:R-:W-:Y:S02]  /*8f90*/  LOP3.LUT R12, R10, 0xfffffff8, RZ, 0xc0, !PT ;  /* 0xfffffff80a0c7812 */ /* 0x000fe400078ec0ff */
[--C-:B------:R-:W-:Y:S02]  /*8fa0*/  SHF.R.S32.HI R10, RZ, 0x3, R9.reuse ;  /* 0x00000003ff0a7819 */ /* 0x100fe40000011409 */
[----:B------:R-:W-:Y:S01]  /*8fb0*/  SHF.R.S32.HI R9, RZ, 0x1f, R9 ;  /* 0x0000001fff097819 */ /* 0x000fe20000011409 */
[----:B------:R-:W-:Y:S01]  /*8fc0*/  IMAD.IADD R12, R11, 0x1, -R12 ;  /* 0x000000010b0c7824 */ /* 0x000fe200078e0a0c */
[----:B------:R-:W-:Y:S02]  /*8fd0*/  SHF.R.S32.HI R8, RZ, 0x2, R7 ;  /* 0x00000002ff087819 */ /* 0x000fe40000011407 */
[----:B------:R-:W-:Y:S02]  /*8fe0*/  LEA.HI R9, R9, R10, RZ, 0x4 ;  /* 0x0000000a09097211 */ /* 0x000fe400078f20ff */
[----:B------:R-:W-:-:S02]  /*8ff0*/  LEA.HI R7, R7, R8, RZ, 0x1 ;  /* 0x0000000807077211 */ /* 0x000fc400078f08ff */
[----:B---3--:R-:W-:Y:S02]  /*9000*/  LEA.HI R13, R13, R14, RZ, 0x5 ;  /* 0x0000000e0d0d7211 */ /* 0x008fe400078f28ff */
[----:B------:R-:W-:Y:S02]  /*9010*/  LOP3.LUT R9, R9, 0x1ffffff0, RZ, 0xc0, !PT ;  /* 0x1ffffff009097812 */ /* 0x000fe400078ec0ff */
[----:B------:R-:W-:Y:S02]  /*9020*/  LEA.HI R14, R15, R15, RZ, 0x1 ;  /* 0x0000000f0f0e7211 */ /* 0x000fe400078f08ff */
[----:B------:R-:W-:Y:S01]  /*9030*/  LOP3.LUT R7, R7, 0xfffffffe, RZ, 0xc0, !PT ;  /* 0xfffffffe07077812 */ /* 0x000fe200078ec0ff */
[----:B------:R-:W-:Y:S01]  /*9040*/  IMAD.IADD R10, R10, 0x1, -R9 ;  /* 0x000000010a0a7824 */ /* 0x000fe200078e0a09 */
[----:B------:R-:W-:Y:S01]  /*9050*/  SHF.R.S32.HI R13, RZ, 0x5, R13 ;  /* 0x00000005ff0d7819 */ /* 0x000fe2000001140d */
[----:B------:R-:W-:Y:S01]  /*9060*/  VIADD R9, R8, 0x8 ;  /* 0x0000000808097836 */ /* 0x000fe20000000000 */
[----:B------:R-:W-:Y:S01]  /*9070*/  LOP3.LUT R14, R14, 0x3fffffe, RZ, 0xc0, !PT ;  /* 0x03fffffe0e0e7812 */ /* 0x000fe200078ec0ff */
[----:B------:R-:W-:-:S02]  /*9080*/  IMAD.IADD R7, R8, 0x1, -R7 ;  /* 0x0000000108077824 */ /* 0x000fc400078e0a07 */
[----:B------:R-:W-:Y:S01]  /*9090*/  IMAD R12, R13, 0x10, R12 ;  /* 0x000000100d0c7824 */ /* 0x000fe200078e020c */
[----:B------:R-:W-:Y:S01]  /*90a0*/  LEA.HI R13, R6, R5, RZ, 0x2 ;  /* 0x00000005060d7211 */ /* 0x000fe200078f10ff */
[----:B------:R-:W-:Y:S01]  /*90b0*/  IMAD.IADD R11, R15, 0x1, -R14 ;  /* 0x000000010f0b7824 */ /* 0x000fe200078e0a0e */
[----:B------:R-:W-:Y:S01]  /*90c0*/  LEA.HI R6, R9, R9, RZ, 0x1 ;  /* 0x0000000909067211 */ /* 0x000fe200078f08ff */
[----:B------:R-:W-:Y:S01]  /*90d0*/  IMAD R7, R10, 0x8, R7 ;  /* 0x000000080a077824 */ /* 0x000fe200078e0207 */
[----:B------:R-:W-:Y:S01]  /*90e0*/  LOP3.LUT R14, R13, 0xfffffffc, RZ, 0xc0, !PT ;  /* 0xfffffffc0d0e7812 */ /* 0x000fe200078ec0ff */
[----:B------:R-:W-:Y:S02]  /*90f0*/  VIADD R10, R8, 0x10 ;  /* 0x00000010080a7836 */ /* 0x000fe40000000000 */
[----:B------:R-:W-:Y:S01]  /*9100*/  IMAD R18, R11, 0x40, R12 ;  /* 0x000000400b127824 */ /* 0x000fe200078e020c */
[----:B------:R-:W-:Y:S01]  /*9110*/  LOP3.LUT R12, R6, 0xfffffffe, RZ, 0xc0, !PT ;  /* 0xfffffffe060c7812 */ /* 0x000fe200078ec0ff */
[----:B------:R-:W-:Y:S01]  /*9120*/  VIADD R13, R8, 0x18 ;  /* 0x00000018080d7836 */ /* 0x000fe20000000000 */
[----:B------:R2:W-:Y:S01]  /*9130*/  STL [R1+0x30], R7 ;  /* 0x0000300701007387 */ /* 0x0005e20000100800 */
[----:B------:R-:W-:Y:S01]  /*9140*/  LEA.HI R8, R10, R10, RZ, 0x1 ;  /* 0x0000000a0a087211 */ /* 0x000fe200078f08ff */
[----:B------:R-:W-:-:S02]  /*9150*/  IMAD.IADD R5, R5, 0x1, -R14 ;  /* 0x0000000105057824 */ /* 0x000fc400078e0a0e */
[----:B------:R-:W-:Y:S01]  /*9160*/  LEA.HI R14, R13, R13, RZ, 0x1 ;  /* 0x0000000d0d0e7211 */ /* 0x000fe200078f08ff */
[----:B------:R-:W-:Y:S01]  /*9170*/  IMAD.IADD R12, R9, 0x1, -R12 ;  /* 0x00000001090c7824 */ /* 0x000fe200078e0a0c */
[----:B------:R-:W-:Y:S02]  /*9180*/  LOP3.LUT R11, R8, 0xfffffffe, RZ, 0xc0, !PT ;  /* 0xfffffffe080b7812 */ /* 0x000fe400078ec0ff */
[----:B------:R-:W-:Y:S02]  /*9190*/  SHF.R.S32.HI R9, RZ, 0x1, R8 ;  /* 0x00000001ff097819 */ /* 0x000fe40000011408 */
[--C-:B--2---:R-:W-:Y:S01]  /*91a0*/  SHF.R.S32.HI R7, RZ, 0x1, R6.reuse ;  /* 0x00000001ff077819 */ /* 0x104fe20000011406 */
[----:B------:R-:W-:Y:S01]  /*91b0*/  IMAD.IADD R11, R10, 0x1, -R11 ;  /* 0x000000010a0b7824 */ /* 0x000fe200078e0a0b */
[----:B------:R-:W-:Y:S02]  /*91c0*/  SHF.R.S32.HI R6, RZ, 0x1f, R6 ;  /* 0x0000001fff067819 */ /* 0x000fe40000011406 */
[----:B------:R-:W-:-:S02]  /*91d0*/  SHF.R.S32.HI R8, RZ, 0x1f, R8 ;  /* 0x0000001fff087819 */ /* 0x000fc40000011408 */
[----:B------:R-:W-:Y:S02]  /*91e0*/  LEA.HI R6, R6, R7, RZ, 0x4 ;  /* 0x0000000706067211 */ /* 0x000fe400078f20ff */
[--C-:B------:R-:W-:Y:S02]  /*91f0*/  SHF.R.S32.HI R15, RZ, 0x1, R14.reuse ;  /* 0x00000001ff0f7819 */ /* 0x100fe4000001140e */
[----:B------:R-:W-:Y:S02]  /*9200*/  SHF.R.S32.HI R16, RZ, 0x1f, R14 ;  /* 0x0000001fff107819 */ /* 0x000fe4000001140e */
[----:B------:R-:W-:Y:S02]  /*9210*/  LOP3.LUT R6, R6, 0x1ffffff0, RZ, 0xc0, !PT ;  /* 0x1ffffff006067812 */ /* 0x000fe400078ec0ff */
[----:B------:R-:W-:Y:S02]  /*9220*/  LEA.HI R8, R8, R9, RZ, 0x4 ;  /* 0x0000000908087211 */ /* 0x000fe400078f20ff */
[----:B------:R-:W-:Y:S01]  /*9230*/  LEA.HI R16, R16, R15, RZ, 0x4 ;  /* 0x0000000f10107211 */ /* 0x000fe200078f20ff */
[----:B------:R-:W-:Y:S01]  /*9240*/  IMAD.IADD R7, R7, 0x1, -R6 ;  /* 0x0000000107077824 */ /* 0x000fe200078e0a06 */
[----:B------:R-:W-:-:S02]  /*9250*/  LOP3.LUT R8, R8, 0x1ffffff0, RZ, 0xc0, !PT ;  /* 0x1ffffff008087812 */ /* 0x000fc400078ec0ff */
[----:B------:R-:W-:Y:S01]  /*9260*/  LOP3.LUT R14, R14, 0xfffffffe, RZ, 0xc0, !PT ;  /* 0xfffffffe0e0e7812 */ /* 0x000fe200078ec0ff */
[----:B------:R-:W-:Y:S01]  /*9270*/  IMAD R6, R7, 0x8, R12 ;  /* 0x0000000807067824 */ /* 0x000fe200078e020c */
[----:B------:R-:W-:Y:S01]  /*9280*/  LOP3.LUT R16, R16, 0x1ffffff0, RZ, 0xc0, !PT ;  /* 0x1ffffff010107812 */ /* 0x000fe200078ec0ff */
[----:B------:R-:W-:Y:S02]  /*9290*/  IMAD.IADD R8, R9, 0x1, -R8 ;  /* 0x0000000109087824 */ /* 0x000fe400078e0a08 */
[----:B------:R-:W-:Y:S01]  /*92a0*/  IMAD.IADD R14, R13, 0x1, -R14 ;  /* 0x000000010d0e7824 */ /* 0x000fe200078e0a0e */
[----:B------:R2:W-:Y:S01]  /*92b0*/  STL [R1+0x2c], R6 ;  /* 0x00002c0601007387 */ /* 0x0005e20000100800 */
[----:B------:R-:W-:Y:S02]  /*92c0*/  IMAD.IADD R15, R15, 0x1, -R16 ;  /* 0x000000010f0f7824 */ /* 0x000fe400078e0a10 */
[----:B------:R-:W-:Y:S02]  /*92d0*/  IMAD R8, R8, 0x8, R11 ;  /* 0x0000000808087824 */ /* 0x000fe400078e020b */
[----:B-1----:R-:W-:-:S02]  /*92e0*/  IMAD R7, R229, -0x80, R20 ;  /* 0xffffff80e5077824 */ /* 0x002fc400078e0214 */
[----:B------:R-:W-:Y:S01]  /*92f0*/  IMAD.MOV.U32 R13, RZ, RZ, 0x40000040 ;  /* 0x40000040ff0d7424 */ /* 0x000fe200078e00ff */
[----:B------:R1:W-:Y:S01]  /*9300*/  STL [R1+0x28], R8 ;  /* 0x0000280801007387 */ /* 0x0003e20000100800 */
[----:B------:R-:W-:Y:S02]  /*9310*/  IMAD.MOV.U32 R11, RZ, RZ, 0x40000040 ;  /* 0x40000040ff0b7424 */ /* 0x000fe400078e00ff */
[----:B--2---:R-:W-:Y:S02]  /*9320*/  IMAD R6, R15, 0x8, R14 ;  /* 0x000000080f067824 */ /* 0x004fe400078e020e */
[----:B------:R-:W-:Y:S02]  /*9330*/  IMAD.MOV.U32 R9, RZ, RZ, 0x40000040 ;  /* 0x40000040ff097424 */ /* 0x000fe400078e00ff */
[----:B------:R-:W-:Y:S01]  /*9340*/  VIADD R15, R5, 0x8 ;  /* 0x00000008050f7836 */ /* 0x000fe20000000000 */
[----:B------:R2:W-:Y:S01]  /*9350*/  STL [R1+0x24], R6 ;  /* 0x0000240601007387 */ /* 0x0005e20000100800 */
[----:B------:R-:W-:-:S02]  /*9360*/  IMAD R229, R229, -0x80, -R18 ;  /* 0xffffff80e5e57824 */ /* 0x000fc400078e0a12 */
[----:B-1----:R-:W-:Y:S02]  /*9370*/  VIADD R8, R233, 0x20c00 ;  /* 0x00020c00e9087836 */ /* 0x002fe40000000000 */
[----:B------:R-:W-:-:S03]  /*9380*/  VIADD R15, R5, 0x14 ;  /* 0x00000014050f7836 */ /* 0x000fc60000000000 */
[----:B------:R-:W-:Y:S01]  /*9390*/  SHF.R.U32.HI R8, RZ, 0x4, R8 ;  /* 0x00000004ff087819 */ /* 0x000fe20000011608 */
[----:B--2---:R-:W-:Y:S02]  /*93a0*/  IMAD.IADD R6, R7, 0x1, -R18 ;  /* 0x0000000107067824 */ /* 0x004fe400078e0a12 */
[----:B------:R-:W-:Y:S01]  /*93b0*/  VIADD R7, R233, 0x4000 ;  /* 0x00004000e9077836 */ /* 0x000fe20000000000 */
[----:B------:R-:W-:Y:S02]  /*93c0*/  SHF.R.U32.HI R233, RZ, 0x4, R233 ;  /* 0x00000004ffe97819 */ /* 0x000fe400000116e9 */
[----:B------:R-:W-:Y:S02]  /*93d0*/  LOP3.LUT R8, R8, 0x3fff, RZ, 0xc0, !PT ;  /* 0x00003fff08087812 */ /* 0x000fe400078ec0ff */
[----:B------:R-:W-:Y:S02]  /*93e0*/  SHF.R.U32.HI R7, RZ, 0x4, R7 ;  /* 0x00000004ff077819 */ /* 0x000fe40000011607 */
[----:B------:R-:W-:-:S02]  /*93f0*/  LOP3.LUT R233, R233, 0x3fff, RZ, 0xc0, !PT ;  /* 0x00003fffe9e97812 */ /* 0x000fc400078ec0ff */
[----:B------:R-:W-:Y:S02]  /*9400*/  LOP3.LUT R7, R7, 0x3fff, RZ, 0xc0, !PT ;  /* 0x00003fff07077812 */ /* 0x000fe400078ec0ff */
[----:B------:R-:W-:Y:S02]  /*9410*/  LOP3.LUT R14, R233, 0x10000, RZ, 0xfc, !PT ;  /* 0x00010000e90e7812 */ /* 0x000fe400078efcff */
[----:B------:R-:W-:Y:S02]  /*9420*/  LOP3.LUT R233, R7, 0x10000, RZ, 0xfc, !PT ;  /* 0x0001000007e97812 */ /* 0x000fe400078efcff */
[----:B------:R-:W-:Y:S01]  /*9430*/  LOP3.LUT R7, R8, 0x10000, RZ, 0xfc, !PT ;  /* 0x0001000008077812 */ /* 0x000fe200078efcff */
[C---:B------:R-:W-:Y:S01]  /*9440*/  VIADD R12, R14.reuse, 0x2 ;  /* 0x000000020e0c7836 */ /* 0x040fe20000000000 */
[----:B------:R1:W-:Y:S01]  /*9450*/  STL [R1+0x18], R14 ;  /* 0x0000180e01007387 */ /* 0x0003e20000100800 */
[C---:B------:R-:W-:Y:S02]  /*9460*/  VIADD R10, R14.reuse, 0x4 ;  /* 0x000000040e0a7836 */ /* 0x040fe40000000000 */
[----:B------:R-:W-:Y:S01]  /*9470*/  VIADD R8, R14, 0x6 ;  /* 0x000000060e087836 */ /* 0x000fe20000000000 */
[----:B------:R2:W-:Y:S01]  /*9480*/  STL [R1+0x20], R7 ;  /* 0x0000200701007387 */ /* 0x0005e20000100800 */
[----:B------:R-:W-:-:S02]  /*9490*/  VIADD R236, R233, 0x2 ;  /* 0x00000002e9ec7836 */ /* 0x000fc40000000000 */
[C---:B------:R-:W-:Y:S01]  /*94a0*/  VIADD R234, R233.reuse, 0x4 ;  /* 0x00000004e9ea7836 */ /* 0x040fe20000000000 */
[----:B------:R3:W-:Y:S01]  /*94b0*/  STL.64 [R1+0x10], R12 ;  /* 0x0000100c01007387 */ /* 0x0007e20000100a00 */
[----:B------:R-:W-:Y:S02]  /*94c0*/  VIADD R230, R233, 0x6 ;  /* 0x00000006e9e67836 */ /* 0x000fe40000000000 */
[C---:B-1----:R-:W-:Y:S01]  /*94d0*/  VIADD R14, R5.reuse, 0xc ;  /* 0x0000000c050e7836 */ /* 0x042fe20000000000 */
[----:B------:R3:W-:Y:S01]  /*94e0*/  STL.64 [R1+0x8], R10 ;  /* 0x0000080a01007387 */ /* 0x0007e20000100a00 */
[C---:B------:R-:W-:Y:S02]  /*94f0*/  VIADD R14, R5.reuse, 0x18 ;  /* 0x00000018050e7836 */ /* 0x040fe40000000000 */
[C---:B--2---:R-:W-:Y:S01]  /*9500*/  VIADD R7, R5.reuse, 0x4 ;  /* 0x0000000405077836 */ /* 0x044fe20000000000 */
[----:B------:R3:W-:Y:S01]  /*9510*/  STL.64 [R1], R8 ;  /* 0x0000000801007387 */ /* 0x0007e20000100a00 */
[----:B------:R-:W-:-:S02]  /*9520*/  VIADD R7, R5, 0x10 ;  /* 0x0000001005077836 */ /* 0x000fc40000000000 */
[----:B------:R-:W-:-:S07]  /*9530*/  VIADD R7, R5, 0x1c ;  /* 0x0000001c05077836 */ /* 0x000fce0000000000 */
.L_x_1090:
[----:B------:R-:W-:Y:S01]  /*9540*/  IMAD.U32 R7, RZ, RZ, UR36 ;  /* 0x00000024ff077e24 */ /* 0x000fe2000f8e00ff */
[----:B------:R-:W-:Y:S05]  /*9550*/  YIELD ;  /* 0x0000000000007946 */ /* 0x000fea0003800000 */
[----:B------:R-:W-:-:S04]  /*9560*/  LOP3.LUT R7, R7, 0x1, RZ, 0xfc, !PT ;  /* 0x0000000107077812 */ /* 0x000fc800078efcff */
[----:B------:R-:W-:-:S13]  /*9570*/  ISETP.NE.AND P6, PT, R7, 0x3, PT ;  /* 0x000000030700780c */ /* 0x000fda0003fc5270 */
[----:B--2---:R-:W-:Y:S05]  /*9580*/  @!P6 BRA `(.L_x_1080) ;  /* 0x000000000004e947 */ /* 0x004fea0003800000 */
[----:B------:R-:W-:Y:S01]  /*9590*/  BPT.TRAP 0x1 ;  /* 0x000000040000795c */ /* 0x000fe20000300000 */
.L_x_1080:
[----:B------:R-:W-:Y:S01]  /*95a0*/  IMAD R7, R0, 0x8, R222 ;  /* 0x0000000800077824 */ /* 0x000fe200078e02de */
[----:B------:R-:W-:-:S04]  /*95b0*/  SHF.L.U32 R18, R4, 0x1f, RZ ;  /* 0x0000001f04127819 */ /* 0x000fc800000006ff */
[----:B------:R1:W2:Y:S01]  /*95c0*/  SYNCS.PHASECHK.TRANS64.TRYWAIT P0, [R7+URZ+0x30c10], R18 ;  /* 0x030c1012070075a7 */ /* 0x0002a2000800017f */
[----:B------:R-:W-:Y:S05]  /*95d0*/  @!P6 BRA `(.L_x_1081) ;  /* 0x000000000004e947 */ /* 0x000fea0003800000 */
[----:B------:R-:W-:Y:S01]  /*95e0*/  BPT.TRAP 0x1 ;  /* 0x000000040000795c */ /* 0x000fe20000300000 */
.L_x_1081:
[----:B---3--:R-:W-:-:S05]  /*95f0*/  VIADD R8, R222, 0x10000 ;  /* 0x00010000de087836 */ /* 0x008fca0000000000 */
[----:B------:R-:W-:-:S04]  /*9600*/  SHF.R.U32.HI R8, RZ, 0x4, R8 ;  /* 0x00000004ff087819 */ /* 0x000fc80000011608 */
[----:B------:R-:W-:-:S04]  /*9610*/  LOP3.LUT R8, R8, 0x3fff, RZ, 0xc0, !PT ;  /* 0x00003fff08087812 */ /* 0x000fc800078ec0ff */
[----:B------:R-:W-:Y:S01]  /*9620*/  LOP3.LUT R9, R8, 0x10000, RZ, 0xfc, !PT ;  /* 0x0001000008097812 */ /* 0x000fe200078efcff */
[----:B--2---:R-:W-:Y:S06]  /*9630*/  @P0 BRA `(.L_x_1082) ;  /* 0x0000000000080947 */ /* 0x004fec0003800000 */
[----:B------:R-:W2:Y:S02]  /*9640*/  SYNCS.PHASECHK.TRANS64.TRYWAIT P0, [R7+URZ+0x30c10], R18 ;  /* 0x030c1012070075a7 */ /* 0x000ea4000800017f */
[----:B--2---:R-:W-:Y:S05]  /*9650*/  @!P0 BRA `(.L_x_1083) ;  /* 0x0000007c00e48947 */ /* 0x004fea0003800000 */
.L_x_1082:
[----:B------:R-:W3:Y:S04]  /*9660*/  LDL R19, [R1+0x18] ;  /* 0x0000180001137983 */ /* 0x000ee80000100800 */
[----:B------:R-:W4:Y:S04]  /*9670*/  LDL.64 R20, [R1+0x10] ;  /* 0x0000100001147983 */ /* 0x000f280000100a00 */
[----:B------:R-:W5:Y:S01]  /*9680*/  LDL.64 R16, [R1+0x8] ;  /* 0x0000080001107983 */ /* 0x000f620000100a00 */
[----:B------:R-:W-:Y:S01]  /*9690*/  IMAD R9, R0, 0x400, R9 ;  /* 0x0000040000097824 */ /* 0x000fe200078e0209 */
[----:B------:R-:W-:Y:S05]  /*96a0*/  WARPSYNC.ALL ;  /* 0x0000000000007948 */ /* 0x000fea0003800000 */
[----:B------:R-:W-:Y:S01]  /*96b0*/  R2UR UR6, R9 ;  /* 0x00000000090672ca */ /* 0x000fe200000e0000 */
[----:B------:R-:W-:Y:S01]  /*96c0*/  WARPGROUP.ARRIVE ;  /* 0x00000000000079c5 */ /* 0x000fe20000000000 */
[----:B------:R-:W-:Y:S01]  /*96d0*/  UMOV UR5, 0x40000040 ;  /* 0x4000004000057882 */ /* 0x000fe20000000000 */
[----:B------:R-:W-:Y:S01]  /*96e0*/  UMOV UR7, 0x40000040 ;  /* 0x4000004000077882 */ /* 0x000fe20000000000 */
[----:B------:R-:W2:Y:S01]  /*96f0*/  LDL.64 R14, [R1] ;  /* 0x00000000010e7983 */ /* 0x000ea20000100a00 */
[----:B------:R-:W-:-:S03]  /*9700*/  UMOV UR11, 0x40000040 ;  /* 0x40000040000b7882 */ /* 0x000fc60000000000 */
[----:B------:R-:W5:Y:S04]  /*9710*/  LDL R10, [R1+0x30] ;  /* 0x00003000010a7983 */ /* 0x000f680000100800 */
        /* <DEDUP_REMOVED lines=9> */
[----:B------:R-:W-:Y:S01]  /*97b0*/  UMOV UR7, 0x40000040 ;  /* 0x4000004000077882 */ /* 0x000fe20000000000 */
[----:B--2---:R-:W-:-:S05]  /*97c0*/  R2UR UR5, R15 ;  /* 0x000000000f0572ca */ /* 0x004fca00000e0000 */
[----:B------:R-:W-:Y:S01]  /*97d0*/  UMOV UR10, UR4 ;  /* 0x00000004000a7c82 */ /* 0x000fe20008000000 */
[----:B------:R-:W-:Y:S01]  /*97e0*/  UIADD3 UR4, UR6, 0x4, URZ ;  /* 0x0000000406047890 */ /* 0x000fe2000fffe03f */
[C---:B-----5:R-:W-:Y:S01]  /*97f0*/  IMAD R10, R0.reuse, 0x80, R10 ;  /* 0x00000080000a7824 */ /* 0x060fe200078e020a */
[----:B------:R-:W-:Y:S01]  /*9800*/  UIADD3 UR6, UR6, 0x6, URZ ;  /* 0x0000000606067890 */ /* 0x000fe2000fffe03f */
[----:B------:R-:W-:Y:S02]  /*9810*/  IMAD R12, R0, 0x80, R12 ;  /* 0x00000080000c7824 */ /* 0x000fe400078e020c */
[C---:B------:R-:W-:Y:S02]  /*9820*/  IMAD R9, R3.reuse, 0x2, R10 ;  /* 0x0000000203097824 */ /* 0x040fe400078e020a */
[----:B------:R-:W-:Y:S02]  /*9830*/  IMAD R219, R3, 0x2, R12 ;  /* 0x0000000203db7824 */ /* 0x000fe400078e020c */
[----:B------:R-:W-:-:S02]  /*9840*/  IMAD R224, R9, 0x4, R216 ;  /* 0x0000000409e07824 */ /* 0x000fc400078e02d8 */
[C---:B------:R-:W-:Y:S02]  /*9850*/  IMAD R232, R219.reuse, 0x4, R222 ;  /* 0x00000004dbe87824 */ /* 0x040fe400078e02de */
        /* <DEDUP_REMOVED lines=9> */
[C---:B------:R-:W-:Y:S02]  /*98f0*/  IMAD R14, R0.reuse, 0x80, R13 ;  /* 0x00000080000e7824 */ /* 0x040fe400078e020d */
[----:B------:R-:W-:Y:S02]  /*9900*/  IMAD R16, R0, 0x80, R11 ;  /* 0x0000008000107824 */ /* 0x000fe400078e020b */
[----:B------:R-:W-:-:S02]  /*9910*/  IMAD R217, R3, 0x2, R14 ;  /* 0x0000000203d97824 */ /* 0x000fc400078e020e */
[----:B------:R-:W-:Y:S02]  /*9920*/  IMAD R11, R3, 0x2, R16 ;  /* 0x00000002030b7824 */ /* 0x000fe400078e0210 */
[--C-:B------:R-:W-:Y:S02]  /*9930*/  IMAD R16, R9, 0x4, R222.reuse ;  /* 0x0000000409107824 */ /* 0x100fe400078e02de */
[--C-:B------:R-:W-:Y:S02]  /*9940*/  IMAD R220, R217, 0x4, R222.reuse ;  /* 0x00000004d9dc7824 */ /* 0x100fe400078e02de */
[----:B------:R-:W-:Y:S02]  /*9950*/  IMAD R221, R11, 0x4, R222 ;  /* 0x000000040bdd7824 */ /* 0x000fe400078e02de */
[--C-:B------:R-:W-:Y:S02]  /*9960*/  IMAD R217, R217, 0x4, R216.reuse ;  /* 0x00000004d9d97824 */ /* 0x100fe400078e02d8 */
[----:B------:R-:W-:Y:S01]  /*9970*/  IMAD R216, R11, 0x4, R216 ;  /* 0x000000040bd87824 */ /* 0x000fe200078e02d8 */
[----:B------:R-:W-:-:S02]  /*9980*/  WARPGROUP.DEPBAR.LE gsb0, 0x0 ;  /* 0x00008000000079c5 */ /* 0x000fc40000010000 */
        /* <DEDUP_REMOVED lines=12> */
.L_x_1084:
[----:B------:R1:W1:Y:S01]  /*9a50*/  SYNCS.PHASECHK.TRANS64.TRYWAIT P0, [R7+URZ+0x30c30], R18 ;  /* 0x030c3012070075a7 */ /* 0x000262000800017f */
[----:B------:R-:W-:Y:S05]  /*9a60*/  @!P6 BRA `(.L_x_1085) ;  /* 0x000000000004e947 */ /* 0x000fea0003800000 */
[----:B------:R-:W-:Y:S01]  /*9a70*/  BPT.TRAP 0x1 ;  /* 0x000000040000795c */ /* 0x000fe20000300000 */
.L_x_1085:
        /* <DEDUP_REMOVED lines=8> */
.L_x_1086:
[----:B------:R-:W-:Y:S01]  /*9b00*/  R2UR UR4, R233 ;  /* 0x00000000e90472ca */ /* 0x000fe200000e0000 */
[----:B------:R-:W-:Y:S01]  /*9b10*/  WARPGROUP.ARRIVE ;  /* 0x00000000000079c5 */ /* 0x000fe20000000000 */
[----:B------:R-:W-:Y:S01]  /*9b20*/  R2UR UR6, R11 ;  /* 0x000000000b0672ca */ /* 0x000fe200000e0000 */
[----:B------:R-:W-:Y:S01]  /*9b30*/  UMOV UR5, 0x40000040 ;  /* 0x4000004000057882 */ /* 0x000fe20000000000 */
[----:B------:R-:W-:Y:S01]  /*9b40*/  UMOV UR7, 0x40000040 ;  /* 0x4000004000077882 */ /* 0x000fe20000000000 */
[----:B------:R-:W-:Y:S01]  /*9b50*/  R2UR UR12, R236 ;  /* 0x00000000ec0c72ca */ /* 0x000fe200000e0000 */
[----:B------:R-:W-:Y:S01]  /*9b60*/  UMOV UR15, 0x40000040 ;  /* 0x40000040000f7882 */ /* 0x000fe20000000000 */
[----:B------:R-:W-:Y:S01]  /*9b70*/  R2UR UR13, R237 ;  /* 0x00000000ed0d72ca */ /* 0x000fe200000e0000 */
[----:B------:R-:W1:Y:S01]  /*9b80*/  LDC.64 R10, c[0x0][0x748] ;  /* 0x0001d200ff0a7b82 */ /* 0x000e620000000a00 */
[----:B------:R-:W-:Y:S01]  /*9b90*/  VIADD R22, R5, 0x4 ;  /* 0x0000000405167836 */ /* 0x000fe20000000000 */
[C---:B------:R-:W-:Y:S01]  /*9ba0*/  ISETP.GT.AND P2, PT, R229.reuse, RZ, PT ;  /* 0x000000ffe500720c */ /* 0x040fe20003f44270 */
[----:B------:R-:W-:Y:S01]  /*9bb0*/  IMAD R9, R0, 0x400, R9 ;  /* 0x0000040000097824 */ /* 0x000fe200078e0209 */
[----:B------:R-:W-:Y:S01]  /*9bc0*/  ISETP.GT.AND P0, PT, R229, 0x8, PT ;  /* 0x00000008e500780c */ /* 0x000fe20003f04270 */
[----:B------:R-:W-:Y:S01]  /*9bd0*/  VIADD R20, R5, 0x1c ;  /* 0x0000001c05147836 */ /* 0x000fe20000000000 */
[C---:B------:R-:W-:Y:S01]  /*9be0*/  ISETP.GT.AND P1, PT, R6.reuse, RZ, PT ;  /* 0x000000ff0600720c */ /* 0x040fe20003f24270 */
[----:B------:R-:W-:Y:S01]  /*9bf0*/  HGMMA.64x128x16.F32 R24, gdesc[UR4], RZ, !UPT, gsb0 ;  /* 0x01e00000041879f0 */ /* 0x000fe2000c0008ff */
[----:B------:R-:W-:Y:S01]  /*9c00*/  ULDC UR4, c[0x0][0x280] ;  /* 0x0000a00000047ab9 */ /* 0x000fe20000000800 */
[----:B------:R-:W5:Y:S01]  /*9c10*/  LDC R13, c[0x0][0x74c] ;  /* 0x0001d300ff0d7b82 */ /* 0x000f620000000800 */
[----:B------:R-:W-:Y:S01]  /*9c20*/  ULEA UR4, UR38, -UR4, 0x7 ;  /* 0x8000000426047291 */ /* 0x000fe2000f8e383f */
[C---:B------:R-:W-:Y:S01]  /*9c30*/  ISETP.GT.AND P3, PT, R6.reuse, 0x8, PT ;  /* 0x000000080600780c */ /* 0x040fe20003f64270 */
[----:B------:R-:W-:Y:S01]  /*9c40*/  ULDC UR5, c[0x0][0x744] ;  /* 0x0001d10000057ab9 */ /* 0x000fe20000000800 */
[----:B------:R-:W-:Y:S01]  /*9c50*/  R2UR UR8, R9 ;  /* 0x00000000090872ca */ /* 0x000fe200000e0000 */
[----:B--2---:R-:W-:Y:S01]  /*9c60*/  SHFL.IDX PT, R23, R16, R20, 0x1f ;  /* 0x00001f1410177589 */ /* 0x004fe200000e0000 */
[----:B------:R-:W-:Y:S01]  /*9c70*/  VIADD R19, R5, 0x18 ;  /* 0x0000001805137836 */ /* 0x000fe20000000000 */
[----:B------:R-:W-:Y:S01]  /*9c80*/  LEA R12, R3, UR4, 0x1 ;  /* 0x00000004030c7c11 */ /* 0x000fe2000f8e08ff */
[----:B------:R-:W-:Y:S01]  /*9c90*/  UIADD3 UR4, UR6, 0x2, URZ ;  /* 0x0000000206047890 */ /* 0x000fe2000fffe03f */
[----:B------:R-:W-:Y:S03]  /*9ca0*/  SHFL.IDX PT, R9, R16, R5, 0x1f ;  /* 0x00001f0510097589 */ /* 0x000fe600000e0000 */
[----:B------:R-:W-:Y:S01]  /*9cb0*/  IMAD.IADD R12, R6, 0x1, R12 ;  /* 0x00000001060c7824 */ /* 0x000fe200078e020c */
[----:B------:R-:W-:Y:S02]  /*9cc0*/  SHFL.IDX PT, R19, R16, R19, 0x1f ;  /* 0x00001f1310137589 */ /* 0x000fe400000e0000 */
[----:B------:R-:W-:Y:S01]  /*9cd0*/  UMOV UR14, UR4 ;  /* 0x00000004000e7c82 */ /* 0x000fe20008000000 */
[----:B------:R-:W-:Y:S01]  /*9ce0*/  UIADD3 UR4, UR6, 0x4, URZ ;  /* 0x0000000406047890 */ /* 0x000fe2000fffe03f */
[----:B-1----:R-:W-:Y:S01]  /*9cf0*/  IADD3 R225, RZ, -R12, -R11 ;  /* 0x8000000cffe17210 */ /* 0x002fe20007ffe80b */
[C-C-:B------:R-:W-:Y:S01]  /*9d00*/  IMAD.IADD R226, R10.reuse, 0x1, -R12.reuse ;  /* 0x000000010ae27824 */ /* 0x140fe200078e0a0c */
[----:B------:R-:W1:Y:S01]  /*9d10*/  SHFL.IDX PT, R11, R16, R22, 0x1f ;  /* 0x00001f16100b7589 */ /* 0x000e6200000e0000 */
[----:B------:R-:W-:Y:S01]  /*9d20*/  IADD3 R218, R10, 0x8, -R12 ;  /* 0x000000080ada7810 */ /* 0x000fe20007ffe80c */
[----:B------:R-:W-:Y:S01]  /*9d30*/  UIADD3 UR6, UR6, 0x6, URZ ;  /* 0x0000000606067890 */ /* 0x000fe2000fffe03f */
[----:B------:R-:W-:-:S02]  /*9d40*/  SEL R225, R225, 0x80, P1 ;  /* 0x00000080e1e17807 */ /* 0x000fc40000800000 */
[----:B-----5:R-:W-:Y:S02]  /*9d50*/  IADD3 R13, -R13, 0x8, RZ ;  /* 0x000000080d0d7810 */ /* 0x020fe40007ffe1ff */
[----:B------:R-:W-:Y:S02]  /*9d60*/  SEL R226, R226, 0x80, !P2 ;  /* 0x00000080e2e27807 */ /* 0x000fe40005000000 */
[----:B------:R-:W-:Y:S01]  /*9d70*/  SEL R218, R218, 0x80, !P0 ;  /* 0x00000080dada7807 */ /* 0x000fe20004000000 */
[----:B------:R-:W-:Y:S01]  /*9d80*/  IMAD.IADD R223, R13, 0x1, -R12 ;  /* 0x000000010ddf7824 */ /* 0x000fe200078e0a0c */
[C---:B------:R-:W-:Y:S01]  /*9d90*/  ISETP.GE.AND P2, PT, R226.reuse, 0x1, PT ;  /* 0x00000001e200780c */ /* 0x040fe20003f46270 */
[----:B------:R-:W-:Y:S01]  /*9da0*/  VIADD R13, R5, 0x10 ;  /* 0x00000010050d7836 */ /* 0x000fe20000000000 */
[----:B------:R-:W-:Y:S02]  /*9db0*/  ISETP.GE.AND P1, PT, R226, RZ, PT ;  /* 0x000000ffe200720c */ /* 0x000fe40003f26270 */
[----:B------:R-:W-:-:S02]  /*9dc0*/  SEL R223, R223, 0x80, P3 ;  /* 0x00000080dfdf7807 */ /* 0x000fc40001800000 */
[----:B------:R-:W-:Y:S01]  /*9dd0*/  ISETP.GE.AND P0, PT, R218, 0x1, PT ;  /* 0x00000001da00780c */ /* 0x000fe20003f06270 */
[----:B------:R-:W-:Y:S01]  /*9de0*/  SHFL.IDX PT, R17, R16, R13, 0x1f ;  /* 0x00001f0d10117589 */ /* 0x000fe200000e0000 */
[C---:B------:R-:W-:Y:S02]  /*9df0*/  ISETP.GT.OR P2, PT, R225.reuse, 0x1, !P2 ;  /* 0x00000001e100780c */ /* 0x040fe40005744670 */
[----:B------:R-:W-:Y:S02]  /*9e00*/  ISETP.GT.OR P1, PT, R225, RZ, !P1 ;  /* 0x000000ffe100720c */ /* 0x000fe40004f24670 */
[----:B------:R-:W-:Y:S02]  /*9e10*/  ISETP.GT.OR P0, PT, R223, 0x1, !P0 ;  /* 0x00000001df00780c */ /* 0x000fe40004704670 */
[----:B------:R-:W-:Y:S01]  /*9e20*/  FSEL R227, R89, -INF , !P2 ;  /* 0xff80000059e37808 */ /* 0x000fe20005000000 */
[----:B------:R-:W-:Y:S01]  /*9e30*/  VIADD R89, R5, 0x8 ;  /* 0x0000000805597836 */ /* 0x000fe20000000000 */
[----:B------:R-:W-:-:S02]  /*9e40*/  FSEL R88, R88, -INF , !P1 ;  /* 0xff80000058587808 */ /* 0x000fc40004800000 */
[----:B------:R-:W-:Y:S01]  /*9e50*/  FSEL R91, R91, -INF , !P0 ;  /* 0xff8000005b5b7808 */ /* 0x000fe20004000000 */
[--C-:B-1----:R-:W-:Y:S01]  /*9e60*/  FFMA.FTZ R227, R227, UR5, -R11.reuse ;  /* 0x00000005e3e37c23 */ /* 0x102fe2000801080b */
[----:B------:R-:W-:Y:S01]  /*9e70*/  ISETP.GE.AND P1, PT, R226, 0x8, PT ;  /* 0x00000008e200780c */ /* 0x000fe20003f26270 */
[----:B------:R-:W1:Y:S01]  /*9e80*/  SHFL.IDX PT, R12, R16, R89, 0x1f ;  /* 0x00001f59100c7589 */ /* 0x000e6200000e0000 */
[C---:B------:R-:W-:Y:S01]  /*9e90*/  ISETP.GE.AND P0, PT, R218.reuse, 0x9, PT ;  /* 0x00000009da00780c */ /* 0x040fe20003f06270 */
[----:B------:R-:W-:Y:S01]  /*9ea0*/  FFMA.FTZ R11, R91, UR5, -R11 ;  /* 0x000000055b0b7c23 */ /* 0x000fe2000801080b */
[----:B------:R-:W-:Y:S01]  /*9eb0*/  ISETP.GT.OR P1, PT, R225, 0x8, !P1 ;  /* 0x00000008e100780c */ /* 0x000fe20004f24670 */
[----:B------:R-:W-:Y:S01]  /*9ec0*/  VIADD R91, R5, 0xc ;  /* 0x0000000c055b7836 */ /* 0x000fe20000000000 */
[----:B------:R-:W-:Y:S01]  /*9ed0*/  ISETP.GE.AND P3, PT, R218, RZ, PT ;  /* 0x000000ffda00720c */ /* 0x000fe20003f66270 */
[----:B------:R-:W-:Y:S01]  /*9ee0*/  FFMA.FTZ R88, R88, UR5, -R9 ;  /* 0x0000000558587c23 */ /* 0x000fe20008010809 */
[C---:B------:R-:W-:Y:S01]  /*9ef0*/  ISETP.GT.OR P0, PT, R223.reuse, 0x9, !P0 ;  /* 0x00000009df00780c */ /* 0x040fe20004704670 */
[----:B------:R-:W-:Y:S01]  /*9f00*/  MUFU.EX2 R11, R11 ;  /* 0x0000000b000b7308 */ /* 0x000fe20000000800 */
[----:B------:R-:W-:Y:S01]  /*9f10*/  FSEL R92, R92, -INF , !P1 ;  /* 0xff8000005c5c7808 */ /* 0x000fe20004800000 */
[----:B------:R-:W2:Y:S01]  /*9f20*/  SHFL.IDX PT, R10, R16, R91, 0x1f ;  /* 0x00001f5b100a7589 */ /* 0x000ea200000e0000 */
[----:B------:R-:W-:-:S02]  /*9f30*/  ISETP.GT.OR P3, PT, R223, RZ, !P3 ;  /* 0x000000ffdf00720c */ /* 0x000fc40005f64670 */
[----:B------:R-:W-:Y:S02]  /*9f40*/  ISETP.GE.AND P1, PT, R218, 0x10, PT ;  /* 0x00000010da00780c */ /* 0x000fe40003f26270 */
[----:B------:R-:W-:Y:S01]  /*9f50*/  FSEL R95, R95, -INF , !P0 ;  /* 0xff8000005f5f7808 */ /* 0x000fe20004000000 */
[----:B------:R5:W-:Y:S01]  /*9f60*/  MUFU.EX2 R228, R88 ;  /* 0x0000005800e47308 */ /* 0x000be20000000800 */
[----:B------:R-:W-:Y:S02]  /*9f70*/  FSEL R90, R90, -INF , !P3 ;  /* 0xff8000005a5a7808 */ /* 0x000fe40005800000 */
[----:B------:R-:W-:Y:S02]  /*9f80*/  ISETP.GE.AND P0, PT, R226, 0x10, PT ;  /* 0x00000010e200780c */ /* 0x000fe40003f06270 */
[----:B------:R-:W-:Y:S01]  /*9f90*/  ISETP.GT.OR P1, PT, R223, 0x10, !P1 ;  /* 0x00000010df00780c */ /* 0x000fe20004f24670 */
[----:B------:R-:W-:Y:S01]  /*9fa0*/  FFMA.FTZ R9, R90, UR5, -R9 ;  /* 0x000000055a097c23 */ /* 0x000fe20008010809 */
[----:B------:R-:W-:Y:S01]  /*9fb0*/  ISETP.GE.AND P3, PT, R218, 0x8, PT ;  /* 0x00000008da00780c */ /* 0x000fe20003f66270 */
[----:B---3--:R-:W-:Y:S01]  /*9fc0*/  SHFL.IDX PT, R90, R232, R22, 0x1f ;  /* 0x00001f16e85a7589 */ /* 0x008fe200000e0000 */
[----:B------:R-:W-:Y:S01]  /*9fd0*/  ISETP.GT.OR P0, PT, R225, 0x10, !P0 ;  /* 0x00000010e100780c */ /* 0x000fe20004704670 */
[----:B-1----:R-:W-:Y:S01]  /*9fe0*/  FFMA.FTZ R92, R92, UR5, -R12 ;  /* 0x000000055c5c7c23 */ /* 0x002fe2000801080c */
[----:B------:R-:W-:Y:S01]  /*9ff0*/  FSEL R98, R98, -INF , !P1 ;  /* 0xff80000062627808 */ /* 0x000fe20004800000 */
[----:B-----5:R-:W-:Y:S01]  /*a000*/  SHFL.IDX PT, R88, R232, R5, 0x1f ;  /* 0x00001f05e8587589 */ /* 0x020fe200000e0000 */
[----:B------:R-:W-:Y:S01]  /*a010*/  ISETP.GE.AND P2, PT, R226, 0x9, PT ;  /* 0x00000009e200780c */ /* 0x000fe20003f46270 */
[----:B------:R-:W1:Y:S01]  /*a020*/  MUFU.EX2 R9, R9 ;  /* 0x0000000900097308 */ /* 0x000e620000000800 */
[----:B------:R-:W-:-:S02]  /*a030*/  ISETP.GT.OR P3, PT, R223, 0x8, !P3 ;  /* 0x00000008df00780c */ /* 0x000fc40005f64670 */
[----:B------:R-:W-:Y:S01]  /*a040*/  ISETP.GE.AND P1, PT, R218, 0x11, PT ;  /* 0x00000011da00780c */ /* 0x000fe20003f26270 */
[----:B--2---:R-:W-:Y:S01]  /*a050*/  FFMA.FTZ R14, R95, UR5, -R10 ;  /* 0x000000055f0e7c23 */ /* 0x004fe2000801080a */
[----:B------:R-:W-:Y:S01]  /*a060*/  FSEL R15, R96, -INF , !P0 ;  /* 0xff800000600f7808 */ /* 0x000fe20004000000 */
[----:B------:R-:W-:Y:S01]  /*a070*/  VIADD R95, R5, 0x14 ;  /* 0x00000014055f7836 */ /* 0x000fe20000000000 */
[----:B------:R-:W-:Y:S01]  /*a080*/  ISETP.GT.OR P2, PT, R225, 0x9, !P2 ;  /* 0x00000009e100780c */ /* 0x000fe20005744670 */
[----:B------:R-:W-:Y:S01]  /*a090*/  MUFU.EX2 R227, R227 ;  /* 0x000000e300e37308 */ /* 0x000fe20000000800 */
[----:B------:R-:W-:Y:S01]  /*a0a0*/  FSEL R94, R94, -INF , !P3 ;  /* 0xff8000005e5e7808 */ /* 0x000fe20005800000 */
[--C-:B------:R-:W-:Y:S01]  /*a0b0*/  FFMA.FTZ R15, R15, UR5, -R17.reuse ;  /* 0x000000050f0f7c23 */ /* 0x100fe20008010811 */
[----:B------:R-:W-:Y:S01]  /*a0c0*/  ISETP.GE.AND P0, PT, R226, 0x11, PT ;  /* 0x00000011e200780c */ /* 0x000fe20003f06270 */
[----:B------:R-:W2:Y:S01]  /*a0d0*/  SHFL.IDX PT, R18, R16, R95, 0x1f ;  /* 0x00001f5f10127589 */ /* 0x000ea200000e0000 */
[----:B------:R-:W-:Y:S01]  /*a0e0*/  ISETP.GT.OR P1, PT, R223, 0x11, !P1 ;  /* 0x00000011df00780c */ /* 0x000fe20004f24670 */
[----:B------:R-:W-:Y:S01]  /*a0f0*/  FFMA.FTZ R12, R94, UR5, -R12 ;  /* 0x000000055e0c7c23 */ /* 0x000fe2000801080c */
[----:B------:R-:W-:Y:S01]  /*a100*/  ISETP.GE.AND P3, PT, R218, 0x18, PT ;  /* 0x00000018da00780c */ /* 0x000fe20003f66270 */
[----:B------:R-:W-:Y:S01]  /*a110*/  SHFL.IDX PT, R94, R232, R91, 0x1f ;  /* 0x00001f5be85e7589 */ /* 0x000fe200000e0000 */
[----:B------:R-:W-:Y:S01]  /*a120*/  FSEL R93, R93, -INF , !P2 ;  /* 0xff8000005d5d7808 */ /* 0x000fe20005000000 */
[----:B------:R-:W-:Y:S01]  /*a130*/  FFMA.FTZ R17, R98, UR5, -R17 ;  /* 0x0000000562117c23 */ /* 0x000fe20008010811 */
[----:B------:R-:W-:Y:S01]  /*a140*/  ISETP.GT.OR P0, PT, R225, 0x11, !P0 ;  /* 0x00000011e100780c */ /* 0x000fe20004704670 */
[----:B------:R-:W-:Y:S01]  /*a150*/  SHFL.IDX PT, R98, R232, R95, 0x1f ;  /* 0x00001f5fe8627589 */ /* 0x000fe200000e0000 */
[----:B------:R-:W-:Y:S01]  /*a160*/  FSEL R99, R99, -INF , !P1 ;  /* 0xff80000063637808 */ /* 0x000fe20004800000 */
[----:B------:R-:W-:Y:S01]  /*a170*/  FFMA.FTZ R13, R93, UR5, -R10 ;  /* 0x000000055d0d7c23 */ /* 0x000fe2000801080a */
[----:B------:R-:W-:Y:S01]  /*a180*/  ISETP.GE.AND P2, PT, R226, 0x18, PT ;  /* 0x00000018e200780c */ /* 0x000fe20003f46270 */
[----:B------:R3:W-:Y:S01]  /*a190*/  MUFU.EX2 R10, R92 ;  /* 0x0000005c000a7308 */ /* 0x0007e20000000800 */
[----:B------:R-:W-:Y:S01]  /*a1a0*/  ISETP.GT.OR P1, PT, R223, 0x18, !P3 ;  /* 0x00000018df00780c */ /* 0x000fe20005f24670 */
[----:B------:R-:W-:Y:S01]  /*a1b0*/  VIADD R93, R5, 0x10 ;  /* 0x00000010055d7836 */ /* 0x000fe20000000000 */
[----:B------:R-:W-:-:S02]  /*a1c0*/  FSEL R97, R97, -INF , !P0 ;  /* 0xff80000061617808 */ /* 0x000fc40004000000 */
[----:B------:R-:W-:Y:S02]  /*a1d0*/  ISETP.GT.OR P0, PT, R225, 0x18, !P2 ;  /* 0x00000018e100780c */ /* 0x000fe40005704670 */
[----:B------:R-:W-:Y:S01]  /*a1e0*/  FSEL R102, R102, -INF , !P1 ;  /* 0xff80000066667808 */ /* 0x000fe20004800000 */
[----:B------:R-:W-:Y:S01]  /*a1f0*/  SHFL.IDX PT, R96, R232, R93, 0x1f ;  /* 0x00001f5de8607589 */ /* 0x000fe200000e0000 */
[----:B------:R-:W-:Y:S01]  /*a200*/  ISETP.GE.AND P1, PT, R226, 0x20, PT ;  /* 0x00000020e200780c */ /* 0x000fe20003f26270 */
[----:B------:R-:W5:Y:S01]  /*a210*/  MUFU.EX2 R12, R12 ;  /* 0x0000000c000c7308 */ /* 0x000f620000000800 */
[----:B------:R-:W-:Y:S01]  /*a220*/  FSEL R20, R100, -INF , !P0 ;  /* 0xff80000064147808 */ /* 0x000fe20004000000 */
[----:B---3--:R3:W1:Y:S01]  /*a230*/  SHFL.IDX PT, R92, R232, R89, 0x1f ;  /* 0x00001f59e85c7589 */ /* 0x00866200000e0000 */
[----:B------:R-:W-:Y:S01]  /*a240*/  ISETP.GE.AND P0, PT, R226, 0x19, PT ;  /* 0x00000019e200780c */ /* 0x000fe20003f06270 */
[--C-:B--2---:R-:W-:Y:S01]  /*a250*/  FFMA.FTZ R16, R97, UR5, -R18.reuse ;  /* 0x0000000561107c23 */ /* 0x104fe20008010812 */
[----:B------:R-:W-:Y:S01]  /*a260*/  ISETP.GT.OR P1, PT, R225, 0x20, !P1 ;  /* 0x00000020e100780c */ /* 0x000fe20004f24670 */
[----:B------:R-:W-:Y:S01]  /*a270*/  VIADD R97, R5, 0x18 ;  /* 0x0000001805617836 */ /* 0x000fe20000000000 */
[----:B------:R-:W-:Y:S01]  /*a280*/  ISETP.GT.OR P0, PT, R225, 0x19, !P0 ;  /* 0x00000019e100780c */ /* 0x000fe20004704670 */
[----:B------:R-:W-:Y:S01]  /*a290*/  FFMA.FTZ R18, R99, UR5, -R18 ;  /* 0x0000000563127c23 */ /* 0x000fe20008010812 */
[----:B------:R-:W-:Y:S01]  /*a2a0*/  FSEL R22, R104, -INF , !P1 ;  /* 0xff80000068167808 */ /* 0x000fe20004800000 */
[--C-:B------:R-:W-:Y:S01]  /*a2b0*/  FFMA.FTZ R20, R20, UR5, -R19.reuse ;  /* 0x0000000514147c23 */ /* 0x100fe20008010813 */
[C---:B------:R-:W-:Y:S01]  /*a2c0*/  ISETP.GE.AND P3, PT, R218.reuse, 0x20, PT ;  /* 0x00000020da00780c */ /* 0x040fe20003f66270 */
[----:B------:R2:W5:Y:S01]  /*a2d0*/  SHFL.IDX PT, R100, R232, R97, 0x1f ;  /* 0x00001f61e8647589 */ /* 0x00056200000e0000 */
[----:B------:R-:W-:Y:S01]  /*a2e0*/  ISETP.GE.AND P1, PT, R218, 0x21, PT ;  /* 0x00000021da00780c */ /* 0x000fe20003f26270 */
[----:B------:R-:W-:Y:S01]  /*a2f0*/  FFMA.FTZ R19, R102, UR5, -R19 ;  /* 0x0000000566137c23 */ /* 0x000fe20008010813 */
[----:B------:R-:W-:Y:S01]  /*a300*/  FSEL R21, R101, -INF , !P0 ;  /* 0xff80000065157808 */ /* 0x000fe20004000000 */
[----:B------:R-:W-:Y:S01]  /*a310*/  VIADD R102, R5, 0x1c ;  /* 0x0000001c05667836 */ /* 0x000fe20000000000 */
[----:B------:R-:W-:-:S02]  /*a320*/  WARPGROUP.DEPBAR.LE gsb0, 0x0 ;  /* 0x00008000000079c5 */ /* 0x000fc40000010000 */
[----:B------:R-:W-:Y:S01]  /*a330*/  WARPGROUP.ARRIVE ;  /* 0x00000000000079c5 */ /* 0x000fe20000000000 */
[C---:B------:R-:W-:Y:S01]  /*a340*/  ISETP.GT.OR P0, PT, R223.reuse, 0x20, !P3 ;  /* 0x00000020df00780c */ /* 0x040fe20005f04670 */
[----:B------:R-:W-:Y:S01]  /*a350*/  SHFL.IDX PT, R232, R232, R102, 0x1f ;  /* 0x00001f66e8e87589 */ /* 0x000fe200000e0000 */
[----:B------:R-:W-:Y:S01]  /*a360*/  ISETP.GT.OR P1, PT, R223, 0x21, !P1 ;  /* 0x00000021df00780c */ /* 0x000fe20004f24670 */
[----:B------:R-:W-:Y:S01]  /*a370*/  FFMA.FTZ R21, R21, UR5, -R23 ;  /* 0x0000000515157c23 */ /* 0x000fe20008010817 */
[----:B------:R-:W-:Y:S01]  /*a380*/  ISETP.GE.AND P2, PT, R218, 0x19, PT ;  /* 0x00000019da00780c */ /* 0x000fe20003f46270 */
[----:B------:R-:W-:Y:S01]  /*a390*/  HGMMA.64x128x16.F32 R24, gdesc[UR12], R24, gsb0 ;  /* 0x01e000000c1879f0 */ /* 0x000fe20008000818 */
[----:B------:R-:W-:Y:S01]  /*a3a0*/  R2UR UR12, R234 ;  /* 0x00000000ea0c72ca */ /* 0x000fe200000e0000 */
[----:B------:R-:W-:Y:S01]  /*a3b0*/  UMOV UR14, UR4 ;  /* 0x00000004000e7c82 */ /* 0x000fe20008000000 */
[----:B------:R-:W-:Y:S01]  /*a3c0*/  R2UR UR13, R235 ;  /* 0x00000000eb0d72ca */ /* 0x000fe200000e0000 */
[----:B------:R-:W-:Y:S01]  /*a3d0*/  UMOV UR15, 0x40000040 ;  /* 0x40000040000f7882 */ /* 0x000fe20000000000 */
[----:B------:R-:W-:Y:S01]  /*a3e0*/  ISETP.GE.AND P3, PT, R218, 0x28, PT ;  /* 0x00000028da00780c */ /* 0x000fe20003f66270 */
[----:B------:R-:W-:Y:S01]  /*a3f0*/  FFMA.FTZ R22, R22, UR5, -R88 ;  /* 0x0000000516167c23 */ /* 0x000fe20008010858 */
[----:B------:R-:W-:Y:S01]  /*a400*/  FSEL R106, R106, -INF , !P0 ;  /* 0xff8000006a6a7808 */ /* 0x000fe20004000000 */
[----:B------:R-:W-:Y:S01]  /*a410*/  MUFU.EX2 R14, R14 ;  /* 0x0000000e000e7308 */ /* 0x000fe20000000800 */
[----:B------:R-:W-:-:S02]  /*a420*/  FSEL R107, R107, -INF , !P1 ;  /* 0xff8000006b6b7808 */ /* 0x000fc40004800000 */
[C---:B------:R-:W-:Y:S01]  /*a430*/  ISETP.GT.OR P2, PT, R223.reuse, 0x19, !P2 ;  /* 0x00000019df00780c */ /* 0x040fe20005744670 */
[----:B------:R-:W-:Y:S01]  /*a440*/  FFMA.FTZ R88, R106, UR5, -R88 ;  /* 0x000000056a587c23 */ /* 0x000fe20008010858 */
[----:B------:R-:W-:Y:S02]  /*a450*/  ISETP.GE.AND P0, PT, R226, 0x21, PT ;  /* 0x00000021e200780c */ /* 0x000fe40003f06270 */
[----:B------:R-:W-:Y:S01]  /*a460*/  ISETP.GT.OR P1, PT, R223, 0x28, !P3 ;  /* 0x00000028df00780c */ /* 0x000fe20005f24670 */
[----:B------:R-:W-:Y:S01]  /*a470*/  MUFU.EX2 R15, R15 ;  /* 0x0000000f000f7308 */ /* 0x000fe20000000800 */
[----:B------:R-:W-:Y:S02]  /*a480*/  FSEL R103, R103, -INF , !P2 ;  /* 0xff80000067677808 */ /* 0x000fe40005000000 */
[----:B------:R-:W-:Y:S02]  /*a490*/  ISETP.GT.OR P0, PT, R225, 0x21, !P0 ;  /* 0x00000021e100780c */ /* 0x000fe40004704670 */
[----:B------:R-:W-:Y:S01]  /*a4a0*/  FSEL R110, R110, -INF , !P1 ;  /* 0xff8000006e6e7808 */ /* 0x000fe20004800000 */
[----:B------:R-:W-:Y:S01]  /*a4b0*/  FFMA.FTZ R23, R103, UR5, -R23 ;  /* 0x0000000567177c23 */ /* 0x000fe20008010817 */
[----:B------:R-:W-:Y:S01]  /*a4c0*/  ISETP.GE.AND P2, PT, R226, 0x28, PT ;  /* 0x00000028e200780c */ /* 0x000fe20003f46270 */
[----:B----4-:R-:W-:Y:S01]  /*a4d0*/  SHFL.IDX PT, R103, R220, R5, 0x1f ;  /* 0x00001f05dc677589 */ /* 0x010fe200000e0000 */
[----:B------:R-:W-:Y:S01]  /*a4e0*/  ISETP.GE.AND P1, PT, R218, 0x29, PT ;  /* 0x00000029da00780c */ /* 0x000fe20003f26270 */
[----:B------:R-:W-:Y:S01]  /*a4f0*/  MUFU.EX2 R16, R16 ;  /* 0x0000001000107308 */ /* 0x000fe20000000800 */
[----:B---3--:R-:W-:-:S02]  /*a500*/  FSEL R89, R105, -INF , !P0 ;  /* 0xff80000069597808 */ /* 0x008fc40004000000 */
[----:B------:R-:W-:Y:S02]  /*a510*/  ISETP.GT.OR P0, PT, R225, 0x28, !P2 ;  /* 0x00000028e100780c */ /* 0x000fe40005704670 */
[----:B------:R-:W-:Y:S01]  /*a520*/  ISETP.GT.OR P1, PT, R223, 0x29, !P1 ;  /* 0x00000029df00780c */ /* 0x000fe20004f24670 */
[--C-:B------:R-:W-:Y:S01]  /*a530*/  FFMA.FTZ R89, R89, UR5, -R90.reuse ;  /* 0x0000000559597c23 */ /* 0x100fe2000801085a */
[----:B------:R-:W-:Y:S01]  /*a540*/  FSEL R91, R108, -INF , !P0 ;  /* 0xff8000006c5b7808 */ /* 0x000fe20004000000 */
[----:B------:R-:W-:Y:S01]  /*a550*/  FFMA.FTZ R90, R107, UR5, -R90 ;  /* 0x000000056b5a7c23 */ /* 0x000fe2000801085a */
[----:B------:R-:W-:Y:S01]  /*a560*/  FSEL R111, R111, -INF , !P1 ;  /* 0xff8000006f6f7808 */ /* 0x000fe20004800000 */
[----:B------:R-:W3:Y:S01]  /*a570*/  MUFU.EX2 R19, R19 ;  /* 0x0000001300137308 */ /* 0x000ee20000000800 */
[----:B------:R-:W-:Y:S01]  /*a580*/  ISETP.GE.AND P0, PT, R226, 0x29, PT ;  /* 0x00000029e200780c */ /* 0x000fe20003f06270 */
[--C-:B-1----:R-:W-:Y:S01]  /*a590*/  FFMA.FTZ R91, R91, UR5, -R92.reuse ;  /* 0x000000055b5b7c23 */ /* 0x102fe2000801085c */
[----:B------:R-:W-:Y:S01]  /*a5a0*/  ISETP.GE.AND P1, PT, R218, 0x30, PT ;  /* 0x00000030da00780c */ /* 0x000fe20003f26270 */
[----:B------:R-:W-:Y:S01]  /*a5b0*/  FFMA.FTZ R92, R110, UR5, -R92 ;  /* 0x000000056e5c7c23 */ /* 0x000fe2000801085c */
[----:B------:R-:W-:Y:S01]  /*a5c0*/  ISETP.GT.OR P0, PT, R225, 0x29, !P0 ;  /* 0x00000029e100780c */ /* 0x000fe20004704670 */
[----:B------:R-:W-:Y:S01]  /*a5d0*/  VIADD R110, R5, 0xc ;  /* 0x0000000c056e7836 */ /* 0x000fe20000000000 */
[----:B------:R-:W-:Y:S01]  /*a5e0*/  ISETP.GT.OR P1, PT, R223, 0x30, !P1 ;  /* 0x00000030df00780c */ /* 0x000fe20004f24670 */
[----:B------:R-:W-:Y:S01]  /*a5f0*/  MUFU.EX2 R23, R23 ;  /* 0x0000001700177308 */ /* 0x000fe20000000800 */
[----:B------:R-:W-:-:S02]  /*a600*/  FSEL R93, R109, -INF , !P0 ;  /* 0xff8000006d5d7808 */ /* 0x000fc40004000000 */
[----:B------:R-:W-:Y:S01]  /*a610*/  FSEL R114, R114, -INF , !P1 ;  /* 0xff80000072727808 */ /* 0x000fe20004800000 */
[----:B------:R-:W-:Y:S01]  /*a620*/  SHFL.IDX PT, R110, R220, R110, 0x1f ;  /* 0x00001f6edc6e7589 */ /* 0x000fe200000e0000 */
[C---:B------:R-:W-:Y:S01]  /*a630*/  ISETP.GE.AND P0, PT, R226.reuse, 0x30, PT ;  /* 0x00000030e200780c */ /* 0x040fe20003f06270 */
[--C-:B------:R-:W-:Y:S01]  /*a640*/  FFMA.FTZ R93, R93, UR5, -R94.reuse ;  /* 0x000000055d5d7c23 */ /* 0x100fe2000801085e */
[----:B------:R-:W-:Y:S01]  /*a650*/  ISETP.GE.AND P1, PT, R226, 0x31, PT ;  /* 0x00000031e200780c */ /* 0x000fe20003f26270 */
[----:B------:R-:W-:Y:S01]  /*a660*/  FFMA.FTZ R94, R111, UR5, -R94 ;  /* 0x000000056f5e7c23 */ /* 0x000fe2000801085e */
[----:B------:R-:W-:Y:S01]  /*a670*/  ISETP.GT.OR P0, PT, R225, 0x30, !P0 ;  /* 0x00000030e100780c */ /* 0x000fe20004704670 */
[----:B------:R-:W-:Y:S01]  /*a680*/  VIADD R111, R5, 0x8 ;  /* 0x00000008056f7836 */ /* 0x000fe20000000000 */
[----:B------:R-:W-:Y:S01]  /*a690*/  ISETP.GT.OR P1, PT, R225, 0x31, !P1 ;  /* 0x00000031e100780c */ /* 0x000fe20004f24670 */
[----:B------:R-:W-:Y:S01]  /*a6a0*/  MUFU.EX2 R13, R13 ;  /* 0x0000000d000d7308 */ /* 0x000fe20000000800 */
[----:B------:R-:W-:Y:S01]  /*a6b0*/  FSEL R95, R112, -INF , !P0 ;  /* 0xff800000705f7808 */ /* 0x000fe20004000000 */
[----:B------:R-:W-:Y:S01]  /*a6c0*/  VIADD R112, R5, 0x10 ;  /* 0x0000001005707836 */ /* 0x000fe20000000000 */
[----:B------:R-:W-:Y:S01]  /*a6d0*/  ISETP.GE.AND P2, PT, R226, 0x38, PT ;  /* 0x00000038e200780c */ /* 0x000fe20003f46270 */
[----:B------:R-:W1:Y:S01]  /*a6e0*/  SHFL.IDX PT, R109, R220, R111, 0x1f ;  /* 0x00001f6fdc6d7589 */ /* 0x000e6200000e0000 */
[----:B--2---:R-:W-:Y:S01]  /*a6f0*/  FSEL R97, R113, -INF , !P1 ;  /* 0xff80000071617808 */ /* 0x004fe20004800000 */
[--C-:B------:R-:W-:Y:S01]  /*a700*/  FFMA.FTZ R95, R95, UR5, -R96.reuse ;  /* 0x000000055f5f7c23 */ /* 0x100fe20008010860 */
[----:B------:R-:W-:Y:S01]  /*a710*/  ISETP.GE.AND P3, PT, R218, 0x31, PT ;  /* 0x00000031da00780c */ /* 0x000fe20003f66270 */
[----:B------:R-:W-:Y:S01]  /*a720*/  FFMA.FTZ R96, R114, UR5, -R96 ;  /* 0x0000000572607c23 */ /* 0x000fe20008010860 */
[----:B------:R-:W-:Y:S01]  /*a730*/  ISETP.GE.AND P0, PT, R218, 0x38, PT ;  /* 0x00000038da00780c */ /* 0x000fe20003f06270 */
[----:B------:R-:W-:Y:S01]  /*a740*/  FFMA.FTZ R97, R97, UR5, -R98 ;  /* 0x0000000561617c23 */ /* 0x000fe20008010862 */
[----:B------:R-:W-:Y:S01]  /*a750*/  ISETP.GE.AND P1, PT, R226, 0x41, PT ;  /* 0x00000041e200780c */ /* 0x000fe20003f26270 */
[----:B------:R-:W-:Y:S01]  /*a760*/  SHFL.IDX PT, R112, R220, R112, 0x1f ;  /* 0x00001f70dc707589 */ /* 0x000fe200000e0000 */
[----:B------:R-:W-:Y:S01]  /*a770*/  ISETP.GT.OR P2, PT, R225, 0x38, !P2 ;  /* 0x00000038e100780c */ /* 0x000fe20005744670 */
[----:B------:R-:W-:Y:S01]  /*a780*/  MUFU.EX2 R17, R17 ;  /* 0x0000001100117308 */ /* 0x000fe20000000800 */
[----:B------:R-:W-:-:S02]  /*a790*/  ISETP.GT.OR P3, PT, R223, 0x31, !P3 ;  /* 0x00000031df00780c */ /* 0x000fc40005f64670 */
[----:B------:R-:W-:Y:S02]  /*a7a0*/  ISETP.GT.OR P0, PT, R223, 0x38, !P0 ;  /* 0x00000038df00780c */ /* 0x000fe40004704670 */
[----:B------:R-:W-:Y:S02]  /*a7b0*/  ISETP.GT.OR P1, PT, R225, 0x41, !P1 ;  /* 0x00000041e100780c */ /* 0x000fe40004f24670 */
[----:B------:R-:W-:Y:S01]  /*a7c0*/  FSEL R99, R116, -INF , !P2 ;  /* 0xff80000074637808 */ /* 0x000fe20005000000 */
[----:B------:R-:W-:Y:S01]  /*a7d0*/  MUFU.EX2 R18, R18 ;  /* 0x0000001200127308 */ /* 0x000fe20000000800 */
[----:B------:R-:W-:Y:S02]  /*a7e0*/  FSEL R115, R115, -INF , !P3 ;  /* 0xff80000073737808 */ /* 0x000fe40005800000 */
[----:B------:R-:W-:Y:S01]  /*a7f0*/  FSEL R118, R118, -INF , !P0 ;  /* 0xff80000076767808 */ /* 0x000fe20004000000 */
[----:B-----5:R-:W-:Y:S01]  /*a800*/  FFMA.FTZ R99, R99, UR5, -R100 ;  /* 0x0000000563637c23 */ /* 0x020fe20008010864 */
[----:B------:R-:W-:Y:S01]  /*a810*/  FSEL R121, R121, -INF , !P1 ;  /* 0xff80000079797808 */ /* 0x000fe20004800000 */
[----:B------:R-:W-:Y:S01]  /*a820*/  FFMA.FTZ R98, R115, UR5, -R98 ;  /* 0x0000000573627c23 */ /* 0x000fe20008010862 */
[----:B------:R-:W-:Y:S01]  /*a830*/  ISETP.GE.AND P2, PT, R226, 0x48, PT ;  /* 0x00000048e200780c */ /* 0x000fe20003f46270 */
[----:B------:R-:W-:Y:S01]  /*a840*/  FFMA.FTZ R100, R118, UR5, -R100 ;  /* 0x0000000576647c23 */ /* 0x000fe20008010864 */
[C---:B------:R-:W-:Y:S01]  /*a850*/  ISETP.GE.AND P3, PT, R226.reuse, 0x49, PT ;  /* 0x00000049e200780c */ /* 0x040fe20003f66270 */
[----:B------:R-:W-:Y:S01]  /*a860*/  VIADD R118, R5, 0x4 ;  /* 0x0000000405767836 */ /* 0x000fe20000000000 */
[----:B------:R-:W-:Y:S01]  /*a870*/  ISETP.GE.AND P1, PT, R226, 0x59, PT ;  /* 0x00000059e200780c */ /* 0x000fe20003f26270 */
[----:B------:R-:W-:Y:S01]  /*a880*/  MUFU.EX2 R20, R20 ;  /* 0x0000001400147308 */ /* 0x000fe20000000800 */
[----:B------:R-:W-:-:S02]  /*a890*/  ISETP.GT.OR P2, PT, R225, 0x48, !P2 ;  /* 0x00000048e100780c */ /* 0x000fc40005744670 */
[C---:B------:R-:W-:Y:S01]  /*a8a0*/  ISETP.GT.OR P3, PT, R225.reuse, 0x49, !P3 ;  /* 0x00000049e100780c */ /* 0x040fe20005f64670 */
[----:B------:R-:W2:Y:S01]  /*a8b0*/  SHFL.IDX PT, R102, R220, R118, 0x1f ;  /* 0x00001f76dc667589 */ /* 0x000ea200000e0000 */
[----:B------:R-:W-:Y:S02]  /*a8c0*/  ISETP.GT.OR P1, PT, R225, 0x59, !P1 ;  /* 0x00000059e100780c */ /* 0x000fe40004f24670 */
[----:B------:R-:W-:Y:S01]  /*a8d0*/  FSEL R124, R124, -INF , !P2 ;  /* 0xff8000007c7c7808 */ /* 0x000fe20005000000 */
[----:B------:R-:W-:Y:S01]  /*a8e0*/  MUFU.EX2 R21, R21 ;  /* 0x0000001500157308 */ /* 0x000fe20000000800 */
[----:B------:R-:W-:Y:S02]  /*a8f0*/  FSEL R108, R125, -INF , !P3 ;  /* 0xff8000007d6c7808 */ /* 0x000fe40005800000 */
[----:B------:R-:W-:Y:S01]  /*a900*/  FSEL R133, R133, -INF , !P1 ;  /* 0xff80000085857808 */ /* 0x000fe20004800000 */
[----:B-1----:R-:W-:Y:S01]  /*a910*/  FFMA.FTZ R107, R124, UR5, -R109 ;  /* 0x000000057c6b7c23 */ /* 0x002fe2000801086d */
[----:B------:R-:W-:Y:S01]  /*a920*/  ISETP.GE.AND P5, PT, R226, 0x39, PT ;  /* 0x00000039e200780c */ /* 0x000fe20003fa6270 */
[----:B------:R-:W-:Y:S01]  /*a930*/  FFMA.FTZ R108, R108, UR5, -R110 ;  /* 0x000000056c6c7c23 */ /* 0x000fe2000801086e */
[C---:B------:R-:W-:Y:S01]  /*a940*/  ISETP.GE.AND P4, PT, R226.reuse, 0x40, PT ;  /* 0x00000040e200780c */ /* 0x040fe20003f86270 */
[----:B------:R-:W-:Y:S01]  /*a950*/  MUFU.EX2 R22, R22 ;  /* 0x0000001600167308 */ /* 0x000fe20000000800 */
[----:B------:R-:W-:-:S02]  /*a960*/  ISETP.GE.AND P0, PT, R226, 0x50, PT ;  /* 0x00000050e200780c */ /* 0x000fc40003f06270 */
[C---:B------:R-:W-:Y:S02]  /*a970*/  ISETP.GE.AND P2, PT, R226.reuse, 0x60, PT ;  /* 0x00000060e200780c */ /* 0x040fe40003f46270 */
[----:B------:R-:W-:Y:S02]  /*a980*/  ISETP.GE.AND P3, PT, R226, 0x61, PT ;  /* 0x00000061e200780c */ /* 0x000fe40003f66270 */
[----:B------:R-:W-:Y:S01]  /*a990*/  ISETP.GE.AND P1, PT, R218, 0x39, PT ;  /* 0x00000039da00780c */ /* 0x000fe20003f26270 */
[----:B------:R-:W1:Y:S01]  /*a9a0*/  MUFU.EX2 R107, R107 ;  /* 0x0000006b006b7308 */ /* 0x000e620000000800 */
[C---:B------:R-:W-:Y:S02]  /*a9b0*/  ISETP.GT.OR P5, PT, R225.reuse, 0x39, !P5 ;  /* 0x00000039e100780c */ /* 0x040fe40006fa4670 */
[----:B------:R-:W-:Y:S01]  /*a9c0*/  ISETP.GT.OR P4, PT, R225, 0x40, !P4 ;  /* 0x00000040e100780c */ /* 0x000fe20006784670 */
[----:B--2---:R-:W-:Y:S01]  /*a9d0*/  FFMA.FTZ R105, R121, UR5, -R102 ;  /* 0x0000000579697c23 */ /* 0x004fe20008010866 */
[----:B------:R-:W-:-:S02]  /*a9e0*/  ISETP.GT.OR P0, PT, R225, 0x50, !P0 ;  /* 0x00000050e100780c */ /* 0x000fc40004704670 */
[C---:B------:R-:W-:Y:S01]  /*a9f0*/  ISETP.GT.OR P2, PT, R225.reuse, 0x60, !P2 ;  /* 0x00000060e100780c */ /* 0x040fe20005744670 */
[----:B------:R-:W-:Y:S01]  /*aa00*/  MUFU.EX2 R108, R108 ;  /* 0x0000006c006c7308 */ /* 0x000fe20000000800 */
[----:B------:R-:W-:Y:S02]  /*aa10*/  ISETP.GT.OR P3, PT, R225, 0x61, !P3 ;  /* 0x00000061e100780c */ /* 0x000fe40005f64670 */
[----:B------:R-:W-:Y:S02]  /*aa20*/  ISETP.GT.OR P1, PT, R223, 0x39, !P1 ;  /* 0x00000039df00780c */ /* 0x000fe40004f24670 */
[----:B------:R-:W-:Y:S02]  /*aa30*/  FSEL R117, R117, -INF , !P5 ;  /* 0xff80000075757808 */ /* 0x000fe40006800000 */
[----:B------:R-:W-:Y:S01]  /*aa40*/  FSEL R120, R120, -INF , !P4 ;  /* 0xff80000078787808 */ /* 0x000fe20006000000 */
[----:B------:R-:W-:Y:S01]  /*aa50*/  MUFU.EX2 R105, R105 ;  /* 0x0000006900697308 */ /* 0x000fe20000000800 */
[----:B------:R-:W-:Y:S01]  /*aa60*/  FSEL R128, R128, -INF , !P0 ;  /* 0xff80000080807808 */ /* 0x000fe20004000000 */
[----:B------:R-:W-:Y:S01]  /*aa70*/  FFMA.FTZ R101, R117, UR5, -R232 ;  /* 0x0000000575657c23 */ /* 0x000fe200080108e8 */
[----:B------:R-:W-:Y:S01]  /*aa80*/  FSEL R136, R136, -INF , !P2 ;  /* 0xff80000088887808 */ /* 0x000fe20005000000 */
[----:B------:R-:W-:-:S02]  /*aa90*/  WARPGROUP.DEPBAR.LE gsb0, 0x0 ;  /* 0x00008000000079c5 */ /* 0x000fc40000010000 */
[----:B------:R-:W-:Y:S01]  /*aaa0*/  WARPGROUP.ARRIVE ;  /* 0x00000000000079c5 */ /* 0x000fe20000000000 */
[----:B------:R-:W-:Y:S01]  /*aab0*/  FSEL R137, R137, -INF , !P3 ;  /* 0xff80000089897808 */ /* 0x000fe20005800000 */
[----:B------:R-:W-:Y:S01]  /*aac0*/  FFMA.FTZ R120, R120, UR5, -R103 ;  /* 0x0000000578787c23 */ /* 0x000fe20008010867 */
[----:B------:R-:W-:Y:S01]  /*aad0*/  FSEL R119, R119, -INF , !P1 ;  /* 0xff80000077777808 */ /* 0x000fe20004800000 */
[----:B------:R-:W-:Y:S01]  /*aae0*/  MUFU.EX2 R88, R88 ;  /* 0x0000005800587308 */ /* 0x000fe20000000800 */
[----:B------:R-:W-:Y:S01]  /*aaf0*/  ISETP.GE.AND P5, PT, R226, 0x51, PT ;  /* 0x00000051e200780c */ /* 0x000fe20003fa6270 */
[----:B------:R-:W-:Y:S01]  /*ab00*/  HGMMA.64x128x16.F32 R24, gdesc[UR12], R24, gsb0 ;  /* 0x01e000000c1879f0 */ /* 0x000fe20008000818 */
[----:B------:R-:W-:Y:S01]  /*ab10*/  R2UR UR12, R230 ;  /* 0x00000000e60c72ca */ /* 0x000fe200000e0000 */
[----:B------:R-:W-:Y:S01]  /*ab20*/  UMOV UR14, UR6 ;  /* 0x00000006000e7c82 */ /* 0x000fe20008000000 */
[----:B------:R-:W-:Y:S01]  /*ab30*/  R2UR UR13, R231 ;  /* 0x00000000e70d72ca */ /* 0x000fe200000e0000 */
[----:B------:R-:W-:Y:S01]  /*ab40*/  UMOV UR15, 0x40000040 ;  /* 0x40000040000f7882 */ /* 0x000fe20000000000 */
[C---:B------:R-:W-:Y:S01]  /*ab50*/  ISETP.GE.AND P4, PT, R226.reuse, 0x58, PT ;  /* 0x00000058e200780c */ /* 0x040fe20003f86270 */
[----:B------:R-:W-:Y:S01]  /*ab60*/  FFMA.FTZ R119, R119, UR5, -R232 ;  /* 0x0000000577777c23 */ /* 0x000fe200080108e8 */
[----:B------:R-:W-:Y:S01]  /*ab70*/  ISETP.GE.AND P0, PT, R226, 0x68, PT ;  /* 0x00000068e200780c */ /* 0x000fe20003f06270 */
[----:B------:R-:W-:Y:S01]  /*ab80*/  VIADD R232, R5, 0x14 ;  /* 0x0000001405e87836 */ /* 0x000fe20000000000 */
[C---:B------:R-:W-:Y:S01]  /*ab90*/  ISETP.GE.AND P2, PT, R218.reuse, 0x40, PT ;  /* 0x00000040da00780c */ /* 0x040fe20003f46270 */
[----:B------:R-:W-:Y:S01]  /*aba0*/  MUFU.EX2 R89, R89 ;  /* 0x0000005900597308 */ /* 0x000fe20000000800 */
[----:B------:R-:W-:-:S02]  /*abb0*/  ISETP.GE.AND P3, PT, R218, 0x41, PT ;  /* 0x00000041da00780c */ /* 0x000fc40003f66270 */
[----:B------:R-:W-:Y:S02]  /*abc0*/  ISETP.GE.AND P1, PT, R218, 0x48, PT ;  /* 0x00000048da00780c */ /* 0x000fe40003f26270 */
[C---:B------:R-:W-:Y:S02]  /*abd0*/  ISETP.GT.OR P5, PT, R225.reuse, 0x51, !P5 ;  /* 0x00000051e100780c */ /* 0x040fe40006fa4670 */
[----:B------:R-:W-:Y:S01]  /*abe0*/  ISETP.GT.OR P4, PT, R225, 0x58, !P4 ;  /* 0x00000058e100780c */ /* 0x000fe20006784670 */
[----:B------:R-:W-:Y:S01]  /*abf0*/  MUFU.EX2 R90, R90 ;  /* 0x0000005a005a7308 */ /* 0x000fe20000000800 */
[C---:B------:R-:W-:Y:S02]  /*ac00*/  ISETP.GT.OR P2, PT, R223.reuse, 0x40, !P2 ;  /* 0x00000040df00780c */ /* 0x040fe40005744670 */
[C---:B------:R-:W-:Y:S02]  /*ac10*/  ISETP.GT.OR P3, PT, R223.reuse, 0x41, !P3 ;  /* 0x00000041df00780c */ /* 0x040fe40005f64670 */
[----:B------:R-:W-:-:S02]  /*ac20*/  ISETP.GT.OR P1, PT, R223, 0x48, !P1 ;  /* 0x00000048df00780c */ /* 0x000fc40004f24670 */
[----:B------:R-:W-:Y:S01]  /*ac30*/  ISETP.GT.OR P0, PT, R225, 0x68, !P0 ;  /* 0x00000068e100780c */ /* 0x000fe20004704670 */
[----:B------:R-:W-:Y:S01]  /*ac40*/  MUFU.EX2 R91, R91 ;  /* 0x0000005b005b7308 */ /* 0x000fe20000000800 */
[----:B------:R-:W-:Y:S02]  /*ac50*/  FSEL R129, R129, -INF , !P5 ;  /* 0xff80000081817808 */ /* 0x000fe40006800000 */
[----:B------:R-:W-:Y:S02]  /*ac60*/  FSEL R132, R132, -INF , !P4 ;  /* 0xff80000084847808 */ /* 0x000fe40006000000 */
[----:B------:R-:W-:Y:S02]  /*ac70*/  FSEL R104, R122, -INF , !P2 ;  /* 0xff8000007a687808 */ /* 0x000fe40005000000 */
[----:B------:R-:W-:Y:S01]  /*ac80*/  FSEL R106, R123, -INF , !P3 ;  /* 0xff8000007b6a7808 */ /* 0x000fe20005800000 */
[----:B------:R-:W-:Y:S01]  /*ac90*/  MUFU.EX2 R92, R92 ;  /* 0x0000005c005c7308 */ /* 0x000fe20000000800 */
[----:B------:R-:W-:Y:S01]  /*aca0*/  FSEL R126, R126, -INF , !P1 ;  /* 0xff8000007e7e7808 */ /* 0x000fe20004800000 */
[----:B------:R-:W-:Y:S01]  /*acb0*/  FFMA.FTZ R104, R104, UR5, -R103 ;  /* 0x0000000568687c23 */ /* 0x000fe20008010867 */
[----:B------:R-:W-:Y:S01]  /*acc0*/  FSEL R113, R140, -INF , !P0 ;  /* 0xff8000008c717808 */ /* 0x000fe20004000000 */
[----:B------:R-:W-:Y:S01]  /*acd0*/  FFMA.FTZ R106, R106, UR5, -R102 ;  /* 0x000000056a6a7c23 */ /* 0x000fe20008010866 */
[----:B------:R-:W-:Y:S01]  /*ace0*/  ISETP.GE.AND P5, PT, R226, 0x69, PT ;  /* 0x00000069e200780c */ /* 0x000fe20003fa6270 */
[----:B------:R-:W-:Y:S01]  /*acf0*/  FFMA.FTZ R109, R126, UR5, -R109 ;  /* 0x000000057e6d7c23 */ /* 0x000fe2000801086d */
[C---:B------:R-:W-:Y:S01]  /*ad00*/  ISETP.GE.AND P4, PT, R226.reuse, 0x70, PT ;  /* 0x00000070e200780c */ /* 0x040fe20003f86270 */
[----:B------:R2:W-:Y:S01]  /*ad10*/  MUFU.EX2 R103, R119 ;  /* 0x0000007700677308 */ /* 0x0005e20000000800 */
[----:B------:R-:W-:-:S02]  /*ad20*/  ISETP.GE.AND P2, PT, R226, 0x71, PT ;  /* 0x00000071e200780c */ /* 0x000fc40003f46270 */
[C---:B------:R-:W-:Y:S02]  /*ad30*/  ISETP.GE.AND P3, PT, R226.reuse, 0x78, PT ;  /* 0x00000078e200780c */ /* 0x040fe40003f66270 */
[----:B------:R-:W-:Y:S01]  /*ad40*/  ISETP.GE.AND P1, PT, R226, 0x79, PT ;  /* 0x00000079e200780c */ /* 0x000fe20003f26270 */
[----:B------:R-:W-:Y:S01]  /*ad50*/  VIADD R226, R5, 0x1c ;  /* 0x0000001c05e27836 */ /* 0x000fe20000000000 */
[----:B------:R-:W-:Y:S01]  /*ad60*/  ISETP.GE.AND P0, PT, R218, 0x49, PT ;  /* 0x00000049da00780c */ /* 0x000fe20003f06270 */
[----:B------:R4:W-:Y:S01]  /*ad70*/  MUFU.EX2 R102, R120 ;  /* 0x0000007800667308 */ /* 0x0009e20000000800 */
[C---:B------:R-:W-:Y:S02]  /*ad80*/  ISETP.GT.OR P5, PT, R225.reuse, 0x69, !P5 ;  /* 0x00000069e100780c */ /* 0x040fe40006fa4670 */
[C---:B------:R-:W-:Y:S02]  /*ad90*/  ISETP.GT.OR P4, PT, R225.reuse, 0x70, !P4 ;  /* 0x00000070e100780c */ /* 0x040fe40006784670 */
[----:B------:R-:W-:-:S02]  /*ada0*/  ISETP.GT.OR P2, PT, R225, 0x71, !P2 ;  /* 0x00000071e100780c */ /* 0x000fc40005744670 */
[C---:B------:R-:W-:Y:S01]  /*adb0*/  ISETP.GT.OR P3, PT, R225.reuse, 0x78, !P3 ;  /* 0x00000078e100780c */ /* 0x040fe20005f64670 */
[----:B------:R-:W-:Y:S01]  /*adc0*/  MUFU.EX2 R109, R109 ;  /* 0x0000006d006d7308 */ /* 0x000fe20000000800 */
[----:B------:R-:W-:Y:S01]  /*add0*/  ISETP.GT.OR P1, PT, R225, 0x79, !P1 ;  /* 0x00000079e100780c */ /* 0x000fe20004f24670 */
[----:B------:R-:W-:Y:S01]  /*ade0*/  VIADD R225, R5, 0x18 ;  /* 0x0000001805e17836 */ /* 0x000fe20000000000 */
[----:B------:R-:W-:Y:S02]  /*adf0*/  ISETP.GT.OR P0, PT, R223, 0x49, !P0 ;  /* 0x00000049df00780c */ /* 0x000fe40004704670 */
[----:B------:R-:W-:Y:S02]  /*ae00*/  FSEL R115, R141, -INF , !P5 ;  /* 0xff8000008d737808 */ /* 0x000fe40006800000 */
[----:B------:R-:W-:Y:S01]  /*ae10*/  FSEL R125, R144, -INF , !P4 ;  /* 0xff800000907d7808 */ /* 0x000fe20006000000 */
[----:B------:R-:W-:Y:S01]  /*ae20*/  MUFU.EX2 R104, R104 ;  /* 0x0000006800687308 */ /* 0x000fe20000000800 */
[----:B------:R-:W-:-:S02]  /*ae30*/  FSEL R123, R145, -INF , !P2 ;  /* 0xff800000917b7808 */ /* 0x000fc40005000000 */
[----:B------:R-:W-:Y:S02]  /*ae40*/  FSEL R121, R148, -INF , !P3 ;  /* 0xff80000094797808 */ /* 0x000fe40005800000 */
[----:B--2---:R-:W-:Y:S02]  /*ae50*/  FSEL R119, R149, -INF , !P1 ;  /* 0xff80000095777808 */ /* 0x004fe40004800000 */
[----:B------:R-:W-:Y:S01]  /*ae60*/  FSEL R127, R127, -INF , !P0 ;  /* 0xff8000007f7f7808 */ /* 0x000fe20004000000 */
[----:B------:R-:W-:Y:S01]  /*ae70*/  MUFU.EX2 R106, R106 ;  /* 0x0000006a006a7308 */ /* 0x000fe20000000800 */
[C---:B------:R-:W-:Y:S02]  /*ae80*/  ISETP.GE.AND P5, PT, R218.reuse, 0x50, PT ;  /* 0x00000050da00780c */ /* 0x040fe40003fa6270 */
[C---:B------:R-:W-:Y:S01]  /*ae90*/  ISETP.GE.AND P4, PT, R218.reuse, 0x51, PT ;  /* 0x00000051da00780c */ /* 0x040fe20003f86270 */
[----:B------:R-:W-:Y:S01]  /*aea0*/  FFMA.FTZ R110, R127, UR5, -R110 ;  /* 0x000000057f6e7c23 */ /* 0x000fe2000801086e */
[C---:B------:R-:W-:Y:S01]  /*aeb0*/  ISETP.GE.AND P2, PT, R218.reuse, 0x58, PT ;  /* 0x00000058da00780c */ /* 0x040fe20003f46270 */
[----:B------:R2:W-:Y:S01]  /*aec0*/  SHFL.IDX PT, R127, R221, R111, 0x1f ;  /* 0x00001f6fdd7f7589 */ /* 0x0005e200000e0000 */
[C---:B------:R-:W-:Y:S01]  /*aed0*/  ISETP.GE.AND P3, PT, R218.reuse, 0x59, PT ;  /* 0x00000059da00780c */ /* 0x040fe20003f66270 */
[----:B------:R-:W-:Y:S01]  /*aee0*/  MUFU.EX2 R93, R93 ;  /* 0x0000005d005d7308 */ /* 0x000fe20000000800 */
[----:B------:R-:W-:-:S02]  /*aef0*/  ISETP.GE.AND P1, PT, R218, 0x60, PT ;  /* 0x00000060da00780c */ /* 0x000fc40003f26270 */
[----:B------:R-:W-:Y:S02]  /*af00*/  ISETP.GE.AND P0, PT, R218, 0x61, PT ;  /* 0x00000061da00780c */ /* 0x000fe40003f06270 */
[C---:B------:R-:W-:Y:S02]  /*af10*/  ISETP.GT.OR P5, PT, R223.reuse, 0x50, !P5 ;  /* 0x00000050df00780c */ /* 0x040fe40006fa4670 */
[C---:B------:R-:W-:Y:S01]  /*af20*/  ISETP.GT.OR P4, PT, R223.reuse, 0x51, !P4 ;  /* 0x00000051df00780c */ /* 0x040fe20006784670 */
[----:B--2---:R-:W-:Y:S01]  /*af30*/  FFMA.FTZ R111, R128, UR5, -R112 ;  /* 0x00000005806f7c23 */ /* 0x004fe20008010870 */
[C---:B------:R-:W-:Y:S01]  /*af40*/  ISETP.GT.OR P2, PT, R223.reuse, 0x58, !P2 ;  /* 0x00000058df00780c */ /* 0x040fe20005744670 */
[----:B------:R-:W-:Y:S01]  /*af50*/  MUFU.EX2 R110, R110 ;  /* 0x0000006e006e7308 */ /* 0x000fe20000000800 */
[C---:B------:R-:W-:Y:S02]  /*af60*/  ISETP.GT.OR P3, PT, R223.reuse, 0x59, !P3 ;  /* 0x00000059df00780c */ /* 0x040fe40005f64670 */
[----:B------:R-:W-:-:S02]  /*af70*/  ISETP.GT.OR P1, PT, R223, 0x60, !P1 ;  /* 0x00000060df00780c */ /* 0x000fc40004f24670 */
[----:B------:R-:W-:Y:S02]  /*af80*/  ISETP.GT.OR P0, PT, R223, 0x61, !P0 ;  /* 0x00000061df00780c */ /* 0x000fe40004704670 */
[----:B------:R-:W-:Y:S01]  /*af90*/  FSEL R114, R130, -INF , !P5 ;  /* 0xff80000082727808 */ /* 0x000fe20006800000 */
[----:B------:R-:W-:Y:S01]  /*afa0*/  MUFU.EX2 R111, R111 ;  /* 0x0000006f006f7308 */ /* 0x000fe20000000800 */
[----:B------:R-:W-:Y:S01]  /*afb0*/  FSEL R117, R131, -INF , !P4 ;  /* 0xff80000083757808 */ /* 0x000fe20006000000 */
[----:B------:R-:W2:Y:S01]  /*afc0*/  SHFL.IDX PT, R130, R221, R118, 0x1f ;  /* 0x00001f76dd827589 */ /* 0x000ea200000e0000 */
[----:B------:R-:W-:Y:S01]  /*afd0*/  FSEL R116, R134, -INF , !P2 ;  /* 0xff80000086747808 */ /* 0x000fe20005000000 */
[----:B------:R-:W-:Y:S01]  /*afe0*/  FFMA.FTZ R112, R114, UR5, -R112 ;  /* 0x0000000572707c23 */ /* 0x000fe20008010870 */
[----:B------:R-:W-:Y:S01]  /*aff0*/  FSEL R135, R135, -INF , !P3 ;  /* 0xff80000087877808 */ /* 0x000fe20005800000 */
[----:B------:R-:W5:Y:S01]  /*b000*/  SHFL.IDX PT, R134, R220, R232, 0x1f ;  /* 0x00001fe8dc867589 */ /* 0x000f6200000e0000 */
[----:B------:R-:W-:Y:S01]  /*b010*/  FSEL R145, R138, -INF , !P1 ;  /* 0xff8000008a917808 */ /* 0x000fe20004800000 */
[----:B------:R-:W-:Y:S01]  /*b020*/  MUFU.EX2 R94, R94 ;  /* 0x0000005e005e7308 */ /* 0x000fe20000000800 */
[----:B------:R-:W-:Y:S01]  /*b030*/  FSEL R140, R139, -INF , !P0 ;  /* 0xff8000008b8c7808 */ /* 0x000fe20004000000 */
[----:B------:R-:W3:Y:S01]  /*b040*/  SHFL.IDX PT, R138, R220, R225, 0x1f ;  /* 0x00001fe1dc8a7589 */ /* 0x000ee200000e0000 */
[----:B------:R-:W-:-:S02]  /*b050*/  ISETP.GE.AND P5, PT, R218, 0x68, PT ;  /* 0x00000068da00780c */ /* 0x000fc40003fa6270 */
[C---:B------:R-:W-:Y:S01]  /*b060*/  ISETP.GE.AND P4, PT, R218.reuse, 0x69, PT ;  /* 0x00000069da00780c */ /* 0x040fe20003f86270 */
[----:B------:R-:W1:Y:S01]  /*b070*/  SHFL.IDX PT, R131, R221, R5, 0x1f ;  /* 0x00001f05dd837589 */ /* 0x000e6200000e0000 */
[C---:B------:R-:W-:Y:S01]  /*b080*/  ISETP.GE.AND P2, PT, R218.reuse, 0x70, PT ;  /* 0x00000070da00780c */ /* 0x040fe20003f46270 */
[----:B------:R-:W-:Y:S01]  /*b090*/  MUFU.EX2 R112, R112 ;  /* 0x0000007000707308 */ /* 0x000fe20000000800 */
[C---:B------:R-:W-:Y:S01]  /*b0a0*/  ISETP.GE.AND P3, PT, R218.reuse, 0x71, PT ;  /* 0x00000071da00780c */ /* 0x040fe20003f66270 */
[----:B------:R-:W4:Y:S01]  /*b0b0*/  SHFL.IDX PT, R220, R220, R226, 0x1f ;  /* 0x00001fe2dcdc7589 */ /* 0x000f2200000e0000 */
[C---:B------:R-:W-:Y:S02]  /*b0c0*/  ISETP.GE.AND P1, PT, R218.reuse, 0x78, PT ;  /* 0x00000078da00780c */ /* 0x040fe40003f26270 */
[----:B------:R-:W-:Y:S01]  /*b0d0*/  ISETP.GE.AND P0, PT, R218, 0x79, PT ;  /* 0x00000079da00780c */ /* 0x000fe20003f06270 */
[----:B------:R-:W-:Y:S01]  /*b0e0*/  VIADD R218, R5, 0x10 ;  /* 0x0000001005da7836 */ /* 0x000fe20000000000 */
[C---:B------:R-:W-:Y:S01]  /*b0f0*/  ISETP.GT.OR P5, PT, R223.reuse, 0x68, !P5 ;  /* 0x00000068df00780c */ /* 0x040fe20006fa4670 */
[----:B------:R-:W-:Y:S01]  /*b100*/  MUFU.EX2 R95, R95 ;  /* 0x0000005f005f7308 */ /* 0x000fe20000000800 */
[----:B------:R-:W-:Y:S01]  /*b110*/  ISETP.GT.OR P4, PT, R223, 0x69, !P4 ;  /* 0x00000069df00780c */ /* 0x000fe20006784670 */
[----:B--2---:R-:W-:Y:S01]  /*b120*/  FFMA.FTZ R141, R137, UR5, -R130 ;  /* 0x00000005898d7c23 */ /* 0x004fe20008010882 */
[C---:B------:R-:W-:Y:S01]  /*b130*/  ISETP.GT.OR P2, PT, R223.reuse, 0x70, !P2 ;  /* 0x00000070df00780c */ /* 0x040fe20005744670 */
[----:B------:R-:W2:Y:S01]  /*b140*/  SHFL.IDX PT, R139, R221, R218, 0x1f ;  /* 0x00001fdadd8b7589 */ /* 0x000ea200000e0000 */
[----:B------:R-:W-:Y:S01]  /*b150*/  ISETP.GT.OR P3, PT, R223, 0x71, !P3 ;  /* 0x00000071df00780c */ /* 0x000fe20005f64670 */
[----:B-----5:R-:W-:Y:S01]  /*b160*/  FFMA.FTZ R114, R129, UR5, -R134 ;  /* 0x0000000581727c23 */ /* 0x020fe20008010886 */
[C---:B------:R-:W-:Y:S01]  /*b170*/  ISETP.GT.OR P1, PT, R223.reuse, 0x78, !P1 ;  /* 0x00000078df00780c */ /* 0x040fe20004f24670 */
[----:B------:R-:W-:Y:S01]  /*b180*/  FFMA.FTZ R140, R140, UR5, -R130 ;  /* 0x000000058c8c7c23 */ /* 0x000fe20008010882 */
[----:B------:R-:W-:Y:S01]  /*b190*/  ISETP.GT.OR P0, PT, R223, 0x79, !P0 ;  /* 0x00000079df00780c */ /* 0x000fe20004704670 */
[----:B------:R-:W-:-:S02]  /*b1a0*/  WARPGROUP.DEPBAR.LE gsb0, 0x0 ;  /* 0x00008000000079c5 */ /* 0x000fc40000010000 */
[----:B------:R-:W-:Y:S01]  /*b1b0*/  WARPGROUP.ARRIVE ;  /* 0x00000000000079c5 */ /* 0x000fe20000000000 */
[----:B------:R-:W-:Y:S01]  /*b1c0*/  VIADD R223, R5, 0xc ;  /* 0x0000000c05df7836 */ /* 0x000fe20000000000 */
[----:B------:R-:W-:Y:S01]  /*b1d0*/  FSEL R142, R142, -INF , !P5 ;  /* 0xff8000008e8e7808 */ /* 0x000fe20006800000 */
[--C-:B---3--:R-:W-:Y:S01]  /*b1e0*/  FFMA.FTZ R116, R116, UR5, -R138.reuse ;  /* 0x0000000574747c23 */ /* 0x108fe2000801088a */
[----:B------:R-:W-:Y:S01]  /*b1f0*/  FSEL R126, R143, -INF , !P4 ;  /* 0xff8000008f7e7808 */ /* 0x000fe20006000000 */
[----:B------:R-:W-:Y:S01]  /*b200*/  FFMA.FTZ R143, R132, UR5, -R138 ;  /* 0x00000005848f7c23 */ /* 0x000fe2000801088a */
[----:B------:R-:W-:Y:S01]  /*b210*/  HGMMA.64x128x16.F32 R24, gdesc[UR12], R24, gsb0 ;  /* 0x01e000000c1879f0 */ /* 0x000fe20008000818 */
[----:B------:R-:W3:Y:S01]  /*b220*/  SHFL.IDX PT, R144, R221, R223, 0x1f ;  /* 0x00001fdfdd907589 */ /* 0x000ee200000e0000 */
[--C-:B-1----:R-:W-:Y:S01]  /*b230*/  FFMA.FTZ R138, R136, UR5, -R131.reuse ;  /* 0x00000005888a7c23 */ /* 0x102fe20008010883 */
[----:B------:R-:W-:Y:S01]  /*b240*/  FFMA.FTZ R145, R145, UR5, -R131 ;  /* 0x0000000591917c23 */ /* 0x000fe20008010883 */
[----:B------:R-:W-:Y:S01]  /*b250*/  FSEL R124, R146, -INF , !P2 ;  /* 0xff800000927c7808 */ /* 0x000fe20005000000 */
[--C-:B------:R-:W-:Y:S01]  /*b260*/  FFMA.FTZ R131, R113, UR5, -R127.reuse ;  /* 0x0000000571837c23 */ /* 0x100fe2000801087f */
[----:B------:R-:W-:Y:S01]  /*b270*/  FFMA.FTZ R129, R142, UR5, -R127 ;  /* 0x000000058e817c23 */ /* 0x000fe2000801087f */
[----:B------:R-:W-:Y:S01]  /*b280*/  FFMA.FTZ R146, R117, UR5, -R134 ;  /* 0x0000000575927c23 */ /* 0x000fe20008010886 */
[----:B----4-:R-:W-:Y:S01]  /*b290*/  FSEL R120, R150, -INF , !P1 ;  /* 0xff80000096787808 */ /* 0x010fe20004800000 */
[----:B------:R-:W1:Y:S01]  /*b2a0*/  SHFL.IDX PT, R134, R221, R232, 0x1f ;  /* 0x00001fe8dd867589 */ /* 0x000e6200000e0000 */
[----:B------:R-:W-:Y:S01]  /*b2b0*/  VIADD R150, R5, 0x8 ;  /* 0x0000000805967836 */ /* 0x000fe20000000000 */
[----:B------:R-:W-:Y:S01]  /*b2c0*/  FSEL R122, R147, -INF , !P3 ;  /* 0xff800000937a7808 */ /* 0x000fe20005800000 */
[--C-:B------:R-:W-:Y:S01]  /*b2d0*/  FFMA.FTZ R117, R133, UR5, -R220.reuse ;  /* 0x0000000585757c23 */ /* 0x100fe200080108dc */
[----:B------:R-:W4:Y:S01]  /*b2e0*/  SHFL.IDX PT, R132, R221, R225, 0x1f ;  /* 0x00001fe1dd847589 */ /* 0x000f2200000e0000 */
[----:B------:R-:W-:Y:S01]  /*b2f0*/  FFMA.FTZ R133, R135, UR5, -R220 ;  /* 0x0000000587857c23 */ /* 0x000fe200080108dc */
[----:B------:R-:W-:Y:S01]  /*b300*/  FSEL R118, R151, -INF , !P0 ;  /* 0xff80000097767808 */ /* 0x000fe20004000000 */
[----:B------:R-:W-:-:S02]  /*b310*/  VIADD R151, R5, 0x4 ;  /* 0x0000000405977836 */ /* 0x000fc40000000000 */
[--C-:B--2---:R-:W-:Y:S01]  /*b320*/  FFMA.FTZ R125, R125, UR5, -R139.reuse ;  /* 0x000000057d7d7c23 */ /* 0x104fe2000801088b */
[----:B------:R-:W-:Y:S01]  /*b330*/  FFMA.FTZ R124, R124, UR5, -R139 ;  /* 0x000000057c7c7c23 */ /* 0x000fe2000801088b */
[----:B------:R-:W2:Y:S01]  /*b340*/  SHFL.IDX PT, R221, R221, R226, 0x1f ;  /* 0x00001fe2dddd7589 */ /* 0x000ea200000e0000 */
[----:B------:R-:W-:Y:S01]  /*b350*/  MUFU.EX2 R113, R146 ;  /* 0x0000009200717308 */ /* 0x000fe20000000800 */
[--C-:B---3--:R-:W-:Y:S01]  /*b360*/  FFMA.FTZ R127, R115, UR5, -R144.reuse ;  /* 0x00000005737f7c23 */ /* 0x108fe20008010890 */
[----:B------:R-:W-:-:S06]  /*b370*/  FFMA.FTZ R126, R126, UR5, -R144 ;  /* 0x000000057e7e7c23 */ /* 0x000fcc0008010890 */
[----:B------:R3:W-:Y:S01]  /*b380*/  MUFU.EX2 R115, R143 ;  /* 0x0000008f00737308 */ /* 0x0007e20000000800 */
[--C-:B-1----:R-:W-:Y:S01]  /*b390*/  FFMA.FTZ R123, R123, UR5, -R134.reuse ;  /* 0x000000057b7b7c23 */ /* 0x102fe20008010886 */
[----:B------:R-:W-:-:S06]  /*b3a0*/  FFMA.FTZ R122, R122, UR5, -R134 ;  /* 0x000000057a7a7c23 */ /* 0x000fcc0008010886 */
[----:B------:R-:W1:Y:S01]  /*b3b0*/  MUFU.EX2 R114, R114 ;  /* 0x0000007200727308 */ /* 0x000e620000000800 */
[--C-:B----4-:R-:W-:Y:S01]  /*b3c0*/  FFMA.FTZ R121, R121, UR5, -R132.reuse ;  /* 0x0000000579797c23 */ /* 0x110fe20008010884 */
[----:B------:R-:W-:Y:S01]  /*b3d0*/  FFMA.FTZ R120, R120, UR5, -R132 ;  /* 0x0000000578787c23 */ /* 0x000fe20008010884 */
[----:B--2---:R-:W-:-:S05]  /*b3e0*/  FFMA.FTZ R119, R119, UR5, -R221 ;  /* 0x0000000577777c23 */ /* 0x004fca00080108dd */
[----:B------:R-:W2:Y:S01]  /*b3f0*/  MUFU.EX2 R117, R117 ;  /* 0x0000007500757308 */ /* 0x000ea20000000800 */
[----:B------:R-:W-:-:S07]  /*b400*/  FFMA.FTZ R118, R118, UR5, -R221 ;  /* 0x0000000576767c23 */ /* 0x000fce00080108dd */
        /* <DEDUP_REMOVED lines=9> */
[----:B------:R-:W5:Y:S04]  /*b4a0*/  LDS R224, [R224+0x400] ;  /* 0x00040000e0e07984 */ /* 0x000f680000000800 */
[----:B------:R-:W-:Y:S04]  /*b4b0*/  LDS R217, [R217+0x400] ;  /* 0x00040000d9d97984 */ /* 0x000fe80000000800 */
[----:B------:R-:W-:Y:S04]  /*b4c0*/  LDS R216, [R216+0x400] ;  /* 0x00040000d8d87984 */ /* 0x000fe80000000800 */
[----:B----4-:R-:W4:Y:S04]  /*b4d0*/  SHFL.IDX PT, R144, R219, R223, 0x1f ;  /* 0x00001fdfdb907589 */ /* 0x010f2800000e0000 */
[----:B-----5:R-:W5:Y:S04]  /*b4e0*/  SHFL.IDX PT, R135, R224, R150, 0x1f ;  /* 0x00001f96e0877589 */ /* 0x020f6800000e0000 */
[----:B------:R-:W-:Y:S04]  /*b4f0*/  SHFL.IDX PT, R134, R224, R218, 0x1f ;  /* 0x00001fdae0867589 */ /* 0x000fe800000e0000 */
[----:B---3--:R-:W3:Y:S04]  /*b500*/  SHFL.IDX PT, R143, R219, R232, 0x1f ;  /* 0x00001fe8db8f7589 */ /* 0x008ee800000e0000 */
[----:B------:R-:W1:Y:S04]  /*b510*/  SHFL.IDX PT, R128, R224, R5, 0x1f ;  /* 0x00001f05e0807589 */ /* 0x000e6800000e0000 */
[----:B------:R-:W2:Y:S01]  /*b520*/  SHFL.IDX PT, R130, R224, R151, 0x1f ;  /* 0x00001f97e0827589 */ /* 0x000ea200000e0000 */
[--C-:B----4-:R-:W-:Y:S01]  /*b530*/  FADD.FTZ R45, R45, -R144.reuse ;  /* 0x800000902d2d7221 */ /* 0x110fe20000010000 */
[----:B------:R-:W-:-:S02]  /*b540*/  FADD.FTZ R47, R47, -R144 ;  /* 0x800000902f2f7221 */ /* 0x000fc40000010000 */
[----:B------:R-:W4:Y:S01]  /*b550*/  SHFL.IDX PT, R136, R224, R223, 0x1f ;  /* 0x00001fdfe0887589 */ /* 0x000f2200000e0000 */
[----:B-----5:R-:W-:-:S03]  /*b560*/  FADD.FTZ R132, R28, -R135 ;  /* 0x800000871c847221 */ /* 0x020fc60000010000 */
[----:B------:R-:W5:Y:S01]  /*b570*/  SHFL.IDX PT, R144, R217, R150, 0x1f ;  /* 0x00001f96d9907589 */ /* 0x000f6200000e0000 */
[----:B------:R1:W-:Y:S03]  /*b580*/  MUFU.EX2 R28, R133 ;  /* 0x00000085001c7308 */ /* 0x0003e60000000800 */
[----:B------:R-:W5:Y:S01]  /*b590*/  SHFL.IDX PT, R137, R224, R232, 0x1f ;  /* 0x00001fe8e0897589 */ /* 0x000f6200000e0000 */
[--C-:B---3--:R-:W-:Y:S01]  /*b5a0*/  FADD.FTZ R49, R49, -R143.reuse ;  /* 0x8000008f31317221 */ /* 0x108fe20000010000 */
[----:B------:R-:W-:Y:S02]  /*b5b0*/  FADD.FTZ R51, R51, -R143 ;  /* 0x8000008f33337221 */ /* 0x000fe40000010000 */
[----:B------:R-:W3:Y:S01]  /*b5c0*/  SHFL.IDX PT, R139, R224, R225, 0x1f ;  /* 0x00001fe1e08b7589 */ /* 0x000ee200000e0000 */
[----:B-1----:R-:W-:Y:S01]  /*b5d0*/  FADD.FTZ R133, R32, -R134 ;  /* 0x8000008620857221 */ /* 0x002fe20000010000 */
[----:B------:R-:W-:-:S02]  /*b5e0*/  FADD.FTZ R24, R24, -R128 ;  /* 0x8000008018187221 */ /* 0x000fc40000010000 */
[----:B------:R-:W1:Y:S01]  /*b5f0*/  SHFL.IDX PT, R32, R219, R218, 0x1f ;  /* 0x00001fdadb207589 */ /* 0x000e6200000e0000 */
[----:B------:R-:W-:Y:S01]  /*b600*/  FADD.FTZ R26, R26, -R128 ;  /* 0x800000801a1a7221 */ /* 0x000fe20000010000 */
[--C-:B--2---:R-:W-:Y:S01]  /*b610*/  FADD.FTZ R128, R25, -R130.reuse ;  /* 0x8000008219807221 */ /* 0x104fe20000010000 */
[----:B------:R-:W-:Y:S01]  /*b620*/  FADD.FTZ R130, R27, -R130 ;  /* 0x800000821b827221 */ /* 0x000fe20000010000 */
[----:B------:R-:W-:Y:S01]  /*b630*/  SHFL.IDX PT, R143, R217, R218, 0x1f ;  /* 0x00001fdad98f7589 */ /* 0x000fe200000e0000 */
[----:B------:R-:W-:Y:S01]  /*b640*/  FADD.FTZ R25, R30, -R135 ;  /* 0x800000871e197221 */ /* 0x000fe20000010000 */
[----:B------:R-:W-:Y:S01]  /*b650*/  FADD.FTZ R134, R34, -R134 ;  /* 0x8000008622867221 */ /* 0x000fe20000010000 */
[----:B------:R-:W-:Y:S01]  /*b660*/  MUFU.EX2 R30, R145 ;  /* 0x00000091001e7308 */ /* 0x000fe20000000800 */
[--C-:B----4-:R-:W-:Y:S01]  /*b670*/  FADD.FTZ R135, R29, -R136.reuse ;  /* 0x800000881d877221 */ /* 0x110fe20000010000 */
[----:B------:R-:W-:Y:S01]  /*b680*/  FADD.FTZ R27, R31, -R136 ;  /* 0x800000881f1b7221 */ /* 0x000fe20000010000 */
[----:B------:R-:W2:Y:S01]  /*b690*/  SHFL.IDX PT, R149, R224, R226, 0x1f ;  /* 0x00001fe2e0957589 */ /* 0x000ea200000e0000 */
[--C-:B-----5:R-:W-:Y:S01]  /*b6a0*/  FADD.FTZ R60, R60, -R144.reuse ;  /* 0x800000903c3c7221 */ /* 0x120fe20000010000 */
[----:B------:R-:W-:-:S02]  /*b6b0*/  FADD.FTZ R62, R62, -R144 ;  /* 0x800000903e3e7221 */ /* 0x000fc40000010000 */
[----:B------:R-:W4:Y:S01]  /*b6c0*/  SHFL.IDX PT, R142, R219, R225, 0x1f ;  /* 0x00001fe1db8e7589 */ /* 0x000f2200000e0000 */
[----:B------:R5:W4:Y:S01]  /*b6d0*/  MUFU.EX2 R29, R138 ;  /* 0x0000008a001d7308 */ /* 0x000b220000000800 */
[--C-:B------:R-:W-:Y:S01]  /*b6e0*/  FADD.FTZ R136, R33, -R137.reuse ;  /* 0x8000008921887221 */ /* 0x100fe20000010000 */
[----:B------:R-:W-:Y:S01]  /*b6f0*/  FADD.FTZ R137, R35, -R137 ;  /* 0x8000008923897221 */ /* 0x000fe20000010000 */
[----:B------:R2:W-:Y:S01]  /*b700*/  SHFL.IDX PT, R144, R216, R218, 0x1f ;  /* 0x00001fdad8907589 */ /* 0x0005e200000e0000 */
[----:B---3--:R-:W-:-:S03]  /*b710*/  FADD.FTZ R38, R38, -R139 ;  /* 0x8000008b26267221 */ /* 0x008fc60000010000 */
[----:B------:R-:W3:Y:S01]  /*b720*/  SHFL.IDX PT, R33, R219, R226, 0x1f ;  /* 0x00001fe2db217589 */ /* 0x000ee200000e0000 */
[----:B------:R-:W3:Y:S01]  /*b730*/  MUFU.EX2 R31, R141 ;  /* 0x0000008d001f7308 */ /* 0x000ee20000000800 */
[----:B-----5:R-:W-:Y:S01]  /*b740*/  FADD.FTZ R138, R36, -R139 ;  /* 0x8000008b248a7221 */ /* 0x020fe20000010000 */
[--C-:B-1----:R-:W-:Y:S01]  /*b750*/  FADD.FTZ R48, R48, -R32.reuse ;  /* 0x8000002030307221 */ /* 0x102fe20000010000 */
[----:B------:R-:W1:Y:S01]  /*b760*/  SHFL.IDX PT, R148, R219, R5, 0x1f ;  /* 0x00001f05db947589 */ /* 0x000e6200000e0000 */
[----:B------:R-:W-:-:S03]  /*b770*/  FADD.FTZ R50, R50, -R32 ;  /* 0x8000002032327221 */ /* 0x000fc60000010000 */
[----:B------:R-:W-:Y:S01]  /*b780*/  SHFL.IDX PT, R147, R219, R151, 0x1f ;  /* 0x00001f97db937589 */ /* 0x000fe200000e0000 */
[----:B------:R-:W5:Y:S03]  /*b790*/  MUFU.EX2 R32, R140 ;  /* 0x0000008c00207308 */ /* 0x000f660000000800 */
[----:B------:R-:W5:Y:S01]  /*b7a0*/  SHFL.IDX PT, R146, R219, R150, 0x1f ;  /* 0x00001f96db927589 */ /* 0x000f6200000e0000 */
[--C-:B--2---:R-:W-:Y:S01]  /*b7b0*/  FADD.FTZ R139, R37, -R149.reuse ;  /* 0x80000095258b7221 */ /* 0x104fe20000010000 */
[----:B------:R-:W-:Y:S01]  /*b7c0*/  FADD.FTZ R39, R39, -R149 ;  /* 0x8000009527277221 */ /* 0x000fe20000010000 */
[----:B------:R-:W-:Y:S01]  /*b7d0*/  FMUL.FTZ R26, R9, R26 ;  /* 0x0000001a091a7220 */ /* 0x000fe20000410000 */
[----:B------:R-:W2:Y:S01]  /*b7e0*/  LDL R218, [R1+0x1c] ;  /* 0x00001c0001da7983 */ /* 0x000ea20000100800 */
[--C-:B----4-:R-:W-:Y:S01]  /*b7f0*/  FADD.FTZ R52, R52, -R142.reuse ;  /* 0x8000008e34347221 */ /* 0x110fe20000010000 */
[----:B------:R-:W-:Y:S01]  /*b800*/  FADD.FTZ R54, R54, -R142 ;  /* 0x8000008e36367221 */ /* 0x000fe20000010000 */
[----:B------:R-:W-:Y:S01]  /*b810*/  MUFU.EX2 R124, R124 ;  /* 0x0000007c007c7308 */ /* 0x000fe20000000800 */
[----:B------:R-:W4:Y:S01]  /*b820*/  SHFL.IDX PT, R34, R217, R5, 0x1f ;  /* 0x00001f05d9227589 */ /* 0x000f2200000e0000 */
[--C-:B------:R-:W-:Y:S01]  /*b830*/  FADD.FTZ R64, R64, -R143.reuse ;  /* 0x8000008f40407221 */ /* 0x100fe20000010000 */
[----:B------:R-:W-:Y:S01]  /*b840*/  FADD.FTZ R66, R66, -R143 ;  /* 0x8000008f42427221 */ /* 0x000fe20000010000 */
[--C-:B---3--:R-:W-:Y:S01]  /*b850*/  FADD.FTZ R53, R53, -R33.reuse ;  /* 0x8000002135357221 */ /* 0x108fe20000010000 */
[----:B------:R-:W-:Y:S01]  /*b860*/  FADD.FTZ R55, R55, -R33 ;  /* 0x8000002137377221 */ /* 0x000fe20000010000 */
[----:B------:R-:W3:Y:S02]  /*b870*/  SHFL.IDX PT, R35, R217, R151, 0x1f ;  /* 0x00001f97d9237589 */ /* 0x000ee400000e0000 */
[----:B------:R5:W-:Y:S01]  /*b880*/  MUFU.EX2 R33, R131 ;  /* 0x0000008300217308 */ /* 0x000be20000000800 */
[--C-:B-1----:R-:W-:Y:S01]  /*b890*/  FADD.FTZ R40, R40, -R148.reuse ;  /* 0x8000009428287221 */ /* 0x102fe20000010000 */
[----:B------:R-:W-:Y:S01]  /*b8a0*/  FADD.FTZ R42, R42, -R148 ;  /* 0x800000942a2a7221 */ /* 0x000fe20000010000 */
[----:B------:R-:W1:Y:S04]  /*b8b0*/  SHFL.IDX PT, R36, R217, R223, 0x1f ;  /* 0x00001fdfd9247589 */ /* 0x000e6800000e0000 */
[----:B------:R-:W-:Y:S01]  /*b8c0*/  SHFL.IDX PT, R145, R216, R150, 0x1f ;  /* 0x00001f96d8917589 */ /* 0x000fe200000e0000 */
[----:B------:R-:W-:Y:S01]  /*b8d0*/  FMUL.FTZ R25, R12, R25 ;  /* 0x000000190c197220 */ /* 0x000fe20000410000 */
[----:B------:R-:W-:Y:S01]  /*b8e0*/  MUFU.EX2 R123, R123 ;  /* 0x0000007b007b7308 */ /* 0x000fe20000000800 */
[----:B------:R-:W-:Y:S01]  /*b8f0*/  FMUL.FTZ R38, R19, R38 ;  /* 0x0000002613267220 */ /* 0x000fe20000410000 */
[----:B-----5:R-:W5:Y:S01]  /*b900*/  SHFL.IDX PT, R131, R217, R232, 0x1f ;  /* 0x00001fe8d9837589 */ /* 0x020f6200000e0000 */
[----:B------:R-:W-:Y:S01]  /*b910*/  FMUL.FTZ R60, R107, R60 ;  /* 0x0000003c6b3c7220 */ /* 0x000fe20000410000 */
[--C-:B------:R-:W-:Y:S01]  /*b920*/  FADD.FTZ R44, R44, -R146.reuse ;  /* 0x800000922c2c7221 */ /* 0x100fe20000010000 */
[----:B------:R-:W-:Y:S01]  /*b930*/  FADD.FTZ R46, R46, -R146 ;  /* 0x800000922e2e7221 */ /* 0x000fe20000010000 */
[----:B------:R-:W-:Y:S01]  /*b940*/  SHFL.IDX PT, R37, R217, R225, 0x1f ;  /* 0x00001fe1d9257589 */ /* 0x000fe200000e0000 */
[--C-:B------:R-:W-:Y:S01]  /*b950*/  FADD.FTZ R41, R41, -R147.reuse ;  /* 0x8000009329297221 */ /* 0x100fe20000010000 */
[--C-:B----4-:R-:W-:Y:S01]  /*b960*/  FADD.FTZ R56, R56, -R34.reuse ;  /* 0x8000002238387221 */ /* 0x110fe20000010000 */
[----:B------:R-:W-:Y:S01]  /*b970*/  FADD.FTZ R58, R58, -R34 ;  /* 0x800000223a3a7221 */ /* 0x000fe20000010000 */
[----:B------:R-:W-:Y:S01]  /*b980*/  SHFL.IDX PT, R142, R217, R226, 0x1f ;  /* 0x00001fe2d98e7589 */ /* 0x000fe200000e0000 */
[----:B------:R4:W-:Y:S01]  /*b990*/  MUFU.EX2 R34, R129 ;  /* 0x0000008100227308 */ /* 0x0009e20000000800 */
[----:B------:R-:W-:-:S02]  /*b9a0*/  FADD.FTZ R43, R43, -R147 ;  /* 0x800000932b2b7221 */ /* 0x000fc40000010000 */
[----:B------:R-:W4:Y:S01]  /*b9b0*/  SHFL.IDX PT, R217, R216, R226, 0x1f ;  /* 0x00001fe2d8d97589 */ /* 0x000f2200000e0000 */
[--C-:B---3--:R-:W-:Y:S01]  /*b9c0*/  FADD.FTZ R57, R57, -R35.reuse ;  /* 0x8000002339397221 */ /* 0x108fe20000010000 */
[----:B------:R-:W-:Y:S02]  /*b9d0*/  FADD.FTZ R59, R59, -R35 ;  /* 0x800000233b3b7221 */ /* 0x000fe40000010000 */
[----:B------:R-:W3:Y:S01]  /*b9e0*/  SHFL.IDX PT, R140, R216, R5, 0x1f ;  /* 0x00001f05d88c7589 */ /* 0x000ee200000e0000 */
[--C-:B-1----:R-:W-:Y:S01]  /*b9f0*/  FADD.FTZ R61, R61, -R36.reuse ;  /* 0x800000243d3d7221 */ /* 0x102fe20000010000 */
[----:B------:R-:W-:Y:S01]  /*ba00*/  FADD.FTZ R63, R63, -R36 ;  /* 0x800000243f3f7221 */ /* 0x000fe20000010000 */
[----:B------:R3:W1:Y:S01]  /*ba10*/  MUFU.EX2 R35, R127 ;  /* 0x0000007f00237308 */ /* 0x0006620000000800 */
[----:B------:R-:W1:Y:S04]  /*ba20*/  SHFL.IDX PT, R141, R216, R151, 0x1f ;  /* 0x00001f97d88d7589 */ /* 0x000e6800000e0000 */
[----:B------:R-:W1:Y:S04]  /*ba30*/  SHFL.IDX PT, R149, R216, R232, 0x1f ;  /* 0x00001fe8d8957589 */ /* 0x000e6800000e0000 */
[----:B------:R-:W1:Y:S04]  /*ba40*/  SHFL.IDX PT, R151, R216, R225, 0x1f ;  /* 0x00001fe1d8977589 */ /* 0x000e6800000e0000 */
[----:B------:R3:W1:Y:S01]  /*ba50*/  SHFL.IDX PT, R148, R216, R223, 0x1f ;  /* 0x00001fdfd8947589 */ /* 0x00066200000e0000 */
[--C-:B-----5:R-:W-:Y:S01]  /*ba60*/  FADD.FTZ R65, R65, -R131.reuse ;  /* 0x8000008341417221 */ /* 0x120fe20000010000 */
[----:B----4-:R-:W-:Y:S01]  /*ba70*/  FADD.FTZ R129, R67, -R131 ;  /* 0x8000008343817221 */ /* 0x010fe20000010000 */
[----:B---3--:R-:W-:Y:S01]  /*ba80*/  FADD.FTZ R216, R85, -R217 ;  /* 0x800000d955d87221 */ /* 0x008fe20000010000 */
[----:B------:R-:W-:Y:S01]  /*ba90*/  FMUL.FTZ R85, R11, R130 ;  /* 0x000000820b557220 */ /* 0x000fe20000410000 */
[----:B------:R-:W3:Y:S01]  /*baa0*/  MUFU.EX2 R36, R126 ;  /* 0x0000007e00247308 */ /* 0x000ee20000000800 */
[--C-:B------:R-:W-:Y:S01]  /*bab0*/  FADD.FTZ R131, R68, -R37.reuse ;  /* 0x8000002544837221 */ /* 0x100fe20000010000 */
[----:B------:R-:W-:-:S02]  /*bac0*/  FADD.FTZ R67, R70, -R37 ;  /* 0x8000002546437221 */ /* 0x000fc40000010000 */
[----:B------:R-:W-:Y:S01]  /*bad0*/  F2FP.F16.F32.PACK_AB R85, R85, R26 ;  /* 0x0000001a5555723e */ /* 0x000fe200000000ff */
[----:B------:R-:W-:Y:S01]  /*bae0*/  FMUL.FTZ R26, R14, R27 ;  /* 0x0000001b0e1a7220 */ /* 0x000fe20000410000 */
[----:B------:R-:W-:Y:S02]  /*baf0*/  FADD.FTZ R143, R80, -R144 ;  /* 0x80000090508f7221 */ /* 0x000fe40000010000 */
[----:B------:R4:W5:Y:S01]  /*bb00*/  MUFU.EX2 R37, R125 ;  /* 0x0000007d00257308 */ /* 0x0009620000000800 */
[----:B------:R-:W-:Y:S01]  /*bb10*/  FADD.FTZ R217, R87, -R217 ;  /* 0x800000d957d97221 */ /* 0x000fe20000010000 */
[----:B------:R-:W-:Y:S01]  /*bb20*/  FMUL.FTZ R80, R15, R133 ;  /* 0x000000850f507220 */ /* 0x000fe20000410000 */
[----:B------:R-:W-:Y:S01]  /*bb30*/  FMUL.FTZ R27, R16, R136 ;  /* 0x00000088101b7220 */ /* 0x000fe20000410000 */
[----:B------:R-:W-:-:S04]  /*bb40*/  F2FP.F16.F32.PACK_AB R87, R26, R25 ;  /* 0x000000191a57723e */ /* 0x000fc800000000ff */
[----:B------:R-:W5:Y:S01]  /*bb50*/  MUFU.EX2 R122, R122 ;  /* 0x0000007a007a7308 */ /* 0x000f620000000800 */
[----:B------:R-:W-:Y:S01]  /*bb60*/  FMUL.FTZ R25, R114, R65 ;  /* 0x0000004172197220 */ /* 0x000fe20000410000 */
[----:B------:R-:W-:Y:S01]  /*bb70*/  FADD.FTZ R70, R69, -R142 ;  /* 0x8000008e45467221 */ /* 0x000fe20000010000 */
[----:B------:R-:W-:-:S05]  /*bb80*/  FADD.FTZ R127, R72, -R140 ;  /* 0x8000008c487f7221 */ /* 0x000fca0000010000 */
[----:B------:R-:W5:Y:S01]  /*bb90*/  MUFU.EX2 R121, R121 ;  /* 0x0000007900797308 */ /* 0x000f620000000800 */
[----:B----4-:R-:W-:Y:S01]  /*bba0*/  FADD.FTZ R125, R74, -R140 ;  /* 0x8000008c4a7d7221 */ /* 0x010fe20000010000 */
[----:B------:R-:W-:Y:S01]  /*bbb0*/  FMUL.FTZ R39, R23, R39 ;  /* 0x0000002717277220 */ /* 0x000fe20000410000 */
[----:B------:R-:W-:-:S05]  /*bbc0*/  FMUL.FTZ R61, R108, R61 ;  /* 0x0000003d6c3d7220 */ /* 0x000fca0000410000 */
[----:B------:R-:W4:Y:S01]  /*bbd0*/  MUFU.EX2 R120, R120 ;  /* 0x0000007800787308 */ /* 0x000f220000000800 */
[----:B------:R-:W-:Y:S01]  /*bbe0*/  FMUL.FTZ R64, R111, R64 ;  /* 0x000000406f407220 */ /* 0x000fe20000410000 */
[----:B------:R-:W-:Y:S01]  /*bbf0*/  FMUL.FTZ R65, R112, R66 ;  /* 0x0000004270417220 */ /* 0x000fe20000410000 */
[----:B------:R-:W-:-:S05]  /*bc00*/  FMUL.FTZ R26, R113, R129 ;  /* 0x00000081711a7220 */ /* 0x000fca0000410000 */
[----:B------:R-:W4:Y:S01]  /*bc10*/  MUFU.EX2 R119, R119 ;  /* 0x0000007700777308 */ /* 0x000f220000000800 */
[----:B-1----:R-:W-:-:S07]  /*bc20*/  FADD.FTZ R140, R73, -R141 ;  /* 0x8000008d498c7221 */ /* 0x002fce0000010000 */
[----:B------:R-:W1:Y:S01]  /*bc30*/  MUFU.EX2 R118, R118 ;  /* 0x0000007600767308 */ /* 0x000e620000000800 */
[----:B------:R-:W-:Y:S01]  /*bc40*/  FADD.FTZ R141, R75, -R141 ;  /* 0x8000008d4b8d7221 */ /* 0x000fe20000010000 */
[----:B------:R-:W-:Y:S01]  /*bc50*/  FADD.FTZ R146, R81, -R149 ;  /* 0x8000009551927221 */ /* 0x000fe20000010000 */
[----:B------:R-:W-:Y:S01]  /*bc60*/  FADD.FTZ R150, R84, -R151 ;  /* 0x8000009754967221 */ /* 0x000fe20000010000 */
[----:B------:R-:W-:Y:S01]  /*bc70*/  F2FP.F16.F32.PACK_AB R80, R27, R80 ;  /* 0x000000501b50723e */ /* 0x000fe200000000ff */
[----:B------:R-:W-:Y:S01]  /*bc80*/  FADD.FTZ R149, R83, -R149 ;  /* 0x8000009553957221 */ /* 0x000fe20000010000 */
[----:B------:R-:W-:Y:S01]  /*bc90*/  FADD.FTZ R151, R86, -R151 ;  /* 0x8000009756977221 */ /* 0x000fe20000010000 */
        /* <DEDUP_REMOVED lines=11> */
[----:B------:R-:W-:Y:S01]  /*bd50*/  FMUL.FTZ R63, R110, R63 ;  /* 0x0000003f6e3f7220 */ /* 0x000fe20000410000 */
[----:B------:R-:W-:Y:S01]  /*bd60*/  F2FP.F16.F32.PACK_AB R70, R61, R60 ;  /* 0x0000003c3d46723e */ /* 0x000fe200000000ff */
[--C-:B------:R-:W-:Y:S01]  /*bd70*/  FADD.FTZ R142, R76, -R145.reuse ;  /* 0x800000914c8e7221 */ /* 0x100fe20000010000 */
[----:B------:R-:W-:Y:S01]  /*bd80*/  F2FP.F16.F32.PACK_AB R64, R25, R64 ;  /* 0x000000401940723e */ /* 0x000fe200000000ff */
[--C-:B------:R-:W-:Y:S01]  /*bd90*/  FADD.FTZ R147, R77, -R148.reuse ;  /* 0x800000944d937221 */ /* 0x100fe20000010000 */
        /* <DEDUP_REMOVED lines=41> */
[----:B---3--:R-:W-:Y:S01]  /*c030*/  FMUL.FTZ R148, R36, R148 ;  /* 0x0000009424947220 */ /* 0x008fe20000410000 */
        /* <DEDUP_REMOVED lines=15> */
[----:B-1----:R-:W-:Y:S01]  /*c130*/  FMUL.FTZ R38, R118, R217 ;  /* 0x000000d976267220 */ /* 0x002fe20000410000 */
[----:B------:R-:W-:Y:S01]  /*c140*/  F2FP.F16.F32.PACK_AB R72, R49, R48 ;  /* 0x000000303148723e */ /* 0x000fe200000000ff */
[----:B------:R-:W-:Y:S01]  /*c150*/  UMOV UR6, UR8 ;  /* 0x0000000800067c82 */ /* 0x000fe20008000000 */
[----:B------:R-:W-:Y:S01]  /*c160*/  F2FP.F16.F32.PACK_AB R73, R51, R50 ;  /* 0x000000323349723e */ /* 0x000fe200000000ff */
[----:B------:R-:W-:Y:S01]  /*c170*/  UMOV UR7, 0x40000040 ;  /* 0x4000004000077882 */ /* 0x000fe20000000000 */
[----:B------:R-:W-:Y:S01]  /*c180*/  F2FP.F16.F32.PACK_AB R74, R53, R52 ;  /* 0x00000034354a723e */ /* 0x000fe200000000ff */
[----:B------:R-:W-:Y:S01]  /*c190*/  UIADD3 UR4, UR8, 0x80, URZ ;  /* 0x0000008008047890 */ /* 0x000fe2000fffe03f */
[----:B------:R-:W-:Y:S01]  /*c1a0*/  F2FP.F16.F32.PACK_AB R75, R55, R54 ;  /* 0x00000036374b723e */ /* 0x000fe200000000ff */
[----:B------:R-:W3:Y:S01]  /*c1b0*/  LDL R40, [R1+0x20] ;  /* 0x0000200001287983 */ /* 0x000ee20000100800 */
        /* <DEDUP_REMOVED lines=23> */
[----:B------:R-:W-:Y:S01]  /*c330*/  UMOV UR6, UR4 ;  /* 0x0000000400067c82 */ /* 0x000fe20008000000 */
        /* <DEDUP_REMOVED lines=68> */
[----:B------:R-:W-:Y:S01]  /*c780*/  R2UR UR4, R222 ;  /* 0x00000000de0472ca */ /* 0x000fe200000e0000 */
[----:B---3--:R-:W-:-:S05]  /*c790*/  IMAD R9, R0, 0x800, R40 ;  /* 0x0000080000097824 */ /* 0x008fca00078e0228 */
[----:B------:R-:W-:-:S07]  /*c7a0*/  R2UR UR9, R9 ;  /* 0x00000000090972ca */ /* 0x000fce00000e0000 */
[----:B------:R-:W-:-:S04]  /*c7b0*/  USHF.R.U32.HI UR4, URZ, 0x4, UR4 ;  /* 0x000000043f047899 */ /* 0x000fc80008011604 */
[----:B------:R-:W-:Y:S01]  /*c7c0*/  ULOP3.LUT UR10, UR4, 0x3fff, URZ, 0xc0, !UPT ;  /* 0x00003fff040a7892 */ /* 0x000fe2000f8ec03f */
[----:B------:R-:W-:Y:S02]  /*c7d0*/  UMOV UR5, 0x40000040 ;  /* 0x4000004000057882 */ /* 0x000fe40000000000 */
[----:B------:R-:W-:Y:S01]  /*c7e0*/  UMOV UR4, UR9 ;  /* 0x0000000900047c82 */ /* 0x000fe20008000000 */
        /* <DEDUP_REMOVED lines=60> */
.L_x_1088:
        /* <DEDUP_REMOVED lines=70> */
.L_x_1089:
[----:B------:R-:W-:Y:S01]  /*d010*/  UIADD3 UR38, UR38, 0x1, URZ ;  /* 0x0000000126267890 */ /* 0x000fe2000fffe03f */
[----:B------:R-:W-:Y:S02]  /*d020*/  VIADD R7, R7, 0x30c20 ;  /* 0x00030c2007077836 */ /* 0x000fe40000000000 */
[----:B------:R-:W-:Y:S01]  /*d030*/  VIADD R0, R0, 0x1 ;  /* 0x0000000100007836 */ /* 0x000fe20000000000 */
[----:B------:R-:W-:Y:S02]  /*d040*/  UISETP.GE.AND UP0, UPT, UR38, UR37, UPT ;  /* 0x000000252600728c */ /* 0x000fe4000bf06270 */
[----:B------:R-:W-:Y:S02]  /*d050*/  PRMT R7, RZ, 0x654, R7 ;  /* 0x00000654ff077816 */ /* 0x000fe40000000007 */
[C---:B------:R-:W-:Y:S02]  /*d060*/  ISETP.NE.AND P0, PT, R0.reuse, 0x2, PT ;  /* 0x000000020000780c */ /* 0x040fe40003f05270 */
[----:B------:R-:W-:Y:S01]  /*d070*/  PLOP3.LUT P1, PT, PT, PT, UP0, 0x80, 0x0 ;  /* 0x000000000000781c */ /* 0x000fe20003f2f008 */
[----:B------:R1:W-:Y:S01]  /*d080*/  SYNCS.ARRIVE.TRANS64.RED.A1T0 RZ, [R7+URZ], RZ ;  /* 0x000000ff07ff79a7 */ /* 0x0003e2000810043f */
[----:B------:R-:W-:-:S02]  /*d090*/  SEL R0, R0, RZ, P0 ;  /* 0x000000ff00007207 */ /* 0x000fc40000000000 */
[----:B-1----:R-:W-:-:S04]  /*d0a0*/  SEL R7, RZ, 0x1, P0 ;  /* 0x00000001ff077807 */ /* 0x002fc80000000000 */
[----:B------:R-:W-:-:S05]  /*d0b0*/  LOP3.LUT R4, R4, R7, RZ, 0x3c, !PT ;  /* 0x0000000704047212 */ /* 0x000fca00078e3cff */
[----:B------:R-:W-:Y:S05]  /*d0c0*/  @!P1 BRA `(.L_x_1090) ;  /* 0xffffffc4001c9947 */ /* 0x000fea000383ffff */
.L_x_1079:
        /* <DEDUP_REMOVED lines=34> */
.L_x_1047:
[----:B------:R-:W-:Y:S05]  /*d2f0*/  @P0 BRA `(.L_x_1091) ;  /* 0x0000000800d40947 */ /* 0x000fea0003800000 */
[----:B------:R-:W1:Y:S01]  /*d300*/  S2R R3, SR_CgaCtaId ;  /* 0x0000000000037919 */ /* 0x000e620000008800 */
[----:B------:R-:W-:-:S04]  /*d310*/  MOV R0, 0x400 ;  /* 0x0000040000007802 */ /* 0x000fc80000000f00 */
[----:B-1----:R-:W-:-:S04]  /*d320*/  LEA R17, R3, R0, 0x18 ;  /* 0x0000000003117211 */ /* 0x002fc800078ec0ff */
[----:B------:R-:W-:-:S13]  /*d330*/  LOP3.LUT P0, RZ, R17, 0x3ff, RZ, 0xc0, !PT ;  /* 0x000003ff11ff7812 */ /* 0x000fda000780c0ff */
[----:B------:R-:W-:Y:S05]  /*d340*/  @!P0 BRA `(.L_x_1092) ;  /* 0x0000000000408947 */ /* 0x000fea0003800000 */
[----:B------:R-:W-:Y:S01]  /*d350*/  MOV R0, 0x0 ;  /* 0x0000000000007802 */ /* 0x000fe20000000f00 */
[----:B------:R-:W-:Y:S01]  /*d360*/  ULDC.64 UR4, c[0x4][0x80] ;  /* 0x0100200000047ab9 */ /* 0x000fe20000000a00 */
[----:B------:R-:W-:Y:S01]  /*d370*/  ULDC.64 UR6, c[0x4][0x88] ;  /* 0x0100220000067ab9 */ /* 0x000fe20000000a00 */
[----:B------:R-:W-:Y:S01]  /*d380*/  IMAD.U32 R4, RZ, RZ, UR4 ;  /* 0x00000004ff047e24 */ /* 0x000fe2000f8e00ff */
[----:B--2---:R1:W2:Y:S01]  /*d390*/  LDC.64 R2, c[0x4][R0] ;  /* 0x0100000000027b82 */ /* 0x0042a20000000a00 */
        /* <DEDUP_REMOVED lines=11> */
.L_x_1092:
[----:B------:R-:W-:-:S05]  /*d450*/  VIADD R16, R17, 0x4000 ;  /* 0x0000400011107836 */ /* 0x000fca0000000000 */
        /* <DEDUP_REMOVED lines=18> */
.L_x_1093:
        /* <DEDUP_REMOVED lines=18> */
.L_x_1094:
        /* <DEDUP_REMOVED lines=18> */
.L_x_1095:
[----:B------:R-:W1:Y:S01]  /*d7c0*/  S2R R0, SR_TID.X ;  /* 0x0000000000007919 */ /* 0x000e620000002100 */
[----:B------:R-:W-:Y:S02]  /*d7d0*/  F2FP.F16.F32.PACK_AB R184, R185, R184 ;  /* 0x000000b8b9b8723e */ /* 0x000fe400000000ff */
[----:B------:R-:W-:Y:S01]  /*d7e0*/  F2FP.F16.F32.PACK_AB R185, R187, R186 ;  /* 0x000000babbb9723e */ /* 0x000fe200000000ff */
[----:B------:R-:W-:Y:S01]  /*d7f0*/  BAR.SYNC.DEFER_BLOCKING 0x1, 0x100 ;  /* 0x0044000000007b1d */ /* 0x000fe20000010000 */
        /* <DEDUP_REMOVED lines=14> */
[----:B-1----:R-:W-:Y:S01]  /*d8e0*/  VIADD R7, R0, 0xffffff80 ;  /* 0xffffff8000077836 */ /* 0x002fe20000000000 */
[----:B------:R-:W-:Y:S02]  /*d8f0*/  F2FP.F16.F32.PACK_AB R211, R215, R214 ;  /* 0x000000d6d7d3723e */ /* 0x000fe400000000ff */
[----:B------:R-:W-:-:S02]  /*d900*/  F2FP.F16.F32.PACK_AB R153, R155, R154 ;  /* 0x0000009a9b99723e */ /* 0x000fc400000000ff */
[----:B--2---:R-:W-:Y:S02]  /*d910*/  SHF.R.S32.HI R2, RZ, 0x1f, R7 ;  /* 0x0000001fff027819 */ /* 0x004fe40000011407 */
[----:B------:R-:W-:Y:S02]  /*d920*/  F2FP.F16.F32.PACK_AB R160, R161, R160 ;  /* 0x000000a0a1a0723e */ /* 0x000fe400000000ff */
[CC--:B------:R-:W-:Y:S02]  /*d930*/  LEA.HI R4, R2.reuse, R7.reuse, RZ, 0x4 ;  /* 0x0000000702047211 */ /* 0x0c0fe400078f20ff */
[----:B------:R-:W-:Y:S02]  /*d940*/  LEA.HI R2, R2, R7, RZ, 0x5 ;  /* 0x0000000702027211 */ /* 0x000fe400078f28ff */
[----:B------:R-:W-:Y:S02]  /*d950*/  LOP3.LUT R0, R4, 0xfffffff0, RZ, 0xc0, !PT ;  /* 0xfffffff004007812 */ /* 0x000fe400078ec0ff */
[----:B------:R-:W-:-:S02]  /*d960*/  SHF.R.S32.HI R4, RZ, 0x4, R4 ;  /* 0x00000004ff047819 */ /* 0x000fc40000011404 */
[----:B------:R-:W-:Y:S01]  /*d970*/  SHF.R.S32.HI R2, RZ, 0x5, R2 ;  /* 0x00000005ff027819 */ /* 0x000fe20000011402 */
[----:B------:R-:W-:Y:S01]  /*d980*/  IMAD.IADD R0, R7, 0x1, -R0 ;  /* 0x0000000107007824 */ /* 0x000fe200078e0a00 */
[----:B------:R-:W-:Y:S01]  /*d990*/  F2FP.F16.F32.PACK_AB R154, R157, R156 ;  /* 0x0000009c9d9a723e */ /* 0x000fe200000000ff */
[----:B------:R-:W-:Y:S01]  /*d9a0*/  IMAD.SHL.U32 R7, R4, 0x8, RZ ;  /* 0x0000000804077824 */ /* 0x000fe200078e00ff */
[----:B------:R-:W-:Y:S02]  /*d9b0*/  F2FP.F16.F32.PACK_AB R155, R159, R158 ;  /* 0x0000009e9f9b723e */ /* 0x000fe400000000ff */
[----:B------:R-:W-:Y:S02]  /*d9c0*/  SHF.R.S32.HI R3, RZ, 0x1f, R0 ;  /* 0x0000001fff037819 */ /* 0x000fe40000011400 */
[----:B------:R-:W-:Y:S02]  /*d9d0*/  F2FP.F16.F32.PACK_AB R161, R163, R162 ;  /* 0x000000a2a3a1723e */ /* 0x000fe400000000ff */
[----:B------:R-:W-:-:S02]  /*d9e0*/  LEA.HI R3, R3, R0, RZ, 0x3 ;  /* 0x0000000003037211 */ /* 0x000fc400078f18ff */
[----:B------:R-:W-:Y:S02]  /*d9f0*/  F2FP.F16.F32.PACK_AB R168, R169, R168 ;  /* 0x000000a8a9a8723e */ /* 0x000fe400000000ff */
[C---:B------:R-:W-:Y:S01]  /*da00*/  LOP3.LUT R5, R3.reuse, 0xfffffff8, RZ, 0xc0, !PT ;  /* 0xfffffff803057812 */ /* 0x040fe200078ec0ff */
[----:B------:R-:W-:Y:S01]  /*da10*/  IMAD.SHL.U32 R3, R3, 0x40, RZ ;  /* 0x0000004003037824 */ /* 0x000fe200078e00ff */
[----:B------:R-:W-:Y:S02]  /*da20*/  F2FP.F16.F32.PACK_AB R162, R165, R164 ;  /* 0x000000a4a5a2723e */ /* 0x000fe400000000ff */
[----:B------:R-:W-:Y:S01]  /*da30*/  F2FP.F16.F32.PACK_AB R163, R167, R166 ;  /* 0x000000a6a7a3723e */ /* 0x000fe200000000ff */
[----:B------:R-:W-:Y:S01]  /*da40*/  IMAD.IADD R5, R0, 0x1, -R5 ;  /* 0x0000000100057824 */ /* 0x000fe200078e0a05 */
[----:B------:R-:W-:Y:S02]  /*da50*/  LOP3.LUT R3, R3, 0x7ffffe00, RZ, 0xc0, !PT ;  /* 0x7ffffe0003037812 */ /* 0x000fe400078ec0ff */
[----:B------:R-:W-:Y:S01]  /*da60*/  F2FP.F16.F32.PACK_AB R169, R171, R170 ;  /* 0x000000aaaba9723e */ /* 0x000fe200000000ff */
[C---:B------:R-:W-:Y:S01]  /*da70*/  IMAD.SHL.U32 R0, R5.reuse, 0x40, RZ ;  /* 0x0000004005007824 */ /* 0x040fe200078e00ff */
[----:B------:R-:W-:Y:S01]  /*da80*/  R2P PR, R5, 0x6 ;  /* 0x0000000605007804 */ /* 0x000fe20000000000 */
[----:B------:R-:W-:Y:S01]  /*da90*/  IMAD R3, R2, 0x400, R3 ;  /* 0x0000040002037824 */ /* 0x000fe200078e0203 */
[----:B------:R-:W-:Y:S01]  /*daa0*/  F2FP.F16.F32.PACK_AB R176, R177, R176 ;  /* 0x000000b0b1b0723e */ /* 0x000fe200000000ff */
[----:B------:R-:W-:Y:S01]  /*dab0*/  IMAD.MOV.U32 R5, RZ, RZ, 0x40 ;  /* 0x00000040ff057424 */ /* 0x000fe200078e00ff */
[----:B------:R-:W-:Y:S01]  /*dac0*/  LOP3.LUT R0, R0, 0x1c0, RZ, 0xc0, !PT ;  /* 0x000001c000007812 */ /* 0x000fe200078ec0ff */
[----:B------:R-:W1:Y:S01]  /*dad0*/  SHFL.IDX PT, R2, R2, RZ, 0x1f ;  /* 0x00001fff02027589 */ /* 0x000e6200000e0000 */
[----:B------:R-:W-:-:S02]  /*dae0*/  F2FP.F16.F32.PACK_AB R170, R173, R172 ;  /* 0x000000acadaa723e */ /* 0x000fc400000000ff */
[----:B------:R-:W-:Y:S02]  /*daf0*/  LOP3.LUT R7, R0, 0x8, R7, 0xf8, !PT ;  /* 0x0000000800077812 */ /* 0x000fe400078ef807 */
[----:B------:R-:W-:Y:S02]  /*db00*/  SHF.R.U32.HI R0, RZ, 0x3, R0 ;  /* 0x00000003ff007819 */ /* 0x000fe40000011600 */
[----:B------:R-:W-:Y:S02]  /*db10*/  SEL R5, R5, 0xffffffc0, !P2 ;  /* 0xffffffc005057807 */ /* 0x000fe40005000000 */
[----:B------:R-:W-:Y:S02]  /*db20*/  LOP3.LUT R0, R7, R0, RZ, 0x3c, !PT ;  /* 0x0000000007007212 */ /* 0x000fe400078e3cff */
[----:B------:R-:W-:Y:S02]  /*db30*/  F2FP.F16.F32.PACK_AB R171, R175, R174 ;  /* 0x000000aeafab723e */ /* 0x000fe400000000ff */
[----:B------:R-:W-:Y:S01]  /*db40*/  F2FP.F16.F32.PACK_AB R177, R179, R178 ;  /* 0x000000b2b3b1723e */ /* 0x000fe200000000ff */
[----:B------:R-:W-:Y:S01]  /*db50*/  IMAD.IADD R0, R0, 0x1, R3 ;  /* 0x0000000100007824 */ /* 0x000fe200078e0203 */
[----:B------:R-:W-:Y:S01]  /*db60*/  F2FP.F16.F32.PACK_AB R178, R181, R180 ;  /* 0x000000b4b5b2723e */ /* 0x000fe200000000ff */
[----:B------:R-:W-:Y:S01]  /*db70*/  IMAD.MOV.U32 R3, RZ, RZ, 0x20 ;  /* 0x00000020ff037424 */ /* 0x000fe200078e00ff */
[----:B------:R-:W-:Y:S01]  /*db80*/  F2FP.F16.F32.PACK_AB R179, R183, R182 ;  /* 0x000000b6b7b3723e */ /* 0x000fe200000000ff */
[----:B------:R-:W-:-:S03]  /*db90*/  IMAD R0, R0, 0x2, R17 ;  /* 0x0000000200007824 */ /* 0x000fc600078e0211 */
[----:B------:R-:W-:Y:S02]  /*dba0*/  SEL R3, R3, 0xffffffe0, !P1 ;  /* 0xffffffe003037807 */ /* 0x000fe40004800000 */
[--C-:B------:R-:W-:Y:S01]  /*dbb0*/  IADD3 R6, R5, 0x4000, R0.reuse ;  /* 0x0000400005067810 */ /* 0x100fe20007ffe000 */
[----:B------:R2:W-:Y:S01]  /*dbc0*/  STSM.16.M88.4 [R0+0x4000], R184 ;  /* 0x004000b800007844 */ /* 0x0005e20000000200 */
[C---:B------:R-:W-:Y:S02]  /*dbd0*/  IADD3 R4, R3.reuse, 0x4000, R0 ;  /* 0x0000400003047810 */ /* 0x040fe40007ffe000 */
[----:B-1----:R-:W-:Y:S01]  /*dbe0*/  ISETP.NE.AND P0, PT, R2, 0x7, PT ;  /* 0x000000070200780c */ /* 0x002fe20003f05270 */
        /* <DEDUP_REMOVED lines=11> */
[----:B------:R1:W-:Y:S06]  /*dca0*/  MEMBAR.ALL.CTA ;  /* 0x0000000000007992 */ /* 0x0003ec0000008000 */
[----:B-1----:R-:W1:Y:S02]  /*dcb0*/  FENCE.VIEW.ASYNC.S ;  /* 0x00000000000073c6 */ /* 0x002e640000000000 */
[----:B-1----:R-:W-:Y:S06]  /*dcc0*/  BAR.ARV 0x1, 0x120 ;  /* 0x0044800000007b1d */ /* 0x002fec0000002000 */
[----:B------:R-:W-:Y:S05]  /*dcd0*/  @P0 BRA `(.L_x_1096) ;  /* 0x0000000000540947 */ /* 0x000fea0003800000 */
[----:B------:R-:W-:Y:S01]  /*dce0*/  BAR.SYNC.DEFER_BLOCKING 0x1, 0x120 ;  /* 0x0044800000007b1d */ /* 0x000fe20000010000 */
[----:B------:R-:W-:-:S05]  /*dcf0*/  ELECT P0, URZ, PT ;  /* 0x00000000003f782f */ /* 0x000fca0003800000 */
[----:B------:R-:W-:Y:S08]  /*dd00*/  BSSY B0, `(.L_x_1096) ;  /* 0x0000012000007945 */ /* 0x000ff00003800000 */
[----:B------:R-:W-:Y:S05]  /*dd10*/  @!P0 BRA `(.L_x_1097) ;  /* 0x0000000000408947 */ /* 0x000fea0003800000 */
[----:B------:R-:W1:Y:S01]  /*dd20*/  S2UR UR10, SR_CTAID.X ;  /* 0x00000000000a79c3 */ /* 0x000e620000002500 */
        /* <DEDUP_REMOVED lines=10> */
[----:B-1----:R-:W-:-:S09]  /*ddd0*/  USHF.L.U32 UR10, UR10, 0x7, URZ ;  /* 0x000000070a0a7899 */ /* 0x002fd2000800063f */
[----:B---3--:R1:W-:Y:S02]  /*dde0*/  UTMASTG.4D [UR8], [UR4] ;  /* 0x00000008040073b5 */ /* 0x0083e40008018000 */
[----:B-1----:R-:W-:Y:S02]  /*ddf0*/  UMOV UR8, UR6 ;  /* 0x0000000600087c82 */ /* 0x002fe40008000000 */
[----:B------:R1:W-:Y:S02]  /*de00*/  UTMASTG.4D [UR8], [UR14] ;  /* 0x000000080e0073b5 */ /* 0x0003e40008018000 */
[----:B-1----:R0:W-:Y:S02]  /*de10*/  UTMACMDFLUSH ;  /* 0x00000000000079b7 */ /* 0x0021e40000000000 */
.L_x_1097:
[----:B------:R-:W-:Y:S05]  /*de20*/  BSYNC B0 ;  /* 0x0000000000007941 */ /* 0x000fea0003800000 */
.L_x_1096:
[----:B------:R-:W-:-:S04]  /*de30*/  DEPBAR.LE SB0, 0x0 ;  /* 0x000080000000791a */ /* 0x000fc80000000000 */
[----:B------:R-:W-:Y:S05]  /*de40*/  BRA `(.L_x_1045) ;  /* 0x00000034005c7947 */ /* 0x000fea0003800000 */
.L_x_1091:
[----:B------:R-:W1:Y:S01]  /*de50*/  S2R R0, SR_TID.X ;  /* 0x0000000000007919 */ /* 0x000e620000002100 */
[----:B------:R-:W3:Y:S01]  /*de60*/  LDC.64 R16, c[0x0][0x808] ;  /* 0x00020200ff107b82 */ /* 0x000ee20000000a00 */
[----:B------:R-:W-:Y:S01]  /*de70*/  ULDC.64 UR4, c[0x0][0x820] ;  /* 0x0002080000047ab9 */ /* 0x000fe20000000a00 */
[----:B------:R-:W-:Y:S01]  /*de80*/  BSSY B0, `(.L_x_1098) ;  /* 0x0000033000007945 */ /* 0x000fe20003800000 */
[----:B------:R-:W4:Y:S01]  /*de90*/  S2R R23, SR_CTAID.Y ;  /* 0x0000000000177919 */ /* 0x000f220000002600 */
[----:B------:R-:W3:Y:S04]  /*dea0*/  S2R R15, SR_CTAID.X ;  /* 0x00000000000f7919 */ /* 0x000ee80000002500 */
[----:B------:R-:W3:Y:S01]  /*deb0*/  LDC R19, c[0x0][0x83c] ;  /* 0x00020f00ff137b82 */ /* 0x000ee20000000800 */
[----:B------:R-:W5:Y:S07]  /*dec0*/  S2R R21, SR_CTAID.Z ;  /* 0x0000000000157919 */ /* 0x000f6e0000002700 */
[----:B--2---:R-:W2:Y:S01]  /*ded0*/  LDC.64 R24, c[0x0][0x208] ;  /* 0x00008200ff187b82 */ /* 0x004ea20000000a00 */
[----:B-1----:R-:W-:Y:S01]  /*dee0*/  VIADD R3, R0, 0xffffff80 ;  /* 0xffffff8000037836 */ /* 0x002fe20000000000 */
[----:B----4-:R-:W-:-:S04]  /*def0*/  SHF.R.S32.HI R13, RZ, 0x1f, R23 ;  /* 0x0000001fff0d7819 */ /* 0x010fc80000011417 */
[----:B------:R-:W-:-:S04]  /*df00*/  SHF.R.S32.HI R0, RZ, 0x1f, R3 ;  /* 0x0000001fff007819 */ /* 0x000fc80000011403 */
[----:B------:R-:W-:Y:S02]  /*df10*/  LEA.HI R2, R0, R3, RZ, 0x3 ;  /* 0x0000000300027211 */ /* 0x000fe400078f18ff */
[----:B-----5:R-:W-:Y:S02]  /*df20*/  SHF.R.S32.HI R12, RZ, 0x1f, R21 ;  /* 0x0000001fff0c7819 */ /* 0x020fe40000011415 */
[----:B------:R-:W-:Y:S02]  /*df30*/  LOP3.LUT R0, R2, 0x1ffffff8, RZ, 0xc0, !PT ;  /* 0x1ffffff802007812 */ /* 0x000fe400078ec0ff */
[----:B------:R-:W-:-:S03]  /*df40*/  SHF.R.S32.HI R2, RZ, 0x3, R2 ;  /* 0x00000003ff027819 */ /* 0x000fc60000011402 */
[----:B------:R-:W-:Y:S02]  /*df50*/  IMAD.IADD R0, R3, 0x1, -R0 ;  /* 0x0000000103007824 */ /* 0x000fe400078e0a00 */
[----:B---3--:R-:W-:Y:S02]  /*df60*/  IMAD R3, R15, -0x80, R16 ;  /* 0xffffff800f037824 */ /* 0x008fe400078e0210 */
[----:B------:R-:W-:Y:S02]  /*df70*/  IMAD.SHL.U32 R6, R0, 0x8, RZ ;  /* 0x0000000800067824 */ /* 0x000fe400078e00ff */
[----:B------:R-:W-:Y:S01]  /*df80*/  IMAD R0, R13, UR4, RZ ;  /* 0x000000040d007c24 */ /* 0x000fe2000f8e02ff */
[C---:B------:R-:W-:Y:S01]  /*df90*/  ISETP.GE.AND P3, PT, R2.reuse, R3, PT ;  /* 0x000000030200720c */ /* 0x040fe20003f66270 */
[----:B------:R-:W-:Y:S01]  /*dfa0*/  VIADD R8, R2, 0x60 ;  /* 0x0000006002087836 */ /* 0x000fe20000000000 */
[----:B------:R-:W-:Y:S01]  /*dfb0*/  SHF.R.S32.HI R7, RZ, 0x1f, R6 ;  /* 0x0000001fff077819 */ /* 0x000fe20000011406 */
[C---:B------:R-:W-:Y:S01]  /*dfc0*/  IMAD R9, R23.reuse, UR5, R0 ;  /* 0x0000000517097c24 */ /* 0x040fe2000f8e0200 */
[----:B------:R-:W-:Y:S01]  /*dfd0*/  ISETP.GE.OR P6, PT, R6, R17, P3 ;  /* 0x000000110600720c */ /* 0x000fe20001fc6670 */
[----:B------:R-:W-:Y:S01]  /*dfe0*/  VIADD R0, R2, 0x20 ;  /* 0x0000002002007836 */ /* 0x000fe20000000000 */
[----:B------:R-:W-:Y:S01]  /*dff0*/  ISETP.GE.AND P0, PT, R8, R3, PT ;  /* 0x000000030800720c */ /* 0x000fe20003f06270 */
[----:B------:R-:W-:Y:S01]  /*e000*/  IMAD.WIDE.U32 R4, R23, UR4, R6 ;  /* 0x0000000417047c25 */ /* 0x000fe2000f8e0006 */
[----:B------:R-:W-:-:S02]  /*e010*/  ULDC.64 UR4, c[0x0][0x828] ;  /* 0x00020a0000047ab9 */ /* 0x000fc40000000a00 */
[----:B------:R-:W-:Y:S01]  /*e020*/  ISETP.GE.AND P2, PT, R0, R3, PT ;  /* 0x000000030000720c */ /* 0x000fe20003f46270 */
[----:B------:R-:W-:Y:S02]  /*e030*/  VIADD R0, R2, 0x40 ;  /* 0x0000004002007836 */ /* 0x000fe40000000000 */
[----:B------:R-:W-:Y:S01]  /*e040*/  IMAD.IADD R5, R5, 0x1, R9 ;  /* 0x0000000105057824 */ /* 0x000fe200078e0209 */
[----:B------:R-:W-:Y:S02]  /*e050*/  ISETP.GE.OR P5, PT, R6, R17, P2 ;  /* 0x000000110600720c */ /* 0x000fe400017a6670 */
[----:B------:R-:W-:Y:S01]  /*e060*/  ISETP.GE.AND P1, PT, R0, R3, PT ;  /* 0x000000030000720c */ /* 0x000fe20003f26270 */
[----:B------:R-:W-:Y:S01]  /*e070*/  IMAD R0, R12, UR4, RZ ;  /* 0x000000040c007c24 */ /* 0x000fe2000f8e02ff */
[----:B------:R-:W-:Y:S01]  /*e080*/  SHF.R.S32.HI R3, RZ, 0x1f, R2 ;  /* 0x0000001fff037819 */ /* 0x000fe20000011402 */
[----:B------:R-:W-:Y:S01]  /*e090*/  IMAD.WIDE.U32 R4, R21, UR4, R4 ;  /* 0x0000000415047c25 */ /* 0x000fe2000f8e0004 */
[----:B------:R-:W-:-:S03]  /*e0a0*/  ISETP.GE.OR P4, PT, R6, R17, P1 ;  /* 0x000000110600720c */ /* 0x000fc60000f86670 */
[----:B------:R-:W-:Y:S02]  /*e0b0*/  IMAD R11, R21, UR5, R0 ;  /* 0x00000005150b7c24 */ /* 0x000fe4000f8e0200 */
[----:B------:R-:W-:-:S04]  /*e0c0*/  IMAD.WIDE R2, R15, 0x80, R2 ;  /* 0x000000800f027825 */ /* 0x000fc800078e0202 */
[----:B------:R-:W-:Y:S01]  /*e0d0*/  IMAD.IADD R11, R5, 0x1, R11 ;  /* 0x00000001050b7824 */ /* 0x000fe200078e020b */
[----:B--2---:R-:W-:Y:S06]  /*e0e0*/  @P6 BRA `(.L_x_1099) ;  /* 0x0000000000306947 */ /* 0x004fec0003800000 */
[----:B------:R-:W-:Y:S01]  /*e0f0*/  ULDC.64 UR4, c[0x0][0x818] ;  /* 0x0002060000047ab9 */ /* 0x000fe20000000a00 */
[----:B------:R-:W-:Y:S01]  /*e100*/  IMAD.MOV.U32 R10, RZ, RZ, R4 ;  /* 0x000000ffff0a7224 */ /* 0x000fe200078e0004 */
[----:B------:R-:W-:Y:S01]  /*e110*/  R2UR UR6, R24 ;  /* 0x00000000180672ca */ /* 0x000fe200000e0000 */
[----:B------:R-:W-:Y:S01]  /*e120*/  IMAD R15, R3, UR4, RZ ;  /* 0x00000004030f7c24 */ /* 0x000fe2000f8e02ff */
[----:B------:R-:W-:Y:S01]  /*e130*/  R2UR UR7, R25 ;  /* 0x00000000190772ca */ /* 0x000fe200000e0000 */
[----:B------:R-:W-:-:S04]  /*e140*/  IMAD.WIDE.U32 R8, R2, UR4, R10 ;  /* 0x0000000402087c25 */ /* 0x000fc8000f8e000a */
[----:B------:R-:W-:Y:S01]  /*e150*/  IMAD R15, R2, UR5, R15 ;  /* 0x00000005020f7c24 */ /* 0x000fe2000f8e020f */
[----:B------:R-:W-:Y:S02]  /*e160*/  ULDC.64 UR4, c[0x0][0x800] ;  /* 0x0002000000047ab9 */ /* 0x000fe40000000a00 */
[----:B------:R-:W-:Y:S01]  /*e170*/  LEA R14, P6, R8, UR4, 0x1 ;  /* 0x00000004080e7c11 */ /* 0x000fe2000f8c08ff */
[----:B------:R-:W-:-:S05]  /*e180*/  IMAD.IADD R9, R9, 0x1, R15 ;  /* 0x0000000109097824 */ /* 0x000fca00078e020f */
[----:B------:R-:W-:-:S05]  /*e190*/  LEA.HI.X R15, R8, UR5, R9, 0x1, P6 ;  /* 0x00000005080f7c11 */ /* 0x000fca000b0f0c09 */
[----:B------:R1:W-:Y:S02]  /*e1a0*/  STG.E.128 desc[UR6][R14.64], RZ ;  /* 0x000000ff0e007986 */ /* 0x0003e4000c101d06 */
.L_x_1099:
[----:B------:R-:W-:Y:S05]  /*e1b0*/  BSYNC B0 ;  /* 0x0000000000007941 */ /* 0x000fea0003800000 */
.L_x_1098:
[----:B------:R-:W-:Y:S01]  /*e1c0*/  BSSY B0, `(.L_x_1100) ;  /* 0x0000012000007945 */ /* 0x000fe20003800000 */
[----:B------:R-:W-:-:S03]  /*e1d0*/  ISETP.GE.OR P6, PT, R6, R17, P0 ;  /* 0x000000110600720c */ /* 0x000fc600007c6670 */
[----:B------:R-:W-:Y:S10]  /*e1e0*/  @P5 BRA `(.L_x_1101) ;  /* 0x00000000003c5947 */ /* 0x000ff40003800000 */
[----:B-1----:R-:W-:Y:S01]  /*e1f0*/  IADD3 R15, P5, R2, 0x20, RZ ;  /* 0x00000020020f7810 */ /* 0x002fe20007fbe0ff */
[----:B------:R-:W-:Y:S01]  /*e200*/  ULDC.64 UR4, c[0x0][0x818] ;  /* 0x0002060000047ab9 */ /* 0x000fe20000000a00 */
[----:B------:R-:W-:Y:S01]  /*e210*/  IMAD.MOV.U32 R8, RZ, RZ, R4 ;  /* 0x000000ffff087224 */ /* 0x000fe200078e0004 */
[----:B------:R-:W-:Y:S01]  /*e220*/  R2UR UR6, R24 ;  /* 0x00000000180672ca */ /* 0x000fe200000e0000 */
[----:B------:R-:W-:Y:S01]  /*e230*/  IMAD.MOV.U32 R9, RZ, RZ, R11 ;  /* 0x000000ffff097224 */ /* 0x000fe200078e000b */
[----:B------:R-:W-:Y:S01]  /*e240*/  R2UR UR7, R25 ;  /* 0x00000000190772ca */ /* 0x000fe200000e0000 */
        /* <DEDUP_REMOVED lines=9> */
.L_x_1101:
[----:B------:R-:W-:Y:S05]  /*e2e0*/  BSYNC B0 ;  /* 0x0000000000007941 */ /* 0x000fea0003800000 */
.L_x_1100:
[----:B------:R-:W-:Y:S04]  /*e2f0*/  BSSY B0, `(.L_x_1102) ;  /* 0x0000011000007945 */ /* 0x000fe80003800000 */
[----:B------:R-:W-:Y:S05]  /*e300*/  @P4 BRA `(.L_x_1103) ;  /* 0x00000000003c4947 */ /* 0x000fea0003800000 */
[----:B-12---:R-:W-:Y:S01]  /*e310*/  IADD3 R15, P4, R2, 0x40, RZ ;  /* 0x00000040020f7810 */ /* 0x006fe20007f9e0ff */
        /* <DEDUP_REMOVED lines=14> */
.L_x_1103:
[----:B------:R-:W-:Y:S05]  /*e400*/  BSYNC B0 ;  /* 0x0000000000007941 */ /* 0x000fea0003800000 */
.L_x_1102:
[----:B------:R-:W-:Y:S04]  /*e410*/  BSSY B0, `(.L_x_1104) ;  /* 0x0000010000007945 */ /* 0x000fe80003800000 */
[----:B------:R-:W-:Y:S05]  /*e420*/  @P6 BRA `(.L_x_1105) ;  /* 0x0000000000386947 */ /* 0x000fea0003800000 */
[----:B------:R-:W-:Y:S01]  /*e430*/  IADD3 R9, P4, R2, 0x60, RZ ;  /* 0x0000006002097810 */ /* 0x000fe20007f9e0ff */
[----:B------:R-:W-:Y:S01]  /*e440*/  ULDC.64 UR4, c[0x0][0x818] ;  /* 0x0002060000047ab9 */ /* 0x000fe20000000a00 */
[----:B------:R-:W-:Y:S01]  /*e450*/  IMAD.MOV.U32 R5, RZ, RZ, R11 ;  /* 0x000000ffff057224 */ /* 0x000fe200078e000b */
[----:B------:R-:W-:Y:S02]  /*e460*/  R2UR UR6, R24 ;  /* 0x00000000180672ca */ /* 0x000fe400000e0000 */
[----:B------:R-:W-:Y:S01]  /*e470*/  IMAD.X R0, RZ, RZ, R3, P4 ;  /* 0x000000ffff007224 */ /* 0x000fe200020e0603 */
[----:B------:R-:W-:Y:S01]  /*e480*/  R2UR UR7, R25 ;  /* 0x00000000190772ca */ /* 0x000fe200000e0000 */
        /* <DEDUP_REMOVED lines=8> */
.L_x_1105:
[----:B------:R-:W-:Y:S05]  /*e510*/  BSYNC B0 ;  /* 0x0000000000007941 */ /* 0x000fea0003800000 */
.L_x_1104:
[----:B------:R-:W-:Y:S01]  /*e520*/  ULDC.64 UR4, c[0x0][0x850] ;  /* 0x0002140000047ab9 */ /* 0x000fe20000000a00 */
[CC--:B------:R-:W-:Y:S01]  /*e530*/  ISETP.GE.OR P3, PT, R6.reuse, R19.reuse, P3 ;  /* 0x000000130600720c */ /* 0x0c0fe20001f66670 */
[----:B------:R-:W-:Y:S01]  /*e540*/  IMAD R13, R13, UR4, RZ ;  /* 0x000000040d0d7c24 */ /* 0x000fe2000f8e02ff */
[----:B------:R-:W-:Y:S01]  /*e550*/  BSSY B0, `(.L_x_1106) ;  /* 0x0000019000007945 */ /* 0x000fe20003800000 */
[C---:B------:R-:W-:Y:S01]  /*e560*/  IMAD.WIDE.U32 R4, R23.reuse, UR4, R6 ;  /* 0x0000000417047c25 */ /* 0x040fe2000f8e0006 */
[CC--:B------:R-:W-:Y:S02]  /*e570*/  ISETP.GE.OR P2, PT, R6.reuse, R19.reuse, P2 ;  /* 0x000000130600720c */ /* 0x0c0fe40001746670 */
[CC--:B------:R-:W-:Y:S01]  /*e580*/  ISETP.GE.OR P1, PT, R6.reuse, R19.reuse, P1 ;  /* 0x000000130600720c */ /* 0x0c0fe20000f26670 */
[----:B------:R-:W-:Y:S01]  /*e590*/  IMAD R13, R23, UR5, R13 ;  /* 0x00000005170d7c24 */ /* 0x000fe2000f8e020d */
[----:B------:R-:W-:Y:S01]  /*e5a0*/  ULDC.64 UR4, c[0x0][0x858] ;  /* 0x0002160000047ab9 */ /* 0x000fe20000000a00 */
[----:B------:R-:W-:Y:S01]  /*e5b0*/  ISETP.GE.OR P0, PT, R6, R19, P0 ;  /* 0x000000130600720c */ /* 0x000fe20000706670 */
[----:B------:R-:W-:-:S02]  /*e5c0*/  IMAD R12, R12, UR4, RZ ;  /* 0x000000040c0c7c24 */ /* 0x000fc4000f8e02ff */
[----:B------:R-:W-:Y:S02]  /*e5d0*/  IMAD.IADD R5, R5, 0x1, R13 ;  /* 0x0000000105057824 */ /* 0x000fe400078e020d */
[C---:B----4-:R-:W-:Y:S02]  /*e5e0*/  IMAD R9, R21.reuse, UR5, R12 ;  /* 0x0000000515097c24 */ /* 0x050fe4000f8e020c */
[----:B------:R-:W-:-:S04]  /*e5f0*/  IMAD.WIDE.U32 R4, R21, UR4, R4 ;  /* 0x0000000415047c25 */ /* 0x000fc8000f8e0004 */
[----:B------:R-:W-:Y:S01]  /*e600*/  IMAD.IADD R9, R5, 0x1, R9 ;  /* 0x0000000105097824 */ /* 0x000fe200078e0209 */
[----:B------:R-:W-:Y:S06]  /*e610*/  @P3 BRA `(.L_x_1107) ;  /* 0x0000000000303947 */ /* 0x000fec0003800000 */
        /* <DEDUP_REMOVED lines=12> */
.L_x_1107:
[----:B------:R-:W-:Y:S05]  /*e6e0*/  BSYNC B0 ;  /* 0x0000000000007941 */ /* 0x000fea0003800000 */
.L_x_1106:
[----:B------:R-:W-:Y:S04]  /*e6f0*/  BSSY B0, `(.L_x_1108) ;  /* 0x0000011000007945 */ /* 0x000fe80003800000 */
[----:B------:R-:W-:Y:S05]  /*e700*/  @P2 BRA `(.L_x_1109) ;  /* 0x00000000003c2947 */ /* 0x000fea0003800000 */
[----:B----4-:R-:W-:Y:S01]  /*e710*/  IADD3 R11, P2, R2, 0x20, RZ ;  /* 0x00000020020b7810 */ /* 0x010fe20007f5e0ff */
        /* <DEDUP_REMOVED lines=14> */
.L_x_1109:
[----:B------:R-:W-:Y:S05]  /*e800*/  BSYNC B0 ;  /* 0x0000000000007941 */ /* 0x000fea0003800000 */
.L_x_1108:
        /* <DEDUP_REMOVED lines=17> */
.L_x_1111:
[----:B------:R-:W-:Y:S05]  /*e920*/  BSYNC B0 ;  /* 0x0000000000007941 */ /* 0x000fea0003800000 */
.L_x_1110:
[----:B------:R-:W-:Y:S05]  /*e930*/  @P0 BRA `(.L_x_1045) ;  /* 0x0000002800a00947 */ /* 0x000fea0003800000 */
[----:B------:R-:W-:Y:S01]  /*e940*/  IADD3 R5, P0, R2, 0x60, RZ ;  /* 0x0000006002057810 */ /* 0x000fe20007f1e0ff */
[----:B------:R-:W-:Y:S01]  /*e950*/  ULDC.64 UR4, c[0x0][0x848] ;  /* 0x0002120000047ab9 */ /* 0x000fe20000000a00 */
[----:B------:R-:W-:Y:S01]  /*e960*/  IMAD.MOV.U32 R2, RZ, RZ, R4 ;  /* 0x000000ffff027224 */ /* 0x000fe200078e0004 */
[----:B------:R-:W-:Y:S02]  /*e970*/  R2UR UR6, R24 ;  /* 0x00000000180672ca */ /* 0x000fe400000e0000 */
[----:B------:R-:W-:Y:S01]  /*e980*/  IMAD.X R0, RZ, RZ, R3, P0 ;  /* 0x000000ffff007224 */ /* 0x000fe200000e0603 */
[----:B------:R-:W-:Y:S01]  /*e990*/  R2UR UR7, R25 ;  /* 0x00000000190772ca */ /* 0x000fe200000e0000 */
        /* <DEDUP_REMOVED lines=8> */
[----:B------:R1:W-:Y:S01]  /*ea20*/  STG.E.128 desc[UR6][R4.64], RZ ;  /* 0x000000ff04007986 */ /* 0x0003e2000c101d06 */
[----:B------:R-:W-:Y:S05]  /*ea30*/  BRA `(.L_x_1045) ;  /* 0x0000002800607947 */ /* 0x000fea0003800000 */
.L_x_1043:
        /* <DEDUP_REMOVED lines=12> */
[----:B------:R-:W1:Y:S01]  /*eb00*/  S2UR UR7, SR_CTAID.X ;  /* 0x00000000000779c3 */ /* 0x000e620000002500 */
[----:B------:R-:W-:Y:S01]  /*eb10*/  ULDC UR4, c[0x0][0x280] ;  /* 0x0000a00000047ab9 */ /* 0x000fe20000000800 */
[----:B------:R-:W-:Y:S01]  /*eb20*/  ULDC UR6, c[0x0][0x290] ;  /* 0x0000a40000067ab9 */ /* 0x000fe20000000800 */
[----:B------:R-:W-:Y:S01]  /*eb30*/  ULDC UR8, c[0x0][0x74c] ;  /* 0x0001d30000087ab9 */ /* 0x000fe20000000800 */
[----:B------:R-:W-:-:S04]  /*eb40*/  USHF.R.S32.HI UR12, URZ, 0x1f, UR10 ;  /* 0x0000001f3f0c7899 */ /* 0x000fc8000801140a */
[----:B------:R-:W2:Y:S01]  /*eb50*/  S2UR UR11, SR_CTAID.Y ;  /* 0x00000000000b79c3 */ /* 0x000ea20000002600 */
[----:B-1----:R-:W-:Y:S02]  /*eb60*/  ULEA UR5, UR7, UR4, 0x7 ;  /* 0x0000000407057291 */ /* 0x002fe4000f8e383f */
[----:B------:R-:W-:Y:S02]  /*eb70*/  ISETP.LE.AND P0, PT, RZ, UR7, PT ;  /* 0x00000007ff007c0c */ /* 0x000fe4000bf03270 */
[----:B------:R-:W-:Y:S02]  /*eb80*/  UIADD3 UR6, -UR8, UR5, -UR6 ;  /* 0x0000000508067290 */ /* 0x000fe4000fffe906 */
[----:B------:R-:W-:Y:S02]  /*eb90*/  UIADD3 UR5, UR4, 0x7f, URZ ;  /* 0x0000007f04057890 */ /* 0x000fe4000fffe03f */
[----:B------:R-:W-:-:S04]  /*eba0*/  USHF.R.S32.HI UR8, URZ, 0x1f, UR6 ;  /* 0x0000001f3f087899 */ /* 0x000fc80008011406 */
[----:B------:R-:W-:Y:S02]  /*ebb0*/  ULEA.HI UR8, UR8, UR6, URZ, 0x7 ;  /* 0x0000000608087291 */ /* 0x000fe4000f8f383f */
[----:B------:R-:W-:Y:S02]  /*ebc0*/  USHF.R.S32.HI UR6, URZ, 0x1f, UR5 ;  /* 0x0000001f3f067899 */ /* 0x000fe40008011405 */
[----:B------:R-:W-:Y:S02]  /*ebd0*/  USHF.R.S32.HI UR8, URZ, 0x7, UR8 ;  /* 0x000000073f087899 */ /* 0x000fe40008011408 */
[----:B------:R-:W-:Y:S02]  /*ebe0*/  ULEA.HI UR6, UR6, UR5, URZ, 0x7 ;  /* 0x0000000506067291 */ /* 0x000fe4000f8f383f */
[----:B------:R-:W-:Y:S02]  /*ebf0*/  UISETP.LT.AND UP0, UPT, URZ, UR8, UPT ;  /* 0x000000083f00728c */ /* 0x000fe4000bf01270 */
[----:B------:R-:W-:-:S02]  /*ec00*/  USHF.R.S32.HI UR6, URZ, 0x7, UR6 ;  /* 0x000000073f067899 */ /* 0x000fc40008011406 */
[----:B------:R-:W-:-:S04]  /*ec10*/  USEL UR5, URZ, UR8, !UP0 ;  /* 0x000000083f057287 */ /* 0x000fc8000c000000 */
[----:B------:R-:W-:Y:S01]  /*ec20*/  IMAD.U32 R0, RZ, RZ, UR6 ;  /* 0x00000006ff007e24 */ /* 0x000fe2000f8e00ff */
[----:B--2---:R-:W-:Y:S07]  /*ec30*/  @!P0 BRA `(.L_x_1113) ;  /* 0x0000000000248947 */ /* 0x004fee0003800000 */
[----:B------:R-:W1:Y:S01]  /*ec40*/  LDC R2, c[0x0][0x748] ;  /* 0x0001d200ff027b82 */ /* 0x000e620000000800 */
[----:B------:R-:W-:Y:S01]  /*ec50*/  ULEA UR4, UR7, UR4, 0x7 ;  /* 0x0000000407047291 */ /* 0x000fe2000f8e383f */
[----:B------:R-:W-:-:S03]  /*ec60*/  ULDC UR6, c[0x0][0x290] ;  /* 0x0000a40000067ab9 */ /* 0x000fc60000000800 */
[----:B------:R-:W-:-:S06]  /*ec70*/  UIADD3 UR4, -UR6, 0xff, UR4 ;  /* 0x000000ff06047890 */ /* 0x000fcc000fffe104 */
[----:B-1----:R-:W-:-:S05]  /*ec80*/  VIADD R2, R2, UR4 ;  /* 0x0000000402027c36 */ /* 0x002fca0008000000 */
[----:B------:R-:W-:-:S04]  /*ec90*/  SHF.R.S32.HI R3, RZ, 0x1f, R2 ;  /* 0x0000001fff037819 */ /* 0x000fc80000011402 */
[----:B------:R-:W-:-:S04]  /*eca0*/  LEA.HI R3, R3, R2, RZ, 0x7 ;  /* 0x0000000203037211 */ /* 0x000fc800078f38ff */
[----:B------:R-:W-:-:S04]  /*ecb0*/  SHF.R.S32.HI R3, RZ, 0x7, R3 ;  /* 0x00000007ff037819 */ /* 0x000fc80000011403 */
[----:B------:R-:W-:-:S07]  /*ecc0*/  VIMNMX R0, R3, R0, PT ;  /* 0x0000000003007248 */ /* 0x000fce0003fe0100 */
.L_x_1113:
[----:B------:R-:W-:Y:S01]  /*ecd0*/  ISETP.GT.AND P0, PT, R0, UR5, PT ;  /* 0x0000000500007c0c */ /* 0x000fe2000bf04270 */
[----:B------:R-:W-:-:S12]  /*ece0*/  USHF.R.S32.HI UR4, URZ, 0x1f, UR11 ;  /* 0x0000001f3f047899 */ /* 0x000fd8000801140b */
[----:B------:R-:W-:Y:S05]  /*ecf0*/  @!P0 BRA `(.L_x_1045) ;  /* 0x0000002400b08947 */ /* 0x000fea0003800000 */
[----:B------:R-:W-:Y:S01]  /*ed00*/  VIADD R2, R0, -UR5 ;  /* 0x8000000500027c36 */ /* 0x000fe20008000000 */
[----:B------:R-:W-:Y:S01]  /*ed10*/  ULDC.64 UR8, c[0x0][0x2d8] ;  /* 0x0000b60000087ab9 */ /* 0x000fe20000000a00 */
[----:B------:R-:W-:Y:S01]  /*ed20*/  ELECT P0, URZ, PT ;  /* 0x00000000003f782f */ /* 0x000fe20003800000 */
[----:B------:R-:W-:Y:S02]  /*ed30*/  UIMAD UR4, UR4, UR8, URZ ;  /* 0x00000008040472a4 */ /* 0x000fe4000f8e023f */
[----:B------:R-:W-:Y:S01]  /*ed40*/  LOP3.LUT R2, R2, 0x1, RZ, 0xc0, !PT ;  /* 0x0000000102027812 */ /* 0x000fe200078ec0ff */
[----:B------:R-:W-:Y:S02]  /*ed50*/  UIMAD.WIDE.U32 UR6, UR11, UR8, URZ ;  /* 0x000000080b0672a5 */ /* 0x000fe4000f8e003f */
[----:B------:R-:W-:Y:S01]  /*ed60*/  UIMAD UR4, UR11, UR9, UR4 ;  /* 0x000000090b0472a4 */ /* 0x000fe2000f8e0204 */
[----:B------:R-:W-:Y:S02]  /*ed70*/  ISETP.NE.U32.AND P1, PT, R2, 0x1, PT ;  /* 0x000000010200780c */ /* 0x000fe40003f25070 */
[----:B------:R-:W-:Y:S01]  /*ed80*/  ULDC.64 UR8, c[0x0][0x2e0] ;  /* 0x0000b80000087ab9 */ /* 0x000fe20000000a00 */
[----:B------:R-:W-:-:S02]  /*ed90*/  UIADD3 UR7, UR7, UR4, URZ ;  /* 0x0000000407077290 */ /* 0x000fc4000fffe03f */
[----:B------:R-:W-:Y:S02]  /*eda0*/  UIMAD UR4, UR12, UR8, URZ ;  /* 0x000000080c0472a4 */ /* 0x000fe4000f8e023f */
[----:B------:R-:W-:Y:S02]  /*edb0*/  UIMAD.WIDE.U32 UR6, UR10, UR8, UR6 ;  /* 0x000000080a0672a5 */ /* 0x000fe4000f8e0006 */
[----:B------:R-:W-:-:S04]  /*edc0*/  UIMAD UR4, UR10, UR9, UR4 ;  /* 0x000000090a0472a4 */ /* 0x000fc8000f8e0204 */
[----:B------:R-:W-:Y:S01]  /*edd0*/  UIADD3 UR8, UR7, UR4, URZ ;  /* 0x0000000407087290 */ /* 0x000fe2000fffe03f */
[----:B------:R-:W-:Y:S11]  /*ede0*/  @P1 BRA `(.L_x_1114) ;  /* 0x0000000000bc1947 */ /* 0x000ff60003800000 */
[----:B------:R-:W-:Y:S01]  /*edf0*/  USHF.L.U32 UR13, UR5, 0xd, URZ ;  /* 0x0000000d050d7899 */ /* 0x000fe2000800063f */
        /* <DEDUP_REMOVED lines=17> */
.L_x_1116:
[----:B------:R-:W-:Y:S05]  /*ef10*/  BSYNC B0 ;  /* 0x0000000000007941 */ /* 0x000fea0003800000 */
.L_x_1115:
        /* <DEDUP_REMOVED lines=8> */
[----:B------:R-:W-:-:S03]  /*efa0*/  UMOV UR15, 0x14f00000 ;  /* 0x14f00000000f7882 */ /* 0x000fc60000000000 */
[----:B------:R-:W-:Y:S02]  /*efb0*/  ULEA.HI.X.SX32 UR4, UR4, UR8, 0x1, UP0 ;  /* 0x0000000804047291 */ /* 0x000fe400080f0e3f */
[----:B------:R-:W-:-:S04]  /*efc0*/  ULEA UR10, UP0, UR14, UR10, 0x2 ;  /* 0x0000000a0e0a7291 */ /* 0x000fc8000f80103f */
[----:B------:R-:W-:-:S03]  /*efd0*/  ULEA.HI.X UR11, UR14, UR11, UR4, 0x2, UP0 ;  /* 0x0000000b0e0b7291 */ /* 0x000fc600080f1404 */
[----:B------:R-:W-:Y:S01]  /*efe0*/  UMOV UR4, 0x400 ;  /* 0x0000040000047882 */ /* 0x000fe20000000000 */
[----:B------:R-:W-:Y:S01]  /*eff0*/  UMOV UR14, 0x0 ;  /* 0x00000000000e7882 */ /* 0x000fe20000000000 */
[----:B-1----:R-:W-:-:S04]  /*f000*/  ULEA UR9, UR12, UR9, 0x18 ;  /* 0x000000090c097291 */ /* 0x002fc8000f8ec03f */
[----:B------:R-:W-:-:S09]  /*f010*/  UIADD3 UR9, UR9, 0xc000, URZ ;  /* 0x0000c00009097890 */ /* 0x000fd2000fffe03f */
[----:B------:R1:W-:Y:S01]  /*f020*/  UBLKRED.G.S.ADD.F32.RN [UR10], [UR9], UR4, desc[UR14] ;  /* 0x00000e0a090073bb */ /* 0x0003e200080a1404 */
[----:B------:R0:W-:Y:S01]  /*f030*/  UTMACMDFLUSH ;  /* 0x00000000000079b7 */ /* 0x0001e20000000000 */
[----:B-1----:R-:W-:-:S04]  /*f040*/  DEPBAR.LE SB0, 0x1 ;  /* 0x000080400000791a */ /* 0x002fc80000000000 */
.L_x_1118:
[----:B------:R-:W-:Y:S05]  /*f050*/  BSYNC B0 ;  /* 0x0000000000007941 */ /* 0x000fea0003800000 */
.L_x_1117:
[----:B------:R-:W-:Y:S06]  /*f060*/  BAR.ARV 0xa, 0xa0 ;  /* 0x0282800000007b1d */ /* 0x000fec0000002000 */
[----:B------:R-:W-:Y:S04]  /*f070*/  BSSY B0, `(.L_x_1119) ;  /* 0x0000003000007945 */ /* 0x000fe80003800000 */
[----:B------:R-:W-:Y:S05]  /*f080*/  @!P0 BRA `(.L_x_1120) ;  /* 0x0000000000048947 */ /* 0x000fea0003800000 */
[----:B------:R-:W-:-:S04]  /*f090*/  DEPBAR.LE SB0, 0x0 ;  /* 0x000080000000791a */ /* 0x000fc80000000000 */
.L_x_1120:
[----:B------:R-:W-:Y:S05]  /*f0a0*/  BSYNC B0 ;  /* 0x0000000000007941 */ /* 0x000fea0003800000 */
.L_x_1119:
[----:B------:R-:W-:Y:S06]  /*f0b0*/  BAR.ARV 0xb, 0xa0 ;  /* 0x02c2800000007b1d */ /* 0x000fec0000002000 */
[----:B------:R-:W-:Y:S01]  /*f0c0*/  UIADD3 UR9, UR5, 0x1, URZ ;  /* 0x0000000105097890 */ /* 0x000fe2000fffe03f */
[----:B------:R-:W-:Y:S11]  /*f0d0*/  BRA `(.L_x_1121) ;  /* 0x0000000000047947 */ /* 0x000ff60003800000 */
.L_x_1114:
[----:B------:R-:W-:-:S05]  /*f0e0*/  UMOV UR9, UR5 ;  /* 0x0000000500097c82 */ /* 0x000fca0008000000 */
.L_x_1121:
[----:B------:R-:W-:-:S06]  /*f0f0*/  UIADD3 UR4, UR5, 0x1, URZ ;  /* 0x0000000105047890 */ /* 0x000fcc000fffe03f */
[----:B------:R-:W-:-:S13]  /*f100*/  ISETP.NE.AND P1, PT, R0, UR4, PT ;  /* 0x0000000400007c0c */ /* 0x000fda000bf25270 */
[----:B------:R-:W-:Y:S05]  /*f110*/  @!P1 BRA `(.L_x_1045) ;  /* 0x0000002000a89947 */ /* 0x000fea0003800000 */
[----:B------:R-:W-:Y:S01]  /*f120*/  ULDC.64 UR18, c[0x0][0x2c0] ;  /* 0x0000b00000127ab9 */ /* 0x000fe20000000a00 */
[----:B------:R-:W-:Y:S02]  /*f130*/  USHF.L.U32 UR12, UR9, 0xd, URZ ;  /* 0x0000000d090c7899 */ /* 0x000fe4000800063f */
[----:B------:R-:W-:Y:S01]  /*f140*/  ULEA UR18, UP0, UR6, UR18, 0x2 ;  /* 0x0000001206127291 */ /* 0x000fe2000f80103f */
[----:B------:R-:W-:Y:S01]  /*f150*/  UMOV UR4, URZ ;  /* 0x0000003f00047c82 */ /* 0x000fe20008000000 */
[----:B------:R-:W-:Y:S02]  /*f160*/  ULDC.64 UR22, c[0x0][0x2c0] ;  /* 0x0000b00000167ab9 */ /* 0x000fe40000000a00 */
[----:B------:R-:W-:Y:S02]  /*f170*/  ULEA.HI.X UR19, UR6, UR19, UR8, 0x2, UP0 ;  /* 0x0000001306137291 */ /* 0x000fe400080f1408 */
[----:B------:R-:W-:Y:S02]  /*f180*/  UIADD3 UR14, UP0, UR18, 0x4000, URZ ;  /* 0x00004000120e7890 */ /* 0x000fe4000ff1e03f */
[----:B------:R-:W-:-:S02]  /*f190*/  UIADD3 UR16, UP1, UR18, 0x8000, URZ ;  /* 0x0000800012107890 */ /* 0x000fc4000ff3e03f */
[----:B------:R-:W-:Y:S02]  /*f1a0*/  UIADD3 UR18, UP2, UR18, 0xc000, URZ ;  /* 0x0000c00012127890 */ /* 0x000fe4000ff5e03f */
[----:B------:R-:W-:Y:S02]  /*f1b0*/  UIADD3.X UR15, URZ, UR19, URZ, UP0, !UPT ;  /* 0x000000133f0f7290 */ /* 0x000fe400087fe43f */
[----:B------:R-:W-:Y:S02]  /*f1c0*/  UIADD3.X UR17, URZ, UR19, URZ, UP1, !UPT ;  /* 0x000000133f117290 */ /* 0x000fe40008ffe43f */
[----:B------:R-:W-:Y:S01]  /*f1d0*/  UIADD3.X UR19, URZ, UR19, URZ, UP2, !UPT ;  /* 0x000000133f137290 */ /* 0x000fe200097fe43f */
[----:B------:R-:W-:-:S11]  /*f1e0*/  UMOV UR13, UR12 ;  /* 0x0000000c000d7c82 */ /* 0x000fd60008000000 */
.L_x_1134:
[----:B------:R-:W-:Y:S01]  /*f1f0*/  UIADD3 UR10, UR12, UR4, URZ ;  /* 0x000000040c0a7290 */ /* 0x000fe2000fffe03f */
[----:B------:R-:W-:Y:S03]  /*f200*/  BAR.SYNC.DEFER_BLOCKING 0xd, 0xa0 ;  /* 0x0342800000007b1d */ /* 0x000fe60000010000 */
[----:B------:R-:W-:Y:S02]  /*f210*/  UIMAD.WIDE UR26, UR10, 0x4, UR14 ;  /* 0x000000040a1a78a5 */ /* 0x000fe4000f8e020e */
[----:B------:R-:W-:Y:S01]  /*f220*/  UIMAD.WIDE UR24, UR10, 0x4, UR16 ;  /* 0x000000040a1878a5 */ /* 0x000fe2000f8e0210 */
[----:B------:R-:W-:Y:S01]  /*f230*/  BSSY B0, `(.L_x_1122) ;  /* 0x0000010000007945 */ /* 0x000fe20003800000 */
[----:B------:R-:W-:-:S03]  /*f240*/  UIMAD.WIDE UR10, UR10, 0x4, UR18 ;  /* 0x000000040a0a78a5 */ /* 0x000fc6000f8e0212 */
[----:B------:R-:W-:Y:S09]  /*f250*/  @!P0 BRA `(.L_x_1123) ;  /* 0x0000000000348947 */ /* 0x000ff20003800000 */
[----:B------:R-:W1:Y:S01]  /*f260*/  S2UR UR21, SR_CgaCtaId ;  /* 0x00000000001579c3 */ /* 0x000e620000008800 */
[----:B------:R-:W-:Y:S01]  /*f270*/  UIADD3 UR28, UP0, UR13, UR6, URZ ;  /* 0x000000060d1c7290 */ /* 0x000fe2000ff1e03f */
[----:B------:R-:W-:-:S03]  /*f280*/  UMOV UR20, 0x400 ;  /* 0x0000040000147882 */ /* 0x000fc60000000000 */
        /* <DEDUP_REMOVED lines=10> */
.L_x_1123:
[----:B------:R-:W-:Y:S05]  /*f330*/  BSYNC B0 ;  /* 0x0000000000007941 */ /* 0x000fea0003800000 */
.L_x_1122:
        /* <DEDUP_REMOVED lines=13> */
.L_x_1125:
[----:B------:R-:W-:Y:S05]  /*f410*/  BSYNC B0 ;  /* 0x0000000000007941 */ /* 0x000fea0003800000 */
.L_x_1124:
[----:B------:R-:W-:Y:S06]  /*f420*/  BAR.ARV 0xa, 0xa0 ;  /* 0x0282800000007b1d */ /* 0x000fec0000002000 */
[----:B------:R-:W-:Y:S04]  /*f430*/  BSSY B0, `(.L_x_1126) ;  /* 0x0000003000007945 */ /* 0x000fe80003800000 */
[----:B------:R-:W-:Y:S05]  /*f440*/  @!P0 BRA `(.L_x_1127) ;  /* 0x0000000000048947 */ /* 0x000fea0003800000 */
[----:B------:R-:W-:-:S04]  /*f450*/  DEPBAR.LE SB0, 0x0 ;  /* 0x000080000000791a */ /* 0x000fc80000000000 */
.L_x_1127:
[----:B------:R-:W-:Y:S05]  /*f460*/  BSYNC B0 ;  /* 0x0000000000007941 */ /* 0x000fea0003800000 */
.L_x_1126:
        /* <DEDUP_REMOVED lines=13> */
.L_x_1129:
[----:B------:R-:W-:Y:S05]  /*f540*/  BSYNC B0 ;  /* 0x0000000000007941 */ /* 0x000fea0003800000 */
.L_x_1128:
        /* <DEDUP_REMOVED lines=13> */
.L_x_1131:
[----:B------:R-:W-:Y:S05]  /*f620*/  BSYNC B0 ;  /* 0x0000000000007941 */ /* 0x000fea0003800000 */
.L_x_1130:
[----:B------:R-:W-:Y:S01]  /*f630*/  UIADD3 UR9, UR9, 0x2, URZ ;  /* 0x0000000209097890 */ /* 0x000fe2000fffe03f */
[----:B------:R-:W-:Y:S06]  /*f640*/  BAR.ARV 0xa, 0xa0 ;  /* 0x0282800000007b1d */ /* 0x000fec0000002000 */
[----:B------:R-:W-:Y:S01]  /*f650*/  BSSY B0, `(.L_x_1132) ;  /* 0x0000004000007945 */ /* 0x000fe20003800000 */
[----:B------:R-:W-:-:S03]  /*f660*/  ISETP.LE.AND P1, PT, R0, UR9, PT ;  /* 0x0000000900007c0c */ /* 0x000fc6000bf23270 */
[----:B------:R-:W-:Y:S10]  /*f670*/  @!P0 BRA `(.L_x_1133) ;  /* 0x0000000000048947 */ /* 0x000ff40003800000 */
[----:B------:R-:W-:-:S04]  /*f680*/  DEPBAR.LE SB0, 0x0 ;  /* 0x000080000000791a */ /* 0x000fc80000000000 */
.L_x_1133:
[----:B------:R-:W-:Y:S05]  /*f690*/  BSYNC B0 ;  /* 0x0000000000007941 */ /* 0x000fea0003800000 */
.L_x_1132:
[----:B------:R-:W-:Y:S06]  /*f6a0*/  BAR.ARV 0xb, 0xa0 ;  /* 0x02c2800000007b1d */ /* 0x000fec0000002000 */
[----:B------:R-:W-:Y:S02]  /*f6b0*/  UIADD3 UR13, UR13, 0x4000, URZ ;  /* 0x000040000d0d7890 */ /* 0x000fe4000fffe03f */
[----:B------:R-:W-:Y:S01]  /*f6c0*/  UIADD3 UR4, UR4, 0x4000, URZ ;  /* 0x0000400004047890 */ /* 0x000fe2000fffe03f */
[----:B------:R-:W-:Y:S11]  /*f6d0*/  @!P1 BRA `(.L_x_1134) ;  /* 0xfffffff800c49947 */ /* 0x000ff6000383ffff */
[----:B------:R-:W-:Y:S05]  /*f6e0*/  BRA `(.L_x_1045) ;  /* 0x0000001c00347947 */ /* 0x000fea0003800000 */
.L_x_1112:
[----:B------:R-:W1:Y:S01]  /*f6f0*/  S2UR UR21, SR_CTAID.Z ;  /* 0x00000000001579c3 */ /* 0x000e620000002700 */
[----:B------:R-:W-:Y:S01]  /*f700*/  IMAD.MOV.U32 R11, RZ, RZ, 0x1 ;  /* 0x00000001ff0b7424 */ /* 0x000fe200078e00ff */
[----:B-1----:R-:W-:-:S13]  /*f710*/  ISETP.LE.AND P0, PT, RZ, UR21, PT ;  /* 0x00000015ff007c0c */ /* 0x002fda000bf03270 */
[----:B------:R-:W-:Y:S05]  /*f720*/  @!P0 BRA `(.L_x_1135) ;  /* 0x0000001800908947 */ /* 0x000fea0003800000 */
[----:B------:R-:W1:Y:S01]  /*f730*/  S2UR UR8, SR_CTAID.X ;  /* 0x00000000000879c3 */ /* 0x000e620000002500 */
[----:B------:R-:W-:Y:S01]  /*f740*/  ULDC UR6, c[0x0][0x280] ;  /* 0x0000a00000067ab9 */ /* 0x000fe20000000800 */
[----:B------:R-:W-:Y:S01]  /*f750*/  ULDC UR4, c[0x0][0x290] ;  /* 0x0000a40000047ab9 */ /* 0x000fe20000000800 */
[----:B------:R-:W-:Y:S01]  /*f760*/  ULDC UR5, c[0x0][0x74c] ;  /* 0x0001d30000057ab9 */ /* 0x000fe20000000800 */
[----:B------:R-:W-:-:S04]  /*f770*/  UIADD3 UR7, UR6, 0x7f, URZ ;  /* 0x0000007f06077890 */ /* 0x000fc8000fffe03f */
[----:B------:R-:W2:Y:S01]  /*f780*/  S2UR UR20, SR_CTAID.Y ;  /* 0x00000000001479c3 */ /* 0x000ea20000002600 */
[----:B-1----:R-:W-:Y:S02]  /*f790*/  USHF.L.U32 UR11, UR8, 0x7, URZ ;  /* 0x00000007080b7899 */ /* 0x002fe4000800063f */
[----:B------:R-:W-:Y:S02]  /*f7a0*/  ISETP.LE.AND P0, PT, RZ, UR8, PT ;  /* 0x00000008ff007c0c */ /* 0x000fe4000bf03270 */
[----:B------:R-:W-:-:S04]  /*f7b0*/  UIADD3 UR4, -UR4, UR11, UR6 ;  /* 0x0000000b04047290 */ /* 0x000fc8000fffe106 */
[----:B------:R-:W-:-:S04]  /*f7c0*/  UIADD3 UR4, UR4, -UR5, URZ ;  /* 0x8000000504047290 */ /* 0x000fc8000fffe03f */
        /* <DEDUP_REMOVED lines=19> */
.L_x_1136:
[----:B------:R-:W-:-:S13]  /*f900*/  ISETP.GT.AND P0, PT, R0, UR10, PT ;  /* 0x0000000a00007c0c */ /* 0x000fda000bf04270 */
[----:B------:R-:W-:Y:S05]  /*f910*/  @!P0 BRA `(.L_x_1135) ;  /* 0x0000001800148947 */ /* 0x000fea0003800000 */
[----:B------:R-:W-:Y:S01]  /*f920*/  USHF.R.S32.HI UR8, URZ, 0x1f, UR20 ;  /* 0x0000001f3f087899 */ /* 0x000fe20008011414 */
[----:B------:R-:W-:Y:S01]  /*f930*/  IMAD.U32 R4, RZ, RZ, UR10 ;  /* 0x0000000aff047e24 */ /* 0x000fe2000f8e00ff */
[----:B------:R-:W-:Y:S01]  /*f940*/  ULDC.64 UR6, c[0x0][0x718] ;  /* 0x0001c60000067ab9 */ /* 0x000fe20000000a00 */
[----:B------:R-:W-:Y:S01]  /*f950*/  ULDC.64 UR12, c[0x0][0x730] ;  /* 0x0001cc00000c7ab9 */ /* 0x000fe20000000a00 */
[----:B------:R-:W-:Y:S01]  /*f960*/  UIMAD.WIDE.U32 UR4, UR20, UR6, URZ ;  /* 0x00000006140472a5 */ /* 0x000fe2000f8e003f */
[----:B------:R-:W-:Y:S01]  /*f970*/  BSSY B0, `(.L_x_1135) ;  /* 0x000017f000007945 */ /* 0x000fe20003800000 */
[----:B------:R-:W-:Y:S01]  /*f980*/  UIMAD UR6, UR8, UR6, URZ ;  /* 0x00000006080672a4 */ /* 0x000fe2000f8e023f */
[----:B------:R-:W-:Y:S01]  /*f990*/  IMAD.MOV.U32 R2, RZ, RZ, RZ ;  /* 0x000000ffff027224 */ /* 0x000fe200078e00ff */
[----:B------:R-:W-:Y:S02]  /*f9a0*/  UIMAD UR8, UR8, UR12, URZ ;  /* 0x0000000c080872a4 */ /* 0x000fe4000f8e023f */
[----:B------:R-:W-:-:S02]  /*f9b0*/  UIMAD UR14, UR20, UR7, UR6 ;  /* 0x00000007140e72a4 */ /* 0x000fc4000f8e0206 */
[----:B------:R-:W-:Y:S02]  /*f9c0*/  UIMAD UR9, UR20, UR13, UR8 ;  /* 0x0000000d140972a4 */ /* 0x000fe4000f8e0208 */
[----:B------:R-:W-:Y:S01]  /*f9d0*/  UIMAD.WIDE.U32 UR6, UR20, UR12, URZ ;  /* 0x0000000c140672a5 */ /* 0x000fe2000f8e003f */
[----:B------:R-:W-:Y:S01]  /*f9e0*/  ULDC UR8, c[0x0][0x2e8] ;  /* 0x0000ba0000087ab9 */ /* 0x000fe20000000800 */
[----:B------:R-:W-:Y:S02]  /*f9f0*/  USHF.R.S32.HI UR12, URZ, 0x1f, UR21 ;  /* 0x0000001f3f0c7899 */ /* 0x000fe40008011415 */
[----:B------:R-:W-:Y:S01]  /*fa00*/  UISETP.NE.AND UP0, UPT, UR8, 0x1, UPT ;  /* 0x000000010800788c */ /* 0x000fe2000bf05270 */
[----:B------:R-:W-:Y:S01]  /*fa10*/  ULDC.64 UR16, c[0x0][0x720] ;  /* 0x0001c80000107ab9 */ /* 0x000fe20000000a00 */
[----:B------:R-:W-:Y:S01]  /*fa20*/  ELECT P0, URZ, PT ;  /* 0x00000000003f782f */ /* 0x000fe20003800000 */
[----:B------:R-:W-:Y:S01]  /*fa30*/  UIMAD UR8, UR12, UR16, URZ ;  /* 0x000000100c0872a4 */ /* 0x000fe2000f8e023f */
[----:B------:R-:W-:Y:S01]  /*fa40*/  ULDC.64 UR18, c[0x0][0x738] ;  /* 0x0001ce0000127ab9 */ /* 0x000fe20000000a00 */
[----:B------:R-:W-:-:S02]  /*fa50*/  UIADD3 UR15, UR5, UR14, URZ ;  /* 0x0000000e050f7290 */ /* 0x000fc4000fffe03f */
[----:B------:R-:W-:Y:S02]  /*fa60*/  UIMAD UR12, UR12, UR18, URZ ;  /* 0x000000120c0c72a4 */ /* 0x000fe4000f8e023f */
[----:B------:R-:W-:Y:S02]  /*fa70*/  UIMAD UR5, UR21, UR17, UR8 ;  /* 0x00000011150572a4 */ /* 0x000fe4000f8e0208 */
[----:B------:R-:W-:Y:S01]  /*fa80*/  UIADD3 UR7, UR7, UR9, URZ ;  /* 0x0000000907077290 */ /* 0x000fe2000fffe03f */
[----:B------:R-:W-:Y:S01]  /*fa90*/  @UP0 ULDC UR8, c[0x0][0x2ec] ;  /* 0x0000bb0000080ab9 */ /* 0x000fe20000000800 */
[----:B------:R-:W-:Y:S01]  /*faa0*/  UMOV UR14, UR4 ;  /* 0x00000004000e7c82 */ /* 0x000fe20008000000 */
[----:B------:R-:W-:Y:S02]  /*fab0*/  UIMAD.WIDE.U32 UR8, UR20, UR8, URZ ;  /* 0x00000008140872a5 */ /* 0x000fe4000f8e003f */
[----:B------:R-:W-:Y:S01]  /*fac0*/  UIMAD UR4, UR21, UR19, UR12 ;  /* 0x00000013150472a4 */ /* 0x000fe2000f8e020c */
[----:B------:R-:W-:-:S02]  /*fad0*/  @UP0 ULDC UR13, c[0x0][0x2f0] ;  /* 0x0000bc00000d0ab9 */ /* 0x000fc40000000800 */
[----:B------:R-:W-:Y:S01]  /*fae0*/  UMOV UR12, UR20 ;  /* 0x00000014000c7c82 */ /* 0x000fe20008000000 */
[----:B------:R-:W-:Y:S02]  /*faf0*/  UIMAD.WIDE.U32 UR14, UR21, UR16, UR14 ;  /* 0x00000010150e72a5 */ /* 0x000fe4000f8e000e */
[----:B------:R-:W-:Y:S02]  /*fb00*/  UIMAD.WIDE.U32 UR6, UR21, UR18, UR6 ;  /* 0x00000012150672a5 */ /* 0x000fe4000f8e0006 */
[----:B------:R-:W-:Y:S01]  /*fb10*/  @UP0 USHF.R.U32.HI UR12, URZ, UR13, UR9 ;  /* 0x0000000d3f0c0299 */ /* 0x000fe20008011609 */
[----:B------:R-:W-:Y:S11]  /*fb20*/  @!P0 BRA `(.L_x_1137) ;  /* 0x00000014008c8947 */ /* 0x000ff60003800000 */
[----:B------:R-:W1:Y:S01]  /*fb30*/  S2R R3, SR_CgaCtaId ;  /* 0x0000000000037919 */ /* 0x000e620000008800 */
[----:B------:R-:W-:-:S04]  /*fb40*/  MOV R16, 0x400 ;  /* 0x0000040000107802 */ /* 0x000fc80000000f00 */
[----:B-1----:R-:W-:Y:S01]  /*fb50*/  LEA R16, R3, R16, 0x18 ;  /* 0x0000001003107211 */ /* 0x002fe200078ec0ff */
[----:B------:R-:W-:-:S05]  /*fb60*/  IMAD.MOV.U32 R3, RZ, RZ, 0x1 ;  /* 0x00000001ff037424 */ /* 0x000fca00078e00ff */
[----:B------:R-:W-:-:S04]  /*fb70*/  SHF.L.U32 R3, R3, 0x1f, RZ ;  /* 0x0000001f03037819 */ /* 0x000fc800000006ff */
[----:B------:R-:W1:Y:S02]  /*fb80*/  SYNCS.PHASECHK.TRANS64.TRYWAIT P0, [R16+URZ+0x30c20], R3 ;  /* 0x030c2003100075a7 */ /* 0x000e64000800017f */
[----:B-1----:R-:W-:Y:S05]  /*fb90*/  @!P0 BRA `(.L_x_1138) ;  /* 0x0000001800bc8947 */ /* 0x002fea0003800000 */
.L_x_1166:
[----:B------:R-:W2:Y:S01]  /*fba0*/  S2R R2, SR_TID.X ;  /* 0x0000000000027919 */ /* 0x000ea20000002100 */
[----:B------:R-:W-:Y:S02]  /*fbb0*/  IMAD.U32 R15, RZ, RZ, UR15 ;  /* 0x0000000fff0f7e24 */ /* 0x000fe4000f8e00ff */
[----:B------:R-:W-:Y:S02]  /*fbc0*/  IMAD.U32 R14, RZ, RZ, UR7 ;  /* 0x00000007ff0e7e24 */ /* 0x000fe4000f8e00ff */
[----:B------:R-:W-:Y:S02]  /*fbd0*/  VIADD R15, R15, UR5 ;  /* 0x000000050f0f7c36 */ /* 0x000fe40008000000 */
[----:B------:R-:W-:Y:S02]  /*fbe0*/  VIADD R14, R14, UR4 ;  /* 0x000000040e0e7c36 */ /* 0x000fe40008000000 */
[----:B------:R-:W-:Y:S01]  /*fbf0*/  IMAD.MOV.U32 R11, RZ, RZ, 0x1 ;  /* 0x00000001ff0b7424 */ /* 0x000fe200078e00ff */
[----:B--2---:R-:W-:-:S04]  /*fc00*/  LOP3.LUT R2, R2, 0x7f, RZ, 0xc0, !PT ;  /* 0x0000007f02027812 */ /* 0x004fc800078ec0ff */
[----:B------:R-:W-:-:S13]  /*fc10*/  ISETP.NE.AND P0, PT, R2, RZ, PT ;  /* 0x000000ff0200720c */ /* 0x000fda0003f05270 */
[----:B------:R-:W-:Y:S05]  /*fc20*/  @P0 BRA `(.L_x_1139) ;  /* 0x0000000000180947 */ /* 0x000fea0003800000 */
[----:B------:R-:W2:Y:S01]  /*fc30*/  S2R R2, SR_TID.X ;  /* 0x0000000000027919 */ /* 0x000ea20000002100 */
[----:B-1----:R-:W-:-:S04]  /*fc40*/  IMAD.MOV.U32 R3, RZ, RZ, 0x4200 ;  /* 0x00004200ff037424 */ /* 0x002fc800078e00ff */
[----:B------:R3:W-:Y:S01]  /*fc50*/  SYNCS.ARRIVE.TRANS64 RZ, [R16+URZ+0x30c10], R3 ;  /* 0x030c100310ff79a7 */ /* 0x0007e2000800003f */
[----:B--2---:R-:W-:-:S13]  /*fc60*/  LOP3.LUT P1, RZ, R2, 0x1f, RZ, 0xc0, !PT ;  /* 0x0000001f02ff7812 */ /* 0x004fda000782c0ff */
[----:B---3--:R-:W-:Y:S05]  /*fc70*/  @!P1 BRA `(.L_x_1139) ;  /* 0x0000000000049947 */ /* 0x008fea0003800000 */
[----:B------:R-:W-:Y:S01]  /*fc80*/  BPT.TRAP 0x1 ;  /* 0x000000040000795c */ /* 0x000fe20000300000 */
.L_x_1139:
[----:B------:R-:W-:Y:S01]  /*fc90*/  R2UR UR19, R4 ;  /* 0x00000000041372ca */ /* 0x000fe200000e0000 */
[----:B------:R-:W2:Y:S01]  /*fca0*/  LDC.64 R12, c[0x0][0x198] ;  /* 0x00006600ff0c7b82 */ /* 0x000ea20000000a00 */
[----:B------:R-:W-:Y:S01]  /*fcb0*/  R2UR UR8, R15 ;  /* 0x000000000f0872ca */ /* 0x000fe200000e0000 */
[----:B------:R-:W-:Y:S01]  /*fcc0*/  ULDC.64 UR16, c[0x0][0x700] ;  /* 0x0001c00000107ab9 */ /* 0x000fe20000000a00 */
[----:B------:R-:W-:Y:S01]  /*fcd0*/  UMOV UR32, 0x0 ;  /* 0x0000000000207882 */ /* 0x000fe20000000000 */
[----:B------:R-:W-:Y:S01]  /*fce0*/  IMAD.U32 R10, RZ, RZ, UR16 ;  /* 0x00000010ff0a7e24 */ /* 0x000fe2000f8e00ff */
[----:B------:R-:W-:Y:S01]  /*fcf0*/  UMOV UR33, 0x14f00000 ;  /* 0x14f0000000217882 */ /* 0x000fe20000000000 */
[----:B------:R-:W-:Y:S01]  /*fd00*/  IMAD.U32 R9, RZ, RZ, UR17 ;  /* 0x00000011ff097e24 */ /* 0x000fe2000f8e00ff */
[----:B------:R-:W-:Y:S01]  /*fd10*/  UMOV UR18, URZ ;  /* 0x0000003f00127c82 */ /* 0x000fe20008000000 */
[----:B------:R-:W-:Y:S01]  /*fd20*/  UMOV UR25, 0x20 ;  /* 0x0000002000197882 */ /* 0x000fe20000000000 */
[----:B------:R-:W-:Y:S01]  /*fd30*/  UMOV UR34, 0x0 ;  /* 0x0000000000227882 */ /* 0x000fe20000000000 */
[----:B------:R-:W-:Y:S01]  /*fd40*/  UMOV UR35, 0x10000000 ;  /* 0x1000000000237882 */ /* 0x000fe20000000000 */
[----:B------:R-:W-:Y:S01]  /*fd50*/  UMOV UR13, UR21 ;  /* 0x00000015000d7c82 */ /* 0x000fe20008000000 */
[----:B------:R-:W-:Y:S01]  /*fd60*/  USHF.L.U32 UR19, UR19, 0x7, URZ ;  /* 0x0000000713137899 */ /* 0x000fe2000800063f */
[----:B------:R-:W-:Y:S01]  /*fd70*/  IMAD.MOV.U32 R19, RZ, RZ, RZ ;  /* 0x000000ffff137224 */ /* 0x000fe200078e00ff */
[----:B------:R-:W-:Y:S01]  /*fd80*/  UMOV UR10, UR18 ;  /* 0x00000012000a7c82 */ /* 0x000fe20008000000 */
[----:B------:R-:W-:Y:S01]  /*fd90*/  UMOV UR27, UR11 ;  /* 0x0000000b001b7c82 */ /* 0x000fe20008000000 */
[----:B------:R-:W-:Y:S01]  /*fda0*/  UIADD3 UR9, UP0, UR19, UR14, URZ ;  /* 0x0000000e13097290 */ /* 0x000fe2000ff1e03f */
[----:B------:R-:W-:Y:S01]  /*fdb0*/  UMOV UR28, UR12 ;  /* 0x0000000c001c7c82 */ /* 0x000fe20008000000 */
[----:B------:R-:W-:-:S02]  /*fdc0*/  UMOV UR29, UR21 ;  /* 0x00000015001d7c82 */ /* 0x000fc40008000000 */
[----:B------:R-:W-:Y:S02]  /*fdd0*/  ULEA.HI.X.SX32 UR8, UR19, UR8, 0x1, UP0 ;  /* 0x0000000813087291 */ /* 0x000fe400080f0e3f */
[----:B-1----:R-:W-:Y:S01]  /*fde0*/  IMAD.U32 R3, RZ, RZ, UR9 ;  /* 0x00000009ff037e24 */ /* 0x002fe2000f8e00ff */
[----:B------:R-:W-:Y:S01]  /*fdf0*/  UMOV UR26, UR18 ;  /* 0x00000012001a7c82 */ /* 0x000fe20008000000 */
[----:B--2---:R-:W-:Y:S02]  /*fe00*/  IMAD.MOV.U32 R8, RZ, RZ, R12 ;  /* 0x000000ffff087224 */ /* 0x004fe400078e000c */
[----:B------:R-:W-:Y:S01]  /*fe10*/  IMAD.U32 R6, RZ, RZ, UR9 ;  /* 0x00000009ff067e24 */ /* 0x000fe2000f8e00ff */
[----:B------:R-:W-:Y:S01]  /*fe20*/  LEA R2, P1, R3, R10, 0x2 ;  /* 0x0000000a03027211 */ /* 0x000fe200078210ff */
[----:B------:R-:W-:Y:S01]  /*fe30*/  IMAD.U32 R3, RZ, RZ, UR8 ;  /* 0x00000008ff037e24 */ /* 0x000fe2000f8e00ff */
[----:B------:R-:W-:Y:S01]  /*fe40*/  R2UR UR8, R16 ;  /* 0x00000000100872ca */ /* 0x000fe200000e0000 */
[----:B------:R-:W-:Y:S01]  /*fe50*/  IMAD.MOV.U32 R7, RZ, RZ, R13 ;  /* 0x000000ffff077224 */ /* 0x000fe200078e000d */
[----:B------:R-:W-:-:S02]  /*fe60*/  R2UR UR22, R2 ;  /* 0x00000000021672ca */ /* 0x000fc400000e0000 */
[----:B------:R-:W-:Y:S02]  /*fe70*/  IADD3 R2, P2, R8, 0x2f0, RZ ;  /* 0x000002f008027810 */ /* 0x000fe40007f5e0ff */
[----:B------:R-:W-:Y:S01]  /*fe80*/  LEA.HI.X R3, R6, R9, R3, 0x2, P1 ;  /* 0x0000000906037211 */ /* 0x000fe200008f1403 */
[----:B------:R-:W-:Y:S01]  /*fe90*/  VIADD R6, R0, 0xffffffff ;  /* 0xffffffff00067836 */ /* 0x000fe20000000000 */
[----:B------:R-:W-:Y:S01]  /*fea0*/  R2UR UR40, R2 ;  /* 0x00000000022872ca */ /* 0x000fe200000e0000 */
[--C-:B------:R-:W-:Y:S01]  /*feb0*/  IMAD.X R5, RZ, RZ, R7.reuse, P2 ;  /* 0x000000ffff057224 */ /* 0x100fe200010e0607 */
[----:B------:R-:W-:Y:S02]  /*fec0*/  IADD3 R2, P3, R8, 0x3f0, RZ ;  /* 0x000003f008027810 */ /* 0x000fe40007f7e0ff */
[----:B------:R-:W-:Y:S01]  /*fed0*/  R2UR UR23, R3 ;  /* 0x00000000031772ca */ /* 0x000fe200000e0000 */
[----:B------:R1:W-:Y:S01]  /*fee0*/  STL [R1], R6 ;  /* 0x0000000601007387 */ /* 0x0003e20000100800 */
[----:B------:R-:W-:Y:S01]  /*fef0*/  R2UR UR42, R2 ;  /* 0x00000000022a72ca */ /* 0x000fe200000e0000 */
[----:B------:R-:W-:Y:S01]  /*ff00*/  UIADD3 UR16, UR8, 0x10000, URZ ;  /* 0x0001000008107890 */ /* 0x000fe2000fffe03f */
[----:B------:R-:W-:Y:S01]  /*ff10*/  IADD3 R2, P1, R8, 0xf0, RZ ;  /* 0x000000f008027810 */ /* 0x000fe20007f3e0ff */
[----:B------:R-:W-:Y:S01]  /*ff20*/  UIADD3 UR17, UR8, 0x30c10, URZ ;  /* 0x00030c1008117890 */ /* 0x000fe2000fffe03f */
[----:B------:R-:W-:Y:S01]  /*ff30*/  R2UR UR41, R5 ;  /* 0x00000000052972ca */ /* 0x000fe200000e0000 */
[--C-:B------:R-:W-:Y:S01]  /*ff40*/  IMAD.X R5, RZ, RZ, R7.reuse, P3 ;  /* 0x000000ffff057224 */ /* 0x100fe200018e0607 */
[----:B------:R-:W-:Y:S01]  /*ff50*/  R2UR UR30, R2 ;  /* 0x00000000021e72ca */ /* 0x000fe200000e0000 */
[----:B------:R-:W-:Y:S01]  /*ff60*/  IMAD.X R3, RZ, RZ, R7, P1 ;  /* 0x000000ffff037224 */ /* 0x000fe200008e0607 */
[----:B------:R-:W-:Y:S01]  /*ff70*/  UIADD3 UR38, UR8, 0x20000, URZ ;  /* 0x0002000008267890 */ /* 0x000fe2000fffe03f */
[----:B------:R-:W-:Y:S01]  /*ff80*/  ISETP.GE.AND P1, PT, R4, R6, PT ;  /* 0x000000060400720c */ /* 0x000fe20003f26270 */
[----:B------:R-:W-:Y:S01]  /*ff90*/  UIADD3 UR9, UR8, 0x30c00, URZ ;  /* 0x00030c0008097890 */ /* 0x000fe2000fffe03f */
[----:B------:R-:W-:Y:S01]  /*ffa0*/  R2UR UR43, R5 ;  /* 0x00000000052b72ca */ /* 0x000fe200000e0000 */
[----:B------:R-:W-:Y:S01]  /*ffb0*/  UIADD3 UR24, UR8, 0x4000, URZ ;  /* 0x0000400008187890 */ /* 0x000fe2000fffe03f */
[----:B------:R-:W-:Y:S01]  /*ffc0*/  R2UR UR31, R3 ;  /* 0x00000000031f72ca */ /* 0x000fe200000e0000 */
[----:B------:R-:W-:Y:S01]  /*ffd0*/  IMAD.MOV.U32 R5, RZ, RZ, 0x8000 ;  /* 0x00008000ff057424 */ /* 0x000fe200078e00ff */
[----:B------:R-:W-:-:S11]  /*ffe0*/  UMOV UR39, UR17 ;  /* 0x0000001100277c82 */ /* 0x000fd60008000000 */
[----:B------:R-:W-:Y:S01]  /*fff0*/  UTMALDG.4D [UR16], [UR30], desc[UR32] ;  /* 0x000020101e0075b4 */ /* 0x000fe20008019000 */
[----:B------:R2:W-:Y:S01]  /*10000*/  UBLKCP.S.G [UR38], [UR22], UR25 ;  /* 0x00000026160073ba */ /* 0x0005e20008000219 */
[----:B------:R1:W-:Y:S01]  /*10010*/  SYNCS.ARRIVE.TRANS64 RZ, [R16+URZ+0x30c00], R5 ;  /* 0x030c000510ff79a7 */ /* 0x0003e2000800003f */
[----:B------:R1:W-:Y:S01]  /*10020*/  UTMALDG.4D [UR8], [UR40], desc[UR34] ;  /* 0x00002208280075b4 */ /* 0x0003e20008019000 */
[----:B--2---:R-:W-:Y:S02]  /*10030*/  UMOV UR25, UR9 ;  /* 0x0000000900197c82 */ /* 0x004fe40008000000 */
[----:B------:R1:W-:Y:S01]  /*10040*/  UTMALDG.4D [UR24], [UR42], desc[UR34] ;  /* 0x000022182a0075b4 */ /* 0x0003e20008019000 */
[----:B------:R-:W-:Y:S05]  /*10050*/  @P1 BRA `(.L_x_1140) ;  /* 0x0000000c00841947 */ /* 0x000fea0003800000 */
[----:B-1----:R-:W-:Y:S01]  /*10060*/  LOP3.LUT R5, RZ, R4, RZ, 0x33, !PT ;  /* 0x00000004ff057212 */ /* 0x002fe200078e33ff */
[----:B------:R-:W1:Y:S01]  /*10070*/  S2R R12, SR_TID.X ;  /* 0x00000000000c7919 */ /* 0x000e620000002100 */
[----:B------:R-:W-:-:S03]  /*10080*/  IMAD.MOV.U32 R11, RZ, RZ, 0x1 ;  /* 0x00000001ff0b7424 */ /* 0x000fc600078e00ff */
[----:B------:R-:W-:Y:S02]  /*10090*/  IMAD.IADD R20, R5, 0x1, R0 ;  /* 0x0000000105147824 */ /* 0x000fe400078e0200 */
[----:B------:R-:W-:Y:S02]  /*100a0*/  VIADD R5, R0, 0xfffffffe ;  /* 0xfffffffe00057836 */ /* 0x000fe40000000000 */
[----:B------:R-:W-:-:S03]  /*100b0*/  IMAD.MOV.U32 R0, RZ, RZ, R4 ;  /* 0x000000ffff007224 */ /* 0x000fc600078e0004 */
[----:B------:R-:W-:Y:S02]  /*100c0*/  ISETP.NE.AND P1, PT, R5, R4, PT ;  /* 0x000000040500720c */ /* 0x000fe40003f25270 */
[----:B------:R-:W-:-:S05]  /*100d0*/  LOP3.LUT R5, R20, 0x1, RZ, 0xc0, !PT ;  /* 0x0000000114057812 */ /* 0x000fca00078ec0ff */
[----:B------:R2:W-:Y:S01]  /*100e0*/  STL [R1+0x4], R5 ;  /* 0x0000040501007387 */ /* 0x0005e20000100800 */
[----:B-1----:R-:W-:-:S05]  /*100f0*/  LOP3.LUT R6, R12, 0x1f, RZ, 0xc0, !PT ;  /* 0x0000001f0c067812 */ /* 0x002fca00078ec0ff */
[----:B--2---:R-:W-:Y:S05]  /*10100*/  @!P1 BRA `(.L_x_1141) ;  /* 0x0000000800389947 */ /* 0x004fea0003800000 */
[----:B------:R-:W-:Y:S02]  /*10110*/  IMAD.IADD R20, R20, 0x1, -R5 ;  /* 0x0000000114147824 */ /* 0x000fe400078e0a05 */
[----:B------:R-:W-:Y:S02]  /*10120*/  IMAD.MOV.U32 R0, RZ, RZ, R4 ;  /* 0x000000ffff007224 */ /* 0x000fe400078e0004 */
[----:B------:R-:W-:-:S07]  /*10130*/  IMAD.MOV.U32 R11, RZ, RZ, 0x1 ;  /* 0x00000001ff0b7424 */ /* 0x000fce00078e00ff */
.L_x_1150:
[----:B--234-:R-:W-:-:S04]  /*10140*/  SHF.L.U32 R21, R11, 0x1f, RZ ;  /* 0x0000001f0b157819 */ /* 0x01cfc800000006ff */
[----:B------:R-:W1:Y:S02]  /*10150*/  SYNCS.PHASECHK.TRANS64.TRYWAIT P1, [R16+URZ+0x30c40], R21 ;  /* 0x030c4015100075a7 */ /* 0x000e64000802017f */
[----:B-1----:R-:W-:Y:S05]  /*10160*/  @!P1 BRA `(.L_x_1142) ;  /* 0x00000014005c9947 */ /* 0x002fea0003800000 */
.L_x_1167:
[----:B------:R-:W-:Y:S05]  /*10170*/  @P0 BRA `(.L_x_1143) ;  /* 0x0000000000140947 */ /* 0x000fea0003800000 */
[----:B------:R-:W-:Y:S01]  /*10180*/  ISETP.NE.AND P1, PT, R6, RZ, PT ;  /* 0x000000ff0600720c */ /* 0x000fe20003f25270 */
[----:B------:R-:W-:-:S04]  /*10190*/  IMAD.MOV.U32 R3, RZ, RZ, 0x4200 ;  /* 0x00004200ff037424 */ /* 0x000fc800078e00ff */
[----:B------:R2:W-:Y:S08]  /*101a0*/  SYNCS.ARRIVE.TRANS64 RZ, [R16+URZ+0x30c30], R3 ;  /* 0x030c300310ff79a7 */ /* 0x0005f0000800003f */
[----:B------:R-:W-:Y:S05]  /*101b0*/  @!P1 BRA `(.L_x_1143) ;  /* 0x0000000000049947 */ /* 0x000fea0003800000 */
[----:B------:R-:W-:Y:S01]  /*101c0*/  BPT.TRAP 0x1 ;  /* 0x000000040000795c */ /* 0x000fe20000300000 */
.L_x_1143:
[----:B------:R-:W2:Y:S01]  /*101d0*/  LDC.64 R12, c[0x0][0x728] ;  /* 0x0001ca00ff0c7b82 */ /* 0x000ea20000000a00 */
[----:B------:R-:W-:Y:S01]  /*101e0*/  IMAD.SHL.U32 R18, R0, 0x80, RZ ;  /* 0x0000008000127824 */ /* 0x000fe200078e00ff */
[----:B------:R-:W-:Y:S01]  /*101f0*/  R2UR UR8, R16 ;  /* 0x00000000100872ca */ /* 0x000fe200000e0000 */
[----:B------:R-:W-:Y:S01]  /*10200*/  UMOV UR26, 0x0 ;  /* 0x00000000001a7882 */ /* 0x000fe20000000000 */
[----:B------:R-:W-:Y:S01]  /*10210*/  UMOV UR27, 0x14f00000 ;  /* 0x14f00000001b7882 */ /* 0x000fe20000000000 */
[----:B------:R-:W-:Y:S01]  /*10220*/  UMOV UR18, URZ ;  /* 0x0000003f00127c82 */ /* 0x000fe20008000000 */
[C---:B------:R-:W-:Y:S01]  /*10230*/  IADD3 R2, P1, R18.reuse, UR6, RZ ;  /* 0x0000000612027c10 */ /* 0x040fe2000ff3e0ff */
[----:B------:R-:W-:Y:S01]  /*10240*/  UMOV UR10, 0x20 ;  /* 0x00000020000a7882 */ /* 0x000fe20000000000 */
[----:B------:R-:W3:Y:S01]  /*10250*/  LDC.64 R4, c[0x0][0x198] ;  /* 0x00006600ff047b82 */ /* 0x000ee20000000a00 */
[----:B------:R-:W-:-:S06]  /*10260*/  R2UR UR19, R18 ;  /* 0x00000000121372ca */ /* 0x000fcc00000e0000 */
[----:B------:R-:W-:Y:S02]  /*10270*/  UIADD3 UR16, UR8, 0x18000, URZ ;  /* 0x0001800008107890 */ /* 0x000fe4000fffe03f */
[----:B------:R-:W-:Y:S02]  /*10280*/  UIADD3 UR17, UR8, 0x30c30, URZ ;  /* 0x00030c3008117890 */ /* 0x000fe4000fffe03f */
[----:B------:R-:W-:Y:S01]  /*10290*/  UIADD3 UR8, UR8, 0x20400, URZ ;  /* 0x0002040008087890 */ /* 0x000fe2000fffe03f */
[----:B--2---:R-:W-:-:S04]  /*102a0*/  LEA R3, P2, R2, R12, 0x2 ;  /* 0x0000000c02037211 */ /* 0x004fc800078410ff */
[----:B------:R-:W-:Y:S01]  /*102b0*/  UMOV UR9, UR17 ;  /* 0x0000001100097c82 */ /* 0x000fe20008000000 */
        /* <DEDUP_REMOVED lines=14> */
.L_x_1168:
[----:B------:R-:W-:Y:S05]  /*103a0*/  @P0 BRA `(.L_x_1145) ;  /* 0x0000000000140947 */ /* 0x000fea0003800000 */
[----:B------:R-:W-:Y:S01]  /*103b0*/  ISETP.NE.AND P1, PT, R6, RZ, PT ;  /* 0x000000ff0600720c */ /* 0x000fe20003f25270 */
[----:B------:R-:W-:-:S04]  /*103c0*/  IMAD.MOV.U32 R2, RZ, RZ, 0x4200 ;  /* 0x00004200ff027424 */ /* 0x000fc800078e00ff */
[----:B------:R3:W-:Y:S08]  /*103d0*/  SYNCS.ARRIVE.TRANS64 RZ, [R16+URZ+0x30c18], R2 ;  /* 0x030c180210ff79a7 */ /* 0x0007f0000800003f */
[----:B------:R-:W-:Y:S05]  /*103e0*/  @!P1 BRA `(.L_x_1145) ;  /* 0x0000000000049947 */ /* 0x000fea0003800000 */
[----:B------:R-:W-:Y:S01]  /*103f0*/  BPT.TRAP 0x1 ;  /* 0x000000040000795c */ /* 0x000fe20000300000 */
.L_x_1145:
[----:B------:R-:W-:Y:S01]  /*10400*/  VIADD R18, R18, 0x80 ;  /* 0x0000008012127836 */ /* 0x000fe20000000000 */
[----:B------:R-:W-:Y:S01]  /*10410*/  ULDC.64 UR8, c[0x0][0x700] ;  /* 0x0001c00000087ab9 */ /* 0x000fe20000000a00 */
[----:B------:R-:W-:Y:S01]  /*10420*/  R2UR UR24, R16 ;  /* 0x00000000101872ca */ /* 0x000fe200000e0000 */
[----:B------:R-:W-:Y:S01]  /*10430*/  IMAD.U32 R10, RZ, RZ, UR8 ;  /* 0x00000008ff0a7e24 */ /* 0x000fe2000f8e00ff */
[----:B------:R-:W-:Y:S01]  /*10440*/  UMOV UR22, 0x0 ;  /* 0x0000000000167882 */ /* 0x000fe20000000000 */
[----:B---3--:R-:W-:Y:S01]  /*10450*/  IADD3 R2, P1, R18, UR14, RZ ;  /* 0x0000000e12027c10 */ /* 0x008fe2000ff3e0ff */
[----:B------:R-:W-:Y:S01]  /*10460*/  IMAD.U32 R9, RZ, RZ, UR9 ;  /* 0x00000009ff097e24 */ /* 0x000fe2000f8e00ff */
[----:B------:R-:W-:Y:S01]  /*10470*/  SHF.R.S32.HI R17, RZ, 0x1f, R18 ;  /* 0x0000001fff117819 */ /* 0x000fe20000011412 */
[----:B------:R-:W-:Y:S01]  /*10480*/  UMOV UR23, 0x14f00000 ;  /* 0x14f0000000177882 */ /* 0x000fe20000000000 */
[----:B------:R-:W-:Y:S01]  /*10490*/  LEA R3, P2, R2, R10, 0x2 ;  /* 0x0000000a02037211 */ /* 0x000fe200078410ff */
[----:B------:R-:W-:Y:S01]  /*104a0*/  UMOV UR18, URZ ;  /* 0x0000003f00127c82 */ /* 0x000fe20008000000 */
[----:B------:R-:W-:Y:S01]  /*104b0*/  R2UR UR19, R18 ;  /* 0x00000000121372ca */ /* 0x000fe200000e0000 */
[----:B------:R-:W-:Y:S01]  /*104c0*/  UMOV UR10, 0x20 ;  /* 0x00000020000a7882 */ /* 0x000fe20000000000 */
[----:B------:R-:W-:Y:S01]  /*104d0*/  R2UR UR26, R3 ;  /* 0x00000000031a72ca */ /* 0x000fe200000e0000 */
[----:B------:R-:W-:Y:S01]  /*104e0*/  IMAD.X R3, R17, 0x1, R15, P1 ;  /* 0x0000000111037824 */ /* 0x000fe200008e060f */
[----:B------:R-:W-:-:S02]  /*104f0*/  UIADD3 UR16, UR24, 0x14000, URZ ;  /* 0x0001400018107890 */ /* 0x000fc4000fffe03f */
[----:B------:R-:W-:Y:S02]  /*10500*/  UIADD3 UR17, UR24, 0x30c18, URZ ;  /* 0x00030c1818117890 */ /* 0x000fe4000fffe03f */
[----:B------:R-:W-:Y:S01]  /*10510*/  LEA.HI.X R3, R2, R9, R3, 0x2, P2 ;  /* 0x0000000902037211 */ /* 0x000fe200010f1403 */
[----:B------:R-:W-:Y:S01]  /*10520*/  UIADD3 UR24, UR24, 0x20200, URZ ;  /* 0x0002020018187890 */ /* 0x000fe2000fffe03f */
[----:B------:R-:W-:Y:S02]  /*10530*/  IADD3 R2, P1, R8, 0xf0, RZ ;  /* 0x000000f008027810 */ /* 0x000fe40007f3e0ff */
[----:B------:R-:W-:Y:S01]  /*10540*/  R2UR UR27, R3 ;  /* 0x00000000031b72ca */ /* 0x000fe200000e0000 */
[----:B------:R-:W-:Y:S01]  /*10550*/  UMOV UR25, UR17 ;  /* 0x0000001100197c82 */ /* 0x000fe20008000000 */
[----:B------:R-:W-:Y:S01]  /*10560*/  R2UR UR8, R2 ;  /* 0x00000000020872ca */ /* 0x000fe200000e0000 */
[----:B------:R-:W-:-:S05]  /*10570*/  IMAD.X R3, RZ, RZ, R7, P1 ;  /* 0x000000ffff037224 */ /* 0x000fca00008e0607 */
[----:B------:R-:W-:-:S13]  /*10580*/  R2UR UR9, R3 ;  /* 0x00000000030972ca */ /* 0x000fda00000e0000 */
[----:B------:R3:W-:Y:S01]  /*10590*/  UTMALDG.4D [UR16], [UR8], desc[UR22] ;  /* 0x00001610080075b4 */ /* 0x0007e20008019000 */
[----:B------:R3:W-:Y:S01]  /*105a0*/  UBLKCP.S.G [UR24], [UR26], UR10 ;  /* 0x000000181a0073ba */ /* 0x0007e2000800020a */
[----:B------:R-:W4:Y:S02]  /*105b0*/  SYNCS.PHASECHK.TRANS64.TRYWAIT P1, [R16+URZ+0x30c48], R21 ;  /* 0x030c4815100075a7 */ /* 0x000f24000802017f */
[----:B---34-:R-:W-:Y:S05]  /*105c0*/  @!P1 BRA `(.L_x_1146) ;  /* 0x00000010006c9947 */ /* 0x018fea0003800000 */
.L_x_1169:
[----:B------:R-:W-:Y:S05]  /*105d0*/  @P0 BRA `(.L_x_1147) ;  /* 0x0000000000140947 */ /* 0x000fea0003800000 */
[----:B------:R-:W-:Y:S01]  /*105e0*/  ISETP.NE.AND P1, PT, R6, RZ, PT ;  /* 0x000000ff0600720c */ /* 0x000fe20003f25270 */
[----:B-123--:R-:W-:-:S04]  /*105f0*/  IMAD.MOV.U32 R21, RZ, RZ, 0x4200 ;  /* 0x00004200ff157424 */ /* 0x00efc800078e00ff */
[----:B------:R4:W-:Y:S08]  /*10600*/  SYNCS.ARRIVE.TRANS64 RZ, [R16+URZ+0x30c38], R21 ;  /* 0x030c381510ff79a7 */ /* 0x0009f0000800003f */
[----:B------:R-:W-:Y:S05]  /*10610*/  @!P1 BRA `(.L_x_1147) ;  /* 0x0000000000049947 */ /* 0x000fea0003800000 */
[----:B------:R-:W-:Y:S01]  /*10620*/  BPT.TRAP 0x1 ;  /* 0x000000040000795c */ /* 0x000fe20000300000 */
.L_x_1147:
[C---:B------:R-:W-:Y:S01]  /*10630*/  R2UR UR19, R18.reuse ;  /* 0x00000000121372ca */ /* 0x040fe200000e0000 */
[----:B------:R-:W-:Y:S01]  /*10640*/  UMOV UR22, 0x0 ;  /* 0x0000000000167882 */ /* 0x000fe20000000000 */
[----:B------:R-:W-:Y:S01]  /*10650*/  IADD3 R18, P1, R18, UR6, RZ ;  /* 0x0000000612127c10 */ /* 0x000fe2000ff3e0ff */
        /* <DEDUP_REMOVED lines=19> */
[----:B------:R-:W5:Y:S02]  /*10790*/  SYNCS.PHASECHK.TRANS64.TRYWAIT P1, [R16+URZ+0x30c20], R5 ;  /* 0x030c2005100075a7 */ /* 0x000f64000802017f */
[----:B-1---5:R-:W-:Y:S05]  /*107a0*/  @!P1 BRA `(.L_x_1148) ;  /* 0x0000001000089947 */ /* 0x022fea0003800000 */
.L_x_1171:
[----:B------:R-:W-:Y:S05]  /*107b0*/  @P0 BRA `(.L_x_1149) ;  /* 0x0000000000140947 */ /* 0x000fea0003800000 */
[----:B------:R-:W-:Y:S01]  /*107c0*/  ISETP.NE.AND P1, PT, R6, RZ, PT ;  /* 0x000000ff0600720c */ /* 0x000fe20003f25270 */
[----:B------:R-:W-:-:S04]  /*107d0*/  IMAD.MOV.U32 R5, RZ, RZ, 0x4200 ;  /* 0x00004200ff057424 */ /* 0x000fc800078e00ff */
[----:B------:R1:W-:Y:S08]  /*107e0*/  SYNCS.ARRIVE.TRANS64 RZ, [R16+URZ+0x30c10], R5 ;  /* 0x030c100510ff79a7 */ /* 0x0003f0000800003f */
[----:B------:R-:W-:Y:S05]  /*107f0*/  @!P1 BRA `(.L_x_1149) ;  /* 0x0000000000049947 */ /* 0x000fea0003800000 */
[----:B------:R-:W-:Y:S01]  /*10800*/  BPT.TRAP 0x1 ;  /* 0x000000040000795c */ /* 0x000fe20000300000 */
.L_x_1149:
[----:B------:R-:W-:Y:S01]  /*10810*/  R2UR UR10, R0 ;  /* 0x00000000000a72ca */ /* 0x000fe200000e0000 */
[----:B------:R-:W-:Y:S01]  /*10820*/  VIADD R20, R20, 0xfffffffe ;  /* 0xfffffffe14147836 */ /* 0x000fe20000000000 */
[----:B------:R-:W-:Y:S01]  /*10830*/  R2UR UR8, R15 ;  /* 0x000000000f0872ca */ /* 0x000fe200000e0000 */
[----:B------:R-:W-:Y:S01]  /*10840*/  UMOV UR22, 0x0 ;  /* 0x0000000000167882 */ /* 0x000fe20000000000 */
[----:B------:R-:W-:Y:S01]  /*10850*/  R2UR UR24, R16 ;  /* 0x00000000101872ca */ /* 0x000fe200000e0000 */
[----:B------:R-:W-:Y:S01]  /*10860*/  UMOV UR23, 0x14f00000 ;  /* 0x14f0000000177882 */ /* 0x000fe20000000000 */
[----:B------:R-:W-:Y:S01]  /*10870*/  UMOV UR18, URZ ;  /* 0x0000003f00127c82 */ /* 0x000fe20008000000 */
[----:B------:R-:W-:-:S06]  /*10880*/  UMOV UR13, 0x20 ;  /* 0x00000020000d7882 */ /* 0x000fcc0000000000 */
[----:B------:R-:W-:-:S04]  /*10890*/  UIADD3 UR10, UR10, 0x2, URZ ;  /* 0x000000020a0a7890 */ /* 0x000fc8000fffe03f */
[----:B------:R-:W-:Y:S02]  /*108a0*/  USHF.L.U32 UR19, UR10, 0x7, URZ ;  /* 0x000000070a137899 */ /* 0x000fe4000800063f */
[----:B------:R-:W-:Y:S02]  /*108b0*/  UIADD3 UR16, UR24, 0x10000, URZ ;  /* 0x0001000018107890 */ /* 0x000fe4000fffe03f */
[----:B------:R-:W-:Y:S02]  /*108c0*/  UIADD3 UR9, UP0, UR19, UR14, URZ ;  /* 0x0000000e13097290 */ /* 0x000fe4000ff1e03f */
[----:B------:R-:W-:Y:S02]  /*108d0*/  UIADD3 UR17, UR24, 0x30c10, URZ ;  /* 0x00030c1018117890 */ /* 0x000fe4000fffe03f */
[----:B------:R-:W-:Y:S02]  /*108e0*/  ULEA.HI.X.SX32 UR8, UR19, UR8, 0x1, UP0 ;  /* 0x0000000813087291 */ /* 0x000fe400080f0e3f */
[----:B-1----:R-:W-:Y:S01]  /*108f0*/  IMAD.U32 R5, RZ, RZ, UR9 ;  /* 0x00000009ff057e24 */ /* 0x002fe2000f8e00ff */
[----:B------:R-:W-:-:S02]  /*10900*/  UIADD3 UR24, UR24, 0x20000, URZ ;  /* 0x0002000018187890 */ /* 0x000fc4000fffe03f */
[----:B------:R-:W-:Y:S01]  /*10910*/  UMOV UR25, UR17 ;  /* 0x0000001100197c82 */ /* 0x000fe20008000000 */
[----:B------:R-:W-:Y:S01]  /*10920*/  IMAD.U32 R4, RZ, RZ, UR8 ;  /* 0x00000008ff047e24 */ /* 0x000fe2000f8e00ff */
[----:B------:R-:W-:Y:S02]  /*10930*/  LEA R0, P1, R5, R10, 0x2 ;  /* 0x0000000a05007211 */ /* 0x000fe400078210ff */
[----:B------:R-:W-:Y:S02]  /*10940*/  R2UR UR8, R2 ;  /* 0x00000000020872ca */ /* 0x000fe400000e0000 */
[----:B------:R-:W-:Y:S01]  /*10950*/  R2UR UR26, R0 ;  /* 0x00000000001a72ca */ /* 0x000fe200000e0000 */
[----:B------:R-:W-:Y:S01]  /*10960*/  IMAD.U32 R0, RZ, RZ, UR9 ;  /* 0x00000009ff007e24 */ /* 0x000fe2000f8e00ff */
[----:B------:R-:W-:-:S04]  /*10970*/  R2UR UR9, R3 ;  /* 0x00000000030972ca */ /* 0x000fc800000e0000 */
[----:B------:R-:W-:Y:S02]  /*10980*/  LEA.HI.X R0, R0, R9, R4, 0x2, P1 ;  /* 0x0000000900007211 */ /* 0x000fe400008f1404 */
[----:B------:R-:W-:Y:S02]  /*10990*/  ISETP.NE.AND P1, PT, R20, RZ, PT ;  /* 0x000000ff1400720c */ /* 0x000fe40003f25270 */
[----:B------:R-:W-:Y:S01]  /*109a0*/  R2UR UR27, R0 ;  /* 0x00000000001b72ca */ /* 0x000fe200000e0000 */
[----:B------:R-:W-:-:S04]  /*109b0*/  IMAD.U32 R0, RZ, RZ, UR10 ;  /* 0x0000000aff007e24 */ /* 0x000fc8000f8e00ff */
[----:B------:R1:W-:Y:S08]  /*109c0*/  UTMALDG.4D [UR16], [UR8], desc[UR22] ;  /* 0x00001610080075b4 */ /* 0x0003f00008019000 */
[----:B------:R1:W-:Y:S02]  /*109d0*/  UBLKCP.S.G [UR24], [UR26], UR13 ;  /* 0x000000181a0073ba */ /* 0x0003e4000800020d */
[----:B-1----:R-:W-:Y:S05]  /*109e0*/  @P1 BRA `(.L_x_1150) ;  /* 0xfffffff400d41947 */ /* 0x002fea000383ffff */
.L_x_1141:
[----:B------:R-:W2:Y:S02]  /*109f0*/  LDL.LU R4, [R1+0x4] ;  /* 0x0000040001047983 */ /* 0x000ea40000300800 */
[----:B--2---:R-:W-:Y:S02]  /*10a00*/  ISETP.NE.AND P1, PT, R4, RZ, PT ;  /* 0x000000ff0400720c */ /* 0x004fe40003f25270 */
[----:B------:R2:W5:Y:S11]  /*10a10*/  LDL R4, [R1] ;  /* 0x0000000001047983 */ /* 0x0005760000100800 */
[----:B--2---:R-:W-:Y:S05]  /*10a20*/  @!P1 BRA `(.L_x_1140) ;  /* 0x0000000400109947 */ /* 0x004fea0003800000 */
[----:B------:R-:W-:-:S04]  /*10a30*/  SHF.L.U32 R13, R11, 0x1f, RZ ;  /* 0x0000001f0b0d7819 */ /* 0x000fc800000006ff */
[----:B------:R-:W1:Y:S02]  /*10a40*/  SYNCS.PHASECHK.TRANS64.TRYWAIT P1, [R16+URZ+0x30c40], R13 ;  /* 0x030c400d100075a7 */ /* 0x000e64000802017f */
[----:B-1----:R-:W-:Y:S05]  /*10a50*/  @!P1 BRA `(.L_x_1151) ;  /* 0x0000000c00749947 */ /* 0x002fea0003800000 */
.L_x_1172:
[----:B------:R-:W-:Y:S05]  /*10a60*/  @P0 BRA `(.L_x_1152) ;  /* 0x0000000000140947 */ /* 0x000fea0003800000 */
[----:B------:R-:W-:Y:S01]  /*10a70*/  ISETP.NE.AND P1, PT, R6, RZ, PT ;  /* 0x000000ff0600720c */ /* 0x000fe20003f25270 */
[----:B------:R-:W-:-:S04]  /*10a80*/  IMAD.MOV.U32 R5, RZ, RZ, 0x4200 ;  /* 0x00004200ff057424 */ /* 0x000fc800078e00ff */
[----:B------:R2:W-:Y:S08]  /*10a90*/  SYNCS.ARRIVE.TRANS64 RZ, [R16+URZ+0x30c30], R5 ;  /* 0x030c300510ff79a7 */ /* 0x0005f0000800003f */
[----:B------:R-:W-:Y:S05]  /*10aa0*/  @!P1 BRA `(.L_x_1152) ;  /* 0x0000000000049947 */ /* 0x000fea0003800000 */
[----:B------:R-:W-:Y:S01]  /*10ab0*/  BPT.TRAP 0x1 ;  /* 0x000000040000795c */ /* 0x000fe20000300000 */
.L_x_1152:
[----:B--2--5:R-:W2:Y:S01]  /*10ac0*/  LDC.64 R4, c[0x0][0x728] ;  /* 0x0001ca00ff047b82 */ /* 0x024ea20000000a00 */
[----:B------:R-:W-:Y:S01]  /*10ad0*/  IMAD.SHL.U32 R17, R0, 0x80, RZ ;  /* 0x0000008000117824 */ /* 0x000fe200078e00ff */
[----:B------:R-:W-:Y:S01]  /*10ae0*/  R2UR UR24, R16 ;  /* 0x00000000101872ca */ /* 0x000fe200000e0000 */
[----:B------:R-:W-:Y:S01]  /*10af0*/  UMOV UR22, 0x0 ;  /* 0x0000000000167882 */ /* 0x000fe20000000000 */
[----:B------:R-:W-:Y:S01]  /*10b00*/  UMOV UR23, 0x14f00000 ;  /* 0x14f0000000177882 */ /* 0x000fe20000000000 */
[----:B------:R-:W-:Y:S01]  /*10b10*/  UMOV UR18, URZ ;  /* 0x0000003f00127c82 */ /* 0x000fe20008000000 */
[C---:B------:R-:W-:Y:S01]  /*10b20*/  IADD3 R0, P1, R17.reuse, UR6, RZ ;  /* 0x0000000611007c10 */ /* 0x040fe2000ff3e0ff */
[----:B------:R-:W-:Y:S01]  /*10b30*/  UMOV UR10, 0x20 ;  /* 0x00000020000a7882 */ /* 0x000fe20000000000 */
[----:B------:R-:W-:-:S07]  /*10b40*/  R2UR UR19, R17 ;  /* 0x00000000111372ca */ /* 0x000fce00000e0000 */
[----:B------:R-:W-:Y:S02]  /*10b50*/  UIADD3 UR16, UR24, 0x18000, URZ ;  /* 0x0001800018107890 */ /* 0x000fe4000fffe03f */
[----:B------:R-:W-:Y:S02]  /*10b60*/  UIADD3 UR17, UR24, 0x30c30, URZ ;  /* 0x00030c3018117890 */ /* 0x000fe4000fffe03f */
[----:B------:R-:W-:Y:S01]  /*10b70*/  UIADD3 UR24, UR24, 0x20400, URZ ;  /* 0x0002040018187890 */ /* 0x000fe2000fffe03f */
[----:B--2---:R-:W-:-:S04]  /*10b80*/  LEA R4, P2, R0, R4, 0x2 ;  /* 0x0000000400047211 */ /* 0x004fc800078410ff */
        /* <DEDUP_REMOVED lines=11> */
[----:B------:R-:W1:Y:S02]  /*10c40*/  SYNCS.PHASECHK.TRANS64.TRYWAIT P1, [R16+URZ+0x30c28], R13 ;  /* 0x030c280d100075a7 */ /* 0x000e64000802017f */
[----:B-12---:R-:W-:Y:S05]  /*10c50*/  @!P1 BRA `(.L_x_1153) ;  /* 0x0000000c00089947 */ /* 0x006fea0003800000 */
.L_x_1173:
[----:B------:R-:W-:Y:S05]  /*10c60*/  @P0 BRA `(.L_x_1154) ;  /* 0x0000000000140947 */ /* 0x000fea0003800000 */
[----:B------:R-:W-:Y:S01]  /*10c70*/  ISETP.NE.AND P0, PT, R6, RZ, PT ;  /* 0x000000ff0600720c */ /* 0x000fe20003f05270 */
[----:B------:R-:W-:-:S04]  /*10c80*/  IMAD.MOV.U32 R5, RZ, RZ, 0x4200 ;  /* 0x00004200ff057424 */ /* 0x000fc800078e00ff */
[----:B------:R2:W-:Y:S08]  /*10c90*/  SYNCS.ARRIVE.TRANS64 RZ, [R16+URZ+0x30c18], R5 ;  /* 0x030c180510ff79a7 */ /* 0x0005f0000800003f */
[----:B------:R-:W-:Y:S05]  /*10ca0*/  @!P0 BRA `(.L_x_1154) ;  /* 0x0000000000048947 */ /* 0x000fea0003800000 */
[----:B------:R-:W-:Y:S01]  /*10cb0*/  BPT.TRAP 0x1 ;  /* 0x000000040000795c */ /* 0x000fe20000300000 */
.L_x_1154:
[----:B------:R-:W-:Y:S01]  /*10cc0*/  R2UR UR19, R17 ;  /* 0x00000000111372ca */ /* 0x000fe200000e0000 */
[----:B------:R-:W-:Y:S01]  /*10cd0*/  UMOV UR22, 0x0 ;  /* 0x0000000000167882 */ /* 0x000fe20000000000 */
[----:B------:R-:W-:Y:S01]  /*10ce0*/  R2UR UR8, R15 ;  /* 0x000000000f0872ca */ /* 0x000fe200000e0000 */
[----:B------:R-:W-:Y:S01]  /*10cf0*/  UMOV UR23, 0x14f00000 ;  /* 0x14f0000000177882 */ /* 0x000fe20000000000 */
[----:B------:R-:W-:Y:S01]  /*10d00*/  R2UR UR24, R16 ;  /* 0x00000000101872ca */ /* 0x000fe200000e0000 */
[----:B------:R-:W-:Y:S01]  /*10d10*/  UMOV UR18, URZ ;  /* 0x0000003f00127c82 */ /* 0x000fe20008000000 */
[----:B------:R-:W-:-:S07]  /*10d20*/  UMOV UR10, 0x20 ;  /* 0x00000020000a7882 */ /* 0x000fce0000000000 */
[----:B------:R-:W-:-:S04]  /*10d30*/  UIADD3 UR19, UR19, 0x80, URZ ;  /* 0x0000008013137890 */ /* 0x000fc8000fffe03f */
[----:B------:R-:W-:Y:S02]  /*10d40*/  UIADD3 UR9, UP0, UR19, UR14, URZ ;  /* 0x0000000e13097290 */ /* 0x000fe4000ff1e03f */
[----:B------:R-:W-:Y:S02]  /*10d50*/  UIADD3 UR16, UR24, 0x14000, URZ ;  /* 0x0001400018107890 */ /* 0x000fe4000fffe03f */
[----:B------:R-:W-:Y:S02]  /*10d60*/  ULEA.HI.X.SX32 UR8, UR19, UR8, 0x1, UP0 ;  /* 0x0000000813087291 */ /* 0x000fe400080f0e3f */
[----:B--2---:R-:W-:Y:S01]  /*10d70*/  IMAD.U32 R5, RZ, RZ, UR9 ;  /* 0x00000009ff057e24 */ /* 0x004fe2000f8e00ff */
[----:B------:R-:W-:Y:S01]  /*10d80*/  UIADD3 UR17, UR24, 0x30c18, URZ ;  /* 0x00030c1818117890 */ /* 0x000fe2000fffe03f */
[----:B------:R-:W-:Y:S01]  /*10d90*/  IMAD.U32 R0, RZ, RZ, UR9 ;  /* 0x00000009ff007e24 */ /* 0x000fe2000f8e00ff */
[----:B------:R-:W-:Y:S01]  /*10da0*/  R2UR UR9, R3 ;  /* 0x00000000030972ca */ /* 0x000fe200000e0000 */
[----:B------:R-:W-:Y:S01]  /*10db0*/  IMAD.U32 R4, RZ, RZ, UR8 ;  /* 0x00000008ff047e24 */ /* 0x000fe2000f8e00ff */
[----:B------:R-:W-:Y:S01]  /*10dc0*/  LEA R10, P0, R5, R10, 0x2 ;  /* 0x0000000a050a7211 */ /* 0x000fe200078010ff */
[----:B------:R-:W-:Y:S01]  /*10dd0*/  UIADD3 UR24, UR24, 0x20200, URZ ;  /* 0x0002020018187890 */ /* 0x000fe2000fffe03f */
[----:B------:R-:W-:Y:S01]  /*10de0*/  R2UR UR8, R2 ;  /* 0x00000000020872ca */ /* 0x000fe200000e0000 */
[----:B------:R-:W-:Y:S01]  /*10df0*/  UMOV UR25, UR17 ;  /* 0x0000001100197c82 */ /* 0x000fe20008000000 */
[----:B------:R-:W-:-:S02]  /*10e00*/  LEA.HI.X R9, R0, R9, R4, 0x2, P0 ;  /* 0x0000000900097211 */ /* 0x000fc400000f1404 */
[----:B------:R2:W5:Y:S01]  /*10e10*/  LDL.LU R4, [R1] ;  /* 0x0000000001047983 */ /* 0x0005620000300800 */
[----:B------:R-:W-:Y:S02]  /*10e20*/  R2UR UR26, R10 ;  /* 0x000000000a1a72ca */ /* 0x000fe400000e0000 */
[----:B------:R-:W-:-:S06]  /*10e30*/  R2UR UR27, R9 ;  /* 0x00000000091b72ca */ /* 0x000fcc00000e0000 */
[----:B------:R2:W-:Y:S07]  /*10e40*/  UTMALDG.4D [UR16], [UR8], desc[UR22] ;  /* 0x00001610080075b4 */ /* 0x0005ee0008019000 */
[----:B------:R2:W-:Y:S02]  /*10e50*/  UBLKCP.S.G [UR24], [UR26], UR10 ;  /* 0x000000181a0073ba */ /* 0x0005e4000800020a */
[----:B--2---:R-:W-:-:S07]  /*10e60*/  IMAD.MOV.U32 R19, RZ, RZ, 0x1 ;  /* 0x00000001ff137424 */ /* 0x004fce00078e00ff */
.L_x_1140:
[----:B------:R-:W2:Y:S01]  /*10e70*/  S2R R0, SR_TID.X ;  /* 0x0000000000007919 */ /* 0x000ea20000002100 */
[----:B------:R-:W-:Y:S01]  /*10e80*/  IMAD R3, R19, 0x8, R16 ;  /* 0x0000000813037824 */ /* 0x000fe200078e0210 */
[----:B--2---:R-:W-:Y:S02]  /*10e90*/  LOP3.LUT R2, R0, 0x7f, RZ, 0xc0, !PT ;  /* 0x0000007f00027812 */ /* 0x004fe400078ec0ff */
[----:B------:R-:W-:Y:S02]  /*10ea0*/  SHF.L.U32 R0, R11, 0x1f, RZ ;  /* 0x0000001f0b007819 */ /* 0x000fe400000006ff */
[----:B------:R-:W-:Y:S02]  /*10eb0*/  ISETP.NE.AND P1, PT, R2, RZ, PT ;  /* 0x000000ff0200720c */ /* 0x000fe40003f25270 */
[----:B------:R-:W2:Y:S02]  /*10ec0*/  SYNCS.PHASECHK.TRANS64.TRYWAIT P0, [R3+URZ+0x30c40], R0 ;  /* 0x030c4000030075a7 */ /* 0x000ea4000800017f */
[----:B--2---:R-:W-:Y:S09]  /*10ed0*/  @!P0 BRA `(.L_x_1155) ;  /* 0x00000008007c8947 */ /* 0x004ff20003800000 */
.L_x_1174:
[----:B------:R-:W-:Y:S05]  /*10ee0*/  @P1 BRA `(.L_x_1156) ;  /* 0x0000000000181947 */ /* 0x000fea0003800000 */
[----:B------:R-:W1:Y:S01]  /*10ef0*/  S2R R2, SR_TID.X ;  /* 0x0000000000027919 */ /* 0x000e620000002100 */
[----:B--2---:R-:W-:-:S04]  /*10f00*/  IMAD.MOV.U32 R0, RZ, RZ, 0x4200 ;  /* 0x00004200ff007424 */ /* 0x004fc800078e00ff */
[----:B------:R2:W-:Y:S01]  /*10f10*/  SYNCS.ARRIVE.TRANS64 RZ, [R3+URZ+0x30c30], R0 ;  /* 0x030c300003ff79a7 */ /* 0x0005e2000800003f */
[----:B-1----:R-:W-:-:S13]  /*10f20*/  LOP3.LUT P0, RZ, R2, 0x1f, RZ, 0xc0, !PT ;  /* 0x0000001f02ff7812 */ /* 0x002fda000780c0ff */
[----:B--2---:R-:W-:Y:S05]  /*10f30*/  @!P0 BRA `(.L_x_1156) ;  /* 0x0000000000048947 */ /* 0x004fea0003800000 */
[----:B------:R-:W-:Y:S01]  /*10f40*/  BPT.TRAP 0x1 ;  /* 0x000000040000795c */ /* 0x000fe20000300000 */
.L_x_1156:
[----:B-----5:R-:W-:Y:S01]  /*10f50*/  R2UR UR19, R4 ;  /* 0x00000000041372ca */ /* 0x020fe200000e0000 */
[C-C-:B--2---:R-:W-:Y:S01]  /*10f60*/  IMAD R0, R19.reuse, 0x4000, R16.reuse ;  /* 0x0000400013007824 */ /* 0x144fe200078e0210 */
[----:B-1----:R-:W-:Y:S01]  /*10f70*/  R2UR UR9, R14 ;  /* 0x000000000e0972ca */ /* 0x002fe200000e0000 */
[----:B---34-:R-:W-:Y:S01]  /*10f80*/  IMAD R16, R19, 0x200, R16 ;  /* 0x0000020013107824 */ /* 0x018fe200078e0210 */
[----:B------:R-:W-:Y:S01]  /*10f90*/  IADD3 R8, P0, R8, 0x1f0, RZ ;  /* 0x000001f008087810 */ /* 0x000fe20007f1e0ff */
[----:B------:R-:W-:Y:S01]  /*10fa0*/  ULDC.64 UR24, c[0x0][0x728] ;  /* 0x0001ca0000187ab9 */ /* 0x000fe20000000a00 */
[----:B------:R-:W-:Y:S01]  /*10fb0*/  R2UR UR17, R3 ;  /* 0x00000000031172ca */ /* 0x000fe200000e0000 */
[----:B------:R-:W-:Y:S01]  /*10fc0*/  UMOV UR18, URZ ;  /* 0x0000003f00127c82 */ /* 0x000fe20008000000 */
[----:B------:R-:W-:Y:S01]  /*10fd0*/  R2UR UR16, R0 ;  /* 0x00000000001072ca */ /* 0x000fe200000e0000 */
[----:B------:R-:W-:Y:S01]  /*10fe0*/  IMAD.X R7, RZ, RZ, R7, P0 ;  /* 0x000000ffff077224 */ /* 0x000fe200000e0607 */
[----:B------:R-:W-:Y:S01]  /*10ff0*/  R2UR UR10, R16 ;  /* 0x00000000100a72ca */ /* 0x000fe200000e0000 */
[----:B------:R-:W-:Y:S01]  /*11000*/  VIADD R2, R19, 0x1 ;  /* 0x0000000113027836 */ /* 0x000fe20000000000 */
[----:B------:R-:W-:Y:S01]  /*11010*/  R2UR UR22, R8 ;  /* 0x00000000081672ca */ /* 0x000fe200000e0000 */
[----:B------:R-:W-:Y:S01]  /*11020*/  USHF.L.U32 UR19, UR19, 0x7, URZ ;  /* 0x0000000713137899 */ /* 0x000fe2000800063f */
[----:B------:R-:W-:-:S02]  /*11030*/  R2UR UR23, R7 ;  /* 0x00000000071772ca */ /* 0x000fc400000e0000 */
[C---:B------:R-:W-:Y:S01]  /*11040*/  ISETP.NE.AND P0, PT, R2.reuse, 0x2, PT ;  /* 0x000000020200780c */ /* 0x040fe20003f05270 */
[----:B------:R-:W-:Y:S02]  /*11050*/  UIADD3 UR13, UP0, UR19, UR6, URZ ;  /* 0x00000006130d7290 */ /* 0x000fe4000ff1e03f */
[----:B------:R-:W-:Y:S01]  /*11060*/  UIADD3 UR17, UR17, 0x30c30, URZ ;  /* 0x00030c3011117890 */ /* 0x000fe2000fffe03f */
[----:B------:R-:W-:Y:S01]  /*11070*/  SEL R0, RZ, 0x1, P0 ;  /* 0x00000001ff007807 */ /* 0x000fe20000000000 */
[----:B------:R-:W-:Y:S01]  /*11080*/  ULEA UR8, UP1, UR13, UR24, 0x2 ;  /* 0x000000180d087291 */ /* 0x000fe2000f82103f */
[----:B------:R-:W-:Y:S01]  /*11090*/  SEL R2, R2, RZ, P0 ;  /* 0x000000ff02027207 */ /* 0x000fe20000000000 */
[----:B------:R-:W-:Y:S01]  /*110a0*/  ULEA.HI.X.SX32 UR9, UR19, UR9, 0x1, UP0 ;  /* 0x0000000913097291 */ /* 0x000fe200080f0e3f */
[----:B------:R-:W-:Y:S01]  /*110b0*/  LOP3.LUT R11, R11, R0, RZ, 0x3c, !PT ;  /* 0x000000000b0b7212 */ /* 0x000fe200078e3cff */
[----:B------:R-:W-:Y:S02]  /*110c0*/  UIADD3 UR16, UR16, 0x18000, URZ ;  /* 0x0001800010107890 */ /* 0x000fe4000fffe03f */
[----:B------:R-:W-:-:S02]  /*110d0*/  ULEA.HI.X UR9, UR13, UR25, UR9, 0x2, UP1 ;  /* 0x000000190d097291 */ /* 0x000fc400088f1409 */
[----:B------:R-:W-:Y:S01]  /*110e0*/  UIADD3 UR26, UR10, 0x20400, URZ ;  /* 0x000204000a1a7890 */ /* 0x000fe2000fffe03f */
[----:B------:R-:W-:Y:S01]  /*110f0*/  UMOV UR24, 0x0 ;  /* 0x0000000000187882 */ /* 0x000fe20000000000 */
[----:B------:R-:W-:Y:S01]  /*11100*/  UMOV UR25, 0x14f00000 ;  /* 0x14f0000000197882 */ /* 0x000fe20000000000 */
[----:B------:R-:W-:Y:S01]  /*11110*/  UMOV UR27, UR17 ;  /* 0x00000011001b7c82 */ /* 0x000fe20008000000 */
[----:B------:R-:W-:Y:S01]  /*11120*/  UMOV UR10, 0x20 ;  /* 0x00000020000a7882 */ /* 0x000fe20000000000 */
[----:B------:R1:W-:Y:S04]  /*11130*/  UTMALDG.4D [UR16], [UR22], desc[UR24] ;  /* 0x00001810160075b4 */ /* 0x0003e80008019000 */
[----:B------:R1:W-:Y:S02]  /*11140*/  UBLKCP.S.G [UR26], [UR8], UR10 ;  /* 0x0000001a080073ba */ /* 0x0003e4000800020a */
[----:B-1----:R-:W-:Y:S01]  /*11150*/  NOP ;  /* 0x0000000000007918 */ /* 0x002fe20000000000 */
.L_x_1137:
[----:B------:R-:W-:Y:S05]  /*11160*/  BSYNC B0 ;  /* 0x0000000000007941 */ /* 0x000fea0003800000 */
.L_x_1135:
[----:B------:R-:W-:-:S03]  /*11170*/  UMOV UR8, 0xffffffff ;  /* 0xffffffff00087882 */ /* 0x000fc60000000000 */
[----:B------:R-:W-:Y:S05]  /*11180*/  BRA.DIV UR8, `(.L_x_1157) ;  /* 0x0000000608e47947 */ /* 0x000fea000b800000 */
[----:B------:R-:W-:-:S13]  /*11190*/  ELECT P6, URZ, PT ;  /* 0x00000000003f782f */ /* 0x000fda00038c0000 */
.L_x_1177:
[----:B------:R-:W-:Y:S05]  /*111a0*/  @!P6 BRA `(.L_x_1045) ;  /* 0x000000000084e947 */ /* 0x000fea0003800000 */
[----:B------:R-:W-:-:S06]  /*111b0*/  ULOP3.LUT UR8, UR36, 0x2, URZ, 0xfc, !UPT ;  /* 0x0000000224087892 */ /* 0x000fcc000f8efc3f */
[----:B------:R-:W-:-:S05]  /*111c0*/  IMAD.U32 R0, RZ, RZ, UR8 ;  /* 0x00000008ff007e24 */ /* 0x000fca000f8e00ff */
[----:B------:R-:W-:-:S13]  /*111d0*/  ISETP.NE.AND P2, PT, R0, 0x3, PT ;  /* 0x000000030000780c */ /* 0x000fda0003f45270 */
[----:B------:R-:W-:Y:S05]  /*111e0*/  @!P2 BRA `(.L_x_1158) ;  /* 0x000000000004a947 */ /* 0x000fea0003800000 */
[----:B------:R-:W-:Y:S01]  /*111f0*/  BPT.TRAP 0x1 ;  /* 0x000000040000795c */ /* 0x000fe20000300000 */
.L_x_1158:
        /* <DEDUP_REMOVED lines=15> */
.L_x_1178:
[----:B------:R-:W2:Y:S02]  /*112f0*/  SYNCS.PHASECHK.TRANS64.TRYWAIT P0, [R3+URZ], R0 ;  /* 0x00000000030075a7 */ /* 0x000ea4000800017f */
[----:B--2---:R-:W-:Y:S05]  /*11300*/  @!P0 BRA `(.L_x_1160) ;  /* 0x0000000400b88947 */ /* 0x004fea0003800000 */
.L_x_1179:
[----:B------:R-:W-:Y:S05]  /*11310*/  @!P2 BRA `(.L_x_1161) ;  /* 0x000000000004a947 */ /* 0x000fea0003800000 */
[----:B------:R-:W-:Y:S01]  /*11320*/  BPT.TRAP 0x1 ;  /* 0x000000040000795c */ /* 0x000fe20000300000 */
.L_x_1161:
[----:B--2---:R-:W-:-:S04]  /*11330*/  VIADD R3, R7, 0x30c40 ;  /* 0x00030c4007037836 */ /* 0x004fc80000000000 */
[----:B------:R-:W-:-:S04]  /*11340*/  IMAD R2, R2, 0x8, R3 ;  /* 0x0000000802027824 */ /* 0x000fc800078e0203 */
[----:B------:R-:W2:Y:S02]  /*11350*/  SYNCS.PHASECHK.TRANS64.TRYWAIT P0, [R2+URZ], R5 ;  /* 0x00000005020075a7 */ /* 0x000ea4000800017f */
[----:B--2---:R-:W-:Y:S05]  /*11360*/  @!P0 BRA `(.L_x_1162) ;  /* 0x0000000400b48947 */ /* 0x004fea0003800000 */
.L_x_1180:
[----:B------:R-:W-:-:S07]  /*11370*/  IMAD R3, R4, 0x8, R3 ;  /* 0x0000000804037824 */ /* 0x000fce00078e0203 */
.L_x_1163:
[----:B---3--:R3:W4:Y:S02]  /*11380*/  SYNCS.PHASECHK.TRANS64.TRYWAIT P0, [R3+URZ], R0 ;  /* 0x00000000030075a7 */ /* 0x008724000800017f */
[----:B----4-:R-:W-:Y:S05]  /*11390*/  @!P0 NANOSLEEP.SYNCS 0x989680 ;  /* 0x009896800000895d */ /* 0x010fea0003900000 */
[----:B------:R-:W4:Y:S02]  /*113a0*/  @!P0 SYNCS.PHASECHK.TRANS64 P0, [R3+URZ], R0 ;  /* 0x00000000030085a7 */ /* 0x000f24000800007f */
[----:B----4-:R-:W-:Y:S05]  /*113b0*/  @!P0 BRA `(.L_x_1163) ;  /* 0xfffffffc00f08947 */ /* 0x010fea000383ffff */
.L_x_1045:
[----:B------:R-:W-:Y:S05]  /*113c0*/  BSYNC B6 ;  /* 0x0000000000067941 */ /* 0x000fea0003800000 */
.L_x_1042:
[----:B------:R-:W-:Y:S05]  /*113d0*/  EXIT ;  /* 0x000000000000794d */ /* 0x000fea0003800000 */
.L_x_1052:
[----:B------:R-:W-:Y:S02]  /*113e0*/  IMAD.MOV.U32 R13, RZ, RZ, R10 ;  /* 0x000000ffff0d7224 */ /* 0x000fe400078e000a */
[----:B------:R-:W-:Y:S02]  /*113f0*/  IMAD.MOV.U32 R12, RZ, RZ, RZ ;  /* 0x000000ffff0c7224 */ /* 0x000fe400078e00ff */
[----:B------:R-:W-:Y:S02]  /*11400*/  IMAD.MOV.U32 R11, RZ, RZ, 0x1f ;  /* 0x0000001fff0b7424 */ /* 0x000fe400078e00ff */
[----:B------:R-:W-:-:S07]  /*11410*/  IMAD.MOV.U32 R15, RZ, RZ, -0x1 ;  /* 0xffffffffff0f7424 */ /* 0x000fce00078e00ff */
[----:B------:R-:W-:Y:S05]  /*11420*/  WARPSYNC.COLLECTIVE R15, `(.L_x_1164) ;  /* 0x000000000f087348 */ /* 0x000fea0003c00000 */
[----:B------:R1:W2:Y:S02]  /*11430*/  SHFL.IDX P6, R14, R13, R12, R11 ;  /* 0x0000000c0d0e7389 */ /* 0x0002a400000c000b */
[----:B-12---:R-:W-:Y:S01]  /*11440*/  ENDCOLLECTIVE ;  /* 0x000000000000791b */ /* 0x006fe20003800000 */
.L_x_1164:
[----:B------:R-:W-:Y:S05]  /*11450*/  BRA `(.L_x_1165) ;  /* 0xfffffef800d87947 */ /* 0x000fea000383ffff */
.L_x_1054:
[----:B--2---:R2:W3:Y:S02]  /*11460*/  SYNCS.PHASECHK.TRANS64.TRYWAIT P0, [R222+URZ+0x30c00], R11 ;  /* 0x030c000bde0075a7 */ /* 0x0044e4000800017f */
[----:B---3--:R-:W-:Y:S05]  /*11470*/  @!P0 NANOSLEEP.SYNCS 0x989680 ;  /* 0x009896800000895d */ /* 0x008fea0003900000 */
[----:B------:R-:W3:Y:S02]  /*11480*/  @!P0 SYNCS.PHASECHK.TRANS64 P0, [R222+URZ+0x30c00], R11 ;  /* 0x030c000bde0085a7 */ /* 0x000ee4000800007f */
[----:B---3--:R-:W-:Y:S05]  /*11490*/  @!P0 BRA `(.L_x_1054) ;  /* 0xfffffffc00f08947 */ /* 0x008fea000383ffff */
[----:B------:R-:W-:Y:S05]  /*114a0*/  BRA `(.L_x_1053) ;  /* 0xfffffefc00207947 */ /* 0x000fea000383ffff */
.L_x_1059:
[----:B--2---:R2:W3:Y:S02]  /*114b0*/  SYNCS.PHASECHK.TRANS64.TRYWAIT P0, [R8+URZ+0x30c10], R21 ;  /* 0x030c1015080075a7 */ /* 0x0044e4000800017f */
[----:B---3--:R-:W-:Y:S05]  /*114c0*/  @!P0 NANOSLEEP.SYNCS 0x989680 ;  /* 0x009896800000895d */ /* 0x008fea0003900000 */
[----:B------:R-:W3:Y:S02]  /*114d0*/  @!P0 SYNCS.PHASECHK.TRANS64 P0, [R8+URZ+0x30c10], R21 ;  /* 0x030c1015080085a7 */ /* 0x000ee4000800007f */
[----:B---3--:R-:W-:Y:S05]  /*114e0*/  @!P0 BRA `(.L_x_1059) ;  /* 0xfffffffc00f08947 */ /* 0x008fea000383ffff */
[----:B------:R-:W-:Y:S05]  /*114f0*/  BRA `(.L_x_1058) ;  /* 0xffffff0400547947 */ /* 0x000fea000383ffff */
.L_x_1063:
[----:B------:R1:W1:Y:S02]  /*11500*/  SYNCS.PHASECHK.TRANS64.TRYWAIT P0, [R8+URZ+0x30c30], R21 ;  /* 0x030c3015080075a7 */ /* 0x000264000800017f */
[----:B-1----:R-:W-:Y:S05]  /*11510*/  @!P0 NANOSLEEP.SYNCS 0x989680 ;  /* 0x009896800000895d */ /* 0x002fea0003900000 */
[----:B------:R-:W1:Y:S02]  /*11520*/  @!P0 SYNCS.PHASECHK.TRANS64 P0, [R8+URZ+0x30c30], R21 ;  /* 0x030c3015080085a7 */ /* 0x000e64000800007f */
[----:B-1----:R-:W-:Y:S05]  /*11530*/  @!P0 BRA `(.L_x_1063) ;  /* 0xfffffffc00f08947 */ /* 0x002fea000383ffff */
[----:B------:R-:W-:Y:S05]  /*11540*/  BRA `(.L_x_1062) ;  /* 0xffffff0800587947 */ /* 0x000fea000383ffff */
.L_x_1071:
[----:B--2---:R2:W3:Y:S02]  /*11550*/  SYNCS.PHASECHK.TRANS64.TRYWAIT P1, [R6+URZ+0x30c10], R11 ;  /* 0x030c100b060075a7 */ /* 0x0044e4000802017f */
[----:B---3--:R-:W-:Y:S05]  /*11560*/  @!P1 NANOSLEEP.SYNCS 0x989680 ;  /* 0x009896800000995d */ /* 0x008fea0003900000 */
[----:B------:R-:W3:Y:S02]  /*11570*/  @!P1 SYNCS.PHASECHK.TRANS64 P1, [R6+URZ+0x30c10], R11 ;  /* 0x030c100b060095a7 */ /* 0x000ee4000802007f */
[----:B---3--:R-:W-:Y:S05]  /*11580*/  @!P1 BRA `(.L_x_1071) ;  /* 0xfffffffc00f09947 */ /* 0x008fea000383ffff */
[----:B------:R-:W-:Y:S05]  /*11590*/  BRA `(.L_x_1070) ;  /* 0xffffff4400c47947 */ /* 0x000fea000383ffff */
.L_x_1075:
[----:B------:R1:W1:Y:S02]  /*115a0*/  SYNCS.PHASECHK.TRANS64.TRYWAIT P1, [R6+URZ+0x30c30], R11 ;  /* 0x030c300b060075a7 */ /* 0x000264000802017f */
[----:B-1----:R-:W-:Y:S05]  /*115b0*/  @!P1 NANOSLEEP.SYNCS 0x989680 ;  /* 0x009896800000995d */ /* 0x002fea0003900000 */
[----:B------:R-:W1:Y:S02]  /*115c0*/  @!P1 SYNCS.PHASECHK.TRANS64 P1, [R6+URZ+0x30c30], R11 ;  /* 0x030c300b060095a7 */ /* 0x000e64000802007f */
[----:B-1----:R-:W-:Y:S05]  /*115d0*/  @!P1 BRA `(.L_x_1075) ;  /* 0xfffffffc00f09947 */ /* 0x002fea000383ffff */
[----:B------:R-:W-:Y:S05]  /*115e0*/  BRA `(.L_x_1074) ;  /* 0xffffff4800d47947 */ /* 0x000fea000383ffff */
.L_x_1083:
[----:B--2---:R2:W3:Y:S02]  /*115f0*/  SYNCS.PHASECHK.TRANS64.TRYWAIT P0, [R7+URZ+0x30c10], R18 ;  /* 0x030c1012070075a7 */ /* 0x0044e4000800017f */
[----:B---3--:R-:W-:Y:S05]  /*11600*/  @!P0 NANOSLEEP.SYNCS 0x989680 ;  /* 0x009896800000895d */ /* 0x008fea0003900000 */
[----:B------:R-:W3:Y:S02]  /*11610*/  @!P0 SYNCS.PHASECHK.TRANS64 P0, [R7+URZ+0x30c10], R18 ;  /* 0x030c1012070085a7 */ /* 0x000ee4000800007f */
[----:B---3--:R-:W-:Y:S05]  /*11620*/  @!P0 BRA `(.L_x_1083) ;  /* 0xfffffffc00f08947 */ /* 0x008fea000383ffff */
[----:B------:R-:W-:Y:S05]  /*11630*/  BRA `(.L_x_1082) ;  /* 0xffffff8000087947 */ /* 0x000fea000383ffff */
.L_x_1087:
[----:B------:R1:W1:Y:S02]  /*11640*/  SYNCS.PHASECHK.TRANS64.TRYWAIT P0, [R7+URZ+0x30c30], R18 ;  /* 0x030c3012070075a7 */ /* 0x000264000800017f */
[----:B-1----:R-:W-:Y:S05]  /*11650*/  @!P0 NANOSLEEP.SYNCS 0x989680 ;  /* 0x009896800000895d */ /* 0x002fea0003900000 */
[----:B------:R-:W1:Y:S02]  /*11660*/  @!P0 SYNCS.PHASECHK.TRANS64 P0, [R7+URZ+0x30c30], R18 ;  /* 0x030c3012070085a7 */ /* 0x000e64000800007f */
[----:B-1----:R-:W-:Y:S05]  /*11670*/  @!P0 BRA `(.L_x_1087) ;  /* 0xfffffffc00f08947 */ /* 0x002fea000383ffff */
[----:B------:R-:W-:Y:S05]  /*11680*/  BRA `(.L_x_1086) ;  /* 0xffffff84001c7947 */ /* 0x000fea000383ffff */
.L_x_1138:
[----:B-1----:R1:W2:Y:S02]  /*11690*/  SYNCS.PHASECHK.TRANS64.TRYWAIT P0, [R16+URZ+0x30c20], R3 ;  /* 0x030c2003100075a7 */ /* 0x0022a4000800017f */
[----:B--2---:R-:W-:Y:S05]  /*116a0*/  @!P0 NANOSLEEP.SYNCS 0x989680 ;  /* 0x009896800000895d */ /* 0x004fea0003900000 */
[----:B------:R-:W2:Y:S02]  /*116b0*/  @!P0 SYNCS.PHASECHK.TRANS64 P0, [R16+URZ+0x30c20], R3 ;  /* 0x030c2003100085a7 */ /* 0x000ea4000800007f */
[----:B--2---:R-:W-:Y:S05]  /*116c0*/  @!P0 BRA `(.L_x_1138) ;  /* 0xfffffffc00f08947 */ /* 0x004fea000383ffff */
[----:B------:R-:W-:Y:S05]  /*116d0*/  BRA `(.L_x_1166) ;  /* 0xffffffe400307947 */ /* 0x000fea000383ffff */
.L_x_1142:
[----:B-1----:R1:W2:Y:S02]  /*116e0*/  SYNCS.PHASECHK.TRANS64.TRYWAIT P1, [R16+URZ+0x30c40], R21 ;  /* 0x030c4015100075a7 */ /* 0x0022a4000802017f */
[----:B--2---:R-:W-:Y:S05]  /*116f0*/  @!P1 NANOSLEEP.SYNCS 0x989680 ;  /* 0x009896800000995d */ /* 0x004fea0003900000 */
[----:B------:R-:W2:Y:S02]  /*11700*/  @!P1 SYNCS.PHASECHK.TRANS64 P1, [R16+URZ+0x30c40], R21 ;  /* 0x030c4015100095a7 */ /* 0x000ea4000802007f */
[----:B--2---:R-:W-:Y:S05]  /*11710*/  @!P1 BRA `(.L_x_1142) ;  /* 0xfffffffc00f09947 */ /* 0x004fea000383ffff */
[----:B------:R-:W-:Y:S05]  /*11720*/  BRA `(.L_x_1167) ;  /* 0xffffffe800907947 */ /* 0x000fea000383ffff */
.L_x_1144:
[----:B--2---:R2:W3:Y:S02]  /*11730*/  SYNCS.PHASECHK.TRANS64.TRYWAIT P1, [R16+URZ+0x30c28], R21 ;  /* 0x030c2815100075a7 */ /* 0x0044e4000802017f */
[----:B---3--:R-:W-:Y:S05]  /*11740*/  @!P1 NANOSLEEP.SYNCS 0x989680 ;  /* 0x009896800000995d */ /* 0x008fea0003900000 */
[----:B------:R-:W3:Y:S02]  /*11750*/  @!P1 SYNCS.PHASECHK.TRANS64 P1, [R16+URZ+0x30c28], R21 ;  /* 0x030c2815100095a7 */ /* 0x000ee4000802007f */
[----:B---3--:R-:W-:Y:S05]  /*11760*/  @!P1 BRA `(.L_x_1144) ;  /* 0xfffffffc00f09947 */ /* 0x008fea000383ffff */
[----:B------:R-:W-:Y:S05]  /*11770*/  BRA `(.L_x_1168) ;  /* 0xffffffec00087947 */ /* 0x000fea000383ffff */
.L_x_1146:
[----:B---3--:R3:W4:Y:S02]  /*11780*/  SYNCS.PHASECHK.TRANS64.TRYWAIT P1, [R16+URZ+0x30c48], R21 ;  /* 0x030c4815100075a7 */ /* 0x008724000802017f */
[----:B----4-:R-:W-:Y:S05]  /*11790*/  @!P1 NANOSLEEP.SYNCS 0x989680 ;  /* 0x009896800000995d */ /* 0x010fea0003900000 */
[----:B------:R-:W4:Y:S02]  /*117a0*/  @!P1 SYNCS.PHASECHK.TRANS64 P1, [R16+URZ+0x30c48], R21 ;  /* 0x030c4815100095a7 */ /* 0x000f24000802007f */
[----:B----4-:R-:W-:Y:S05]  /*117b0*/  @!P1 BRA `(.L_x_1146) ;  /* 0xfffffffc00f09947 */ /* 0x010fea000383ffff */
[----:B------:R-:W-:Y:S05]  /*117c0*/  BRA `(.L_x_1169) ;  /* 0xffffffec00807947 */ /* 0x000fea000383ffff */
.L_x_1148:
[----:B------:R-:W-:-:S07]  /*117d0*/  SHF.L.U32 R5, R11, 0x1f, RZ ;  /* 0x0000001f0b057819 */ /* 0x000fce00000006ff */
.L_x_1170:
[----:B------:R1:W1:Y:S02]  /*117e0*/  SYNCS.PHASECHK.TRANS64.TRYWAIT P1, [R16+URZ+0x30c20], R5 ;  /* 0x030c2005100075a7 */ /* 0x000264000802017f */
[----:B-1----:R-:W-:Y:S05]  /*117f0*/  @!P1 NANOSLEEP.SYNCS 0x989680 ;  /* 0x009896800000995d */ /* 0x002fea0003900000 */
[----:B------:R-:W1:Y:S02]  /*11800*/  @!P1 SYNCS.PHASECHK.TRANS64 P1, [R16+URZ+0x30c20], R5 ;  /* 0x030c2005100095a7 */ /* 0x000e64000802007f */
[----:B-1----:R-:W-:Y:S05]  /*11810*/  @!P1 BRA `(.L_x_1170) ;  /* 0xfffffffc00f09947 */ /* 0x002fea000383ffff */
[----:B------:R-:W-:Y:S05]  /*11820*/  BRA `(.L_x_1171) ;  /* 0xffffffec00e07947 */ /* 0x000fea000383ffff */
.L_x_1151:
[----:B-1----:R1:W2:Y:S02]  /*11830*/  SYNCS.PHASECHK.TRANS64.TRYWAIT P1, [R16+URZ+0x30c40], R13 ;  /* 0x030c400d100075a7 */ /* 0x0022a4000802017f */
[----:B--2---:R-:W-:Y:S05]  /*11840*/  @!P1 NANOSLEEP.SYNCS 0x989680 ;  /* 0x009896800000995d */ /* 0x004fea0003900000 */
[----:B------:R-:W2:Y:S02]  /*11850*/  @!P1 SYNCS.PHASECHK.TRANS64 P1, [R16+URZ+0x30c40], R13 ;  /* 0x030c400d100095a7 */ /* 0x000ea4000802007f */
[----:B--2---:R-:W-:Y:S05]  /*11860*/  @!P1 BRA `(.L_x_1151) ;  /* 0xfffffffc00f09947 */ /* 0x004fea000383ffff */
[----:B------:R-:W-:Y:S05]  /*11870*/  BRA `(.L_x_1172) ;  /* 0xfffffff000787947 */ /* 0x000fea000383ffff */
.L_x_1153:
[----:B-1----:R1:W2:Y:S02]  /*11880*/  SYNCS.PHASECHK.TRANS64.TRYWAIT P1, [R16+URZ+0x30c28], R13 ;  /* 0x030c280d100075a7 */ /* 0x0022a4000802017f */
[----:B--2---:R-:W-:Y:S05]  /*11890*/  @!P1 NANOSLEEP.SYNCS 0x989680 ;  /* 0x009896800000995d */ /* 0x004fea0003900000 */
[----:B------:R-:W2:Y:S02]  /*118a0*/  @!P1 SYNCS.PHASECHK.TRANS64 P1, [R16+URZ+0x30c28], R13 ;  /* 0x030c280d100095a7 */ /* 0x000ea4000802007f */
[----:B--2---:R-:W-:Y:S05]  /*118b0*/  @!P1 BRA `(.L_x_1153) ;  /* 0xfffffffc00f09947 */ /* 0x004fea000383ffff */
[----:B------:R-:W-:Y:S05]  /*118c0*/  BRA `(.L_x_1173) ;  /* 0xfffffff000e47947 */ /* 0x000fea000383ffff */
.L_x_1155:
[----:B--2---:R2:W1:Y:S02]  /*118d0*/  SYNCS.PHASECHK.TRANS64.TRYWAIT P0, [R3+URZ+0x30c40], R0 ;  /* 0x030c4000030075a7 */ /* 0x004464000800017f */
[----:B-1----:R-:W-:Y:S05]  /*118e0*/  @!P0 NANOSLEEP.SYNCS 0x989680 ;  /* 0x009896800000895d */ /* 0x002fea0003900000 */
[----:B------:R-:W1:Y:S02]  /*118f0*/  @!P0 SYNCS.PHASECHK.TRANS64 P0, [R3+URZ+0x30c40], R0 ;  /* 0x030c4000030085a7 */ /* 0x000e64000800007f */
[----:B-1----:R-:W-:Y:S05]  /*11900*/  @!P0 BRA `(.L_x_1155) ;  /* 0xfffffffc00f08947 */ /* 0x002fea000383ffff */
[----:B------:R-:W-:Y:S05]  /*11910*/  BRA `(.L_x_1174) ;  /* 0xfffffff400707947 */ /* 0x000fea000383ffff */
.L_x_1157:
[----:B------:R-:W-:Y:S01]  /*11920*/  BSSY B0, `(.L_x_1175) ;  /* 0x0000006000007945 */ /* 0x000fe20003800000 */
[----:B------:R-:W-:-:S07]  /*11930*/  IMAD.MOV.U32 R15, RZ, RZ, -0x1 ;  /* 0xffffffffff0f7424 */ /* 0x000fce00078e00ff */
[----:B------:R-:W-:Y:S05]  /*11940*/  WARPSYNC.COLLECTIVE R15, `(.L_x_1176) ;  /* 0x000000000f0c7348 */ /* 0x000fea0003c00000 */
[----:B------:R-:W-:Y:S02]  /*11950*/  ELECT P6, UR62, PT ;  /* 0x00000000003e782f */ /* 0x000fe400038c0000 */
[----:B------:R-:W-:Y:S01]  /*11960*/  MOV R14, UR62 ;  /* 0x0000003e000e7c02 */ /* 0x000fe20008000f00 */
[----:B------:R-:W-:Y:S10]  /*11970*/  ENDCOLLECTIVE ;  /* 0x000000000000791b */ /* 0x000ff40003800000 */
.L_x_1176:
[----:B------:R-:W-:Y:S05]  /*11980*/  BSYNC B0 ;  /* 0x0000000000007941 */ /* 0x000fea0003800000 */
.L_x_1175:
[----:B------:R-:W-:Y:S05]  /*11990*/  BRA `(.L_x_1177) ;  /* 0xfffffff800007947 */ /* 0x000fea000383ffff */
.L_x_1159:
[----:B-1----:R1:W2:Y:S02]  /*119a0*/  SYNCS.PHASECHK.TRANS64.TRYWAIT P0, [R6+URZ], R5 ;  /* 0x00000005060075a7 */ /* 0x0022a4000800017f */
[----:B--2---:R-:W-:Y:S05]  /*119b0*/  @!P0 NANOSLEEP.SYNCS 0x989680 ;  /* 0x009896800000895d */ /* 0x004fea0003900000 */
[----:B------:R-:W2:Y:S02]  /*119c0*/  @!P0 SYNCS.PHASECHK.TRANS64 P0, [R6+URZ], R5 ;  /* 0x00000005060085a7 */ /* 0x000ea4000800007f */
[----:B--2---:R-:W-:Y:S05]  /*119d0*/  @!P0 BRA `(.L_x_1159) ;  /* 0xfffffffc00f08947 */ /* 0x004fea000383ffff */
[----:B------:R-:W-:Y:S05]  /*119e0*/  BRA `(.L_x_1178) ;  /* 0xfffffff800407947 */ /* 0x000fea000383ffff */
.L_x_1160:
[----:B--2---:R2:W3:Y:S02]  /*119f0*/  SYNCS.PHASECHK.TRANS64.TRYWAIT P0, [R3+URZ], R0 ;  /* 0x00000000030075a7 */ /* 0x0044e4000800017f */
[----:B---3--:R-:W-:Y:S05]  /*11a00*/  @!P0 NANOSLEEP.SYNCS 0x989680 ;  /* 0x009896800000895d */ /* 0x008fea0003900000 */
[----:B------:R-:W3:Y:S02]  /*11a10*/  @!P0 SYNCS.PHASECHK.TRANS64 P0, [R3+URZ], R0 ;  /* 0x00000000030085a7 */ /* 0x000ee4000800007f */
[----:B---3--:R-:W-:Y:S05]  /*11a20*/  @!P0 BRA `(.L_x_1160) ;  /* 0xfffffffc00f08947 */ /* 0x008fea000383ffff */
[----:B------:R-:W-:Y:S05]  /*11a30*/  BRA `(.L_x_1179) ;  /* 0xfffffff800347947 */ /* 0x000fea000383ffff */
.L_x_1162:
[----:B--2---:R2:W3:Y:S02]  /*11a40*/  SYNCS.PHASECHK.TRANS64.TRYWAIT P0, [R2+URZ], R5 ;  /* 0x00000005020075a7 */ /* 0x0044e4000800017f */
[----:B---3--:R-:W-:Y:S05]  /*11a50*/  @!P0 NANOSLEEP.SYNCS 0x989680 ;  /* 0x009896800000895d */ /* 0x008fea0003900000 */
[----:B------:R-:W3:Y:S02]  /*11a60*/  @!P0 SYNCS.PHASECHK.TRANS64 P0, [R2+URZ], R5 ;  /* 0x00000005020085a7 */ /* 0x000ee4000800007f */
[----:B---3--:R-:W-:Y:S05]  /*11a70*/  @!P0 BRA `(.L_x_1162) ;  /* 0xfffffffc00f08947 */ /* 0x008fea000383ffff */
[----:B------:R-:W-:Y:S05]  /*11a80*/  BRA `(.L_x_1180) ;  /* 0xfffffff800387947 */ /* 0x000fea000383ffff */
.L_x_1181:
        /* <DEDUP_REMOVED lines=15> */
.L_x_3701:


//--------------------- .text._ZN7cutlass13device_kernelIN5flash11enable_sm90INS1_16FlashAttnBwdSm90INS1_25CollectiveMainloopBwdSm90ILi2ELi2ELi2EN4cute5tupleIJNS5_1CILi1EEES8_S8_EEENS6_IJNS7_ILi128EEESA_NS7_ILi64EEEEEENS_6half_tEfNS_4arch4Sm90ELb0ELb1ELb0ELb0ELb1ELb1ELb0ELb0ELi2ELi1ELi2ELi2ELb0EEENS1_21CollectiveEpilogueBwdISC_SD_SF_Li256ELb0ELb0ELi1EEENS1_19SingleTileSchedulerILb0ELb0ELb0ELi128EEEEEEEEEvNT_6ParamsE --------------------------
	.section	.text._ZN7cutlass13device_kernelIN5flash11enable_sm90INS1_16FlashAttnBwdSm90INS1_25CollectiveMainloopBwdSm90ILi2ELi2ELi2EN4cute5tupleIJNS5_1CILi1EEES8_S8_EEENS6_IJNS7_ILi128EEESA_NS7_ILi64EEEEEENS_6half_tEfNS_4arch4Sm90ELb0ELb1ELb0ELb0ELb1ELb1ELb0ELb0ELi2ELi1ELi2ELi2ELb0EEENS1_21CollectiveEpilogueBwdISC_SD_SF_Li256ELb0ELb0ELi1EEENS1_19SingleTileSchedulerILb0ELb0ELb0ELi128EEEEEEEEEvNT_6ParamsE,"ax",@progbits
	.align	128
.text._ZN7cutlass13device_kernelIN5flash11enable_sm90INS1_16FlashAttnBwdSm90INS1_25CollectiveMainloopBwdSm90ILi2ELi2ELi2EN4cute5tupleIJNS5_1CILi1EEES8_S8_EEENS6_IJNS7_ILi128EEESA_NS7_ILi64EEEEEENS_6half_tEfNS_4arch4Sm90ELb0ELb1ELb0ELb0ELb1ELb1ELb0ELb0ELi2ELi1ELi2ELi2ELb0EEENS1_21CollectiveEpilogueBwdISC_SD_SF_Li256ELb0ELb0ELi1EEENS1_19SingleTileSchedulerILb0ELb0ELb0ELi128EEEEEEEEEvNT_6ParamsE:
        .type           _ZN7cutlass13device_kernelIN5flash11enable_sm90INS1_16FlashAttnBwdSm90INS1_25CollectiveMainloopBwdSm90ILi2ELi2ELi2EN4cute5tupleIJNS5_1CILi1EEES8_S8_EEENS6_IJNS7_ILi128EEESA_NS7_ILi64EEEEEENS_6half_tEfNS_4arch4Sm90ELb0ELb1ELb0ELb0ELb1ELb1ELb0ELb0ELi2ELi1ELi2ELi2ELb0EEENS1_21CollectiveEpilogueBwdISC_SD_SF_Li256ELb0ELb0ELi1EEENS1_19SingleTileSchedulerILb0ELb0ELb0ELi128EEEEEEEEEvNT_6ParamsE,@function
        .size           _ZN7cutlass13device_kernelIN5flash11enable_sm90INS1_16FlashAttnBwdSm90INS1_25CollectiveMainloopBwdSm90ILi2ELi2ELi2EN4cute5tupleIJNS5_1CILi1EEES8_S8_EEENS6_IJNS7_ILi128EEESA_NS7_ILi64EEEEEENS_6half_tEfNS_4arch4Sm90ELb0ELb1ELb0ELb0ELb1ELb1ELb0ELb0ELi2ELi1ELi2ELi2ELb0EEENS1_21CollectiveEpilogueBwdISC_SD_SF_Li256ELb0ELb0ELi1EEENS1_19SingleTileSchedulerILb0ELb0ELb0ELi128EEEEEEEEEvNT_6ParamsE,(.L_x_3702 - _ZN7cutlass13device_kernelIN5flash11enable_sm90INS1_16FlashAttnBwdSm90INS1_25CollectiveMainloopBwdSm90ILi2ELi2ELi2EN4cute5tupleIJNS5_1CILi1EEES8_S8_EEENS6_IJNS7_ILi128EEESA_NS7_ILi64EEEEEENS_6half_tEfNS_4arch4Sm90ELb0ELb1ELb0ELb0ELb1ELb1ELb0ELb0ELi2ELi1ELi2ELi2ELb0EEENS1_21CollectiveEpilogueBwdISC_SD_SF_Li256ELb0ELb0ELi1EEENS1_19SingleTileSchedulerILb0ELb0ELb0ELi128EEEEEEEEEvNT_6ParamsE)
        .other          _ZN7cutlass13device_kernelIN5flash11enable_sm90INS1_16FlashAttnBwdSm90INS1_25CollectiveMainloopBwdSm90ILi2ELi2ELi2EN4cute5tupleIJNS5_1CILi1EEES8_S8_EEENS6_IJNS7_ILi128EEESA_NS7_ILi64EEEEEENS_6half_tEfNS_4arch4Sm90ELb0ELb1ELb0ELb0ELb1ELb1ELb0ELb0ELi2ELi1ELi2ELi2ELb0EEENS1_21CollectiveEpilogueBwdISC_SD_SF_Li256ELb0ELb0ELi1EEENS1_19SingleTileSchedulerILb0ELb0ELb0ELi128EEEEEEEEEvNT_6ParamsE,@"STO_CUDA_ENTRY STV_DEFAULT"
_ZN7cutlass13device_kernelIN5flash11enable_sm90INS1_16FlashAttnBwdSm90INS1_25CollectiveMainloopBwdSm90ILi2ELi2ELi2EN4cute5tupleIJNS5_1CILi1EEES8_S8_EEENS6_IJNS7_ILi128EEESA_NS7_ILi64EEEEEENS_6half_tEfNS_4arch4Sm90ELb0ELb1ELb0ELb0ELb1ELb1ELb0ELb0ELi2ELi1ELi2ELi2ELb0EEENS1_21CollectiveEpilogueBwdISC_SD_SF_Li256ELb0ELb0ELi1EEENS1_19SingleTileSchedulerILb0ELb0ELb0ELi128EEEEEEEEEvNT_6ParamsE:
        /* <DEDUP_REMOVED lines=30> */
.L_x_1183:
[----:B------:R-:W-:Y:S05]  /*01e0*/  BSYNC B0 ;  /* 0x0000000000007941 */ /* 0x000fea0003800000 */
.L_x_1182:
        /* <DEDUP_REMOVED lines=37> */
.L_x_1184:
        /* <DEDUP_REMOVED lines=22> */
.L_x_1185:
[----:B------:R-:W-:Y:S01]  /*05a0*/  PLOP3.LUT P0, PT, PT, PT, UP0, 0x80, 0x0 ;  /* 0x000000000000781c */ /* 0x000fe20003f0f008 */
[----:B------:R-:W-:Y:S01]  /*05b0*/  NOP ;  /* 0x0000000000007918 */ /* 0x000fe20000000000 */
[----:B------:R-:W-:Y:S01]  /*05c0*/  ULDC.64 UR38, c[0x0][0x208] ;  /* 0x0000820000267ab9 */ /* 0x000fe20000000a00 */
[----:B------:R-:W-:Y:S01]  /*05d0*/  BSSY B6, `(.L_x_1186) ;  /* 0x00011c0000067945 */ /* 0x000fe20003800000 */
[----:B-12-4-:R-:W-:Y:S09]  /*05e0*/  BAR.SYNC.DEFER_BLOCKING 0x0 ;  /* 0x0000000000007b1d */ /* 0x016ff20000010000 */
[----:B------:R-:W-:Y:S05]  /*05f0*/  @!P0 BRA `(.L_x_1187) ;  /* 0x000000e000d08947 */ /* 0x000fea0003800000 */
.L_x_1188:
        /* <DEDUP_REMOVED lines=71> */
.L_x_1190:
        /* <DEDUP_REMOVED lines=28> */
.L_x_1193:
        /* <DEDUP_REMOVED lines=15> */
.L_x_1192:
        /* <DEDUP_REMOVED lines=22> */
.L_x_1195:
        /* <DEDUP_REMOVED lines=15> */
.L_x_1194:
[----:B------:R-:W-:Y:S01]  /*0f70*/  SHF.R.S32.HI R5, RZ, 0x1f, R16 ;  /* 0x0000001fff057819 */ /* 0x000fe20000011410 */
[----:B------:R-:W-:-:S03]  /*0f80*/  UMOV UR4, 0xffffffff ;  /* 0xffffffff00047882 */ /* 0x000fc60000000000 */
[----:B------:R-:W-:-:S04]  /*0f90*/  LEA.HI R0, R5, R16, RZ, 0x7 ;  /* 0x0000001005007211 */ /* 0x000fc800078f38ff */
[----:B------:R-:W-:Y:S01]  /*0fa0*/  SHF.R.S32.HI R10, RZ, 0x7, R0 ;  /* 0x00000007ff0a7819 */ /* 0x000fe20000011400 */
[----:B------:R-:W-:Y:S06]  /*0fb0*/  BRA.DIV UR4, `(.L_x_1196) ;  /* 0x00000112048c7947 */ /* 0x000fec000b800000 */
[----:B------:R1:W2:Y:S02]  /*0fc0*/  SHFL.IDX PT, R14, R10, RZ, 0x1f ;  /* 0x00001fff0a0e7589 */ /* 0x0002a400000e0000 */
.L_x_1338:
        /* <DEDUP_REMOVED lines=23> */
.L_x_1197:
        /* <DEDUP_REMOVED lines=129> */
.L_x_1210:
[----:B------:R-:W-:Y:S05]  /*1950*/  YIELD ;  /* 0x0000000000007946 */ /* 0x000fea0003800000 */
[----:B------:R-:W-:-:S06]  /*1960*/  ULOP3.LUT UR4, UR36, 0x1, URZ, 0xfc, !UPT ;  /* 0x0000000124047892 */ /* 0x000fcc000f8efc3f */
[----:B-1----:R-:W-:-:S05]  /*1970*/  IMAD.U32 R8, RZ, RZ, UR4 ;  /* 0x00000004ff087e24 */ /* 0x002fca000f8e00ff */
[----:B------:R-:W-:-:S13]  /*1980*/  ISETP.NE.AND P6, PT, R8, 0x3, PT ;  /* 0x000000030800780c */ /* 0x000fda0003fc5270 */
[----:B------:R-:W-:Y:S05]  /*1990*/  @!P6 BRA `(.L_x_1200) ;  /* 0x000000000004e947 */ /* 0x000fea0003800000 */
[----:B------:R-:W-:Y:S01]  /*19a0*/  BPT.TRAP 0x1 ;  /* 0x000000040000795c */ /* 0x000fe20000300000 */
.L_x_1200:
[----:B------:R-:W-:Y:S01]  /*19b0*/  IMAD R8, R0, 0x8, R222 ;  /* 0x0000000800087824 */ /* 0x000fe200078e02de */
[----:B------:R-:W-:-:S04]  /*19c0*/  SHF.L.U32 R21, R4, 0x1f, RZ ;  /* 0x0000001f04157819 */ /* 0x000fc800000006ff */
[----:B------:R1:W2:Y:S01]  /*19d0*/  SYNCS.PHASECHK.TRANS64.TRYWAIT P0, [R8+URZ+0x30c10], R21 ;  /* 0x030c1015080075a7 */ /* 0x0002a2000800017f */
[----:B------:R-:W-:Y:S05]  /*19e0*/  @!P6 BRA `(.L_x_1201) ;  /* 0x000000000004e947 */ /* 0x000fea0003800000 */
[----:B------:R-:W-:Y:S01]  /*19f0*/  BPT.TRAP 0x1 ;  /* 0x000000040000795c */ /* 0x000fe20000300000 */
.L_x_1201:
[----:B------:R-:W-:-:S05]  /*1a00*/  VIADD R9, R222, 0x10000 ;  /* 0x00010000de097836 */ /* 0x000fca0000000000 */
[----:B------:R-:W-:-:S04]  /*1a10*/  SHF.R.U32.HI R9, RZ, 0x4, R9 ;  /* 0x00000004ff097819 */ /* 0x000fc80000011609 */
[----:B------:R-:W-:Y:S01]  /*1a20*/  LOP3.LUT R9, R9, 0x3fff, RZ, 0xc0, !PT ;  /* 0x00003fff09097812 */ /* 0x000fe200078ec0ff */
[----:B--2---:R-:W-:Y:S06]  /*1a30*/  @P0 BRA `(.L_x_1202) ;  /* 0x0000000000080947 */ /* 0x004fec0003800000 */
[----:B------:R-:W2:Y:S02]  /*1a40*/  SYNCS.PHASECHK.TRANS64.TRYWAIT P0, [R8+URZ+0x30c10], R21 ;  /* 0x030c1015080075a7 */ /* 0x000ea4000800017f */
[----:B--2---:R-:W-:Y:S05]  /*1a50*/  @!P0 BRA `(.L_x_1203) ;  /* 0x0000010800188947 */ /* 0x004fea0003800000 */
.L_x_1202:
        /* <DEDUP_REMOVED lines=60> */
.L_x_1204:
[----:B------:R1:W1:Y:S01]  /*1e20*/  SYNCS.PHASECHK.TRANS64.TRYWAIT P0, [R8+URZ+0x30c30], R21 ;  /* 0x030c3015080075a7 */ /* 0x000262000800017f */
[----:B------:R-:W-:Y:S05]  /*1e30*/  @!P6 BRA `(.L_x_1205) ;  /* 0x000000000004e947 */ /* 0x000fea0003800000 */
[----:B------:R-:W-:Y:S01]  /*1e40*/  BPT.TRAP 0x1 ;  /* 0x000000040000795c */ /* 0x000fe20000300000 */
.L_x_1205:
[----:B------:R-:W-:-:S05]  /*1e50*/  VIADD R13, R222, 0x18000 ;  /* 0x00018000de0d7836 */ /* 0x000fca0000000000 */
[----:B------:R-:W-:-:S04]  /*1e60*/  SHF.R.U32.HI R13, RZ, 0x4, R13 ;  /* 0x00000004ff0d7819 */ /* 0x000fc8000001160d */
[----:B------:R-:W-:-:S04]  /*1e70*/  LOP3.LUT R13, R13, 0x3fff, RZ, 0xc0, !PT ;  /* 0x00003fff0d0d7812 */ /* 0x000fc800078ec0ff */
[----:B------:R-:W-:Y:S01]  /*1e80*/  LOP3.LUT R19, R13, 0x10000, RZ, 0xfc, !PT ;  /* 0x000100000d137812 */ /* 0x000fe200078efcff */
[----:B-1----:R-:W-:Y:S06]  /*1e90*/  @P0 BRA `(.L_x_1206) ;  /* 0x0000000000080947 */ /* 0x002fec0003800000 */
[----:B------:R-:W1:Y:S02]  /*1ea0*/  SYNCS.PHASECHK.TRANS64.TRYWAIT P0, [R8+URZ+0x30c30], R21 ;  /* 0x030c3015080075a7 */ /* 0x000e64000800017f */
[----:B-1----:R-:W-:Y:S05]  /*1eb0*/  @!P0 BRA `(.L_x_1207) ;  /* 0x0000010400148947 */ /* 0x002fea0003800000 */
.L_x_1206:
        /* <DEDUP_REMOVED lines=767> */
.L_x_1208:
        /* <DEDUP_REMOVED lines=68> */
.L_x_1209:
        /* <DEDUP_REMOVED lines=11> */
.L_x_1199:
        /* <DEDUP_REMOVED lines=128> */
.L_x_1222:
[----:B------:R-:W-:Y:S01]  /*5ba0*/  IMAD.U32 R6, RZ, RZ, UR36 ;  /* 0x00000024ff067e24 */ /* 0x000fe2000f8e00ff */
[----:B------:R-:W-:Y:S05]  /*5bb0*/  YIELD ;  /* 0x0000000000007946 */ /* 0x000fea0003800000 */
[----:B------:R-:W-:-:S04]  /*5bc0*/  LOP3.LUT R6, R6, 0x1, RZ, 0xfc, !PT ;  /* 0x0000000106067812 */ /* 0x000fc800078efcff */
[----:B------:R-:W-:-:S13]  /*5bd0*/  ISETP.NE.AND P0, PT, R6, 0x3, PT ;  /* 0x000000030600780c */ /* 0x000fda0003f05270 */
[----:B------:R-:W-:Y:S05]  /*5be0*/  @!P0 BRA `(.L_x_1212) ;  /* 0x0000000000048947 */ /* 0x000fea0003800000 */
[----:B------:R-:W-:Y:S01]  /*5bf0*/  BPT.TRAP 0x1 ;  /* 0x000000040000795c */ /* 0x000fe20000300000 */
.L_x_1212:
[----:B------:R-:W-:Y:S01]  /*5c00*/  IMAD R6, R0, 0x8, R222 ;  /* 0x0000000800067824 */ /* 0x000fe200078e02de */
[----:B-1----:R-:W-:-:S04]  /*5c10*/  SHF.L.U32 R11, R4, 0x1f, RZ ;  /* 0x0000001f040b7819 */ /* 0x002fc800000006ff */
[----:B------:R1:W2:Y:S01]  /*5c20*/  SYNCS.PHASECHK.TRANS64.TRYWAIT P1, [R6+URZ+0x30c10], R11 ;  /* 0x030c100b060075a7 */ /* 0x0002a2000802017f */
[----:B------:R-:W-:Y:S05]  /*5c30*/  @!P0 BRA `(.L_x_1213) ;  /* 0x0000000000048947 */ /* 0x000fea0003800000 */
[----:B------:R-:W-:Y:S01]  /*5c40*/  BPT.TRAP 0x1 ;  /* 0x000000040000795c */ /* 0x000fe20000300000 */
.L_x_1213:
[----:B------:R-:W-:-:S05]  /*5c50*/  VIADD R7, R222, 0x10000 ;  /* 0x00010000de077836 */ /* 0x000fca0000000000 */
[----:B------:R-:W-:-:S04]  /*5c60*/  SHF.R.U32.HI R7, RZ, 0x4, R7 ;  /* 0x00000004ff077819 */ /* 0x000fc80000011607 */
[----:B------:R-:W-:-:S04]  /*5c70*/  LOP3.LUT R220, R7, 0x3fff, RZ, 0xc0, !PT ;  /* 0x00003fff07dc7812 */ /* 0x000fc800078ec0ff */
[----:B------:R-:W-:Y:S01]  /*5c80*/  LOP3.LUT R7, R220, 0x10000, RZ, 0xfc, !PT ;  /* 0x00010000dc077812 */ /* 0x000fe200078efcff */
[----:B--2---:R-:W-:Y:S06]  /*5c90*/  @P1 BRA `(.L_x_1214) ;  /* 0x0000000000081947 */ /* 0x004fec0003800000 */
[----:B------:R-:W2:Y:S02]  /*5ca0*/  SYNCS.PHASECHK.TRANS64.TRYWAIT P1, [R6+URZ+0x30c10], R11 ;  /* 0x030c100b060075a7 */ /* 0x000ea4000802017f */
[----:B--2---:R-:W-:Y:S05]  /*5cb0*/  @!P1 BRA `(.L_x_1215) ;  /* 0x000000c400a89947 */ /* 0x004fea0003800000 */
.L_x_1214:
        /* <DEDUP_REMOVED lines=62> */
.L_x_1216:
[----:B------:R1:W1:Y:S01]  /*60a0*/  SYNCS.PHASECHK.TRANS64.TRYWAIT P1, [R6+URZ+0x30c30], R11 ;  /* 0x030c300b060075a7 */ /* 0x000262000802017f */
[----:B------:R-:W-:Y:S05]  /*60b0*/  @!P0 BRA `(.L_x_1217) ;  /* 0x0000000000048947 */ /* 0x000fea0003800000 */
[----:B------:R-:W-:Y:S01]  /*60c0*/  BPT.TRAP 0x1 ;  /* 0x000000040000795c */ /* 0x000fe20000300000 */
.L_x_1217:
        /* <DEDUP_REMOVED lines=8> */
.L_x_1218:
        /* <DEDUP_REMOVED lines=629> */
.L_x_1220:
        /* <DEDUP_REMOVED lines=70> */
.L_x_1221:
        /* <DEDUP_REMOVED lines=12> */
.L_x_1211:
        /* <DEDUP_REMOVED lines=121> */
.L_x_1234:
[----:B------:R-:W-:Y:S01]  /*9550*/  IMAD.U32 R7, RZ, RZ, UR36 ;  /* 0x00000024ff077e24 */ /* 0x000fe2000f8e00ff */
[----:B------:R-:W-:Y:S05]  /*9560*/  YIELD ;  /* 0x0000000000007946 */ /* 0x000fea0003800000 */
[----:B------:R-:W-:-:S04]  /*9570*/  LOP3.LUT R7, R7, 0x1, RZ, 0xfc, !PT ;  /* 0x0000000107077812 */ /* 0x000fc800078efcff */
[----:B------:R-:W-:-:S13]  /*9580*/  ISETP.NE.AND P6, PT, R7, 0x3, PT ;  /* 0x000000030700780c */ /* 0x000fda0003fc5270 */
[----:B--2---:R-:W-:Y:S05]  /*9590*/  @!P6 BRA `(.L_x_1224) ;  /* 0x000000000004e947 */ /* 0x004fea0003800000 */
[----:B------:R-:W-:Y:S01]  /*95a0*/  BPT.TRAP 0x1 ;  /* 0x000000040000795c */ /* 0x000fe20000300000 */
.L_x_1224:
[----:B------:R-:W-:Y:S01]  /*95b0*/  IMAD R7, R0, 0x8, R222 ;  /* 0x0000000800077824 */ /* 0x000fe200078e02de */
[----:B------:R-:W-:-:S04]  /*95c0*/  SHF.L.U32 R18, R4, 0x1f, RZ ;  /* 0x0000001f04127819 */ /* 0x000fc800000006ff */
[----:B------:R1:W2:Y:S01]  /*95d0*/  SYNCS.PHASECHK.TRANS64.TRYWAIT P0, [R7+URZ+0x30c10], R18 ;  /* 0x030c1012070075a7 */ /* 0x0002a2000800017f */
[----:B------:R-:W-:Y:S05]  /*95e0*/  @!P6 BRA `(.L_x_1225) ;  /* 0x000000000004e947 */ /* 0x000fea0003800000 */
[----:B------:R-:W-:Y:S01]  /*95f0*/  BPT.TRAP 0x1 ;  /* 0x000000040000795c */ /* 0x000fe20000300000 */
.L_x_1225:
[----:B---3--:R-:W-:-:S05]  /*9600*/  VIADD R8, R222, 0x10000 ;  /* 0x00010000de087836 */ /* 0x008fca0000000000 */
[----:B------:R-:W-:-:S04]  /*9610*/  SHF.R.U32.HI R8, RZ, 0x4, R8 ;  /* 0x00000004ff087819 */ /* 0x000fc80000011608 */
[----:B------:R-:W-:-:S04]  /*9620*/  LOP3.LUT R8, R8, 0x3fff, RZ, 0xc0, !PT ;  /* 0x00003fff08087812 */ /* 0x000fc800078ec0ff */
[----:B------:R-:W-:Y:S01]  /*9630*/  LOP3.LUT R9, R8, 0x10000, RZ, 0xfc, !PT ;  /* 0x0001000008097812 */ /* 0x000fe200078efcff */
[----:B--2---:R-:W-:Y:S06]  /*9640*/  @P0 BRA `(.L_x_1226) ;  /* 0x0000000000080947 */ /* 0x004fec0003800000 */
[----:B------:R-:W2:Y:S02]  /*9650*/  SYNCS.PHASECHK.TRANS64.TRYWAIT P0, [R7+URZ+0x30c10], R18 ;  /* 0x030c1012070075a7 */ /* 0x000ea4000800017f */
[----:B--2---:R-:W-:Y:S05]  /*9660*/  @!P0 BRA `(.L_x_1227) ;  /* 0x0000008c00648947 */ /* 0x004fea0003800000 */
.L_x_1226:
        /* <DEDUP_REMOVED lines=63> */
.L_x_1228:
[----:B------:R1:W1:Y:S01]  /*9a60*/  SYNCS.PHASECHK.TRANS64.TRYWAIT P0, [R7+URZ+0x30c30], R18 ;  /* 0x030c3012070075a7 */ /* 0x000262000800017f */
[----:B------:R-:W-:Y:S05]  /*9a70*/  @!P6 BRA `(.L_x_1229) ;  /* 0x000000000004e947 */ /* 0x000fea0003800000 */
[----:B------:R-:W-:Y:S01]  /*9a80*/  BPT.TRAP 0x1 ;  /* 0x000000040000795c */ /* 0x000fe20000300000 */
.L_x_1229:
        /* <DEDUP_REMOVED lines=8> */
.L_x_1230:
        /* <DEDUP_REMOVED lines=779> */
.L_x_1232:
        /* <DEDUP_REMOVED lines=70> */
.L_x_1233:
        /* <DEDUP_REMOVED lines=12> */
.L_x_1223:
        /* <DEDUP_REMOVED lines=34> */
.L_x_1191:
        /* <DEDUP_REMOVED lines=22> */
.L_x_1236:
        /* <DEDUP_REMOVED lines=19> */
.L_x_1237:
        /* <DEDUP_REMOVED lines=18> */
.L_x_1238:
        /* <DEDUP_REMOVED lines=18> */
.L_x_1239:
        /* <DEDUP_REMOVED lines=102> */
.L_x_1241:
[----:B------:R-:W-:Y:S05]  /*de30*/  BSYNC B0 ;  /* 0x0000000000007941 */ /* 0x000fea0003800000 */
.L_x_1240:
[----:B------:R-:W-:-:S04]  /*de40*/  DEPBAR.LE SB0, 0x0 ;  /* 0x000080000000791a */ /* 0x000fc80000000000 */
[----:B------:R-:W-:Y:S05]  /*de50*/  BRA `(.L_x_1189) ;  /* 0x0000004000dc7947 */ /* 0x000fea0003800000 */
.L_x_1235:
[----:B------:R-:W1:Y:S01]  /*de60*/  S2R R0, SR_TID.X ;  /* 0x0000000000007919 */ /* 0x000e620000002100 */
[----:B------:R-:W3:Y:S01]  /*de70*/  LDC.64 R16, c[0x0][0x808] ;  /* 0x00020200ff107b82 */ /* 0x000ee20000000a00 */
[----:B------:R-:W-:Y:S01]  /*de80*/  ULDC.64 UR4, c[0x0][0x820] ;  /* 0x0002080000047ab9 */ /* 0x000fe20000000a00 */
[----:B------:R-:W-:Y:S01]  /*de90*/  BSSY B0, `(.L_x_1242) ;  /* 0x0000030000007945 */ /* 0x000fe20003800000 */
[----:B------:R-:W4:Y:S01]  /*dea0*/  S2R R23, SR_CTAID.Y ;  /* 0x0000000000177919 */ /* 0x000f220000002600 */
[----:B------:R-:W3:Y:S04]  /*deb0*/  S2R R15, SR_CTAID.X ;  /* 0x00000000000f7919 */ /* 0x000ee80000002500 */
[----:B------:R-:W3:Y:S01]  /*dec0*/  LDC R19, c[0x0][0x83c] ;  /* 0x00020f00ff137b82 */ /* 0x000ee20000000800 */
[----:B------:R-:W5:Y:S01]  /*ded0*/  S2R R21, SR_CTAID.Z ;  /* 0x0000000000157919 */ /* 0x000f620000002700 */
[----:B-1----:R-:W-:Y:S01]  /*dee0*/  VIADD R3, R0, 0xffffff80 ;  /* 0xffffff8000037836 */ /* 0x002fe20000000000 */
[----:B----4-:R-:W-:-:S04]  /*def0*/  SHF.R.S32.HI R13, RZ, 0x1f, R23 ;  /* 0x0000001fff0d7819 */ /* 0x010fc80000011417 */
[----:B------:R-:W-:-:S04]  /*df00*/  SHF.R.S32.HI R0, RZ, 0x1f, R3 ;  /* 0x0000001fff007819 */ /* 0x000fc80000011403 */
[----:B--2---:R-:W-:Y:S02]  /*df10*/  LEA.HI R2, R0, R3, RZ, 0x3 ;  /* 0x0000000300027211 */ /* 0x004fe400078f18ff */
        /* <DEDUP_REMOVED lines=39> */
.L_x_1243:
[----:B------:R-:W-:Y:S05]  /*e190*/  BSYNC B0 ;  /* 0x0000000000007941 */ /* 0x000fea0003800000 */
.L_x_1242:
[----:B------:R-:W-:Y:S01]  /*e1a0*/  BSSY B0, `(.L_x_1244) ;  /* 0x0000010000007945 */ /* 0x000fe20003800000 */
[----:B------:R-:W-:-:S03]  /*e1b0*/  ISETP.GE.OR P6, PT, R6, R17, P0 ;  /* 0x000000110600720c */ /* 0x000fc600007c6670 */
[----:B------:R-:W-:Y:S10]  /*e1c0*/  @P5 BRA `(.L_x_1245) ;  /* 0x0000000000345947 */ /* 0x000ff40003800000 */
        /* <DEDUP_REMOVED lines=13> */
.L_x_1245:
[----:B------:R-:W-:Y:S05]  /*e2a0*/  BSYNC B0 ;  /* 0x0000000000007941 */ /* 0x000fea0003800000 */
.L_x_1244:
[----:B------:R-:W-:Y:S04]  /*e2b0*/  BSSY B0, `(.L_x_1246) ;  /* 0x000000f000007945 */ /* 0x000fe80003800000 */
[----:B------:R-:W-:Y:S05]  /*e2c0*/  @P4 BRA `(.L_x_1247) ;  /* 0x0000000000344947 */ /* 0x000fea0003800000 */
[----:B-12---:R-:W-:Y:S01]  /*e2d0*/  IADD3 R15, P4, R2, 0x40, RZ ;  /* 0x00000040020f7810 */ /* 0x006fe20007f9e0ff */
        /* <DEDUP_REMOVED lines=12> */
.L_x_1247:
[----:B------:R-:W-:Y:S05]  /*e3a0*/  BSYNC B0 ;  /* 0x0000000000007941 */ /* 0x000fea0003800000 */
.L_x_1246:
[----:B------:R-:W-:Y:S04]  /*e3b0*/  BSSY B0, `(.L_x_1248) ;  /* 0x000000e000007945 */ /* 0x000fe80003800000 */
[----:B------:R-:W-:Y:S05]  /*e3c0*/  @P6 BRA `(.L_x_1249) ;  /* 0x0000000000306947 */ /* 0x000fea0003800000 */
[----:B------:R-:W-:Y:S01]  /*e3d0*/  IADD3 R9, P4, R2, 0x60, RZ ;  /* 0x0000006002097810 */ /* 0x000fe20007f9e0ff */
[----:B------:R-:W-:Y:S01]  /*e3e0*/  ULDC.64 UR4, c[0x0][0x818] ;  /* 0x0002060000047ab9 */ /* 0x000fe20000000a00 */
[----:B------:R-:W-:-:S03]  /*e3f0*/  IMAD.MOV.U32 R5, RZ, RZ, R11 ;  /* 0x000000ffff057224 */ /* 0x000fc600078e000b */
        /* <DEDUP_REMOVED lines=9> */
.L_x_1249:
[----:B------:R-:W-:Y:S05]  /*e490*/  BSYNC B0 ;  /* 0x0000000000007941 */ /* 0x000fea0003800000 */
.L_x_1248:
        /* <DEDUP_REMOVED lines=26> */
.L_x_1251:
[----:B------:R-:W-:Y:S05]  /*e640*/  BSYNC B0 ;  /* 0x0000000000007941 */ /* 0x000fea0003800000 */
.L_x_1250:
[----:B------:R-:W-:Y:S04]  /*e650*/  BSSY B0, `(.L_x_1252) ;  /* 0x000000f000007945 */ /* 0x000fe80003800000 */
[----:B------:R-:W-:Y:S05]  /*e660*/  @P2 BRA `(.L_x_1253) ;  /* 0x0000000000342947 */ /* 0x000fea0003800000 */
[----:B----4-:R-:W-:Y:S01]  /*e670*/  IADD3 R11, P2, R2, 0x20, RZ ;  /* 0x00000020020b7810 */ /* 0x010fe20007f5e0ff */
        /* <DEDUP_REMOVED lines=12> */
.L_x_1253:
[----:B------:R-:W-:Y:S05]  /*e740*/  BSYNC B0 ;  /* 0x0000000000007941 */ /* 0x000fea0003800000 */
.L_x_1252:
        /* <DEDUP_REMOVED lines=15> */
.L_x_1255:
[----:B------:R-:W-:Y:S05]  /*e840*/  BSYNC B0 ;  /* 0x0000000000007941 */ /* 0x000fea0003800000 */
.L_x_1254:
[----:B------:R-:W-:Y:S05]  /*e850*/  @P0 BRA `(.L_x_1189) ;  /* 0x00000038005c0947 */ /* 0x000fea0003800000 */
[----:B------:R-:W-:Y:S01]  /*e860*/  IADD3 R5, P0, R2, 0x60, RZ ;  /* 0x0000006002057810 */ /* 0x000fe20007f1e0ff */
[----:B------:R-:W-:Y:S01]  /*e870*/  ULDC.64 UR4, c[0x0][0x848] ;  /* 0x0002120000047ab9 */ /* 0x000fe20000000a00 */
[----:B------:R-:W-:-:S03]  /*e880*/  IMAD.MOV.U32 R2, RZ, RZ, R4 ;  /* 0x000000ffff027224 */ /* 0x000fc600078e0004 */
[----:B------:R-:W-:Y:S02]  /*e890*/  IMAD.X R0, RZ, RZ, R3, P0 ;  /* 0x000000ffff007224 */ /* 0x000fe400000e0603 */
        /* <DEDUP_REMOVED lines=10> */
.L_x_1187:
        /* <DEDUP_REMOVED lines=13> */
[----:B------:R-:W-:Y:S02]  /*ea10*/  ULDC UR6, c[0x0][0x280] ;  /* 0x0000a00000067ab9 */ /* 0x000fe40000000800 */
[----:B------:R-:W-:-:S04]  /*ea20*/  UIADD3 UR4, UR6, 0x7f, URZ ;  /* 0x0000007f06047890 */ /* 0x000fc8000fffe03f */
[----:B------:R-:W-:Y:S01]  /*ea30*/  USHF.R.S32.HI UR5, URZ, 0x1f, UR4 ;  /* 0x0000001f3f057899 */ /* 0x000fe20008011404 */
[----:B------:R-:W2:Y:S03]  /*ea40*/  S2UR UR16, SR_CTAID.Y ;  /* 0x00000000001079c3 */ /* 0x000ea60000002600 */
[----:B------:R-:W-:-:S04]  /*ea50*/  ULEA.HI UR5, UR5, UR4, URZ, 0x7 ;  /* 0x0000000405057291 */ /* 0x000fc8000f8f383f */
[----:B------:R-:W-:Y:S01]  /*ea60*/  USHF.R.S32.HI UR5, URZ, 0x7, UR5 ;  /* 0x000000073f057899 */ /* 0x000fe20008011405 */
[----:B-1----:R-:W-:Y:S01]  /*ea70*/  ISETP.LE.AND P0, PT, RZ, UR22, PT ;  /* 0x00000016ff007c0c */ /* 0x002fe2000bf03270 */
[----:B--2---:R-:W-:-:S12]  /*ea80*/  USHF.R.S32.HI UR17, URZ, 0x1f, UR16 ;  /* 0x0000001f3f117899 */ /* 0x004fd80008011410 */
[----:B------:R-:W-:Y:S05]  /*ea90*/  @!P0 BRA `(.L_x_1257) ;  /* 0x0000000000308947 */ /* 0x000fea0003800000 */
        /* <DEDUP_REMOVED lines=9> */
[----:B------:R-:W-:-:S06]  /*eb30*/  USEL UR4, UR5, UR7, UP0 ;  /* 0x0000000705047287 */ /* 0x000fcc0008000000 */
[----:B------:R-:W-:Y:S01]  /*eb40*/  IMAD.U32 R9, RZ, RZ, UR4 ;  /* 0x00000004ff097e24 */ /* 0x000fe2000f8e00ff */
[----:B------:R-:W-:Y:S06]  /*eb50*/  BRA `(.L_x_1258) ;  /* 0x0000000000047947 */ /* 0x000fec0003800000 */
.L_x_1257:
[----:B------:R-:W-:-:S07]  /*eb60*/  IMAD.U32 R9, RZ, RZ, UR5 ;  /* 0x00000005ff097e24 */ /* 0x000fce000f8e00ff */
.L_x_1258:
[----:B------:R-:W-:Y:S01]  /*eb70*/  ULEA UR6, UR22, UR6, 0x7 ;  /* 0x0000000616067291 */ /* 0x000fe2000f8e383f */
[----:B------:R-:W-:Y:S01]  /*eb80*/  ULDC UR4, c[0x0][0x290] ;  /* 0x0000a40000047ab9 */ /* 0x000fe20000000800 */
[----:B------:R-:W-:Y:S01]  /*eb90*/  ULDC UR7, c[0x0][0x74c] ;  /* 0x0001d30000077ab9 */ /* 0x000fe20000000800 */
[----:B------:R-:W-:Y:S01]  /*eba0*/  ULDC.64 UR8, c[0x0][0x2d8] ;  /* 0x0000b60000087ab9 */ /* 0x000fe20000000a00 */
[----:B------:R-:W-:Y:S02]  /*ebb0*/  UIADD3 UR10, -UR7, UR6, -UR4 ;  /* 0x00000006070a7290 */ /* 0x000fe4000fffe904 */
[----:B------:R-:W-:Y:S02]  /*ebc0*/  UIMAD UR4, UR17, UR8, URZ ;  /* 0x00000008110472a4 */ /* 0x000fe4000f8e023f */
[----:B------:R-:W-:Y:S02]  /*ebd0*/  USHF.R.S32.HI UR11, URZ, 0x1f, UR10 ;  /* 0x0000001f3f0b7899 */ /* 0x000fe4000801140a */
[----:B------:R-:W-:-:S02]  /*ebe0*/  UIMAD.WIDE.U32 UR6, UR16, UR8, URZ ;  /* 0x00000008100672a5 */ /* 0x000fc4000f8e003f */
[----:B------:R-:W-:Y:S02]  /*ebf0*/  ULEA.HI UR11, UR11, UR10, URZ, 0x7 ;  /* 0x0000000a0b0b7291 */ /* 0x000fe4000f8f383f */
[----:B------:R-:W-:Y:S02]  /*ec00*/  UIMAD UR4, UR16, UR9, UR4 ;  /* 0x00000009100472a4 */ /* 0x000fe4000f8e0204 */
[----:B------:R-:W-:Y:S02]  /*ec10*/  USHF.R.S32.HI UR8, URZ, 0x1f, UR15 ;  /* 0x0000001f3f087899 */ /* 0x000fe4000801140f */
[----:B------:R-:W-:Y:S01]  /*ec20*/  USHF.R.S32.HI UR9, URZ, 0x7, UR11 ;  /* 0x000000073f097899 */ /* 0x000fe2000801140b */
[----:B------:R-:W-:Y:S01]  /*ec30*/  ULDC.64 UR12, c[0x0][0x2e0] ;  /* 0x0000b800000c7ab9 */ /* 0x000fe20000000a00 */
[----:B------:R-:W-:Y:S01]  /*ec40*/  ULDC UR14, c[0x0][0x288] ;  /* 0x0000a200000e7ab9 */ /* 0x000fe20000000800 */
[----:B------:R-:W-:Y:S02]  /*ec50*/  UIMAD UR8, UR8, UR12, URZ ;  /* 0x0000000c080872a4 */ /* 0x000fe4000f8e023f */
[----:B------:R-:W-:-:S02]  /*ec60*/  UISETP.LT.AND UP0, UPT, URZ, UR9, UPT ;  /* 0x000000093f00728c */ /* 0x000fc4000bf01270 */
[----:B------:R-:W-:Y:S02]  /*ec70*/  UIMAD UR11, UR15, UR13, UR8 ;  /* 0x0000000d0f0b72a4 */ /* 0x000fe4000f8e0208 */
[----:B------:R-:W-:Y:S02]  /*ec80*/  USEL UR8, URZ, UR9, !UP0 ;  /* 0x000000093f087287 */ /* 0x000fe4000c000000 */
[----:B------:R-:W-:Y:S02]  /*ec90*/  UIMAD UR10, UR15, UR14, URZ ;  /* 0x0000000e0f0a72a4 */ /* 0x000fe4000f8e023f */
[----:B------:R-:W-:Y:S02]  /*eca0*/  UIADD3 UR7, UR7, UR4, URZ ;  /* 0x0000000407077290 */ /* 0x000fe4000fffe03f */
[----:B------:R-:W-:Y:S01]  /*ecb0*/  ISETP.GT.AND P1, PT, R9, UR8, PT ;  /* 0x0000000809007c0c */ /* 0x000fe2000bf24270 */
[----:B------:R-:W-:Y:S02]  /*ecc0*/  UIADD3 UR9, UP0, UR10, UR16, URZ ;  /* 0x000000100a097290 */ /* 0x000fe4000ff1e03f */
[----:B------:R-:W-:Y:S01]  /*ecd0*/  UIMAD.WIDE.U32 UR6, UR15, UR12, UR6 ;  /* 0x0000000c0f0672a5 */ /* 0x000fe2000f8e0006 */
[----:B------:R-:W-:Y:S01]  /*ece0*/  ELECT P0, URZ, PT ;  /* 0x00000000003f782f */ /* 0x000fe20003800000 */
[----:B------:R-:W-:-:S08]  /*ecf0*/  ULEA.HI.X.SX32 UR10, UR10, UR17, 0x1, UP0 ;  /* 0x000000110a0a7291 */ /* 0x000fd000080f0e3f */
[----:B------:R-:W-:Y:S05]  /*ed00*/  @!P1 BRA `(.L_x_1259) ;  /* 0x0000001000409947 */ /* 0x000fea0003800000 */
[----:B------:R-:W1:Y:S01]  /*ed10*/  S2R R2, SR_TID.X ;  /* 0x0000000000027919 */ /* 0x000e620000002100 */
[----:B------:R-:W-:Y:S01]  /*ed20*/  VIADD R0, R9, -UR8 ;  /* 0x8000000809007c36 */ /* 0x000fe20008000000 */
[----:B------:R-:W-:Y:S01]  /*ed30*/  ULDC UR12, c[0x0][0x760] ;  /* 0x0001d800000c7ab9 */ /* 0x000fe20000000800 */
[----:B------:R-:W-:Y:S02]  /*ed40*/  UIADD3 UR11, UR7, UR11, URZ ;  /* 0x0000000b070b7290 */ /* 0x000fe4000fffe03f */
[----:B------:R-:W-:Y:S01]  /*ed50*/  UIMAD UR12, UR14, UR12, URZ ;  /* 0x0000000c0e0c72a4 */ /* 0x000fe2000f8e023f */
[----:B------:R-:W-:-:S04]  /*ed60*/  LOP3.LUT R0, R0, 0x1, RZ, 0xc0, !PT ;  /* 0x0000000100007812 */ /* 0x000fc800078ec0ff */
[----:B------:R-:W-:Y:S02]  /*ed70*/  ISETP.NE.U32.AND P1, PT, R0, 0x1, PT ;  /* 0x000000010000780c */ /* 0x000fe40003f25070 */
[----:B-1----:R-:W-:-:S11]  /*ed80*/  LOP3.LUT R10, R2, 0x1f, RZ, 0xc0, !PT ;  /* 0x0000001f020a7812 */ /* 0x002fd600078ec0ff */
[----:B------:R-:W-:Y:S05]  /*ed90*/  @P1 BRA `(.L_x_1260) ;  /* 0x00000004006c1947 */ /* 0x000fea0003800000 */
        /* <DEDUP_REMOVED lines=8> */
[----:B------:R-:W-:-:S04]  /*ee20*/  IMAD.U32 R2, RZ, RZ, UR14 ;  /* 0x0000000eff027e24 */ /* 0x000fc8000f8e00ff */
[----:B------:R-:W-:Y:S01]  /*ee30*/  IMAD.U32 R3, RZ, RZ, UR4 ;  /* 0x00000004ff037e24 */ /* 0x000fe2000f8e00ff */
[----:B------:R-:W-:Y:S06]  /*ee40*/  @P2 BRA `(.L_x_1262) ;  /* 0x0000000000142947 */ /* 0x000fec0003800000 */
.L_x_1263:
[----:B------:R-:W2:Y:S04]  /*ee50*/  LDG.E.STRONG.GPU R0, desc[UR38][R2.64] ;  /* 0x0000002602007981 */ /* 0x000ea8000c1ef900 */
[----:B--2---:R-:W-:Y:S01]  /*ee60*/  CCTL.IVALL ;  /* 0x00000000ff00798f */ /* 0x004fe20002000000 */
[----:B------:R-:W-:Y:S05]  /*ee70*/  YIELD ;  /* 0x0000000000007946 */ /* 0x000fea0003800000 */
[----:B------:R-:W-:-:S13]  /*ee80*/  ISETP.NE.AND P1, PT, R0, UR22, PT ;  /* 0x0000001600007c0c */ /* 0x000fda000bf25270 */
[----:B------:R-:W-:Y:S05]  /*ee90*/  @P1 BRA `(.L_x_1263) ;  /* 0xfffffffc00ec1947 */ /* 0x000fea000383ffff */
.L_x_1262:
[----:B------:R-:W-:Y:S05]  /*eea0*/  BSYNC B0 ;  /* 0x0000000000007941 */ /* 0x000fea0003800000 */
.L_x_1261:
[----:B------:R-:W-:-:S03]  /*eeb0*/  UMOV UR4, 0xffffffff ;  /* 0xffffffff00047882 */ /* 0x000fc60000000000 */
[----:B------:R-:W-:Y:S05]  /*eec0*/  BRA.DIV UR4, `(.L_x_1264) ;  /* 0x0000003604747947 */ /* 0x000fea000b800000 */
[----:B------:R-:W-:Y:S01]  /*eed0*/  NOP ;  /* 0x0000000000007918 */ /* 0x000fe20000000000 */
.L_x_1341:
        /* <DEDUP_REMOVED lines=22> */
.L_x_1266:
[----:B------:R-:W-:Y:S05]  /*f040*/  BSYNC B0 ;  /* 0x0000000000007941 */ /* 0x000fea0003800000 */
.L_x_1265:
        /* <DEDUP_REMOVED lines=20> */
.L_x_1268:
[----:B------:R-:W-:Y:S05]  /*f190*/  BSYNC B0 ;  /* 0x0000000000007941 */ /* 0x000fea0003800000 */
.L_x_1267:
[----:B------:R-:W-:Y:S06]  /*f1a0*/  BAR.ARV 0xa, 0xa0 ;  /* 0x0282800000007b1d */ /* 0x000fec0000002000 */
[----:B------:R-:W-:Y:S04]  /*f1b0*/  BSSY B0, `(.L_x_1269) ;  /* 0x0000003000007945 */ /* 0x000fe80003800000 */
[----:B------:R-:W-:Y:S05]  /*f1c0*/  @!P0 BRA `(.L_x_1270) ;  /* 0x0000000000048947 */ /* 0x000fea0003800000 */
[----:B------:R-:W-:-:S04]  /*f1d0*/  DEPBAR.LE SB0, 0x0 ;  /* 0x000080000000791a */ /* 0x000fc80000000000 */
.L_x_1270:
[----:B------:R-:W-:Y:S05]  /*f1e0*/  BSYNC B0 ;  /* 0x0000000000007941 */ /* 0x000fea0003800000 */
.L_x_1269:
        /* <DEDUP_REMOVED lines=19> */
.L_x_1272:
[----:B------:R-:W-:Y:S05]  /*f320*/  BSYNC B0 ;  /* 0x0000000000007941 */ /* 0x000fea0003800000 */
.L_x_1271:
[----:B------:R-:W-:Y:S01]  /*f330*/  UIADD3 UR13, UR8, 0x1, URZ ;  /* 0x00000001080d7890 */ /* 0x000fe2000fffe03f */
[----:B------:R-:W-:Y:S11]  /*f340*/  BRA `(.L_x_1273) ;  /* 0x0000000000047947 */ /* 0x000ff60003800000 */
.L_x_1260:
[----:B------:R-:W-:-:S05]  /*f350*/  UMOV UR13, UR8 ;  /* 0x00000008000d7c82 */ /* 0x000fca0008000000 */
.L_x_1273:
[----:B------:R-:W-:-:S03]  /*f360*/  UIADD3 UR4, UR8, 0x1, URZ ;  /* 0x0000000108047890 */ /* 0x000fc6000fffe03f */
[----:B------:R-:W-:-:S03]  /*f370*/  UMOV UR8, UR13 ;  /* 0x0000000d00087c82 */ /* 0x000fc60008000000 */
[----:B------:R-:W-:-:S13]  /*f380*/  ISETP.NE.AND P1, PT, R9, UR4, PT ;  /* 0x0000000409007c0c */ /* 0x000fda000bf25270 */
[----:B------:R-:W-:Y:S05]  /*f390*/  @!P1 BRA `(.L_x_1259) ;  /* 0x00000008009c9947 */ /* 0x000fea0003800000 */
[----:B------:R-:W-:Y:S01]  /*f3a0*/  ULDC.64 UR18, c[0x0][0x2c0] ;  /* 0x0000b00000127ab9 */ /* 0x000fe20000000a00 */
[----:B------:R-:W-:Y:S01]  /*f3b0*/  UMOV UR4, URZ ;  /* 0x0000003f00047c82 */ /* 0x000fe20008000000 */
[----:B------:R-:W-:Y:S01]  /*f3c0*/  ULEA UR18, UP0, UR6, UR18, 0x2 ;  /* 0x0000001206127291 */ /* 0x000fe2000f80103f */
[----:B------:R-:W-:-:S03]  /*f3d0*/  UMOV UR8, UR13 ;  /* 0x0000000d00087c82 */ /* 0x000fc60008000000 */
[----:B------:R-:W-:Y:S02]  /*f3e0*/  ULEA.HI.X UR19, UR6, UR19, UR11, 0x2, UP0 ;  /* 0x0000001306137291 */ /* 0x000fe400080f140b */
[----:B------:R-:W-:-:S04]  /*f3f0*/  UIADD3 UR18, UP0, UR18, 0x4000, URZ ;  /* 0x0000400012127890 */ /* 0x000fc8000ff1e03f */
[----:B------:R-:W-:-:S12]  /*f400*/  UIADD3.X UR19, URZ, UR19, URZ, UP0, !UPT ;  /* 0x000000133f137290 */ /* 0x000fd800087fe43f */
.L_x_1298:
        /* <DEDUP_REMOVED lines=11> */
.L_x_1276:
[----:B------:R-:W2:Y:S04]  /*f4c0*/  LDG.E.STRONG.GPU R0, desc[UR38][R2.64] ;  /* 0x0000002602007981 */ /* 0x000ea8000c1ef900 */
[----:B--2---:R-:W-:Y:S01]  /*f4d0*/  CCTL.IVALL ;  /* 0x00000000ff00798f */ /* 0x004fe20002000000 */
[----:B------:R-:W-:Y:S05]  /*f4e0*/  YIELD ;  /* 0x0000000000007946 */ /* 0x000fea0003800000 */
[----:B------:R-:W-:-:S13]  /*f4f0*/  ISETP.NE.AND P1, PT, R0, UR22, PT ;  /* 0x0000001600007c0c */ /* 0x000fda000bf25270 */
[----:B------:R-:W-:Y:S05]  /*f500*/  @P1 BRA `(.L_x_1276) ;  /* 0xfffffffc00ec1947 */ /* 0x000fea000383ffff */
.L_x_1275:
[----:B------:R-:W-:Y:S05]  /*f510*/  BSYNC B0 ;  /* 0x0000000000007941 */ /* 0x000fea0003800000 */
.L_x_1274:
[----:B------:R-:W-:-:S03]  /*f520*/  UMOV UR16, 0xffffffff ;  /* 0xffffffff00107882 */ /* 0x000fc60000000000 */
[----:B------:R-:W-:Y:S05]  /*f530*/  BRA.DIV UR16, `(.L_x_1277) ;  /* 0x0000002e10f47947 */ /* 0x000fea000b800000 */
[----:B------:R-:W-:Y:S01]  /*f540*/  NOP ;  /* 0x0000000000007918 */ /* 0x000fe20000000000 */
.L_x_1344:
        /* <DEDUP_REMOVED lines=19> */
.L_x_1279:
[----:B------:R-:W-:Y:S05]  /*f680*/  BSYNC B0 ;  /* 0x0000000000007941 */ /* 0x000fea0003800000 */
.L_x_1278:
[----:B------:R-:W-:Y:S01]  /*f690*/  ULEA UR16, UR13, UR4, 0xd ;  /* 0x000000040d107291 */ /* 0x000fe2000f8e683f */
[----:B------:R-:W-:Y:S03]  /*f6a0*/  BAR.SYNC.DEFER_BLOCKING 0xe, 0xa0 ;  /* 0x0382800000007b1d */ /* 0x000fe60000010000 */
[----:B------:R-:W-:-:S03]  /*f6b0*/  UIMAD.WIDE UR16, UR16, 0x4, UR18 ;  /* 0x00000004101078a5 */ /* 0x000fc6000f8e0212 */
        /* <DEDUP_REMOVED lines=12> */
.L_x_1281:
[----:B------:R-:W-:Y:S05]  /*f780*/  BSYNC B0 ;  /* 0x0000000000007941 */ /* 0x000fea0003800000 */
.L_x_1280:
[----:B------:R-:W-:Y:S06]  /*f790*/  BAR.ARV 0xa, 0xa0 ;  /* 0x0282800000007b1d */ /* 0x000fec0000002000 */
[----:B------:R-:W-:Y:S04]  /*f7a0*/  BSSY B0, `(.L_x_1282) ;  /* 0x0000003000007945 */ /* 0x000fe80003800000 */
[----:B------:R-:W-:Y:S05]  /*f7b0*/  @!P0 BRA `(.L_x_1283) ;  /* 0x0000000000048947 */ /* 0x000fea0003800000 */
[----:B------:R-:W-:-:S04]  /*f7c0*/  DEPBAR.LE SB0, 0x0 ;  /* 0x000080000000791a */ /* 0x000fc80000000000 */
.L_x_1283:
[----:B------:R-:W-:Y:S05]  /*f7d0*/  BSYNC B0 ;  /* 0x0000000000007941 */ /* 0x000fea0003800000 */
.L_x_1282:
        /* <DEDUP_REMOVED lines=19> */
.L_x_1285:
[----:B------:R-:W-:Y:S05]  /*f910*/  BSYNC B0 ;  /* 0x0000000000007941 */ /* 0x000fea0003800000 */
.L_x_1284:
        /* <DEDUP_REMOVED lines=9> */
.L_x_1288:
[----:B------:R-:W2:Y:S04]  /*f9b0*/  LDG.E.STRONG.GPU R0, desc[UR38][R2.64] ;  /* 0x0000002602007981 */ /* 0x000ea8000c1ef900 */
[----:B--2---:R-:W-:Y:S01]  /*f9c0*/  CCTL.IVALL ;  /* 0x00000000ff00798f */ /* 0x004fe20002000000 */
[----:B------:R-:W-:Y:S05]  /*f9d0*/  YIELD ;  /* 0x0000000000007946 */ /* 0x000fea0003800000 */
[----:B------:R-:W-:-:S13]  /*f9e0*/  ISETP.NE.AND P1, PT, R0, UR22, PT ;  /* 0x0000001600007c0c */ /* 0x000fda000bf25270 */
[----:B------:R-:W-:Y:S05]  /*f9f0*/  @P1 BRA `(.L_x_1288) ;  /* 0xfffffffc00ec1947 */ /* 0x000fea000383ffff */
.L_x_1287:
[----:B------:R-:W-:Y:S05]  /*fa00*/  BSYNC B0 ;  /* 0x0000000000007941 */ /* 0x000fea0003800000 */
.L_x_1286:
[----:B------:R-:W-:-:S03]  /*fa10*/  UMOV UR14, 0xffffffff ;  /* 0xffffffff000e7882 */ /* 0x000fc60000000000 */
[----:B------:R-:W-:Y:S05]  /*fa20*/  BRA.DIV UR14, `(.L_x_1289) ;  /* 0x0000002a0ed47947 */ /* 0x000fea000b800000 */
[----:B------:R-:W-:Y:S01]  /*fa30*/  NOP ;  /* 0x0000000000007918 */ /* 0x000fe20000000000 */
.L_x_1347:
[----:B------:R-:W-:Y:S05]  /*fa40*/  WARPSYNC.ALL ;  /* 0x0000000000007948 */ /* 0x000fea0003800000 */
[----:B------:R-:W-:Y:S06]  /*fa50*/  BAR.SYNC.DEFER_BLOCKING 0xd, 0xa0 ;  /* 0x0342800000007b1d */ /* 0x000fec0000010000 */
[----:B------:R-:W-:Y:S04]  /*fa60*/  BSSY B0, `(.L_x_1290) ;  /* 0x000000d000007945 */ /* 0x000fe80003800000 */
[----:B------:R-:W-:Y:S05]  /*fa70*/  @!P0 BRA `(.L_x_1291) ;  /* 0x00000000002c8947 */ /* 0x000fea0003800000 */
[----:B------:R-:W1:Y:S01]  /*fa80*/  S2UR UR15, SR_CgaCtaId ;  /* 0x00000000000f79c3 */ /* 0x000e620000008800 */
[----:B------:R-:W-:Y:S01]  /*fa90*/  UMOV UR14, 0x400 ;  /* 0x00000400000e7882 */ /* 0x000fe20000000000 */
[----:B------:R-:W-:Y:S01]  /*faa0*/  UIADD3 UR20, UP0, UR16, 0x4000, URZ ;  /* 0x0000400010147890 */ /* 0x000fe2000ff1e03f */
[----:B------:R-:W-:Y:S01]  /*fab0*/  UMOV UR24, 0x0 ;  /* 0x0000000000187882 */ /* 0x000fe20000000000 */
[----:B------:R-:W-:Y:S02]  /*fac0*/  UMOV UR25, 0x14f00000 ;  /* 0x14f0000000197882 */ /* 0x000fe40000000000 */
[----:B------:R-:W-:Y:S02]  /*fad0*/  UIADD3.X UR21, URZ, UR17, URZ, UP0, !UPT ;  /* 0x000000113f157290 */ /* 0x000fe400087fe43f */
[----:B-1----:R-:W-:-:S03]  /*fae0*/  ULEA UR14, UR15, UR14, 0x18 ;  /* 0x0000000e0f0e7291 */ /* 0x002fc6000f8ec03f */
[----:B------:R-:W-:Y:S01]  /*faf0*/  UMOV UR15, 0x400 ;  /* 0x00000400000f7882 */ /* 0x000fe20000000000 */
[----:B------:R-:W-:-:S09]  /*fb00*/  UIADD3 UR14, UR14, 0x8000, URZ ;  /* 0x000080000e0e7890 */ /* 0x000fd2000fffe03f */
[----:B------:R1:W-:Y:S02]  /*fb10*/  UBLKRED.G.S.ADD.F32.RN [UR20], [UR14], UR15, desc[UR24] ;  /* 0x000018140e0073bb */ /* 0x0003e400080a140f */
[----:B-1----:R0:W-:Y:S02]  /*fb20*/  UTMACMDFLUSH ;  /* 0x00000000000079b7 */ /* 0x0021e40000000000 */
.L_x_1291:
[----:B------:R-:W-:Y:S05]  /*fb30*/  BSYNC B0 ;  /* 0x0000000000007941 */ /* 0x000fea0003800000 */
.L_x_1290:
        /* <DEDUP_REMOVED lines=12> */
[----:B------:R1:W-:Y:S01]  /*fc00*/  UBLKRED.G.S.ADD.F32.RN [UR20], [UR14], UR15, desc[UR24] ;  /* 0x000018140e0073bb */ /* 0x0003e200080a140f */
[----:B------:R0:W-:Y:S01]  /*fc10*/  UTMACMDFLUSH ;  /* 0x00000000000079b7 */ /* 0x0001e20000000000 */
[----:B-1----:R-:W-:-:S04]  /*fc20*/  DEPBAR.LE SB0, 0x1 ;  /* 0x000080400000791a */ /* 0x002fc80000000000 */
.L_x_1293:
[----:B------:R-:W-:Y:S05]  /*fc30*/  BSYNC B0 ;  /* 0x0000000000007941 */ /* 0x000fea0003800000 */
.L_x_1292:
[----:B------:R-:W-:Y:S06]  /*fc40*/  BAR.ARV 0xa, 0xa0 ;  /* 0x0282800000007b1d */ /* 0x000fec0000002000 */
[----:B------:R-:W-:Y:S04]  /*fc50*/  BSSY B0, `(.L_x_1294) ;  /* 0x0000003000007945 */ /* 0x000fe80003800000 */
[----:B------:R-:W-:Y:S05]  /*fc60*/  @!P0 BRA `(.L_x_1295) ;  /* 0x0000000000048947 */ /* 0x000fea0003800000 */
[----:B------:R-:W-:-:S04]  /*fc70*/  DEPBAR.LE SB0, 0x0 ;  /* 0x000080000000791a */ /* 0x000fc80000000000 */
.L_x_1295:
[----:B------:R-:W-:Y:S05]  /*fc80*/  BSYNC B0 ;  /* 0x0000000000007941 */ /* 0x000fea0003800000 */
.L_x_1294:
        /* <DEDUP_REMOVED lines=19> */
.L_x_1297:
[----:B------:R-:W-:Y:S05]  /*fdc0*/  BSYNC B0 ;  /* 0x0000000000007941 */ /* 0x000fea0003800000 */
.L_x_1296:
[----:B------:R-:W-:Y:S02]  /*fdd0*/  UIADD3 UR8, UR8, 0x2, URZ ;  /* 0x0000000208087890 */ /* 0x000fe4000fffe03f */
[----:B------:R-:W-:-:S04]  /*fde0*/  UIADD3 UR4, UR4, 0x4000, URZ ;  /* 0x0000400004047890 */ /* 0x000fc8000fffe03f */
[----:B------:R-:W-:-:S13]  /*fdf0*/  ISETP.LE.AND P1, PT, R9, UR8, PT ;  /* 0x0000000809007c0c */ /* 0x000fda000bf23270 */
[----:B------:R-:W-:Y:S05]  /*fe00*/  @!P1 BRA `(.L_x_1298) ;  /* 0xfffffff400809947 */ /* 0x000fea000383ffff */
.L_x_1259:
[----:B------:R-:W-:-:S06]  /*fe10*/  UISETP.GT.AND UP0, UPT, UR5, UR8, UPT ;  /* 0x000000080500728c */ /* 0x000fcc000bf04270 */
[----:B------:R-:W-:-:S13]  /*fe20*/  PLOP3.LUT P0, PT, PT, PT, UP0, 0x80, 0x0 ;  /* 0x000000000000781c */ /* 0x000fda0003f0f008 */
[----:B------:R-:W-:Y:S05]  /*fe30*/  @!P0 BRA `(.L_x_1189) ;  /* 0x0000002000e48947 */ /* 0x000fea0003800000 */
[----:B------:R-:W2:Y:S01]  /*fe40*/  S2R R0, SR_TID.X ;  /* 0x0000000000007919 */ /* 0x000ea20000002100 */
[----:B------:R-:W-:Y:S01]  /*fe50*/  UIADD3 UR4, UR5, -UR8, URZ ;  /* 0x8000000805047290 */ /* 0x000fe2000fffe03f */
[----:B------:R-:W-:Y:S01]  /*fe60*/  ULDC UR16, c[0x0][0x288] ;  /* 0x0000a20000107ab9 */ /* 0x000fe20000000800 */
[----:B------:R-:W-:Y:S02]  /*fe70*/  ULDC UR17, c[0x0][0x760] ;  /* 0x0001d80000117ab9 */ /* 0x000fe40000000800 */
[----:B------:R-:W-:Y:S02]  /*fe80*/  ULOP3.LUT UR4, UR4, 0x1, URZ, 0xc0, !UPT ;  /* 0x0000000104047892 */ /* 0x000fe4000f8ec03f */
[----:B------:R-:W-:Y:S02]  /*fe90*/  UIMAD UR18, UR16, UR17, URZ ;  /* 0x00000011101272a4 */ /* 0x000fe4000f8e023f */
[----:B------:R-:W-:-:S06]  /*fea0*/  UISETP.NE.U32.AND UP0, UPT, UR4, 0x1, UPT ;  /* 0x000000010400788c */ /* 0x000fcc000bf05070 */
[----:B------:R-:W-:Y:S02]  /*feb0*/  PLOP3.LUT P0, PT, PT, PT, UP0, 0x80, 0x0 ;  /* 0x000000000000781c */ /* 0x000fe40003f0f008 */
[----:B--2---:R-:W-:-:S11]  /*fec0*/  LOP3.LUT R0, R0, 0x1f, RZ, 0xc0, !PT ;  /* 0x0000001f00007812 */ /* 0x004fd600078ec0ff */
[----:B------:R-:W-:Y:S05]  /*fed0*/  @P0 BRA `(.L_x_1299) ;  /* 0x0000000000780947 */ /* 0x000fea0003800000 */
[----:B------:R-:W-:Y:S01]  /*fee0*/  UIMAD UR4, UR18, UR8, URZ ;  /* 0x00000008120472a4 */ /* 0x000fe2000f8e023f */
[----:B------:R-:W-:Y:S01]  /*fef0*/  ISETP.NE.AND P0, PT, R0, RZ, PT ;  /* 0x000000ff0000720c */ /* 0x000fe20003f05270 */
[----:B------:R-:W-:Y:S01]  /*ff00*/  ULDC.64 UR12, c[0x0][0x768] ;  /* 0x0001da00000c7ab9 */ /* 0x000fe20000000a00 */
[----:B------:R-:W-:Y:S01]  /*ff10*/  BSSY B0, `(.L_x_1300) ;  /* 0x0000019000007945 */ /* 0x000fe20003800000 */
[----:B------:R-:W-:-:S04]  /*ff20*/  UIADD3 UR6, UP0, UR4, UR9, URZ ;  /* 0x0000000904067290 */ /* 0x000fc8000ff1e03f */
[----:B------:R-:W-:Y:S02]  /*ff30*/  ULEA.HI.X.SX32 UR7, UR4, UR10, 0x1, UP0 ;  /* 0x0000000a04077291 */ /* 0x000fe400080f0e3f */
[----:B------:R-:W-:Y:S02]  /*ff40*/  ULEA UR11, UP0, UR6, UR12, 0x2 ;  /* 0x0000000c060b7291 */ /* 0x000fe4000f80103f */
[----:B------:R-:W-:Y:S02]  /*ff50*/  UIADD3 UR4, UR8, 0x1, URZ ;  /* 0x0000000108047890 */ /* 0x000fe4000fffe03f */
[----:B------:R-:W-:Y:S01]  /*ff60*/  ULEA.HI.X UR7, UR6, UR13, UR7, 0x2, UP0 ;  /* 0x0000000d06077291 */ /* 0x000fe200080f1407 */
[----:B------:R-:W-:Y:S01]  /*ff70*/  NOP ;  /* 0x0000000000007918 */ /* 0x000fe20000000000 */
[----:B------:R-:W-:Y:S10]  /*ff80*/  @P0 BRA `(.L_x_1301) ;  /* 0x0000000000440947 */ /* 0x000ff40003800000 */
        /* <DEDUP_REMOVED lines=9> */
[----:B-1----:R-:W1:Y:S01]  /*10020*/  S2R R2, SR_LANEID ;  /* 0x0000000000027919 */ /* 0x002e620000000000 */
[----:B------:R-:W-:Y:S01]  /*10030*/  VOTEU.ANY UR6, UPT, PT ;  /* 0x0000000000067886 */ /* 0x000fe200038e0100 */
[----:B------:R-:W-:Y:S01]  /*10040*/  IMAD.U32 R3, RZ, RZ, UR7 ;  /* 0x00000007ff037e24 */ /* 0x000fe2000f8e00ff */
[----:B------:R-:W-:-:S02]  /*10050*/  UFLO.U32 UR12, UR6 ;  /* 0x00000006000c72bd */ /* 0x000fc400080e0000 */
[----:B------:R-:W2:Y:S04]  /*10060*/  POPC R5, UR6 ;  /* 0x0000000600057d09 */ /* 0x000ea80008000000 */
[----:B-1----:R-:W-:Y:S01]  /*10070*/  ISETP.EQ.U32.AND P0, PT, R2, UR12, PT ;  /* 0x0000000c02007c0c */ /* 0x002fe2000bf02070 */
[----:B------:R-:W-:-:S12]  /*10080*/  IMAD.U32 R2, RZ, RZ, UR11 ;  /* 0x0000000bff027e24 */ /* 0x000fd8000f8e00ff */
[----:B--2---:R2:W-:Y:S02]  /*10090*/  @P0 REDG.E.ADD.S32.STRONG.GPU desc[UR38][R2.64], R5 ;  /* 0x000000050200098e */ /* 0x0045e4000c10e3a6 */
.L_x_1301:
[----:B------:R-:W-:Y:S05]  /*100a0*/  BSYNC B0 ;  /* 0x0000000000007941 */ /* 0x000fea0003800000 */
.L_x_1300:
[----:B------:R-:W-:Y:S05]  /*100b0*/  BRA `(.L_x_1302) ;  /* 0x0000000000047947 */ /* 0x000fea0003800000 */
.L_x_1299:
[----:B------:R-:W-:-:S05]  /*100c0*/  UMOV UR4, UR8 ;  /* 0x0000000800047c82 */ /* 0x000fca0008000000 */
.L_x_1302:
[----:B------:R-:W-:-:S04]  /*100d0*/  UIADD3 UR6, UR8, 0x1, URZ ;  /* 0x0000000108067890 */ /* 0x000fc8000fffe03f */
[----:B------:R-:W-:-:S06]  /*100e0*/  UISETP.NE.AND UP0, UPT, UR5, UR6, UPT ;  /* 0x000000060500728c */ /* 0x000fcc000bf05270 */
[----:B------:R-:W-:-:S13]  /*100f0*/  PLOP3.LUT P0, PT, PT, PT, UP0, 0x80, 0x0 ;  /* 0x000000000000781c */ /* 0x000fda0003f0f008 */
[----:B------:R-:W-:Y:S05]  /*10100*/  @!P0 BRA `(.L_x_1189) ;  /* 0x0000002000308947 */ /* 0x000fea0003800000 */
[----:B------:R-:W-:Y:S01]  /*10110*/  UIADD3 UR6, UR4, 0x1, URZ ;  /* 0x0000000104067890 */ /* 0x000fe2000fffe03f */
[----:B------:R-:W-:Y:S01]  /*10120*/  ISETP.NE.AND P1, PT, R0, RZ, PT ;  /* 0x000000ff0000720c */ /* 0x000fe20003f25270 */
[----:B------:R-:W-:Y:S02]  /*10130*/  UIMAD UR7, UR4, UR16, URZ ;  /* 0x00000010040772a4 */ /* 0x000fe4000f8e023f */
[----:B------:R-:W-:Y:S02]  /*10140*/  UIADD3 UR11, -UR5, UR4, URZ ;  /* 0x00000004050b7290 */ /* 0x000fe4000fffe13f */
[----:B------:R-:W-:Y:S02]  /*10150*/  UIMAD UR6, UR18, UR6, URZ ;  /* 0x00000006120672a4 */ /* 0x000fe4000f8e023f */
[----:B------:R-:W-:Y:S01]  /*10160*/  UIMAD UR7, UR7, UR17, URZ ;  /* 0x00000011070772a4 */ /* 0x000fe2000f8e023f */
[----:B------:R-:W-:-:S11]  /*10170*/  ULDC.64 UR20, c[0x0][0x768] ;  /* 0x0001da0000147ab9 */ /* 0x000fd60000000a00 */
.L_x_1307:
[----:B------:R-:W-:Y:S01]  /*10180*/  UIADD3 UR12, UP0, UR7, UR9, URZ ;  /* 0x00000009070c7290 */ /* 0x000fe2000ff1e03f */
[----:B------:R-:W-:-:S03]  /*10190*/  NOP ;  /* 0x0000000000007918 */ /* 0x000fc60000000000 */
[----:B------:R-:W-:Y:S01]  /*101a0*/  ULEA.HI.X.SX32 UR13, UR7, UR10, 0x1, UP0 ;  /* 0x0000000a070d7291 */ /* 0x000fe200080f0e3f */
[----:B------:R-:W-:Y:S01]  /*101b0*/  BSSY B0, `(.L_x_1303) ;  /* 0x0000015000007945 */ /* 0x000fe20003800000 */
[----:B------:R-:W-:-:S04]  /*101c0*/  ULEA UR15, UP0, UR12, UR20, 0x2 ;  /* 0x000000140c0f7291 */ /* 0x000fc8000f80103f */
[----:B------:R-:W-:Y:S01]  /*101d0*/  ULEA.HI.X UR13, UR12, UR21, UR13, 0x2, UP0 ;  /* 0x000000150c0d7291 */ /* 0x000fe200080f140d */
[----:B---34-:R-:W-:Y:S11]  /*101e0*/  @P1 BRA `(.L_x_1304) ;  /* 0x0000000000441947 */ /* 0x018ff60003800000 */
[----:B------:R-:W-:Y:S01]  /*101f0*/  @!PT LDS RZ, [RZ] ;  /* 0x00000000fffff984 */ /* 0x000fe20000000800 */
[----:B------:R-:W-:Y:S01]  /*10200*/  @!PT LDS RZ, [RZ] ;  /* 0x00000000fffff984 */ /* 0x000fe20000000800 */
[----:B------:R-:W-:Y:S01]  /*10210*/  @!PT LDS RZ, [RZ] ;  /* 0x00000000fffff984 */ /* 0x000fe20000000800 */
[----:B------:R-:W-:Y:S01]  /*10220*/  @!PT LDS RZ, [RZ] ;  /* 0x00000000fffff984 */ /* 0x000fe20000000800 */
[----:B------:R3:W-:Y:S06]  /*10230*/  MEMBAR.ALL.CTA ;  /* 0x0000000000007992 */ /* 0x0007ec0000008000 */
[----:B---3--:R-:W-:Y:S06]  /*10240*/  MEMBAR.ALL.GPU ;  /* 0x0000000000007992 */ /* 0x008fec000000a000 */
[----:B------:R-:W-:-:S00]  /*10250*/  ERRBAR ;  /* 0x00000000000079ab */ /* 0x000fc00000000000 */
[----:B------:R-:W-:Y:S06]  /*10260*/  CGAERRBAR ;  /* 0x00000000000075ab */ /* 0x000fec0000000000 */
[----:B012345:R-:W-:Y:S01]  /*10270*/  CCTL.IVALL ;  /* 0x00000000ff00798f */ /* 0x03ffe20002000000 */
[----:B------:R-:W3:Y:S01]  /*10280*/  S2R R0, SR_LANEID ;  /* 0x0000000000007919 */ /* 0x000ee20000000000 */
[----:B------:R-:W-:Y:S01]  /*10290*/  VOTEU.ANY UR12, UPT, PT ;  /* 0x00000000000c7886 */ /* 0x000fe200038e0100 */
[----:B-12---:R-:W-:Y:S01]  /*102a0*/  IMAD.U32 R2, RZ, RZ, UR15 ;  /* 0x0000000fff027e24 */ /* 0x006fe2000f8e00ff */
[----:B------:R-:W-:-:S02]  /*102b0*/  UFLO.U32 UR14, UR12 ;  /* 0x0000000c000e72bd */ /* 0x000fc400080e0000 */
[----:B------:R-:W1:Y:S01]  /*102c0*/  POPC R5, UR12 ;  /* 0x0000000c00057d09 */ /* 0x000e620008000000 */
[----:B------:R-:W-:-:S03]  /*102d0*/  IMAD.U32 R3, RZ, RZ, UR13 ;  /* 0x0000000dff037e24 */ /* 0x000fc6000f8e00ff */
[----:B---3--:R-:W-:-:S13]  /*102e0*/  ISETP.EQ.U32.AND P0, PT, R0, UR14, PT ;  /* 0x0000000e00007c0c */ /* 0x008fda000bf02070 */
[----:B-1----:R3:W-:Y:S02]  /*102f0*/  @P0 REDG.E.ADD.S32.STRONG.GPU desc[UR38][R2.64], R5 ;  /* 0x000000050200098e */ /* 0x0027e4000c10e3a6 */
.L_x_1304:
[----:B------:R-:W-:Y:S05]  /*10300*/  BSYNC B0 ;  /* 0x0000000000007941 */ /* 0x000fea0003800000 */
.L_x_1303:
[----:B------:R-:W-:Y:S01]  /*10310*/  UIADD3 UR12, UP0, UR6, UR9, URZ ;  /* 0x00000009060c7290 */ /* 0x000fe2000ff1e03f */
[----:B------:R-:W-:-:S03]  /*10320*/  NOP ;  /* 0x0000000000007918 */ /* 0x000fc60000000000 */
[----:B------:R-:W-:Y:S01]  /*10330*/  ULEA.HI.X.SX32 UR13, UR6, UR10, 0x1, UP0 ;  /* 0x0000000a060d7291 */ /* 0x000fe200080f0e3f */
[----:B------:R-:W-:Y:S01]  /*10340*/  BSSY B0, `(.L_x_1305) ;  /* 0x0000015000007945 */ /* 0x000fe20003800000 */
[----:B------:R-:W-:-:S04]  /*10350*/  ULEA UR15, UP0, UR12, UR20, 0x2 ;  /* 0x000000140c0f7291 */ /* 0x000fc8000f80103f */
[----:B------:R-:W-:Y:S01]  /*10360*/  ULEA.HI.X UR13, UR12, UR21, UR13, 0x2, UP0 ;  /* 0x000000150c0d7291 */ /* 0x000fe200080f140d */
[----:B------:R-:W-:Y:S11]  /*10370*/  @P1 BRA `(.L_x_1306) ;  /* 0x0000000000441947 */ /* 0x000ff60003800000 */
[----:B------:R-:W-:Y:S01]  /*10380*/  @!PT LDS RZ, [RZ] ;  /* 0x00000000fffff984 */ /* 0x000fe20000000800 */
[----:B------:R-:W-:Y:S01]  /*10390*/  @!PT LDS RZ, [RZ] ;  /* 0x00000000fffff984 */ /* 0x000fe20000000800 */
[----:B------:R-:W-:Y:S01]  /*103a0*/  @!PT LDS RZ, [RZ] ;  /* 0x00000000fffff984 */ /* 0x000fe20000000800 */
[----:B------:R-:W-:Y:S01]  /*103b0*/  @!PT LDS RZ, [RZ] ;  /* 0x00000000fffff984 */ /* 0x000fe20000000800 */
[----:B------:R4:W-:Y:S06]  /*103c0*/  MEMBAR.ALL.CTA ;  /* 0x0000000000007992 */ /* 0x0009ec0000008000 */
[----:B----4-:R-:W-:Y:S06]  /*103d0*/  MEMBAR.ALL.GPU ;  /* 0x0000000000007992 */ /* 0x010fec000000a000 */
[----:B------:R-:W-:-:S00]  /*103e0*/  ERRBAR ;  /* 0x00000000000079ab */ /* 0x000fc00000000000 */
[----:B------:R-:W-:Y:S06]  /*103f0*/  CGAERRBAR ;  /* 0x00000000000075ab */ /* 0x000fec0000000000 */
[----:B012345:R-:W-:Y:S01]  /*10400*/  CCTL.IVALL ;  /* 0x00000000ff00798f */ /* 0x03ffe20002000000 */
[----:B------:R-:W4:Y:S01]  /*10410*/  S2R R0, SR_LANEID ;  /* 0x0000000000007919 */ /* 0x000f220000000000 */
[----:B------:R-:W-:Y:S01]  /*10420*/  VOTEU.ANY UR12, UPT, PT ;  /* 0x00000000000c7886 */ /* 0x000fe200038e0100 */
[----:B-123--:R-:W-:Y:S01]  /*10430*/  IMAD.U32 R2, RZ, RZ, UR15 ;  /* 0x0000000fff027e24 */ /* 0x00efe2000f8e00ff */
[----:B------:R-:W-:-:S02]  /*10440*/  UFLO.U32 UR14, UR12 ;  /* 0x0000000c000e72bd */ /* 0x000fc400080e0000 */
[----:B------:R-:W1:Y:S01]  /*10450*/  POPC R5, UR12 ;  /* 0x0000000c00057d09 */ /* 0x000e620008000000 */
[----:B------:R-:W-:-:S03]  /*10460*/  IMAD.U32 R3, RZ, RZ, UR13 ;  /* 0x0000000dff037e24 */ /* 0x000fc6000f8e00ff */
[----:B----4-:R-:W-:-:S13]  /*10470*/  ISETP.EQ.U32.AND P0, PT, R0, UR14, PT ;  /* 0x0000000e00007c0c */ /* 0x010fda000bf02070 */
[----:B-1----:R4:W-:Y:S02]  /*10480*/  @P0 REDG.E.ADD.S32.STRONG.GPU desc[UR38][R2.64], R5 ;  /* 0x000000050200098e */ /* 0x0029e4000c10e3a6 */
.L_x_1306:
[----:B------:R-:W-:Y:S05]  /*10490*/  BSYNC B0 ;  /* 0x0000000000007941 */ /* 0x000fea0003800000 */
.L_x_1305:
[----:B------:R-:W-:Y:S02]  /*104a0*/  UIADD3 UR11, UR11, 0x2, URZ ;  /* 0x000000020b0b7890 */ /* 0x000fe4000fffe03f */
[----:B------:R-:W-:Y:S02]  /*104b0*/  ULEA UR6, UR18, UR6, 0x1 ;  /* 0x0000000612067291 */ /* 0x000fe4000f8e083f */
[----:B------:R-:W-:Y:S02]  /*104c0*/  ULEA UR7, UR18, UR7, 0x1 ;  /* 0x0000000712077291 */ /* 0x000fe4000f8e083f */
[----:B------:R-:W-:-:S13]  /*104d0*/  ISETP.NE.AND P0, PT, RZ, UR11, PT ;  /* 0x0000000bff007c0c */ /* 0x000fda000bf05270 */
[----:B------:R-:W-:Y:S05]  /*104e0*/  @!P0 BRA `(.L_x_1189) ;  /* 0x0000001c00388947 */ /* 0x000fea0003800000 */
[----:B------:R-:W-:Y:S05]  /*104f0*/  BRA `(.L_x_1307) ;  /* 0xfffffffc00207947 */ /* 0x000fea000383ffff */
.L_x_1256:
        /* <DEDUP_REMOVED lines=33> */
.L_x_1309:
        /* <DEDUP_REMOVED lines=42> */
.L_x_1348:
        /* <DEDUP_REMOVED lines=15> */
.L_x_1312:
        /* <DEDUP_REMOVED lines=75> */
.L_x_1323:
[----:B--234-:R-:W-:-:S04]  /*10f50*/  SHF.L.U32 R21, R11, 0x1f, RZ ;  /* 0x0000001f0b157819 */ /* 0x01cfc800000006ff */
[----:B------:R-:W1:Y:S02]  /*10f60*/  SYNCS.PHASECHK.TRANS64.TRYWAIT P1, [R16+URZ+0x30c40], R21 ;  /* 0x030c4015100075a7 */ /* 0x000e64000802017f */
[----:B-1----:R-:W-:Y:S05]  /*10f70*/  @!P1 BRA `(.L_x_1315) ;  /* 0x0000001400b09947 */ /* 0x002fea0003800000 */
.L_x_1349:
[----:B------:R-:W-:Y:S05]  /*10f80*/  @P0 BRA `(.L_x_1316) ;  /* 0x0000000000140947 */ /* 0x000fea0003800000 */
[----:B------:R-:W-:Y:S01]  /*10f90*/  ISETP.NE.AND P1, PT, R6, RZ, PT ;  /* 0x000000ff0600720c */ /* 0x000fe20003f25270 */
[----:B------:R-:W-:-:S04]  /*10fa0*/  IMAD.MOV.U32 R3, RZ, RZ, 0x4200 ;  /* 0x00004200ff037424 */ /* 0x000fc800078e00ff */
[----:B------:R2:W-:Y:S08]  /*10fb0*/  SYNCS.ARRIVE.TRANS64 RZ, [R16+URZ+0x30c30], R3 ;  /* 0x030c300310ff79a7 */ /* 0x0005f0000800003f */
[----:B------:R-:W-:Y:S05]  /*10fc0*/  @!P1 BRA `(.L_x_1316) ;  /* 0x0000000000049947 */ /* 0x000fea0003800000 */
[----:B------:R-:W-:Y:S01]  /*10fd0*/  BPT.TRAP 0x1 ;  /* 0x000000040000795c */ /* 0x000fe20000300000 */
.L_x_1316:
        /* <DEDUP_REMOVED lines=29> */
.L_x_1350:
[----:B------:R-:W-:Y:S05]  /*111b0*/  @P0 BRA `(.L_x_1318) ;  /* 0x0000000000140947 */ /* 0x000fea0003800000 */
[----:B------:R-:W-:Y:S01]  /*111c0*/  ISETP.NE.AND P1, PT, R6, RZ, PT ;  /* 0x000000ff0600720c */ /* 0x000fe20003f25270 */
[----:B------:R-:W-:-:S04]  /*111d0*/  IMAD.MOV.U32 R2, RZ, RZ, 0x4200 ;  /* 0x00004200ff027424 */ /* 0x000fc800078e00ff */
[----:B------:R3:W-:Y:S08]  /*111e0*/  SYNCS.ARRIVE.TRANS64 RZ, [R16+URZ+0x30c18], R2 ;  /* 0x030c180210ff79a7 */ /* 0x0007f0000800003f */
[----:B------:R-:W-:Y:S05]  /*111f0*/  @!P1 BRA `(.L_x_1318) ;  /* 0x0000000000049947 */ /* 0x000fea0003800000 */
[----:B------:R-:W-:Y:S01]  /*11200*/  BPT.TRAP 0x1 ;  /* 0x000000040000795c */ /* 0x000fe20000300000 */
.L_x_1318:
        /* <DEDUP_REMOVED lines=29> */
.L_x_1351:
[----:B------:R-:W-:Y:S05]  /*113e0*/  @P0 BRA `(.L_x_1320) ;  /* 0x0000000000140947 */ /* 0x000fea0003800000 */
[----:B------:R-:W-:Y:S01]  /*113f0*/  ISETP.NE.AND P1, PT, R6, RZ, PT ;  /* 0x000000ff0600720c */ /* 0x000fe20003f25270 */
[----:B-123--:R-:W-:-:S04]  /*11400*/  IMAD.MOV.U32 R21, RZ, RZ, 0x4200 ;  /* 0x00004200ff157424 */ /* 0x00efc800078e00ff */
[----:B------:R4:W-:Y:S08]  /*11410*/  SYNCS.ARRIVE.TRANS64 RZ, [R16+URZ+0x30c38], R21 ;  /* 0x030c381510ff79a7 */ /* 0x0009f0000800003f */
[----:B------:R-:W-:Y:S05]  /*11420*/  @!P1 BRA `(.L_x_1320) ;  /* 0x0000000000049947 */ /* 0x000fea0003800000 */
[----:B------:R-:W-:Y:S01]  /*11430*/  BPT.TRAP 0x1 ;  /* 0x000000040000795c */ /* 0x000fe20000300000 */
.L_x_1320:
        /* <DEDUP_REMOVED lines=24> */
.L_x_1353:
[----:B------:R-:W-:Y:S05]  /*115c0*/  @P0 BRA `(.L_x_1322) ;  /* 0x0000000000140947 */ /* 0x000fea0003800000 */
[----:B------:R-:W-:Y:S01]  /*115d0*/  ISETP.NE.AND P1, PT, R6, RZ, PT ;  /* 0x000000ff0600720c */ /* 0x000fe20003f25270 */
[----:B------:R-:W-:-:S04]  /*115e0*/  IMAD.MOV.U32 R5, RZ, RZ, 0x4200 ;  /* 0x00004200ff057424 */ /* 0x000fc800078e00ff */
[----:B------:R1:W-:Y:S08]  /*115f0*/  SYNCS.ARRIVE.TRANS64 RZ, [R16+URZ+0x30c10], R5 ;  /* 0x030c100510ff79a7 */ /* 0x0003f0000800003f */
[----:B------:R-:W-:Y:S05]  /*11600*/  @!P1 BRA `(.L_x_1322) ;  /* 0x0000000000049947 */ /* 0x000fea0003800000 */
[----:B------:R-:W-:Y:S01]  /*11610*/  BPT.TRAP 0x1 ;  /* 0x000000040000795c */ /* 0x000fe20000300000 */
.L_x_1322:
        /* <DEDUP_REMOVED lines=30> */
.L_x_1314:
[----:B------:R-:W2:Y:S02]  /*11800*/  LDL.LU R4, [R1+0x4] ;  /* 0x0000040001047983 */ /* 0x000ea40000300800 */
[----:B--2---:R-:W-:Y:S02]  /*11810*/  ISETP.NE.AND P1, PT, R4, RZ, PT ;  /* 0x000000ff0400720c */ /* 0x004fe40003f25270 */
[----:B------:R2:W5:Y:S11]  /*11820*/  LDL R4, [R1] ;  /* 0x0000000001047983 */ /* 0x0005760000100800 */
[----:B--2---:R-:W-:Y:S05]  /*11830*/  @!P1 BRA `(.L_x_1313) ;  /* 0x0000000400109947 */ /* 0x004fea0003800000 */
[----:B------:R-:W-:-:S04]  /*11840*/  SHF.L.U32 R13, R11, 0x1f, RZ ;  /* 0x0000001f0b0d7819 */ /* 0x000fc800000006ff */
[----:B------:R-:W1:Y:S02]  /*11850*/  SYNCS.PHASECHK.TRANS64.TRYWAIT P1, [R16+URZ+0x30c40], R13 ;  /* 0x030c400d100075a7 */ /* 0x000e64000802017f */
[----:B-1----:R-:W-:Y:S05]  /*11860*/  @!P1 BRA `(.L_x_1324) ;  /* 0x0000000c00c89947 */ /* 0x002fea0003800000 */
.L_x_1354:
[----:B------:R-:W-:Y:S05]  /*11870*/  @P0 BRA `(.L_x_1325) ;  /* 0x0000000000140947 */ /* 0x000fea0003800000 */
[----:B------:R-:W-:Y:S01]  /*11880*/  ISETP.NE.AND P1, PT, R6, RZ, PT ;  /* 0x000000ff0600720c */ /* 0x000fe20003f25270 */
[----:B------:R-:W-:-:S04]  /*11890*/  IMAD.MOV.U32 R5, RZ, RZ, 0x4200 ;  /* 0x00004200ff057424 */ /* 0x000fc800078e00ff */
[----:B------:R2:W-:Y:S08]  /*118a0*/  SYNCS.ARRIVE.TRANS64 RZ, [R16+URZ+0x30c30], R5 ;  /* 0x030c300510ff79a7 */ /* 0x0005f0000800003f */
[----:B------:R-:W-:Y:S05]  /*118b0*/  @!P1 BRA `(.L_x_1325) ;  /* 0x0000000000049947 */ /* 0x000fea0003800000 */
[----:B------:R-:W-:Y:S01]  /*118c0*/  BPT.TRAP 0x1 ;  /* 0x000000040000795c */ /* 0x000fe20000300000 */
.L_x_1325:
        /* <DEDUP_REMOVED lines=26> */
.L_x_1355:
[----:B------:R-:W-:Y:S05]  /*11a70*/  @P0 BRA `(.L_x_1327) ;  /* 0x0000000000140947 */ /* 0x000fea0003800000 */
[----:B------:R-:W-:Y:S01]  /*11a80*/  ISETP.NE.AND P0, PT, R6, RZ, PT ;  /* 0x000000ff0600720c */ /* 0x000fe20003f05270 */
[----:B------:R-:W-:-:S04]  /*11a90*/  IMAD.MOV.U32 R5, RZ, RZ, 0x4200 ;  /* 0x00004200ff057424 */ /* 0x000fc800078e00ff */
[----:B------:R2:W-:Y:S08]  /*11aa0*/  SYNCS.ARRIVE.TRANS64 RZ, [R16+URZ+0x30c18], R5 ;  /* 0x030c180510ff79a7 */ /* 0x0005f0000800003f */
[----:B------:R-:W-:Y:S05]  /*11ab0*/  @!P0 BRA `(.L_x_1327) ;  /* 0x0000000000048947 */ /* 0x000fea0003800000 */
[----:B------:R-:W-:Y:S01]  /*11ac0*/  BPT.TRAP 0x1 ;  /* 0x000000040000795c */ /* 0x000fe20000300000 */
.L_x_1327:
        /* <DEDUP_REMOVED lines=27> */
.L_x_1313:
[----:B------:R-:W2:Y:S01]  /*11c80*/  S2R R0, SR_TID.X ;  /* 0x0000000000007919 */ /* 0x000ea20000002100 */
[----:B------:R-:W-:Y:S01]  /*11c90*/  IMAD R3, R19, 0x8, R16 ;  /* 0x0000000813037824 */ /* 0x000fe200078e0210 */
[----:B--2---:R-:W-:Y:S02]  /*11ca0*/  LOP3.LUT R2, R0, 0x7f, RZ, 0xc0, !PT ;  /* 0x0000007f00027812 */ /* 0x004fe400078ec0ff */
[----:B------:R-:W-:Y:S02]  /*11cb0*/  SHF.L.U32 R0, R11, 0x1f, RZ ;  /* 0x0000001f0b007819 */ /* 0x000fe400000006ff */
[----:B------:R-:W-:Y:S02]  /*11cc0*/  ISETP.NE.AND P1, PT, R2, RZ, PT ;  /* 0x000000ff0200720c */ /* 0x000fe40003f25270 */
[----:B------:R-:W2:Y:S02]  /*11cd0*/  SYNCS.PHASECHK.TRANS64.TRYWAIT P0, [R3+URZ+0x30c40], R0 ;  /* 0x030c4000030075a7 */ /* 0x000ea4000800017f */
[----:B--2---:R-:W-:Y:S09]  /*11ce0*/  @!P0 BRA `(.L_x_1328) ;  /* 0x0000000800d08947 */ /* 0x004ff20003800000 */
.L_x_1356:
[----:B------:R-:W-:Y:S05]  /*11cf0*/  @P1 BRA `(.L_x_1329) ;  /* 0x0000000000181947 */ /* 0x000fea0003800000 */
[----:B------:R-:W1:Y:S01]  /*11d00*/  S2R R2, SR_TID.X ;  /* 0x0000000000027919 */ /* 0x000e620000002100 */
[----:B--2---:R-:W-:-:S04]  /*11d10*/  IMAD.MOV.U32 R0, RZ, RZ, 0x4200 ;  /* 0x00004200ff007424 */ /* 0x004fc800078e00ff */
[----:B------:R2:W-:Y:S01]  /*11d20*/  SYNCS.ARRIVE.TRANS64 RZ, [R3+URZ+0x30c30], R0 ;  /* 0x030c300003ff79a7 */ /* 0x0005e2000800003f */
[----:B-1----:R-:W-:-:S13]  /*11d30*/  LOP3.LUT P0, RZ, R2, 0x1f, RZ, 0xc0, !PT ;  /* 0x0000001f02ff7812 */ /* 0x002fda000780c0ff */
[----:B--2---:R-:W-:Y:S05]  /*11d40*/  @!P0 BRA `(.L_x_1329) ;  /* 0x0000000000048947 */ /* 0x004fea0003800000 */
[----:B------:R-:W-:Y:S01]  /*11d50*/  BPT.TRAP 0x1 ;  /* 0x000000040000795c */ /* 0x000fe20000300000 */
.L_x_1329:
        /* <DEDUP_REMOVED lines=33> */
.L_x_1310:
[----:B------:R-:W-:Y:S05]  /*11f70*/  BSYNC B0 ;  /* 0x0000000000007941 */ /* 0x000fea0003800000 */
.L_x_1308:
[----:B------:R-:W-:-:S03]  /*11f80*/  UMOV UR8, 0xffffffff ;  /* 0xffffffff00087882 */ /* 0x000fc60000000000 */
[----:B------:R-:W-:Y:S05]  /*11f90*/  BRA.DIV UR8, `(.L_x_1330) ;  /* 0x0000000a08387947 */ /* 0x000fea000b800000 */
[----:B------:R-:W-:-:S13]  /*11fa0*/  ELECT P6, URZ, PT ;  /* 0x00000000003f782f */ /* 0x000fda00038c0000 */
.L_x_1359:
[----:B------:R-:W-:Y:S05]  /*11fb0*/  @!P6 BRA `(.L_x_1189) ;  /* 0x000000000084e947 */ /* 0x000fea0003800000 */
[----:B------:R-:W-:-:S06]  /*11fc0*/  ULOP3.LUT UR8, UR36, 0x2, URZ, 0xfc, !UPT ;  /* 0x0000000224087892 */ /* 0x000fcc000f8efc3f */
[----:B------:R-:W-:-:S05]  /*11fd0*/  IMAD.U32 R0, RZ, RZ, UR8 ;  /* 0x00000008ff007e24 */ /* 0x000fca000f8e00ff */
[----:B------:R-:W-:-:S13]  /*11fe0*/  ISETP.NE.AND P2, PT, R0, 0x3, PT ;  /* 0x000000030000780c */ /* 0x000fda0003f45270 */
[----:B------:R-:W-:Y:S05]  /*11ff0*/  @!P2 BRA `(.L_x_1331) ;  /* 0x000000000004a947 */ /* 0x000fea0003800000 */
[----:B------:R-:W-:Y:S01]  /*12000*/  BPT.TRAP 0x1 ;  /* 0x000000040000795c */ /* 0x000fe20000300000 */
.L_x_1331:
        /* <DEDUP_REMOVED lines=15> */
.L_x_1360:
[----:B------:R-:W2:Y:S02]  /*12100*/  SYNCS.PHASECHK.TRANS64.TRYWAIT P0, [R3+URZ], R0 ;  /* 0x00000000030075a7 */ /* 0x000ea4000800017f */
[----:B--2---:R-:W-:Y:S05]  /*12110*/  @!P0 BRA `(.L_x_1333) ;  /* 0x00000008000c8947 */ /* 0x004fea0003800000 */
.L_x_1361:
[----:B------:R-:W-:Y:S05]  /*12120*/  @!P2 BRA `(.L_x_1334) ;  /* 0x000000000004a947 */ /* 0x000fea0003800000 */
[----:B------:R-:W-:Y:S01]  /*12130*/  BPT.TRAP 0x1 ;  /* 0x000000040000795c */ /* 0x000fe20000300000 */
.L_x_1334:
[----:B--2---:R-:W-:-:S04]  /*12140*/  VIADD R3, R7, 0x30c40 ;  /* 0x00030c4007037836 */ /* 0x004fc80000000000 */
[----:B------:R-:W-:-:S04]  /*12150*/  IMAD R2, R2, 0x8, R3 ;  /* 0x0000000802027824 */ /* 0x000fc800078e0203 */
[----:B------:R-:W2:Y:S02]  /*12160*/  SYNCS.PHASECHK.TRANS64.TRYWAIT P0, [R2+URZ], R5 ;  /* 0x00000005020075a7 */ /* 0x000ea4000800017f */
[----:B--2---:R-:W-:Y:S05]  /*12170*/  @!P0 BRA `(.L_x_1335) ;  /* 0x0000000800088947 */ /* 0x004fea0003800000 */
.L_x_1362:
[----:B------:R-:W-:-:S07]  /*12180*/  IMAD R3, R4, 0x8, R3 ;  /* 0x0000000804037824 */ /* 0x000fce00078e0203 */
.L_x_1336:
[----:B---3--:R3:W4:Y:S02]  /*12190*/  SYNCS.PHASECHK.TRANS64.TRYWAIT P0, [R3+URZ], R0 ;  /* 0x00000000030075a7 */ /* 0x008724000800017f */
[----:B----4-:R-:W-:Y:S05]  /*121a0*/  @!P0 NANOSLEEP.SYNCS 0x989680 ;  /* 0x009896800000895d */ /* 0x010fea0003900000 */
[----:B------:R-:W4:Y:S02]  /*121b0*/  @!P0 SYNCS.PHASECHK.TRANS64 P0, [R3+URZ], R0 ;  /* 0x00000000030085a7 */ /* 0x000f24000800007f */
[----:B----4-:R-:W-:Y:S05]  /*121c0*/  @!P0 BRA `(.L_x_1336) ;  /* 0xfffffffc00f08947 */ /* 0x010fea000383ffff */
.L_x_1189:
[----:B------:R-:W-:Y:S05]  /*121d0*/  BSYNC B6 ;  /* 0x0000000000067941 */ /* 0x000fea0003800000 */
.L_x_1186:
[----:B------:R-:W-:Y:S05]  /*121e0*/  EXIT ;  /* 0x000000000000794d */ /* 0x000fea0003800000 */
.L_x_1196:
[----:B------:R-:W-:Y:S02]  /*121f0*/  IMAD.MOV.U32 R13, RZ, RZ, R10 ;  /* 0x000000ffff0d7224 */ /* 0x000fe400078e000a */
[----:B------:R-:W-:Y:S02]  /*12200*/  IMAD.MOV.U32 R12, RZ, RZ, RZ ;  /* 0x000000ffff0c7224 */ /* 0x000fe400078e00ff */
[----:B------:R-:W-:Y:S02]  /*12210*/  IMAD.MOV.U32 R11, RZ, RZ, 0x1f ;  /* 0x0000001fff0b7424 */ /* 0x000fe400078e00ff */
[----:B------:R-:W-:-:S07]  /*12220*/  IMAD.MOV.U32 R15, RZ, RZ, -0x1 ;  /* 0xffffffffff0f7424 */ /* 0x000fce00078e00ff */
[----:B------:R-:W-:Y:S05]  /*12230*/  WARPSYNC.COLLECTIVE R15, `(.L_x_1337) ;  /* 0x000000000f087348 */ /* 0x000fea0003c00000 */
[----:B------:R1:W2:Y:S02]  /*12240*/  SHFL.IDX P6, R14, R13, R12, R11 ;  /* 0x0000000c0d0e7389 */ /* 0x0002a400000c000b */
[----:B-12---:R-:W-:Y:S01]  /*12250*/  ENDCOLLECTIVE ;  /* 0x000000000000791b */ /* 0x006fe20003800000 */
.L_x_1337:
[----:B------:R-:W-:Y:S05]  /*12260*/  BRA `(.L_x_1338) ;  /* 0xfffffeec00587947 */ /* 0x000fea000383ffff */
.L_x_1198:
[----:B--2---:R2:W3:Y:S02]  /*12270*/  SYNCS.PHASECHK.TRANS64.TRYWAIT P0, [R222+URZ+0x30c00], R11 ;  /* 0x030c000bde0075a7 */ /* 0x0044e4000800017f */
[----:B---3--:R-:W-:Y:S05]  /*12280*/  @!P0 NANOSLEEP.SYNCS 0x989680 ;  /* 0x009896800000895d */ /* 0x008fea0003900000 */
[----:B------:R-:W3:Y:S02]  /*12290*/  @!P0 SYNCS.PHASECHK.TRANS64 P0, [R222+URZ+0x30c00], R11 ;  /* 0x030c000bde0085a7 */ /* 0x000ee4000800007f */
[----:B---3--:R-:W-:Y:S05]  /*122a0*/  @!P0 BRA `(.L_x_1198) ;  /* 0xfffffffc00f08947 */ /* 0x008fea000383ffff */
[----:B------:R-:W-:Y:S05]  /*122b0*/  BRA `(.L_x_1197) ;  /* 0xfffffeec00a07947 */ /* 0x000fea000383ffff */
.L_x_1203:
[----:B--2---:R2:W3:Y:S02]  /*122c0*/  SYNCS.PHASECHK.TRANS64.TRYWAIT P0, [R8+URZ+0x30c10], R21 ;  /* 0x030c1015080075a7 */ /* 0x0044e4000800017f */
[----:B---3--:R-:W-:Y:S05]  /*122d0*/  @!P0 NANOSLEEP.SYNCS 0x989680 ;  /* 0x009896800000895d */ /* 0x008fea0003900000 */
[----:B------:R-:W3:Y:S02]  /*122e0*/  @!P0 SYNCS.PHASECHK.TRANS64 P0, [R8+URZ+0x30c10], R21 ;  /* 0x030c1015080085a7 */ /* 0x000ee4000800007f */
[----:B---3--:R-:W-:Y:S05]  /*122f0*/  @!P0 BRA `(.L_x_1203) ;  /* 0xfffffffc00f08947 */ /* 0x008fea000383ffff */
[----:B------:R-:W-:Y:S05]  /*12300*/  BRA `(.L_x_1202) ;  /* 0xfffffef400d47947 */ /* 0x000fea000383ffff */
.L_x_1207:
[----:B------:R1:W1:Y:S02]  /*12310*/  SYNCS.PHASECHK.TRANS64.TRYWAIT P0, [R8+URZ+0x30c30], R21 ;  /* 0x030c3015080075a7 */ /* 0x000264000800017f */
[----:B-1----:R-:W-:Y:S05]  /*12320*/  @!P0 NANOSLEEP.SYNCS 0x989680 ;  /* 0x009896800000895d */ /* 0x002fea0003900000 */
[----:B------:R-:W1:Y:S02]  /*12330*/  @!P0 SYNCS.PHASECHK.TRANS64 P0, [R8+URZ+0x30c30], R21 ;  /* 0x030c3015080085a7 */ /* 0x000e64000800007f */
[----:B-1----:R-:W-:Y:S05]  /*12340*/  @!P0 BRA `(.L_x_1207) ;  /* 0xfffffffc00f08947 */ /* 0x002fea000383ffff */
[----:B------:R-:W-:Y:S05]  /*12350*/  BRA `(.L_x_1206) ;  /* 0xfffffef800d87947 */ /* 0x000fea000383ffff */
.L_x_1215:
[----:B--2---:R2:W3:Y:S02]  /*12360*/  SYNCS.PHASECHK.TRANS64.TRYWAIT P1, [R6+URZ+0x30c10], R11 ;  /* 0x030c100b060075a7 */ /* 0x0044e4000802017f */
[----:B---3--:R-:W-:Y:S05]  /*12370*/  @!P1 NANOSLEEP.SYNCS 0x989680 ;  /* 0x009896800000995d */ /* 0x008fea0003900000 */
[----:B------:R-:W3:Y:S02]  /*12380*/  @!P1 SYNCS.PHASECHK.TRANS64 P1, [R6+URZ+0x30c10], R11 ;  /* 0x030c100b060095a7 */ /* 0x000ee4000802007f */
[----:B---3--:R-:W-:Y:S05]  /*12390*/  @!P1 BRA `(.L_x_1215) ;  /* 0xfffffffc00f09947 */ /* 0x008fea000383ffff */
[----:B------:R-:W-:Y:S05]  /*123a0*/  BRA `(.L_x_1214) ;  /* 0xffffff3800447947 */ /* 0x000fea000383ffff */
.L_x_1219:
[----:B------:R1:W1:Y:S02]  /*123b0*/  SYNCS.PHASECHK.TRANS64.TRYWAIT P1, [R6+URZ+0x30c30], R11 ;  /* 0x030c300b060075a7 */ /* 0x000264000802017f */
[----:B-1----:R-:W-:Y:S05]  /*123c0*/  @!P1 NANOSLEEP.SYNCS 0x989680 ;  /* 0x009896800000995d */ /* 0x002fea0003900000 */
[----:B------:R-:W1:Y:S02]  /*123d0*/  @!P1 SYNCS.PHASECHK.TRANS64 P1, [R6+URZ+0x30c30], R11 ;  /* 0x030c300b060095a7 */ /* 0x000e64000802007f */
[----:B-1----:R-:W-:Y:S05]  /*123e0*/  @!P1 BRA `(.L_x_1219) ;  /* 0xfffffffc00f09947 */ /* 0x002fea000383ffff */
[----:B------:R-:W-:Y:S05]  /*123f0*/  BRA `(.L_x_1218) ;  /* 0xffffff3c00547947 */ /* 0x000fea000383ffff */
.L_x_1227:
[----:B--2---:R2:W3:Y:S02]  /*12400*/  SYNCS.PHASECHK.TRANS64.TRYWAIT P0, [R7+URZ+0x30c10], R18 ;  /* 0x030c1012070075a7 */ /* 0x0044e4000800017f */
[----:B---3--:R-:W-:Y:S05]  /*12410*/  @!P0 NANOSLEEP.SYNCS 0x989680 ;  /* 0x009896800000895d */ /* 0x008fea0003900000 */
[----:B------:R-:W3:Y:S02]  /*12420*/  @!P0 SYNCS.PHASECHK.TRANS64 P0, [R7+URZ+0x30c10], R18 ;  /* 0x030c1012070085a7 */ /* 0x000ee4000800007f */
[----:B---3--:R-:W-:Y:S05]  /*12430*/  @!P0 BRA `(.L_x_1227) ;  /* 0xfffffffc00f08947 */ /* 0x008fea000383ffff */
[----:B------:R-:W-:Y:S05]  /*12440*/  BRA `(.L_x_1226) ;  /* 0xffffff7000887947 */ /* 0x000fea000383ffff */
.L_x_1231:
[----:B------:R1:W1:Y:S02]  /*12450*/  SYNCS.PHASECHK.TRANS64.TRYWAIT P0, [R7+URZ+0x30c30], R18 ;  /* 0x030c3012070075a7 */ /* 0x000264000800017f */
[----:B-1----:R-:W-:Y:S05]  /*12460*/  @!P0 NANOSLEEP.SYNCS 0x989680 ;  /* 0x009896800000895d */ /* 0x002fea0003900000 */
[----:B------:R-:W1:Y:S02]  /*12470*/  @!P0 SYNCS.PHASECHK.TRANS64 P0, [R7+URZ+0x30c30], R18 ;  /* 0x030c3012070085a7 */ /* 0x000e64000800007f */
[----:B-1----:R-:W-:Y:S05]  /*12480*/  @!P0 BRA `(.L_x_1231) ;  /* 0xfffffffc00f08947 */ /* 0x002fea000383ffff */
[----:B------:R-:W-:Y:S05]  /*12490*/  BRA `(.L_x_1230) ;  /* 0xffffff74009c7947 */ /* 0x000fea000383ffff */
.L_x_1264:
[----:B------:R-:W-:Y:S01]  /*124a0*/  BSSY B0, `(.L_x_1339) ;  /* 0x0000005000007945 */ /* 0x000fe20003800000 */
[----:B------:R-:W-:-:S07]  /*124b0*/  IMAD.MOV.U32 R15, RZ, RZ, -0x1 ;  /* 0xffffffffff0f7424 */ /* 0x000fce00078e00ff */
[----:B------:R-:W-:Y:S05]  /*124c0*/  WARPSYNC.COLLECTIVE R15, `(.L_x_1340) ;  /* 0x000000000f087348 */ /* 0x000fea0003c00000 */
[----:B------:R-:W-:Y:S01]  /*124d0*/  NOP ;  /* 0x0000000000007918 */ /* 0x000fe20000000000 */
[----:B------:R-:W-:Y:S01]  /*124e0*/  ENDCOLLECTIVE ;  /* 0x000000000000791b */ /* 0x000fe20003800000 */
.L_x_1340:
[----:B------:R-:W-:Y:S05]  /*124f0*/  BSYNC B0 ;  /* 0x0000000000007941 */ /* 0x000fea0003800000 */
.L_x_1339:
[----:B------:R-:W-:Y:S05]  /*12500*/  BRA `(.L_x_1341) ;  /* 0xffffffc800747947 */ /* 0x000fea000383ffff */
.L_x_1277:
[----:B------:R-:W-:Y:S01]  /*12510*/  BSSY B0, `(.L_x_1342) ;  /* 0x0000005000007945 */ /* 0x000fe20003800000 */
[----:B------:R-:W-:-:S07]  /*12520*/  IMAD.MOV.U32 R15, RZ, RZ, -0x1 ;  /* 0xffffffffff0f7424 */ /* 0x000fce00078e00ff */
[----:B------:R-:W-:Y:S05]  /*12530*/  WARPSYNC.COLLECTIVE R15, `(.L_x_1343) ;  /* 0x000000000f087348 */ /* 0x000fea0003c00000 */
[----:B------:R-:W-:Y:S01]  /*12540*/  NOP ;  /* 0x0000000000007918 */ /* 0x000fe20000000000 */
[----:B------:R-:W-:Y:S01]  /*12550*/  ENDCOLLECTIVE ;  /* 0x000000000000791b */ /* 0x000fe20003800000 */
.L_x_1343:
[----:B------:R-:W-:Y:S05]  /*12560*/  BSYNC B0 ;  /* 0x0000000000007941 */ /* 0x000fea0003800000 */
.L_x_1342:
[----:B------:R-:W-:Y:S05]  /*12570*/  BRA `(.L_x_1344) ;  /* 0xffffffcc00f47947 */ /* 0x000fea000383ffff */
.L_x_1289:
[----:B------:R-:W-:Y:S01]  /*12580*/  BSSY B0, `(.L_x_1345) ;  /* 0x0000005000007945 */ /* 0x000fe20003800000 */
[----:B------:R-:W-:-:S07]  /*12590*/  IMAD.MOV.U32 R15, RZ, RZ, -0x1 ;  /* 0xffffffffff0f7424 */ /* 0x000fce00078e00ff */
[----:B------:R-:W-:Y:S05]  /*125a0*/  WARPSYNC.COLLECTIVE R15, `(.L_x_1346) ;  /* 0x000000000f087348 */ /* 0x000fea0003c00000 */
[----:B------:R-:W-:Y:S01]  /*125b0*/  NOP ;  /* 0x0000000000007918 */ /* 0x000fe20000000000 */
[----:B------:R-:W-:Y:S01]  /*125c0*/  ENDCOLLECTIVE ;  /* 0x000000000000791b */ /* 0x000fe20003800000 */
.L_x_1346:
[----:B------:R-:W-:Y:S05]  /*125d0*/  BSYNC B0 ;  /* 0x0000000000007941 */ /* 0x000fea0003800000 */
.L_x_1345:
[----:B------:R-:W-:Y:S05]  /*125e0*/  BRA `(.L_x_1347) ;  /* 0xffffffd400147947 */ /* 0x000fea000383ffff */
.L_x_1311:
[----:B-1----:R1:W2:Y:S02]  /*125f0*/  SYNCS.PHASECHK.TRANS64.TRYWAIT P0, [R16+URZ+0x30c20], R3 ;  /* 0x030c2003100075a7 */ /* 0x0022a4000800017f */
[----:B--2---:R-:W-:Y:S05]  /*12600*/  @!P0 NANOSLEEP.SYNCS 0x989680 ;  /* 0x009896800000895d */ /* 0x004fea0003900000 */
[----:B------:R-:W2:Y:S02]  /*12610*/  @!P0 SYNCS.PHASECHK.TRANS64 P0, [R16+URZ+0x30c20], R3 ;  /* 0x030c2003100085a7 */ /* 0x000ea4000800007f */
[----:B--2---:R-:W-:Y:S05]  /*12620*/  @!P0 BRA `(.L_x_1311) ;  /* 0xfffffffc00f08947 */ /* 0x004fea000383ffff */
[----:B------:R-:W-:Y:S05]  /*12630*/  BRA `(.L_x_1348) ;  /* 0xffffffe000dc7947 */ /* 0x000fea000383ffff */
.L_x_1315:
[----:B-1----:R1:W2:Y:S02]  /*12640*/  SYNCS.PHASECHK.TRANS64.TRYWAIT P1, [R16+URZ+0x30c40], R21 ;  /* 0x030c4015100075a7 */ /* 0x0022a4000802017f */
[----:B--2---:R-:W-:Y:S05]  /*12650*/  @!P1 NANOSLEEP.SYNCS 0x989680 ;  /* 0x009896800000995d */ /* 0x004fea0003900000 */
[----:B------:R-:W2:Y:S02]  /*12660*/  @!P1 SYNCS.PHASECHK.TRANS64 P1, [R16+URZ+0x30c40], R21 ;  /* 0x030c4015100095a7 */ /* 0x000ea4000802007f */
[----:B--2---:R-:W-:Y:S05]  /*12670*/  @!P1 BRA `(.L_x_1315) ;  /* 0xfffffffc00f09947 */ /* 0x004fea000383ffff */
[----:B------:R-:W-:Y:S05]  /*12680*/  BRA `(.L_x_1349) ;  /* 0xffffffe8003c7947 */ /* 0x000fea000383ffff */
.L_x_1317:
[----:B--2---:R2:W3:Y:S02]  /*12690*/  SYNCS.PHASECHK.TRANS64.TRYWAIT P1, [R16+URZ+0x30c28], R21 ;  /* 0x030c2815100075a7 */ /* 0x0044e4000802017f */
[----:B---3--:R-:W-:Y:S05]  /*126a0*/  @!P1 NANOSLEEP.SYNCS 0x989680 ;  /* 0x009896800000995d */ /* 0x008fea0003900000 */
[----:B------:R-:W3:Y:S02]  /*126b0*/  @!P1 SYNCS.PHASECHK.TRANS64 P1, [R16+URZ+0x30c28], R21 ;  /* 0x030c2815100095a7 */ /* 0x000ee4000802007f */
[----:B---3--:R-:W-:Y:S05]  /*126c0*/  @!P1 BRA `(.L_x_1317) ;  /* 0xfffffffc00f09947 */ /* 0x008fea000383ffff */
[----:B------:R-:W-:Y:S05]  /*126d0*/  BRA `(.L_x_1350) ;  /* 0xffffffe800b47947 */ /* 0x000fea000383ffff */
.L_x_1319:
[----:B---3--:R3:W4:Y:S02]  /*126e0*/  SYNCS.PHASECHK.TRANS64.TRYWAIT P1, [R16+URZ+0x30c48], R21 ;  /* 0x030c4815100075a7 */ /* 0x008724000802017f */
[----:B----4-:R-:W-:Y:S05]  /*126f0*/  @!P1 NANOSLEEP.SYNCS 0x989680 ;  /* 0x009896800000995d */ /* 0x010fea0003900000 */
[----:B------:R-:W4:Y:S02]  /*12700*/  @!P1 SYNCS.PHASECHK.TRANS64 P1, [R16+URZ+0x30c48], R21 ;  /* 0x030c4815100095a7 */ /* 0x000f24000802007f */
[----:B----4-:R-:W-:Y:S05]  /*12710*/  @!P1 BRA `(.L_x_1319) ;  /* 0xfffffffc00f09947 */ /* 0x010fea000383ffff */
[----:B------:R-:W-:Y:S05]  /*12720*/  BRA `(.L_x_1351) ;  /* 0xffffffec002c7947 */ /* 0x000fea000383ffff */
.L_x_1321:
[----:B------:R-:W-:-:S07]  /*12730*/  SHF.L.U32 R5, R11, 0x1f, RZ ;  /* 0x0000001f0b057819 */ /* 0x000fce00000006ff */
.L_x_1352:
[----:B------:R1:W1:Y:S02]  /*12740*/  SYNCS.PHASECHK.TRANS64.TRYWAIT P1, [R16+URZ+0x30c20], R5 ;  /* 0x030c2005100075a7 */ /* 0x000264000802017f */
[----:B-1----:R-:W-:Y:S05]  /*12750*/  @!P1 NANOSLEEP.SYNCS 0x989680 ;  /* 0x009896800000995d */ /* 0x002fea0003900000 */
[----:B------:R-:W1:Y:S02]  /*12760*/  @!P1 SYNCS.PHASECHK.TRANS64 P1, [R16+URZ+0x30c20], R5 ;  /* 0x030c2005100095a7 */ /* 0x000e64000802007f */
[----:B-1----:R-:W-:Y:S05]  /*12770*/  @!P1 BRA `(.L_x_1352) ;  /* 0xfffffffc00f09947 */ /* 0x002fea000383ffff */
[----:B------:R-:W-:Y:S05]  /*12780*/  BRA `(.L_x_1353) ;  /* 0xffffffec008c7947 */ /* 0x000fea000383ffff */
.L_x_1324:
[----:B-1----:R1:W2:Y:S02]  /*12790*/  SYNCS.PHASECHK.TRANS64.TRYWAIT P1, [R16+URZ+0x30c40], R13 ;  /* 0x030c400d100075a7 */ /* 0x0022a4000802017f */
[----:B--2---:R-:W-:Y:S05]  /*127a0*/  @!P1 NANOSLEEP.SYNCS 0x989680 ;  /* 0x009896800000995d */ /* 0x004fea0003900000 */
[----:B------:R-:W2:Y:S02]  /*127b0*/  @!P1 SYNCS.PHASECHK.TRANS64 P1, [R16+URZ+0x30c40], R13 ;  /* 0x030c400d100095a7 */ /* 0x000ea4000802007f */
[----:B--2---:R-:W-:Y:S05]  /*127c0*/  @!P1 BRA `(.L_x_1324) ;  /* 0xfffffffc00f09947 */ /* 0x004fea000383ffff */
[----:B------:R-:W-:Y:S05]  /*127d0*/  BRA `(.L_x_1354) ;  /* 0xfffffff000247947 */ /* 0x000fea000383ffff */
.L_x_1326:
[----:B-1----:R1:W2:Y:S02]  /*127e0*/  SYNCS.PHASECHK.TRANS64.TRYWAIT P1, [R16+URZ+0x30c28], R13 ;  /* 0x030c280d100075a7 */ /* 0x0022a4000802017f */
[----:B--2---:R-:W-:Y:S05]  /*127f0*/  @!P1 NANOSLEEP.SYNCS 0x989680 ;  /* 0x009896800000995d */ /* 0x004fea0003900000 */
[----:B------:R-:W2:Y:S02]  /*12800*/  @!P1 SYNCS.PHASECHK.TRANS64 P1, [R16+URZ+0x30c28], R13 ;  /* 0x030c280d100095a7 */ /* 0x000ea4000802007f */
[----:B--2---:R-:W-:Y:S05]  /*12810*/  @!P1 BRA `(.L_x_1326) ;  /* 0xfffffffc00f09947 */ /* 0x004fea000383ffff */
[----:B------:R-:W-:Y:S05]  /*12820*/  BRA `(.L_x_1355) ;  /* 0xfffffff000907947 */ /* 0x000fea000383ffff */
.L_x_1328:
[----:B--2---:R2:W1:Y:S02]  /*12830*/  SYNCS.PHASECHK.TRANS64.TRYWAIT P0, [R3+URZ+0x30c40], R0 ;  /* 0x030c4000030075a7 */ /* 0x004464000800017f */
[----:B-1----:R-:W-:Y:S05]  /*12840*/  @!P0 NANOSLEEP.SYNCS 0x989680 ;  /* 0x009896800000895d */ /* 0x002fea0003900000 */
[----:B------:R-:W1:Y:S02]  /*12850*/  @!P0 SYNCS.PHASECHK.TRANS64 P0, [R3+URZ+0x30c40], R0 ;  /* 0x030c4000030085a7 */ /* 0x000e64000800007f */
[----:B-1----:R-:W-:Y:S05]  /*12860*/  @!P0 BRA `(.L_x_1328) ;  /* 0xfffffffc00f08947 */ /* 0x002fea000383ffff */
[----:B------:R-:W-:Y:S05]  /*12870*/  BRA `(.L_x_1356) ;  /* 0xfffffff4001c7947 */ /* 0x000fea000383ffff */
.L_x_1330:
[----:B------:R-:W-:Y:S01]  /*12880*/  BSSY B0, `(.L_x_1357) ;  /* 0x0000006000007945 */ /* 0x000fe20003800000 */
[----:B------:R-:W-:-:S07]  /*12890*/  IMAD.MOV.U32 R15, RZ, RZ, -0x1 ;  /* 0xffffffffff0f7424 */ /* 0x000fce00078e00ff */
[----:B------:R-:W-:Y:S05]  /*128a0*/  WARPSYNC.COLLECTIVE R15, `(.L_x_1358) ;  /* 0x000000000f0c7348 */ /* 0x000fea0003c00000 */
[----:B------:R-:W-:Y:S02]  /*128b0*/  ELECT P6, UR62, PT ;  /* 0x00000000003e782f */ /* 0x000fe400038c0000 */
[----:B------:R-:W-:Y:S01]  /*128c0*/  MOV R14, UR62 ;  /* 0x0000003e000e7c02 */ /* 0x000fe20008000f00 */
[----:B------:R-:W-:Y:S10]  /*128d0*/  ENDCOLLECTIVE ;  /* 0x000000000000791b */ /* 0x000ff40003800000 */
.L_x_1358:
[----:B------:R-:W-:Y:S05]  /*128e0*/  BSYNC B0 ;  /* 0x0000000000007941 */ /* 0x000fea0003800000 */
.L_x_1357:
[----:B------:R-:W-:Y:S05]  /*128f0*/  BRA `(.L_x_1359) ;  /* 0xfffffff400ac7947 */ /* 0x000fea000383ffff */
.L_x_1332:
[----:B-1----:R1:W2:Y:S02]  /*12900*/  SYNCS.PHASECHK.TRANS64.TRYWAIT P0, [R6+URZ], R5 ;  /* 0x00000005060075a7 */ /* 0x0022a4000800017f */
[----:B--2---:R-:W-:Y:S05]  /*12910*/  @!P0 NANOSLEEP.SYNCS 0x989680 ;  /* 0x009896800000895d */ /* 0x004fea0003900000 */
[----:B------:R-:W2:Y:S02]  /*12920*/  @!P0 SYNCS.PHASECHK.TRANS64 P0, [R6+URZ], R5 ;  /* 0x00000005060085a7 */ /* 0x000ea4000800007f */
[----:B--2---:R-:W-:Y:S05]  /*12930*/  @!P0 BRA `(.L_x_1332) ;  /* 0xfffffffc00f08947 */ /* 0x004fea000383ffff */
[----:B------:R-:W-:Y:S05]  /*12940*/  BRA `(.L_x_1360) ;  /* 0xfffffff400ec7947 */ /* 0x000fea000383ffff */
.L_x_1333:
[----:B--2---:R2:W3:Y:S02]  /*12950*/  SYNCS.PHASECHK.TRANS64.TRYWAIT P0, [R3+URZ], R0 ;  /* 0x00000000030075a7 */ /* 0x0044e4000800017f */
[----:B---3--:R-:W-:Y:S05]  /*12960*/  @!P0 NANOSLEEP.SYNCS 0x989680 ;  /* 0x009896800000895d */ /* 0x008fea0003900000 */
[----:B------:R-:W3:Y:S02]  /*12970*/  @!P0 SYNCS.PHASECHK.TRANS64 P0, [R3+URZ], R0 ;  /* 0x00000000030085a7 */ /* 0x000ee4000800007f */
[----:B---3--:R-:W-:Y:S05]  /*12980*/  @!P0 BRA `(.L_x_1333) ;  /* 0xfffffffc00f08947 */ /* 0x008fea000383ffff */
[----:B------:R-:W-:Y:S05]  /*12990*/  BRA `(.L_x_1361) ;  /* 0xfffffff400e07947 */ /* 0x000fea000383ffff */
.L_x_1335:
[----:B--2---:R2:W3:Y:S02]  /*129a0*/  SYNCS.PHASECHK.TRANS64.TRYWAIT P0, [R2+URZ], R5 ;  /* 0x00000005020075a7 */ /* 0x0044e4000800017f */
[----:B---3--:R-:W-:Y:S05]  /*129b0*/  @!P0 NANOSLEEP.SYNCS 0x989680 ;  /* 0x009896800000895d */ /* 0x008fea0003900000 */
[----:B------:R-:W3:Y:S02]  /*129c0*/  @!P0 SYNCS.PHASECHK.TRANS64 P0, [R2+URZ], R5 ;  /* 0x00000005020085a7 */ /* 0x000ee4000800007f */
[----:B---3--:R-:W-:Y:S05]  /*129d0*/  @!P0 BRA `(.L_x_1335) ;  /* 0xfffffffc00f08947 */ /* 0x008fea000383ffff */
[----:B------:R-:W-:Y:S05]  /*129e0*/  BRA `(.L_x_1362) ;  /* 0xfffffff400e47947 */ /* 0x000fea000383ffff */
.L_x_1363:
        /* <DEDUP_REMOVED lines=9> */
.L_x_3702:


//--------------------- .text._ZN7cutlass13device_kernelIN5flash11enable_sm90INS1_16FlashAttnBwdSm90INS1_25CollectiveMainloopBwdSm90ILi2ELi2ELi2EN4cute5tupleIJNS5_1CILi1EEES8_S8_EEENS6_IJNS7_ILi128EEESA_NS7_ILi64EEEEEENS_6half_tEfNS_4arch4Sm90ELb0ELb1ELb0ELb0ELb0ELb1ELb0ELb0ELi2ELi1ELi2ELi2ELb0EEENS1_24CollectiveEpilogueBwdGQAISC_fSF_Li256ELb0ELb0EEENS1_19SingleTileSchedulerILb0ELb0ELb0ELi128EEEEEEEEEvNT_6ParamsE --------------------------
	.section	.text._ZN7cutlass13device_kernelIN5flash11enable_sm90INS1_16FlashAttnBwdSm90INS1_25CollectiveMainloopBwdSm90ILi2ELi2ELi2EN4cute5tupleIJNS5_1CILi1EEES8_S8_EEENS6_IJNS7_ILi128EEESA_NS7_ILi64EEEEEENS_6half_tEfNS_4arch4Sm90ELb0ELb1ELb0ELb0ELb0ELb1ELb0ELb0ELi2ELi1ELi2ELi2ELb0EEENS1_24CollectiveEpilogueBwdGQAISC_fSF_Li256ELb0ELb0EEENS1_19SingleTileSchedulerILb0ELb0ELb0ELi128EEEEEEEEEvNT_6ParamsE,"ax",@progbits
	.align	128
.text._ZN7cutlass13device_kernelIN5flash11enable_sm90INS1_16FlashAttnBwdSm90INS1_25CollectiveMainloopBwdSm90ILi2ELi2ELi2EN4cute5tupleIJNS5_1CILi1EEES8_S8_EEENS6_IJNS7_ILi128EEESA_NS7_ILi64EEEEEENS_6half_tEfNS_4arch4Sm90ELb0ELb1ELb0ELb0ELb0ELb1ELb0ELb0ELi2ELi1ELi2ELi2ELb0EEENS1_24CollectiveEpilogueBwdGQAISC_fSF_Li256ELb0ELb0EEENS1_19SingleTileSchedulerILb0ELb0ELb0ELi128EEEEEEEEEvNT_6ParamsE:
        .type           _ZN7cutlass13device_kernelIN5flash11enable_sm90INS1_16FlashAttnBwdSm90INS1_25CollectiveMainloopBwdSm90ILi2ELi2ELi2EN4cute5tupleIJNS5_1CILi1EEES8_S8_EEENS6_IJNS7_ILi128EEESA_NS7_ILi64EEEEEENS_6half_tEfNS_4arch4Sm90ELb0ELb1ELb0ELb0ELb0ELb1ELb0ELb0ELi2ELi1ELi2ELi2ELb0EEENS1_24CollectiveEpilogueBwdGQAISC_fSF_Li256ELb0ELb0EEENS1_19SingleTileSchedulerILb0ELb0ELb0ELi128EEEEEEEEEvNT_6ParamsE,@function
        .size           _ZN7cutlass13device_kernelIN5flash11enable_sm90INS1_16FlashAttnBwdSm90INS1_25CollectiveMainloopBwdSm90ILi2ELi2ELi2EN4cute5tupleIJNS5_1CILi1EEES8_S8_EEENS6_IJNS7_ILi128EEESA_NS7_ILi64EEEEEENS_6half_tEfNS_4arch4Sm90ELb0ELb1ELb0ELb0ELb0ELb1ELb0ELb0ELi2ELi1ELi2ELi2ELb0EEENS1_24CollectiveEpilogueBwdGQAISC_fSF_Li256ELb0ELb0EEENS1_19SingleTileSchedulerILb0ELb0ELb0ELi128EEEEEEEEEvNT_6ParamsE,(.L_x_3703 - _ZN7cutlass13device_kernelIN5flash11enable_sm90INS1_16FlashAttnBwdSm90INS1_25CollectiveMainloopBwdSm90ILi2ELi2ELi2EN4cute5tupleIJNS5_1CILi1EEES8_S8_EEENS6_IJNS7_ILi128EEESA_NS7_ILi64EEEEEENS_6half_tEfNS_4arch4Sm90ELb0ELb1ELb0ELb0ELb0ELb1ELb0ELb0ELi2ELi1ELi2ELi2ELb0EEENS1_24CollectiveEpilogueBwdGQAISC_fSF_Li256ELb0ELb0EEENS1_19SingleTileSchedulerILb0ELb0ELb0ELi128EEEEEEEEEvNT_6ParamsE)
        .other          _ZN7cutlass13device_kernelIN5flash11enable_sm90INS1_16FlashAttnBwdSm90INS1_25CollectiveMainloopBwdSm90ILi2ELi2ELi2EN4cute5tupleIJNS5_1CILi1EEES8_S8_EEENS6_IJNS7_ILi128EEESA_NS7_ILi64EEEEEENS_6half_tEfNS_4arch4Sm90ELb0ELb1ELb0ELb0ELb0ELb1ELb0ELb0ELi2ELi1ELi2ELi2ELb0EEENS1_24CollectiveEpilogueBwdGQAISC_fSF_Li256ELb0ELb0EEENS1_19SingleTileSchedulerILb0ELb0ELb0ELi128EEEEEEEEEvNT_6ParamsE,@"STO_CUDA_ENTRY STV_DEFAULT"
_ZN7cutlass13device_kernelIN5flash11enable_sm90INS1_16FlashAttnBwdSm90INS1_25CollectiveMainloopBwdSm90ILi2ELi2ELi2EN4cute5tupleIJNS5_1CILi1EEES8_S8_EEENS6_IJNS7_ILi128EEESA_NS7_ILi64EEEEEENS_6half_tEfNS_4arch4Sm90ELb0ELb1ELb0ELb0ELb0ELb1ELb0ELb0ELi2ELi1ELi2ELi2ELb0EEENS1_24CollectiveEpilogueBwdGQAISC_fSF_Li256ELb0ELb0EEENS1_19SingleTileSchedulerILb0ELb0ELb0ELi128EEEEEEEEEvNT_6ParamsE:
        /* <DEDUP_REMOVED lines=24> */
.L_x_1365:
[----:B------:R-:W-:Y:S05]  /*0180*/  BSYNC B0 ;  /* 0x0000000000007941 */ /* 0x000fea0003800000 */
.L_x_1364:
        /* <DEDUP_REMOVED lines=37> */
.L_x_1366:
        /* <DEDUP_REMOVED lines=22> */
.L_x_1367:
[----:B------:R-:W-:Y:S01]  /*0540*/  PLOP3.LUT P0, PT, PT, PT, UP0, 0x80, 0x0 ;  /* 0x000000000000781c */ /* 0x000fe20003f0f008 */
[----:B------:R-:W-:Y:S01]  /*0550*/  NOP ;  /* 0x0000000000007918 */ /* 0x000fe20000000000 */
[----:B------:R-:W-:Y:S01]  /*0560*/  BSSY B6, `(.L_x_1368) ;  /* 0x0001006000067945 */ /* 0x000fe20003800000 */
[----:B-12-4-:R-:W-:Y:S10]  /*0570*/  BAR.SYNC.DEFER_BLOCKING 0x0 ;  /* 0x0000000000007b1d */ /* 0x016ff40000010000 */
[----:B------:R-:W-:Y:S05]  /*0580*/  @!P0 BRA `(.L_x_1369) ;  /* 0x000000d400ac8947 */ /* 0x000fea0003800000 */
.L_x_1370:
        /* <DEDUP_REMOVED lines=71> */
.L_x_1372:
        /* <DEDUP_REMOVED lines=28> */
.L_x_1375:
        /* <DEDUP_REMOVED lines=15> */
.L_x_1374:
        /* <DEDUP_REMOVED lines=22> */
.L_x_1377:
        /* <DEDUP_REMOVED lines=15> */
.L_x_1376:
[----:B------:R-:W-:Y:S01]  /*0f00*/  SHF.R.S32.HI R5, RZ, 0x1f, R16 ;  /* 0x0000001fff057819 */ /* 0x000fe20000011410 */
[----:B------:R-:W-:-:S03]  /*0f10*/  UMOV UR4, 0xffffffff ;  /* 0xffffffff00047882 */ /* 0x000fc60000000000 */
[----:B------:R-:W-:-:S04]  /*0f20*/  LEA.HI R0, R5, R16, RZ, 0x7 ;  /* 0x0000001005007211 */ /* 0x000fc800078f38ff */
[----:B------:R-:W-:Y:S01]  /*0f30*/  SHF.R.S32.HI R10, RZ, 0x7, R0 ;  /* 0x00000007ff0a7819 */ /* 0x000fe20000011400 */
[----:B------:R-:W-:Y:S06]  /*0f40*/  BRA.DIV UR4, `(.L_x_1378) ;  /* 0x000000f604a47947 */ /* 0x000fec000b800000 */
[----:B------:R1:W2:Y:S02]  /*0f50*/  SHFL.IDX PT, R14, R10, RZ, 0x1f ;  /* 0x00001fff0a0e7589 */ /* 0x0002a400000e0000 */
.L_x_1474:
        /* <DEDUP_REMOVED lines=23> */
.L_x_1379:
        /* <DEDUP_REMOVED lines=63> */
[----:B------:R-:W-:Y:S01]  /*14c0*/  UIMAD UR4, UR39, -0x80, UR6 ;  /* 0xffffff80270478a4 */ /* 0x000fe2000f8e0206 */
[--C-:B------:R-:W-:Y:S02]  /*14d0*/  SHF.R.S32.HI R6, RZ, 0x2, R9.reuse ;  /* 0x00000002ff067819 */ /* 0x100fe40000011409 */
[----:B------:R-:W-:Y:S02]  /*14e0*/  CS2R R182, SRZ ;  /* 0x0000000000b67805 */ /* 0x000fe4000001ff00 */
[----:B------:R-:W-:Y:S01]  /*14f0*/  SHF.R.S32.HI R9, RZ, 0x1f, R9 ;  /* 0x0000001fff097819 */ /* 0x000fe20000011409 */
[----:B------:R-:W-:Y:S01]  /*1500*/  IMAD.IADD R7, R16, 0x1, -R7 ;  /* 0x0000000110077824 */ /* 0x000fe200078e0a07 */
[----:B------:R-:W-:Y:S02]  /*1510*/  LEA.HI R8, R8, R10, RZ, 0x5 ;  /* 0x0000000a08087211 */ /* 0x000fe400078f28ff */
[----:B------:R-:W-:-:S02]  /*1520*/  CS2R R180, SRZ ;  /* 0x0000000000b47805 */ /* 0x000fc4000001ff00 */
[----:B------:R-:W-:Y:S02]  /*1530*/  LEA.HI R9, R9, R6, RZ, 0x3 ;  /* 0x0000000609097211 */ /* 0x000fe400078f18ff */
[----:B------:R-:W-:Y:S02]  /*1540*/  CS2R R178, SRZ ;  /* 0x0000000000b27805 */ /* 0x000fe4000001ff00 */
[----:B------:R-:W-:Y:S02]  /*1550*/  SHF.R.S32.HI R0, RZ, 0x1f, R7 ;  /* 0x0000001fff007819 */ /* 0x000fe40000011407 */
[----:B------:R-:W-:Y:S02]  /*1560*/  CS2R R176, SRZ ;  /* 0x0000000000b07805 */ /* 0x000fe4000001ff00 */
[----:B------:R-:W-:Y:S02]  /*1570*/  LOP3.LUT R9, R9, 0xfffffff8, RZ, 0xc0, !PT ;  /* 0xfffffff809097812 */ /* 0x000fe400078ec0ff */
[----:B------:R-:W-:-:S02]  /*1580*/  CS2R R174, SRZ ;  /* 0x0000000000ae7805 */ /* 0x000fc4000001ff00 */
[CC--:B------:R-:W-:Y:S02]  /*1590*/  LEA.HI R4, R0.reuse, R7.reuse, RZ, 0x3 ;  /* 0x0000000700047211 */ /* 0x0c0fe400078f18ff */
[----:B------:R-:W-:Y:S02]  /*15a0*/  CS2R R172, SRZ ;  /* 0x0000000000ac7805 */ /* 0x000fe4000001ff00 */
[----:B------:R-:W-:Y:S01]  /*15b0*/  LEA.HI R7, R0, R7, RZ, 0x2 ;  /* 0x0000000700077211 */ /* 0x000fe200078f10ff */
[----:B------:R-:W-:Y:S01]  /*15c0*/  IMAD.IADD R6, R6, 0x1, -R9 ;  /* 0x0000000106067824 */ /* 0x000fe200078e0a09 */
[--C-:B------:R-:W-:Y:S02]  /*15d0*/  SHF.R.S32.HI R0, RZ, 0x3, R4.reuse ;  /* 0x00000003ff007819 */ /* 0x100fe40000011404 */
[----:B------:R-:W-:Y:S02]  /*15e0*/  CS2R R170, SRZ ;  /* 0x0000000000aa7805 */ /* 0x000fe4000001ff00 */
[----:B------:R-:W-:-:S02]  /*15f0*/  SHF.R.S32.HI R9, RZ, 0x1f, R4 ;  /* 0x0000001fff097819 */ /* 0x000fc40000011404 */
[----:B------:R-:W-:Y:S02]  /*1600*/  CS2R R168, SRZ ;  /* 0x0000000000a87805 */ /* 0x000fe4000001ff00 */
[----:B------:R-:W-:Y:S02]  /*1610*/  SHF.R.S32.HI R4, RZ, 0x2, R7 ;  /* 0x00000002ff047819 */ /* 0x000fe40000011407 */
[----:B------:R-:W-:Y:S02]  /*1620*/  CS2R R166, SRZ ;  /* 0x0000000000a67805 */ /* 0x000fe4000001ff00 */
[----:B------:R-:W-:Y:S02]  /*1630*/  LEA.HI R9, R9, R0, RZ, 0x4 ;  /* 0x0000000009097211 */ /* 0x000fe400078f20ff */
[----:B------:R-:W-:Y:S02]  /*1640*/  CS2R R164, SRZ ;  /* 0x0000000000a47805 */ /* 0x000fe4000001ff00 */
[----:B------:R-:W-:-:S02]  /*1650*/  LEA.HI R7, R7, R4, RZ, 0x1 ;  /* 0x0000000407077211 */ /* 0x000fc400078f08ff */
[----:B------:R-:W-:Y:S02]  /*1660*/  CS2R R162, SRZ ;  /* 0x0000000000a27805 */ /* 0x000fe4000001ff00 */
[----:B--2---:R-:W-:Y:S02]  /*1670*/  SHF.R.S32.HI R11, RZ, 0x5, R8 ;  /* 0x00000005ff0b7819 */ /* 0x004fe40000011408 */
[----:B------:R-:W-:Y:S02]  /*1680*/  CS2R R160, SRZ ;  /* 0x0000000000a07805 */ /* 0x000fe4000001ff00 */
[----:B------:R-:W-:Y:S02]  /*1690*/  LEA.HI R10, R12, R12, RZ, 0x1 ;  /* 0x0000000c0c0a7211 */ /* 0x000fe400078f08ff */
[----:B------:R-:W-:Y:S02]  /*16a0*/  CS2R R158, SRZ ;  /* 0x00000000009e7805 */ /* 0x000fe4000001ff00 */
[----:B------:R-:W-:Y:S01]  /*16b0*/  LOP3.LUT R7, R7, 0xfffffffe, RZ, 0xc0, !PT ;  /* 0xfffffffe07077812 */ /* 0x000fe200078ec0ff */
[----:B------:R-:W-:Y:S01]  /*16c0*/  IMAD R11, R11, 0x10, R6 ;  /* 0x000000100b0b7824 */ /* 0x000fe200078e0206 */
[----:B------:R-:W-:Y:S01]  /*16d0*/  LOP3.LUT R9, R9, 0x1ffffff0, RZ, 0xc0, !PT ;  /* 0x1ffffff009097812 */ /* 0x000fe200078ec0ff */
[C---:B------:R-:W-:Y:S01]  /*16e0*/  VIADD R6, R4.reuse, 0x8 ;  /* 0x0000000804067836 */ /* 0x040fe20000000000 */
[----:B------:R-:W-:Y:S01]  /*16f0*/  LEA.HI R5, R5, R16, RZ, 0x2 ;  /* 0x0000001005057211 */ /* 0x000fe200078f10ff */
[----:B------:R-:W-:Y:S01]  /*1700*/  IMAD.IADD R7, R4, 0x1, -R7 ;  /* 0x0000000104077824 */ /* 0x000fe200078e0a07 */
[----:B------:R-:W-:Y:S01]  /*1710*/  LOP3.LUT R10, R10, 0x3fffffe, RZ, 0xc0, !PT ;  /* 0x03fffffe0a0a7812 */ /* 0x000fe200078ec0ff */
[----:B------:R-:W-:Y:S01]  /*1720*/  IMAD.IADD R0, R0, 0x1, -R9 ;  /* 0x0000000100007824 */ /* 0x000fe200078e0a09 */
[----:B------:R-:W-:-:S02]  /*1730*/  LOP3.LUT R5, R5, 0xfffffffc, RZ, 0xc0, !PT ;  /* 0xfffffffc05057812 */ /* 0x000fc400078ec0ff */
[----:B------:R-:W-:Y:S02]  /*1740*/  CS2R R156, SRZ ;  /* 0x00000000009c7805 */ /* 0x000fe4000001ff00 */
[----:B------:R-:W-:Y:S01]  /*1750*/  LEA.HI R8, R6, R6, RZ, 0x1 ;  /* 0x0000000606087211 */ /* 0x000fe200078f08ff */
[----:B------:R-:W-:Y:S01]  /*1760*/  IMAD.IADD R10, R12, 0x1, -R10 ;  /* 0x000000010c0a7824 */ /* 0x000fe200078e0a0a */
[----:B------:R-:W-:Y:S01]  /*1770*/  CS2R R154, SRZ ;  /* 0x00000000009a7805 */ /* 0x000fe2000001ff00 */
[----:B------:R-:W-:Y:S01]  /*1780*/  IMAD R229, R0, 0x8, R7 ;  /* 0x0000000800e57824 */ /* 0x000fe200078e0207 */
[----:B------:R-:W-:Y:S01]  /*1790*/  LOP3.LUT R9, R8, 0xfffffffe, RZ, 0xc0, !PT ;  /* 0xfffffffe08097812 */ /* 0x000fe200078ec0ff */
[----:B------:R-:W1:Y:S01]  /*17a0*/  S2R R7, SR_CTAID.X ;  /* 0x0000000000077919 */ /* 0x000e620000002500 */
[----:B------:R-:W-:Y:S01]  /*17b0*/  IMAD.IADD R5, R16, 0x1, -R5 ;  /* 0x0000000110057824 */ /* 0x000fe200078e0a05 */
[----:B------:R-:W-:Y:S01]  /*17c0*/  CS2R R152, SRZ ;  /* 0x0000000000987805 */ /* 0x000fe2000001ff00 */
[----:B------:R-:W-:Y:S01]  /*17d0*/  IMAD R16, R10, 0x40, R11 ;  /* 0x000000400a107824 */ /* 0x000fe200078e020b */
[--C-:B------:R-:W-:Y:S01]  /*17e0*/  SHF.R.S32.HI R11, RZ, 0x1f, R8.reuse ;  /* 0x0000001fff0b7819 */ /* 0x100fe20000011408 */
[C---:B------:R-:W-:Y:S01]  /*17f0*/  VIADD R10, R4.reuse, 0x10 ;  /* 0x00000010040a7836 */ /* 0x040fe20000000000 */
[----:B------:R-:W-:Y:S01]  /*1800*/  CS2R R214, SRZ ;  /* 0x0000000000d67805 */ /* 0x000fe2000001ff00 */
[----:B------:R-:W-:Y:S01]  /*1810*/  VIADD R12, R4, 0x18 ;  /* 0x00000018040c7836 */ /* 0x000fe20000000000 */
[----:B------:R-:W-:Y:S01]  /*1820*/  SHF.R.S32.HI R4, RZ, 0x1, R8 ;  /* 0x00000001ff047819 */ /* 0x000fe20000011408 */
[----:B------:R-:W-:Y:S01]  /*1830*/  IMAD.IADD R9, R6, 0x1, -R9 ;  /* 0x0000000106097824 */ /* 0x000fe200078e0a09 */
[----:B------:R-:W-:Y:S01]  /*1840*/  LEA.HI R6, R10, R10, RZ, 0x1 ;  /* 0x0000000a0a067211 */ /* 0x000fe200078f08ff */
[----:B------:R-:W-:Y:S01]  /*1850*/  IMAD.MOV.U32 R0, RZ, RZ, RZ ;  /* 0x000000ffff007224 */ /* 0x000fe200078e00ff */
[----:B------:R-:W-:-:S02]  /*1860*/  LEA.HI R14, R12, R12, RZ, 0x1 ;  /* 0x0000000c0c0e7211 */ /* 0x000fc400078f08ff */
[----:B------:R-:W-:Y:S02]  /*1870*/  CS2R R212, SRZ ;  /* 0x0000000000d47805 */ /* 0x000fe4000001ff00 */
[----:B------:R-:W-:Y:S02]  /*1880*/  LOP3.LUT R13, R6, 0xfffffffe, RZ, 0xc0, !PT ;  /* 0xfffffffe060d7812 */ /* 0x000fe400078ec0ff */
[----:B------:R-:W-:Y:S02]  /*1890*/  CS2R R210, SRZ ;  /* 0x0000000000d27805 */ /* 0x000fe4000001ff00 */
[--C-:B------:R-:W-:Y:S02]  /*18a0*/  SHF.R.S32.HI R8, RZ, 0x1, R6.reuse ;  /* 0x00000001ff087819 */ /* 0x100fe40000011406 */
[----:B------:R-:W-:Y:S02]  /*18b0*/  CS2R R208, SRZ ;  /* 0x0000000000d07805 */ /* 0x000fe4000001ff00 */
[----:B------:R-:W-:Y:S01]  /*18c0*/  SHF.R.S32.HI R15, RZ, 0x1f, R6 ;  /* 0x0000001fff0f7819 */ /* 0x000fe20000011406 */
[----:B------:R-:W-:Y:S01]  /*18d0*/  IMAD.IADD R13, R10, 0x1, -R13 ;  /* 0x000000010a0d7824 */ /* 0x000fe200078e0a0d */
        /* <DEDUP_REMOVED lines=8> */
[----:B------:R-:W-:Y:S02]  /*1960*/  LEA.HI R15, R15, R8, RZ, 0x4 ;  /* 0x000000080f0f7211 */ /* 0x000fe400078f20ff */
[----:B------:R-:W-:Y:S02]  /*1970*/  CS2R R198, SRZ ;  /* 0x0000000000c67805 */ /* 0x000fe4000001ff00 */
[----:B------:R-:W-:Y:S02]  /*1980*/  LOP3.LUT R17, R14, 0xfffffffe, RZ, 0xc0, !PT ;  /* 0xfffffffe0e117812 */ /* 0x000fe400078ec0ff */
[----:B------:R-:W-:Y:S02]  /*1990*/  CS2R R196, SRZ ;  /* 0x0000000000c47805 */ /* 0x000fe4000001ff00 */
[----:B------:R-:W-:-:S02]  /*19a0*/  LOP3.LUT R19, R10, 0x1ffffff0, RZ, 0xc0, !PT ;  /* 0x1ffffff00a137812 */ /* 0x000fc400078ec0ff */
[----:B------:R-:W-:Y:S02]  /*19b0*/  CS2R R194, SRZ ;  /* 0x0000000000c27805 */ /* 0x000fe4000001ff00 */
[----:B------:R-:W-:Y:S01]  /*19c0*/  LOP3.LUT R11, R11, 0x1ffffff0, RZ, 0xc0, !PT ;  /* 0x1ffffff00b0b7812 */ /* 0x000fe200078ec0ff */
[----:B------:R-:W-:Y:S01]  /*19d0*/  IMAD.IADD R17, R12, 0x1, -R17 ;  /* 0x000000010c117824 */ /* 0x000fe200078e0a11 */
[----:B------:R-:W-:Y:S01]  /*19e0*/  LOP3.LUT R15, R15, 0x1ffffff0, RZ, 0xc0, !PT ;  /* 0x1ffffff00f0f7812 */ /* 0x000fe200078ec0ff */
[----:B------:R-:W-:Y:S01]  /*19f0*/  IMAD.IADD R6, R6, 0x1, -R19 ;  /* 0x0000000106067824 */ /* 0x000fe200078e0a13 */
[----:B------:R-:W-:Y:S01]  /*1a00*/  CS2R R192, SRZ ;  /* 0x0000000000c07805 */ /* 0x000fe2000001ff00 */
[----:B------:R-:W-:Y:S01]  /*1a10*/  IMAD.IADD R4, R4, 0x1, -R11 ;  /* 0x0000000104047824 */ /* 0x000fe200078e0a0b */
[----:B------:R-:W-:Y:S01]  /*1a20*/  CS2R R190, SRZ ;  /* 0x0000000000be7805 */ /* 0x000fe2000001ff00 */
[----:B------:R-:W-:Y:S01]  /*1a30*/  IMAD.IADD R226, R8, 0x1, -R15 ;  /* 0x0000000108e27824 */ /* 0x000fe200078e0a0f */
[----:B------:R-:W-:Y:S01]  /*1a40*/  CS2R R188, SRZ ;  /* 0x0000000000bc7805 */ /* 0x000fe2000001ff00 */
[----:B------:R-:W-:Y:S01]  /*1a50*/  IMAD R225, R6, 0x8, R17 ;  /* 0x0000000806e17824 */ /* 0x000fe200078e0211 */
[----:B------:R-:W-:Y:S01]  /*1a60*/  CS2R R186, SRZ ;  /* 0x0000000000ba7805 */ /* 0x000fe2000001ff00 */
[----:B------:R-:W-:Y:S01]  /*1a70*/  IMAD R227, R4, 0x8, R9 ;  /* 0x0000000804e37824 */ /* 0x000fe200078e0209 */
[----:B------:R-:W-:Y:S01]  /*1a80*/  CS2R R184, SRZ ;  /* 0x0000000000b87805 */ /* 0x000fe2000001ff00 */
[----:B-1----:R-:W-:Y:S01]  /*1a90*/  IMAD R6, R7, -0x80, -R16 ;  /* 0xffffff8007067824 */ /* 0x002fe200078e0a10 */
[----:B------:R-:W-:Y:S01]  /*1aa0*/  IADD3 R7, -R16, UR4, RZ ;  /* 0x0000000410077c10 */ /* 0x000fe2000fffe1ff */
[----:B------:R-:W-:-:S02]  /*1ab0*/  IMAD R226, R226, 0x8, R13 ;  /* 0x00000008e2e27824 */ /* 0x000fc400078e020d */
[----:B------:R-:W-:-:S07]  /*1ac0*/  IMAD.MOV.U32 R4, RZ, RZ, RZ ;  /* 0x000000ffff047224 */ /* 0x000fce00078e00ff */
.L_x_1392:
[----:B------:R-:W-:-:S06]  /*1ad0*/  ULOP3.LUT UR4, UR36, 0x1, URZ, 0xfc, !UPT ;  /* 0x0000000124047892 */ /* 0x000fcc000f8efc3f */
[----:B-1----:R-:W-:-:S05]  /*1ae0*/  IMAD.U32 R8, RZ, RZ, UR4 ;  /* 0x00000004ff087e24 */ /* 0x002fca000f8e00ff */
[----:B------:R-:W-:-:S13]  /*1af0*/  ISETP.NE.AND P6, PT, R8, 0x3, PT ;  /* 0x000000030800780c */ /* 0x000fda0003fc5270 */
[----:B------:R-:W-:Y:S05]  /*1b00*/  @!P6 BRA `(.L_x_1382) ;  /* 0x000000000004e947 */ /* 0x000fea0003800000 */
[----:B------:R-:W-:Y:S01]  /*1b10*/  BPT.TRAP 0x1 ;  /* 0x000000040000795c */ /* 0x000fe20000300000 */
.L_x_1382:
[----:B------:R-:W-:Y:S01]  /*1b20*/  IMAD R8, R0, 0x8, R222 ;  /* 0x0000000800087824 */ /* 0x000fe200078e02de */
[----:B------:R-:W-:-:S04]  /*1b30*/  SHF.L.U32 R21, R4, 0x1f, RZ ;  /* 0x0000001f04157819 */ /* 0x000fc800000006ff */
[----:B------:R1:W2:Y:S01]  /*1b40*/  SYNCS.PHASECHK.TRANS64.TRYWAIT P0, [R8+URZ+0x30c10], R21 ;  /* 0x030c1015080075a7 */ /* 0x0002a2000800017f */
[----:B------:R-:W-:Y:S05]  /*1b50*/  @!P6 BRA `(.L_x_1383) ;  /* 0x000000000004e947 */ /* 0x000fea0003800000 */
[----:B------:R-:W-:Y:S01]  /*1b60*/  BPT.TRAP 0x1 ;  /* 0x000000040000795c */ /* 0x000fe20000300000 */
.L_x_1383:
[----:B------:R-:W-:-:S05]  /*1b70*/  VIADD R9, R222, 0x10000 ;  /* 0x00010000de097836 */ /* 0x000fca0000000000 */
[----:B------:R-:W-:-:S04]  /*1b80*/  SHF.R.U32.HI R9, RZ, 0x4, R9 ;  /* 0x00000004ff097819 */ /* 0x000fc80000011609 */
[----:B------:R-:W-:Y:S01]  /*1b90*/  LOP3.LUT R9, R9, 0x3fff, RZ, 0xc0, !PT ;  /* 0x00003fff09097812 */ /* 0x000fe200078ec0ff */
[----:B--2---:R-:W-:Y:S06]  /*1ba0*/  @P0 BRA `(.L_x_1384) ;  /* 0x0000000000080947 */ /* 0x004fec0003800000 */
[----:B------:R-:W2:Y:S02]  /*1bb0*/  SYNCS.PHASECHK.TRANS64.TRYWAIT P0, [R8+URZ+0x30c10], R21 ;  /* 0x030c1015080075a7 */ /* 0x000ea4000800017f */
[----:B--2---:R-:W-:Y:S05]  /*1bc0*/  @!P0 BRA `(.L_x_1385) ;  /* 0x000000e800b88947 */ /* 0x004fea0003800000 */
.L_x_1384:
        /* <DEDUP_REMOVED lines=60> */
.L_x_1386:
[----:B------:R1:W1:Y:S01]  /*1f90*/  SYNCS.PHASECHK.TRANS64.TRYWAIT P0, [R8+URZ+0x30c30], R21 ;  /* 0x030c3015080075a7 */ /* 0x000262000800017f */
[----:B------:R-:W-:Y:S05]  /*1fa0*/  @!P6 BRA `(.L_x_1387) ;  /* 0x000000000004e947 */ /* 0x000fea0003800000 */
[----:B------:R-:W-:Y:S01]  /*1fb0*/  BPT.TRAP 0x1 ;  /* 0x000000040000795c */ /* 0x000fe20000300000 */
.L_x_1387:
[----:B------:R-:W-:-:S05]  /*1fc0*/  VIADD R13, R222, 0x18000 ;  /* 0x00018000de0d7836 */ /* 0x000fca0000000000 */
[----:B------:R-:W-:-:S04]  /*1fd0*/  SHF.R.U32.HI R13, RZ, 0x4, R13 ;  /* 0x00000004ff0d7819 */ /* 0x000fc8000001160d */
[----:B------:R-:W-:-:S04]  /*1fe0*/  LOP3.LUT R13, R13, 0x3fff, RZ, 0xc0, !PT ;  /* 0x00003fff0d0d7812 */ /* 0x000fc800078ec0ff */
[----:B------:R-:W-:Y:S01]  /*1ff0*/  LOP3.LUT R19, R13, 0x10000, RZ, 0xfc, !PT ;  /* 0x000100000d137812 */ /* 0x000fe200078efcff */
[----:B-1----:R-:W-:Y:S06]  /*2000*/  @P0 BRA `(.L_x_1388) ;  /* 0x0000000000080947 */ /* 0x002fec0003800000 */
[----:B------:R-:W1:Y:S02]  /*2010*/  SYNCS.PHASECHK.TRANS64.TRYWAIT P0, [R8+URZ+0x30c30], R21 ;  /* 0x030c3015080075a7 */ /* 0x000e64000800017f */
[----:B-1----:R-:W-:Y:S05]  /*2020*/  @!P0 BRA `(.L_x_1389) ;  /* 0x000000e400b48947 */ /* 0x002fea0003800000 */
.L_x_1388:
        /* <DEDUP_REMOVED lines=11> */
[C---:B------:R-:W-:Y:S01]  /*20e0*/  ISETP.GT.AND P2, PT, R6.reuse, RZ, PT ;  /* 0x000000ff0600720c */ /* 0x040fe20003f44270 */
[----:B------:R-:W-:Y:S01]  /*20f0*/  ULOP3.LUT UR9, UR9, 0x10000, URZ, 0xfc, !UPT ;  /* 0x0001000009097892 */ /* 0x000fe2000f8efc3f */
[----:B------:R-:W-:Y:S01]  /*2100*/  R2UR UR10, R13 ;  /* 0x000000000d0a72ca */ /* 0x000fe200000e0000 */
[----:B---3--:R-:W1:Y:S01]  /*2110*/  SHFL.IDX PT, R23, R20, R5, 0x1f ;  /* 0x00001f0514177589 */ /* 0x008e6200000e0000 */
[----:B------:R-:W-:Y:S01]  /*2120*/  ISETP.GT.AND P1, PT, R7, RZ, PT ;  /* 0x000000ff0700720c */ /* 0x000fe20003f24270 */
[----:B------:R-:W-:Y:S01]  /*2130*/  VIADD R220, R5, 0x8 ;  /* 0x0000000805dc7836 */ /* 0x000fe20000000000 */
[----:B------:R-:W-:Y:S01]  /*2140*/  ISETP.GT.AND P0, PT, R6, 0x8, PT ;  /* 0x000000080600780c */ /* 0x000fe20003f04270 */
[----:B------:R-:W-:Y:S01]  /*2150*/  ULDC UR11, c[0x0][0x744] ;  /* 0x0001d100000b7ab9 */ /* 0x000fe20000000800 */
        /* <DEDUP_REMOVED lines=18> */
[----:B------:R-:W-:-:S02]  /*2280*/  SEL R19, R217, 0x80, P1 ;  /* 0x00000080d9137807 */ /* 0x000fc40000800000 */
[----:B------:R-:W-:Y:S02]  /*2290*/  ISETP.GE.AND P1, PT, R21, RZ, PT ;  /* 0x000000ff1500720c */ /* 0x000fe40003f26270 */
[----:B------:R-:W-:Y:S02]  /*22a0*/  SEL R13, R13, 0x80, !P0 ;  /* 0x000000800d0d7807 */ /* 0x000fe40004000000 */
[----:B------:R-:W-:Y:S02]  /*22b0*/  ISETP.GT.OR P1, PT, R19, RZ, !P1 ;  /* 0x000000ff1300720c */ /* 0x000fe40004f24670 */
[----:B------:R-:W-:Y:S02]  /*22c0*/  ISETP.GE.AND P2, PT, R21, 0x1, PT ;  /* 0x000000011500780c */ /* 0x000fe40003f46270 */
[----:B------:R-:W-:Y:S02]  /*22d0*/  SEL R18, R216, 0x80, P3 ;  /* 0x00000080d8127807 */ /* 0x000fe40001800000 */
[----:B------:R-:W-:-:S02]  /*22e0*/  ISETP.GE.AND P0, PT, R13, 0x1, PT ;  /* 0x000000010d00780c */ /* 0x000fc40003f06270 */
[----:B------:R-:W-:Y:S02]  /*22f0*/  ISETP.GE.AND P3, PT, R13, RZ, PT ;  /* 0x000000ff0d00720c */ /* 0x000fe40003f66270 */
[----:B------:R-:W-:Y:S02]  /*2300*/  FSEL R216, R88, -INF , !P1 ;  /* 0xff80000058d87808 */ /* 0x000fe40004800000 */
[----:B------:R-:W-:Y:S02]  /*2310*/  ISETP.GE.AND P1, PT, R21, 0x8, PT ;  /* 0x000000081500780c */ /* 0x000fe40003f26270 */
[----:B------:R-:W-:Y:S01]  /*2320*/  ISETP.GT.OR P2, PT, R19, 0x1, !P2 ;  /* 0x000000011300780c */ /* 0x000fe20005744670 */
[----:B-1----:R-:W-:Y:S01]  /*2330*/  FFMA.FTZ R216, R216, UR11, -R23 ;  /* 0x0000000bd8d87c23 */ /* 0x002fe20008010817 */
[C---:B------:R-:W-:Y:S02]  /*2340*/  ISETP.GT.OR P0, PT, R18.reuse, 0x1, !P0 ;  /* 0x000000011200780c */ /* 0x040fe40004704670 */
[----:B------:R-:W-:-:S02]  /*2350*/  ISETP.GT.OR P3, PT, R18, RZ, !P3 ;  /* 0x000000ff1200720c */ /* 0x000fc40005f64670 */
[----:B------:R-:W-:Y:S01]  /*2360*/  ISETP.GT.OR P1, PT, R19, 0x8, !P1 ;  /* 0x000000081300780c */ /* 0x000fe20004f24670 */
[----:B------:R-:W1:Y:S01]  /*2370*/  MUFU.EX2 R216, R216 ;  /* 0x000000d800d87308 */ /* 0x000e620000000800 */
[----:B------:R-:W-:Y:S02]  /*2380*/  FSEL R89, R89, -INF , !P2 ;  /* 0xff80000059597808 */ /* 0x000fe40005000000 */
[----:B------:R-:W-:Y:S02]  /*2390*/  FSEL R91, R91, -INF , !P0 ;  /* 0xff8000005b5b7808 */ /* 0x000fe40004000000 */
[----:B------:R-:W-:Y:S01]  /*23a0*/  FSEL R88, R90, -INF , !P3 ;  /* 0xff8000005a587808 */ /* 0x000fe20005800000 */
[--C-:B--2---:R-:W-:Y:S01]  /*23b0*/  FFMA.FTZ R218, R89, UR11, -R22.reuse ;  /* 0x0000000b59da7c23 */ /* 0x104fe20008010816 */
[----:B------:R-:W-:Y:S01]  /*23c0*/  FSEL R90, R92, -INF , !P1 ;  /* 0xff8000005c5a7808 */ /* 0x000fe20004800000 */
[----:B------:R-:W-:Y:S01]  /*23d0*/  FFMA.FTZ R89, R91, UR11, -R22 ;  /* 0x0000000b5b597c23 */ /* 0x000fe20008010816 */
[----:B------:R-:W-:Y:S01]  /*23e0*/  ISETP.GE.AND P1, PT, R13, 0x10, PT ;  /* 0x000000100d00780c */ /* 0x000fe20003f26270 */
[----:B------:R-:W2:Y:S01]  /*23f0*/  SHFL.IDX PT, R91, R20, R220, 0x1f ;  /* 0x00001fdc145b7589 */ /* 0x000ea200000e0000 */
[----:B------:R-:W-:Y:S01]  /*2400*/  ISETP.GE.AND P4, PT, R21, 0x18, PT ;  /* 0x000000181500780c */ /* 0x000fe20003f86270 */
[----:B------:R-:W-:Y:S01]  /*2410*/  FFMA.FTZ R88, R88, UR11, -R23 ;  /* 0x0000000b58587c23 */ /* 0x000fe20008010817 */
[----:B------:R-:W-:Y:S01]  /*2420*/  ISETP.GT.OR P1, PT, R18, 0x10, !P1 ;  /* 0x000000101200780c */ /* 0x000fe20004f24670 */
[----:B------:R-:W-:Y:S01]  /*2430*/  VIADD R23, R5, 0x10 ;  /* 0x0000001005177836 */ /* 0x000fe20000000000 */
[----:B------:R-:W-:Y:S01]  /*2440*/  ISETP.GT.OR P4, PT, R19, 0x18, !P4 ;  /* 0x000000181300780c */ /* 0x000fe20006784670 */
[----:B------:R-:W-:Y:S01]  /*2450*/  VIADD R22, R5, 0xc ;  /* 0x0000000c05167836 */ /* 0x000fe20000000000 */
[----:B------:R-:W-:Y:S01]  /*2460*/  FSEL R98, R98, -INF , !P1 ;  /* 0xff80000062627808 */ /* 0x000fe20004800000 */
[----:B------:R-:W-:Y:S01]  /*2470*/  MUFU.EX2 R88, R88 ;  /* 0x0000005800587308 */ /* 0x000fe20000000800 */
[----:B------:R-:W-:Y:S01]  /*2480*/  ISETP.GE.AND P1, PT, R21, 0x11, PT ;  /* 0x000000111500780c */ /* 0x000fe20003f26270 */
[----:B------:R-:W3:Y:S01]  /*2490*/  SHFL.IDX PT, R217, R20, R23, 0x1f ;  /* 0x00001f1714d97589 */ /* 0x000ee200000e0000 */
[----:B------:R-:W-:-:S02]  /*24a0*/  FSEL R100, R100, -INF , !P4 ;  /* 0xff80000064647808 */ /* 0x000fc40006000000 */
[----:B------:R-:W-:Y:S01]  /*24b0*/  ISETP.GE.AND P4, PT, R21, 0x30, PT ;  /* 0x000000301500780c */ /* 0x000fe20003f86270 */
[----:B------:R-:W5:Y:S01]  /*24c0*/  SHFL.IDX PT, R219, R20, R22, 0x1f ;  /* 0x00001f1614db7589 */ /* 0x000f6200000e0000 */
[----:B------:R-:W-:Y:S01]  /*24d0*/  ISETP.GE.AND P0, PT, R13, 0x9, PT ;  /* 0x000000090d00780c */ /* 0x000fe20003f06270 */
[----:B------:R-:W-:Y:S01]  /*24e0*/  MUFU.EX2 R89, R89 ;  /* 0x0000005900597308 */ /* 0x000fe20000000800 */
[----:B------:R-:W-:Y:S02]  /*24f0*/  ISETP.GT.OR P1, PT, R19, 0x11, !P1 ;  /* 0x000000111300780c */ /* 0x000fe40004f24670 */
[----:B------:R-:W-:Y:S02]  /*2500*/  ISETP.GE.AND P3, PT, R13, 0x8, PT ;  /* 0x000000080d00780c */ /* 0x000fe40003f66270 */
[----:B------:R-:W-:Y:S02]  /*2510*/  ISETP.GT.OR P4, PT, R19, 0x30, !P4 ;  /* 0x000000301300780c */ /* 0x000fe40006784670 */
[----:B------:R-:W-:Y:S01]  /*2520*/  ISETP.GT.OR P0, PT, R18, 0x9, !P0 ;  /* 0x000000091200780c */ /* 0x000fe20004704670 */
[----:B--2---:R-:W-:Y:S01]  /*2530*/  FFMA.FTZ R90, R90, UR11, -R91 ;  /* 0x0000000b5a5a7c23 */ /* 0x004fe2000801085b */
[----:B------:R-:W-:-:S02]  /*2540*/  FSEL R97, R97, -INF , !P1 ;  /* 0xff80000061617808 */ /* 0x000fc40004800000 */
[C---:B------:R-:W-:Y:S02]  /*2550*/  ISETP.GE.AND P1, PT, R21.reuse, 0x29, PT ;  /* 0x000000291500780c */ /* 0x040fe40003f26270 */
[----:B------:R-:W-:Y:S02]  /*2560*/  ISETP.GT.OR P3, PT, R18, 0x8, !P3 ;  /* 0x000000081200780c */ /* 0x000fe40005f64670 */
[C---:B------:R-:W-:Y:S02]  /*2570*/  ISETP.GE.AND P2, PT, R21.reuse, 0x9, PT ;  /* 0x000000091500780c */ /* 0x040fe40003f46270 */
[----:B------:R-:W-:Y:S01]  /*2580*/  ISETP.GE.AND P5, PT, R21, 0x19, PT ;  /* 0x000000191500780c */ /* 0x000fe20003fa6270 */
[----:B------:R-:W-:Y:S02]  /*2590*/  WARPGROUP.DEPBAR.LE gsb0, 0x0 ;  /* 0x00008000000079c5 */ /* 0x000fe40000010000 */
[----:B------:R-:W-:Y:S01]  /*25a0*/  WARPGROUP.ARRIVE ;  /* 0x00000000000079c5 */ /* 0x000fe20000000000 */
[----:B------:R-:W-:Y:S01]  /*25b0*/  FSEL R112, R112, -INF , !P4 ;  /* 0xff80000070707808 */ /* 0x000fe20006000000 */
[----:B----4-:R-:W-:Y:S01]  /*25c0*/  SHFL.IDX PT, R230, R17, R22, 0x1f ;  /* 0x00001f1611e67589 */ /* 0x010fe200000e0000 */
[----:B------:R-:W-:Y:S01]  /*25d0*/  FSEL R224, R95, -INF , !P0 ;  /* 0xff8000005fe07808 */ /* 0x000fe20004000000 */
[----:B---3--:R-:W-:Y:S01]  /*25e0*/  FFMA.FTZ R95, R98, UR11, -R217 ;  /* 0x0000000b625f7c23 */ /* 0x008fe200080108d9 */
[C---:B------:R-:W-:Y:S01]  /*25f0*/  ISETP.GE.AND P4, PT, R21.reuse, 0x48, PT ;  /* 0x000000481500780c */ /* 0x040fe20003f86270 */
[----:B------:R-:W-:Y:S01]  /*2600*/  HGMMA.64x128x16.F32 R24, gdesc[UR4], R24, gsb0 ;  /* 0x01e00000041879f0 */ /* 0x000fe20008000818 */
[----:B------:R-:W-:Y:S01]  /*2610*/  UIADD3 UR6, UR8, 0x4, URZ ;  /* 0x0000000408067890 */ /* 0x000fe2000fffe03f */
[----:B------:R-:W-:Y:S01]  /*2620*/  ISETP.GE.AND P0, PT, R21, 0x10, PT ;  /* 0x000000101500780c */ /* 0x000fe20003f06270 */
[----:B------:R-:W-:Y:S01]  /*2630*/  UIADD3 UR4, UR9, 0x4, URZ ;  /* 0x0000000409047890 */ /* 0x000fe2000fffe03f */
[C---:B------:R-:W-:Y:S01]  /*2640*/  ISETP.GT.OR P1, PT, R19.reuse, 0x29, !P1 ;  /* 0x000000291300780c */ /* 0x040fe20004f24670 */
[----:B------:R-:W-:Y:S01]  /*2650*/  UMOV UR7, 0x40000040 ;  /* 0x4000004000077882 */ /* 0x000fe20000000000 */
[----:B------:R-:W-:Y:S01]  /*2660*/  UMOV UR5, 0x40000040 ;  /* 0x4000004000057882 */ /* 0x000fe20000000000 */
[----:B------:R-:W-:Y:S01]  /*2670*/  FSEL R94, R94, -INF , !P3 ;  /* 0xff8000005e5e7808 */ /* 0x000fe20005800000 */
[----:B------:R-:W-:Y:S01]  /*2680*/  MUFU.EX2 R90, R90 ;  /* 0x0000005a005a7308 */ /* 0x000fe20000000800 */
[----:B------:R-:W-:-:S02]  /*2690*/  ISETP.GT.OR P4, PT, R19, 0x48, !P4 ;  /* 0x000000481300780c */ /* 0x000fc40006784670 */
[----:B------:R-:W-:Y:S01]  /*26a0*/  ISETP.GT.OR P0, PT, R19, 0x10, !P0 ;  /* 0x000000101300780c */ /* 0x000fe20004704670 */
[----:B------:R-:W-:Y:S01]  /*26b0*/  FFMA.FTZ R91, R94, UR11, -R91 ;  /* 0x0000000b5e5b7c23 */ /* 0x000fe2000801085b */
[----:B------:R-:W-:Y:S02]  /*26c0*/  FSEL R109, R109, -INF , !P1 ;  /* 0xff8000006d6d7808 */ /* 0x000fe40004800000 */
[C---:B------:R-:W-:Y:S01]  /*26d0*/  ISETP.GE.AND P1, PT, R21.reuse, 0x41, PT ;  /* 0x000000411500780c */ /* 0x040fe20003f26270 */
[----:B------:R-:W-:Y:S01]  /*26e0*/  MUFU.EX2 R95, R95 ;  /* 0x0000005f005f7308 */ /* 0x000fe20000000800 */
[----:B------:R-:W-:Y:S02]  /*26f0*/  FSEL R124, R124, -INF , !P4 ;  /* 0xff8000007c7c7808 */ /* 0x000fe40006000000 */
[----:B------:R-:W-:Y:S02]  /*2700*/  FSEL R94, R96, -INF , !P0 ;  /* 0xff800000605e7808 */ /* 0x000fe40004000000 */
[----:B------:R-:W-:-:S02]  /*2710*/  ISETP.GE.AND P4, PT, R21, 0x60, PT ;  /* 0x000000601500780c */ /* 0x000fc40003f86270 */
[C---:B------:R-:W-:Y:S01]  /*2720*/  ISETP.GT.OR P1, PT, R19.reuse, 0x41, !P1 ;  /* 0x000000411300780c */ /* 0x040fe20004f24670 */
[----:B------:R-:W-:Y:S01]  /*2730*/  FFMA.FTZ R94, R94, UR11, -R217 ;  /* 0x0000000b5e5e7c23 */ /* 0x000fe200080108d9 */
[----:B------:R-:W-:Y:S01]  /*2740*/  ISETP.GT.OR P4, PT, R19, 0x60, !P4 ;  /* 0x000000601300780c */ /* 0x000fe20006784670 */
[----:B------:R-:W-:Y:S01]  /*2750*/  MUFU.EX2 R91, R91 ;  /* 0x0000005b005b7308 */ /* 0x000fe20000000800 */
[----:B------:R-:W-:Y:S02]  /*2760*/  FSEL R217, R121, -INF , !P1 ;  /* 0xff80000079d97808 */ /* 0x000fe40004800000 */
[----:B------:R-:W-:Y:S02]  /*2770*/  FSEL R136, R136, -INF , !P4 ;  /* 0xff80000088887808 */ /* 0x000fe40006000000 */
[----:B------:R-:W-:Y:S02]  /*2780*/  ISETP.GE.AND P4, PT, R13, 0x18, PT ;  /* 0x000000180d00780c */ /* 0x000fe40003f86270 */
[----:B------:R-:W-:Y:S01]  /*2790*/  ISETP.GE.AND P1, PT, R21, 0x59, PT ;  /* 0x000000591500780c */ /* 0x000fe20003f26270 */
[----:B------:R2:W3:Y:S01]  /*27a0*/  MUFU.EX2 R121, R218 ;  /* 0x000000da00797308 */ /* 0x0004e20000000800 */
[----:B------:R-:W-:-:S02]  /*27b0*/  ISETP.GT.OR P4, PT, R18, 0x18, !P4 ;  /* 0x000000181200780c */ /* 0x000fc40006784670 */
[----:B------:R-:W-:Y:S02]  /*27c0*/  ISETP.GT.OR P1, PT, R19, 0x59, !P1 ;  /* 0x000000591300780c */ /* 0x000fe40004f24670 */
[----:B------:R-:W-:Y:S02]  /*27d0*/  FSEL R96, R102, -INF , !P4 ;  /* 0xff80000066607808 */ /* 0x000fe40006000000 */
[----:B------:R-:W-:Y:S01]  /*27e0*/  ISETP.GE.AND P4, PT, R13, 0x21, PT ;  /* 0x000000210d00780c */ /* 0x000fe20003f86270 */
[----:B------:R-:W-:Y:S01]  /*27f0*/  MUFU.EX2 R94, R94 ;  /* 0x0000005e005e7308 */ /* 0x000fe20000000800 */
[----:B--2---:R-:W-:Y:S01]  /*2800*/  VIADD R218, R5, 0x14 ;  /* 0x0000001405da7836 */ /* 0x004fe20000000000 */
[C---:B------:R-:W-:Y:S02]  /*2810*/  ISETP.GT.OR P2, PT, R19.reuse, 0x9, !P2 ;  /* 0x000000091300780c */ /* 0x040fe40005744670 */
[----:B------:R-:W-:Y:S02]  /*2820*/  ISETP.GT.OR P5, PT, R19, 0x19, !P5 ;  /* 0x000000191300780c */ /* 0x000fe40006fa4670 */
[----:B------:R-:W2:Y:S01]  /*2830*/  SHFL.IDX PT, R98, R20, R218, 0x1f ;  /* 0x00001fda14627589 */ /* 0x000ea200000e0000 */
[----:B------:R-:W-:-:S02]  /*2840*/  ISETP.GT.OR P4, PT, R18, 0x21, !P4 ;  /* 0x000000211200780c */ /* 0x000fc40006784670 */
[----:B------:R-:W-:Y:S02]  /*2850*/  FSEL R133, R133, -INF , !P1 ;  /* 0xff80000085857808 */ /* 0x000fe40004800000 */
[----:B------:R-:W-:Y:S01]  /*2860*/  FSEL R92, R93, -INF , !P2 ;  /* 0xff8000005d5c7808 */ /* 0x000fe20005000000 */
[--C-:B-----5:R-:W-:Y:S01]  /*2870*/  FFMA.FTZ R93, R224, UR11, -R219.reuse ;  /* 0x0000000be05d7c23 */ /* 0x120fe200080108db */
[----:B------:R-:W-:Y:S02]  /*2880*/  ISETP.GE.AND P1, PT, R13, 0x11, PT ;  /* 0x000000110d00780c */ /* 0x000fe40003f26270 */
[----:B------:R-:W-:Y:S01]  /*2890*/  FSEL R101, R101, -INF , !P5 ;  /* 0xff80000065657808 */ /* 0x000fe20006800000 */
[----:B------:R-:W-:Y:S01]  /*28a0*/  FFMA.FTZ R92, R92, UR11, -R219 ;  /* 0x0000000b5c5c7c23 */ /* 0x000fe200080108db */
[----:B------:R-:W-:Y:S01]  /*28b0*/  ISETP.GE.AND P5, PT, R21, 0x31, PT ;  /* 0x000000311500780c */ /* 0x000fe20003fa6270 */
[----:B------:R-:W-:Y:S01]  /*28c0*/  VIADD R219, R5, 0x18 ;  /* 0x0000001805db7836 */ /* 0x000fe20000000000 */
[----:B------:R-:W-:Y:S01]  /*28d0*/  FSEL R224, R107, -INF , !P4 ;  /* 0xff8000006be07808 */ /* 0x000fe20006000000 */
[----:B------:R-:W4:Y:S01]  /*28e0*/  MUFU.EX2 R93, R93 ;  /* 0x0000005d005d7308 */ /* 0x000f220000000800 */
[----:B------:R-:W-:-:S02]  /*28f0*/  ISETP.GE.AND P4, PT, R13, 0x30, PT ;  /* 0x000000300d00780c */ /* 0x000fc40003f86270 */
[C---:B------:R-:W-:Y:S01]  /*2900*/  ISETP.GT.OR P1, PT, R18.reuse, 0x11, !P1 ;  /* 0x000000111200780c */ /* 0x040fe20004f24670 */
[----:B------:R-:W5:Y:S01]  /*2910*/  SHFL.IDX PT, R228, R20, R219, 0x1f ;  /* 0x00001fdb14e47589 */ /* 0x000f6200000e0000 */
[----:B------:R-:W-:Y:S02]  /*2920*/  ISETP.GT.OR P5, PT, R19, 0x31, !P5 ;  /* 0x000000311300780c */ /* 0x000fe40006fa4670 */
[----:B------:R-:W-:Y:S01]  /*2930*/  ISETP.GT.OR P4, PT, R18, 0x30, !P4 ;  /* 0x000000301200780c */ /* 0x000fe20006784670 */
[----:B------:R-:W-:Y:S01]  /*2940*/  MUFU.EX2 R92, R92 ;  /* 0x0000005c005c7308 */ /* 0x000fe20000000800 */
[----:B------:R-:W-:Y:S02]  /*2950*/  FSEL R99, R99, -INF , !P1 ;  /* 0xff80000063637808 */ /* 0x000fe40004800000 */
[----:B------:R-:W-:Y:S02]  /*2960*/  FSEL R113, R113, -INF , !P5 ;  /* 0xff80000071717808 */ /* 0x000fe40006800000 */
[----:B------:R-:W-:Y:S01]  /*2970*/  ISETP.GE.AND P5, PT, R21, 0x49, PT ;  /* 0x000000491500780c */ /* 0x000fe20003fa6270 */
[----:B--2---:R-:W-:Y:S01]  /*2980*/  FFMA.FTZ R235, R99, UR11, -R98 ;  /* 0x0000000b63eb7c23 */ /* 0x004fe20008010862 */
[----:B------:R-:W-:Y:S01]  /*2990*/  FSEL R102, R114, -INF , !P4 ;  /* 0xff80000072667808 */ /* 0x000fe20006000000 */
[----:B------:R-:W-:Y:S01]  /*29a0*/  VIADD R114, R5, 0x1c ;  /* 0x0000001c05727836 */ /* 0x000fe20000000000 */
[----:B------:R-:W-:-:S02]  /*29b0*/  ISETP.GT.OR P5, PT, R19, 0x49, !P5 ;  /* 0x000000491300780c */ /* 0x000fc40006fa4670 */
[----:B------:R-:W-:Y:S02]  /*29c0*/  ISETP.GE.AND P2, PT, R21, 0x20, PT ;  /* 0x000000201500780c */ /* 0x000fe40003f46270 */
[----:B------:R2:W1:Y:S01]  /*29d0*/  SHFL.IDX PT, R232, R20, R114, 0x1f ;  /* 0x00001f7214e87589 */ /* 0x00046200000e0000 */
[----:B------:R-:W-:Y:S02]  /*29e0*/  FSEL R125, R125, -INF , !P5 ;  /* 0xff8000007d7d7808 */ /* 0x000fe40006800000 */
[C---:B------:R-:W-:Y:S02]  /*29f0*/  ISETP.GE.AND P3, PT, R21.reuse, 0x21, PT ;  /* 0x000000211500780c */ /* 0x040fe40003f66270 */
[C---:B------:R-:W-:Y:S02]  /*2a00*/  ISETP.GE.AND P0, PT, R21.reuse, 0x28, PT ;  /* 0x000000281500780c */ /* 0x040fe40003f06270 */
[----:B------:R-:W-:Y:S01]  /*2a10*/  ISETP.GE.AND P5, PT, R21, 0x61, PT ;  /* 0x000000611500780c */ /* 0x000fe20003fa6270 */
[----:B-----5:R-:W-:Y:S01]  /*2a20*/  FFMA.FTZ R96, R96, UR11, -R228 ;  /* 0x0000000b60607c23 */ /* 0x020fe200080108e4 */
[C---:B------:R-:W-:Y:S01]  /*2a30*/  ISETP.GT.OR P2, PT, R19.reuse, 0x20, !P2 ;  /* 0x000000201300780c */ /* 0x040fe20005744670 */
[----:B--2---:R2:W-:Y:S01]  /*2a40*/  MUFU.EX2 R20, R235 ;  /* 0x000000eb00147308 */ /* 0x0045e20000000800 */
[----:B------:R-:W-:-:S02]  /*2a50*/  ISETP.GT.OR P3, PT, R19, 0x21, !P3 ;  /* 0x000000211300780c */ /* 0x000fc40005f64670 */
[C---:B------:R-:W-:Y:S02]  /*2a60*/  ISETP.GT.OR P0, PT, R19.reuse, 0x28, !P0 ;  /* 0x000000281300780c */ /* 0x040fe40004704670 */
[----:B------:R-:W-:Y:S02]  /*2a70*/  ISETP.GT.OR P5, PT, R19, 0x61, !P5 ;  /* 0x000000611300780c */ /* 0x000fe40006fa4670 */
[----:B------:R-:W-:Y:S01]  /*2a80*/  FSEL R104, R104, -INF , !P2 ;  /* 0xff80000068687808 */ /* 0x000fe20005000000 */
[----:B--2---:R-:W2:Y:S01]  /*2a90*/  LDL R235, [R1+0x1c] ;  /* 0x00001c0001eb7983 */ /* 0x004ea20000100800 */
        /* <DEDUP_REMOVED lines=15> */
[----:B------:R-:W-:Y:S01]  /*2b90*/  FSEL R120, R120, -INF , !P0 ;  /* 0xff80000078787808 */ /* 0x000fe20004000000 */
[----:B------:R-:W-:Y:S02]  /*2ba0*/  WARPGROUP.DEPBAR.LE gsb0, 0x0 ;  /* 0x00008000000079c5 */ /* 0x000fe40000010000 */
[----:B------:R-:W-:Y:S01]  /*2bb0*/  WARPGROUP.ARRIVE ;  /* 0x00000000000079c5 */ /* 0x000fe20000000000 */
[----:B------:R-:W-:Y:S02]  /*2bc0*/  FSEL R103, R103, -INF , !P5 ;  /* 0xff80000067677808 */ /* 0x000fe40006800000 */
[----:B------:R-:W-:Y:S02]  /*2bd0*/  FSEL R106, R106, -INF , !P1 ;  /* 0xff8000006a6a7808 */ /* 0x000fe40004800000 */
[C---:B------:R-:W-:Y:S01]  /*2be0*/  ISETP.GE.AND P2, PT, R21.reuse, 0x50, PT ;  /* 0x000000501500780c */ /* 0x040fe20003f46270 */
[----:B------:R-:W-:Y:S01]  /*2bf0*/  HGMMA.64x128x16.F32 R24, gdesc[UR4], R24, gsb0 ;  /* 0x01e00000041879f0 */ /* 0x000fe20008000818 */
[----:B------:R-:W-:-:S02]  /*2c00*/  ISETP.GE.AND P3, PT, R21, 0x51, PT ;  /* 0x000000511500780c */ /* 0x000fc40003f66270 */
[----:B------:R-:W-:Y:S02]  /*2c10*/  ISETP.GE.AND P0, PT, R21, 0x58, PT ;  /* 0x000000581500780c */ /* 0x000fe40003f06270 */
[C---:B------:R-:W-:Y:S02]  /*2c20*/  ISETP.GE.AND P5, PT, R13.reuse, 0x28, PT ;  /* 0x000000280d00780c */ /* 0x040fe40003fa6270 */
[----:B------:R-:W-:Y:S01]  /*2c30*/  ISETP.GE.AND P1, PT, R13, 0x29, PT ;  /* 0x000000290d00780c */ /* 0x000fe20003f26270 */
[----:B------:R-:W-:Y:S01]  /*2c40*/  UIADD3 UR6, UR8, 0x6, URZ ;  /* 0x0000000608067890 */ /* 0x000fe2000fffe03f */
[C---:B------:R-:W-:Y:S01]  /*2c50*/  ISETP.GT.OR P2, PT, R19.reuse, 0x50, !P2 ;  /* 0x000000501300780c */ /* 0x040fe20005744670 */
[----:B------:R-:W-:Y:S01]  /*2c60*/  UIADD3 UR4, UR9, 0x6, URZ ;  /* 0x0000000609047890 */ /* 0x000fe2000fffe03f */
[C---:B------:R-:W-:Y:S02]  /*2c70*/  ISETP.GT.OR P3, PT, R19.reuse, 0x51, !P3 ;  /* 0x000000511300780c */ /* 0x040fe40005f64670 */
[----:B------:R-:W-:-:S02]  /*2c80*/  ISETP.GT.OR P0, PT, R19, 0x58, !P0 ;  /* 0x000000581300780c */ /* 0x000fc40004704670 */
[C---:B------:R-:W-:Y:S02]  /*2c90*/  ISETP.GT.OR P5, PT, R18.reuse, 0x28, !P5 ;  /* 0x000000281200780c */ /* 0x040fe40006fa4670 */
[----:B------:R-:W-:Y:S02]  /*2ca0*/  ISETP.GT.OR P1, PT, R18, 0x29, !P1 ;  /* 0x000000291200780c */ /* 0x000fe40004f24670 */
[----:B------:R-:W-:Y:S02]  /*2cb0*/  FSEL R128, R128, -INF , !P2 ;  /* 0xff80000080807808 */ /* 0x000fe40005000000 */
[----:B------:R-:W-:Y:S02]  /*2cc0*/  FSEL R129, R129, -INF , !P3 ;  /* 0xff80000081817808 */ /* 0x000fe40005800000 */
[----:B------:R-:W-:Y:S02]  /*2cd0*/  FSEL R132, R132, -INF , !P0 ;  /* 0xff80000084847808 */ /* 0x000fe40004000000 */
[----:B------:R-:W-:-:S02]  /*2ce0*/  FSEL R110, R110, -INF , !P5 ;  /* 0xff8000006e6e7808 */ /* 0x000fc40006800000 */
[----:B------:R-:W-:Y:S01]  /*2cf0*/  FSEL R107, R111, -INF , !P1 ;  /* 0xff8000006f6b7808 */ /* 0x000fe20004800000 */
[----:B------:R-:W-:Y:S01]  /*2d00*/  UMOV UR7, 0x40000040 ;  /* 0x4000004000077882 */ /* 0x000fe20000000000 */
[C---:B------:R-:W-:Y:S01]  /*2d10*/  ISETP.GE.AND P2, PT, R21.reuse, 0x68, PT ;  /* 0x000000681500780c */ /* 0x040fe20003f46270 */
[----:B------:R-:W-:Y:S01]  /*2d20*/  UMOV UR5, 0x40000040 ;  /* 0x4000004000057882 */ /* 0x000fe20000000000 */
[C---:B------:R-:W-:Y:S02]  /*2d30*/  ISETP.GE.AND P3, PT, R21.reuse, 0x69, PT ;  /* 0x000000691500780c */ /* 0x040fe40003f66270 */
[C---:B------:R-:W-:Y:S02]  /*2d40*/  ISETP.GE.AND P0, PT, R21.reuse, 0x70, PT ;  /* 0x000000701500780c */ /* 0x040fe40003f06270 */
[C---:B------:R-:W-:Y:S02]  /*2d50*/  ISETP.GE.AND P5, PT, R21.reuse, 0x71, PT ;  /* 0x000000711500780c */ /* 0x040fe40003fa6270 */
[----:B------:R-:W-:-:S02]  /*2d60*/  ISETP.GE.AND P1, PT, R21, 0x78, PT ;  /* 0x000000781500780c */ /* 0x000fc40003f26270 */
[----:B------:R-:W-:Y:S01]  /*2d70*/  ISETP.GE.AND P4, PT, R21, 0x79, PT ;  /* 0x000000791500780c */ /* 0x000fe20003f86270 */
[----:B------:R-:W-:Y:S01]  /*2d80*/  FFMA.FTZ R21, R97, UR11, -R98 ;  /* 0x0000000b61157c23 */ /* 0x000fe20008010862 */
[----:B------:R-:W-:Y:S01]  /*2d90*/  SHFL.IDX PT, R99, R17, R221, 0x1f ;  /* 0x00001fdd11637589 */ /* 0x000fe200000e0000 */
[----:B------:R-:W-:-:S03]  /*2da0*/  FFMA.FTZ R97, R100, UR11, -R228 ;  /* 0x0000000b64617c23 */ /* 0x000fc600080108e4 */
[----:B------:R-:W5:Y:S01]  /*2db0*/  SHFL.IDX PT, R98, R17, R5, 0x1f ;  /* 0x00001f0511627589 */ /* 0x000f6200000e0000 */
[----:B------:R-:W-:Y:S01]  /*2dc0*/  ISETP.GT.OR P0, PT, R19, 0x70, !P0 ;  /* 0x000000701300780c */ /* 0x000fe20004704670 */
[----:B------:R-:W4:Y:S02]  /*2dd0*/  MUFU.EX2 R21, R21 ;  /* 0x0000001500157308 */ /* 0x000f240000000800 */
[----:B------:R-:W3:Y:S04]  /*2de0*/  SHFL.IDX PT, R100, R17, R220, 0x1f ;  /* 0x00001fdc11647589 */ /* 0x000ee800000e0000 */
[----:B------:R-:W4:Y:S01]  /*2df0*/  SHFL.IDX PT, R111, R17, R23, 0x1f ;  /* 0x00001f17116f7589 */ /* 0x000f2200000e0000 */
[----:B------:R-:W-:Y:S02]  /*2e00*/  FSEL R144, R144, -INF , !P0 ;  /* 0xff80000090907808 */ /* 0x000fe40004000000 */
[----:B------:R-:W-:-:S02]  /*2e10*/  ISETP.GE.AND P0, PT, R13, 0x39, PT ;  /* 0x000000390d00780c */ /* 0x000fc40003f06270 */
[----:B------:R-:W-:Y:S02]  /*2e20*/  ISETP.GT.OR P2, PT, R19, 0x68, !P2 ;  /* 0x000000681300780c */ /* 0x000fe40005744670 */
[----:B------:R-:W-:Y:S01]  /*2e30*/  ISETP.GT.OR P0, PT, R18, 0x39, !P0 ;  /* 0x000000391200780c */ /* 0x000fe20004704670 */
[----:B-1----:R-:W-:Y:S01]  /*2e40*/  FFMA.FTZ R228, R101, UR11, -R232 ;  /* 0x0000000b65e47c23 */ /* 0x002fe200080108e8 */
[----:B------:R-:W-:Y:S02]  /*2e50*/  FSEL R140, R140, -INF , !P2 ;  /* 0xff8000008c8c7808 */ /* 0x000fe40005000000 */
[----:B------:R-:W-:Y:S02]  /*2e60*/  ISETP.GE.AND P2, PT, R13, 0x31, PT ;  /* 0x000000310d00780c */ /* 0x000fe40003f46270 */
[----:B------:R-:W-:Y:S02]  /*2e70*/  FSEL R119, R119, -INF , !P0 ;  /* 0xff80000077777808 */ /* 0x000fe40004000000 */
[----:B------:R-:W-:Y:S01]  /*2e80*/  ISETP.GE.AND P0, PT, R13, 0x48, PT ;  /* 0x000000480d00780c */ /* 0x000fe20003f06270 */
[--C-:B-----5:R-:W-:Y:S01]  /*2e90*/  FFMA.FTZ R231, R104, UR11, -R98.reuse ;  /* 0x0000000b68e77c23 */ /* 0x120fe20008010862 */
[----:B------:R-:W-:Y:S01]  /*2ea0*/  FFMA.FTZ R101, R106, UR11, -R98 ;  /* 0x0000000b6a657c23 */ /* 0x000fe20008010862 */
[----:B------:R-:W-:Y:S01]  /*2eb0*/  ISETP.GT.OR P3, PT, R19, 0x69, !P3 ;  /* 0x000000691300780c */ /* 0x000fe20005f64670 */
[----:B------:R1:W-:Y:S01]  /*2ec0*/  MUFU.EX2 R98, R228 ;  /* 0x000000e400627308 */ /* 0x0003e20000000800 */
[----:B------:R-:W-:-:S02]  /*2ed0*/  ISETP.GT.OR P2, PT, R18, 0x31, !P2 ;  /* 0x000000311200780c */ /* 0x000fc40005744670 */
[----:B------:R-:W-:Y:S01]  /*2ee0*/  ISETP.GT.OR P0, PT, R18, 0x48, !P0 ;  /* 0x000000481200780c */ /* 0x000fe20004704670 */
[----:B---3--:R-:W-:Y:S01]  /*2ef0*/  FFMA.FTZ R104, R108, UR11, -R100 ;  /* 0x0000000b6c687c23 */ /* 0x008fe20008010864 */
[----:B------:R-:W-:Y:S01]  /*2f00*/  FFMA.FTZ R106, R109, UR11, -R230 ;  /* 0x0000000b6d6a7c23 */ /* 0x000fe200080108e6 */
[----:B------:R-:W-:Y:S01]  /*2f10*/  FSEL R141, R141, -INF , !P3 ;  /* 0xff8000008d8d7808 */ /* 0x000fe20005800000 */
[----:B-1----:R-:W-:Y:S01]  /*2f20*/  FFMA.FTZ R228, R105, UR11, -R99 ;  /* 0x0000000b69e47c23 */ /* 0x002fe20008010863 */
[----:B------:R-:W-:Y:S01]  /*2f30*/  FFMA.FTZ R105, R110, UR11, -R100 ;  /* 0x0000000b6e697c23 */ /* 0x000fe20008010864 */
[----:B------:R-:W-:Y:S01]  /*2f40*/  FSEL R110, R115, -INF , !P2 ;  /* 0xff800000736e7808 */ /* 0x000fe20005000000 */
[--C-:B----4-:R-:W-:Y:S01]  /*2f50*/  FFMA.FTZ R108, R112, UR11, -R111.reuse ;  /* 0x0000000b706c7c23 */ /* 0x110fe2000801086f */
[----:B------:R-:W-:Y:S01]  /*2f60*/  FFMA.FTZ R109, R102, UR11, -R111 ;  /* 0x0000000b666d7c23 */ /* 0x000fe2000801086f */
[C---:B------:R-:W-:Y:S01]  /*2f70*/  ISETP.GE.AND P3, PT, R13.reuse, 0x38, PT ;  /* 0x000000380d00780c */ /* 0x040fe20003f66270 */
[----:B------:R1:W-:Y:S01]  /*2f80*/  MUFU.EX2 R102, R228 ;  /* 0x000000e400667308 */ /* 0x0003e20000000800 */
[----:B------:R-:W-:-:S02]  /*2f90*/  ISETP.GE.AND P2, PT, R13, 0x40, PT ;  /* 0x000000400d00780c */ /* 0x000fc40003f46270 */
[----:B------:R-:W-:Y:S02]  /*2fa0*/  FSEL R111, R126, -INF , !P0 ;  /* 0xff8000007e6f7808 */ /* 0x000fe40004000000 */
[----:B------:R-:W-:Y:S02]  /*2fb0*/  ISETP.GE.AND P0, PT, R13, 0x51, PT ;  /* 0x000000510d00780c */ /* 0x000fe40003f06270 */
[----:B------:R-:W-:Y:S01]  /*2fc0*/  ISETP.GT.OR P3, PT, R18, 0x38, !P3 ;  /* 0x000000381200780c */ /* 0x000fe20005f64670 */
[----:B-1----:R-:W1:Y:S01]  /*2fd0*/  SHFL.IDX PT, R228, R17, R218, 0x1f ;  /* 0x00001fda11e47589 */ /* 0x002e6200000e0000 */
[----:B------:R-:W-:Y:S02]  /*2fe0*/  WARPGROUP.DEPBAR.LE gsb0, 0x0 ;  /* 0x00008000000079c5 */ /* 0x000fe40000010000 */
[----:B------:R-:W-:-:S06]  /*2ff0*/  WARPGROUP.ARRIVE ;  /* 0x00000000000079c5 */ /* 0x000fcc0000000000 */
[----:B------:R-:W-:Y:S01]  /*3000*/  HGMMA.64x128x16.F32 R24, gdesc[UR4], R24, gsb0 ;  /* 0x01e00000041879f0 */ /* 0x000fe20008000818 */
[C---:B------:R-:W-:Y:S02]  /*3010*/  ISETP.GT.OR P2, PT, R18.reuse, 0x40, !P2 ;  /* 0x000000401200780c */ /* 0x040fe40005744670 */
[----:B------:R-:W-:Y:S02]  /*3020*/  ISETP.GT.OR P0, PT, R18, 0x51, !P0 ;  /* 0x000000511200780c */ /* 0x000fe40004704670 */
[----:B------:R-:W-:Y:S02]  /*3030*/  FSEL R118, R118, -INF , !P3 ;  /* 0xff80000076767808 */ /* 0x000fe40005800000 */
[----:B------:R-:W-:Y:S02]  /*3040*/  FSEL R122, R122, -INF , !P2 ;  /* 0xff8000007a7a7808 */ /* 0x000fe40005000000 */
[C---:B------:R-:W-:Y:S02]  /*3050*/  ISETP.GE.AND P3, PT, R13.reuse, 0x41, PT ;  /* 0x000000410d00780c */ /* 0x040fe40003f66270 */
[----:B------:R-:W-:-:S02]  /*3060*/  ISETP.GE.AND P2, PT, R13, 0x49, PT ;  /* 0x000000490d00780c */ /* 0x000fc40003f46270 */
[----:B------:R-:W-:Y:S02]  /*3070*/  FSEL R115, R131, -INF , !P0 ;  /* 0xff80000083737808 */ /* 0x000fe40004000000 */
[----:B------:R-:W-:Y:S02]  /*3080*/  ISETP.GE.AND P0, PT, R13, 0x60, PT ;  /* 0x000000600d00780c */ /* 0x000fe40003f06270 */
[C---:B------:R-:W-:Y:S02]  /*3090*/  ISETP.GT.OR P3, PT, R18.reuse, 0x41, !P3 ;  /* 0x000000411200780c */ /* 0x040fe40005f64670 */
[C---:B------:R-:W-:Y:S01]  /*30a0*/  ISETP.GT.OR P2, PT, R18.reuse, 0x49, !P2 ;  /* 0x000000491200780c */ /* 0x040fe20005744670 */
[----:B------:R-:W-:Y:S01]  /*30b0*/  FFMA.FTZ R232, R103, UR11, -R232 ;  /* 0x0000000b67e87c23 */ /* 0x000fe200080108e8 */
[----:B------:R-:W-:Y:S01]  /*30c0*/  ISETP.GT.OR P0, PT, R18, 0x60, !P0 ;  /* 0x000000601200780c */ /* 0x000fe20004704670 */
[----:B------:R-:W-:Y:S01]  /*30d0*/  FFMA.FTZ R103, R224, UR11, -R99 ;  /* 0x0000000be0677c23 */ /* 0x000fe20008010863 */
[----:B------:R-:W-:-:S02]  /*30e0*/  FSEL R123, R123, -INF , !P3 ;  /* 0xff8000007b7b7808 */ /* 0x000fc40005800000 */
[----:B------:R-:W-:Y:S02]  /*30f0*/  FSEL R224, R127, -INF , !P2 ;  /* 0xff8000007fe07808 */ /* 0x000fe40005000000 */
[C---:B------:R-:W-:Y:S02]  /*3100*/  ISETP.GE.AND P3, PT, R13.reuse, 0x50, PT ;  /* 0x000000500d00780c */ /* 0x040fe40003f66270 */
[C---:B------:R-:W-:Y:S02]  /*3110*/  ISETP.GE.AND P2, PT, R13.reuse, 0x58, PT ;  /* 0x000000580d00780c */ /* 0x040fe40003f46270 */
[----:B------:R-:W-:Y:S02]  /*3120*/  FSEL R131, R138, -INF , !P0 ;  /* 0xff8000008a837808 */ /* 0x000fe40004000000 */
[----:B------:R-:W-:Y:S02]  /*3130*/  ISETP.GE.AND P0, PT, R13, 0x69, PT ;  /* 0x000000690d00780c */ /* 0x000fe40003f06270 */
[----:B------:R-:W-:-:S02]  /*3140*/  ISETP.GT.OR P3, PT, R18, 0x50, !P3 ;  /* 0x000000501200780c */ /* 0x000fc40005f64670 */
[C---:B------:R-:W-:Y:S01]  /*3150*/  ISETP.GT.OR P2, PT, R18.reuse, 0x58, !P2 ;  /* 0x000000581200780c */ /* 0x040fe20005744670 */
[----:B------:R-:W3:Y:S01]  /*3160*/  SHFL.IDX PT, R138, R17, R219, 0x1f ;  /* 0x00001fdb118a7589 */ /* 0x000ee200000e0000 */
[----:B------:R-:W-:Y:S01]  /*3170*/  ISETP.GT.OR P0, PT, R18, 0x69, !P0 ;  /* 0x000000691200780c */ /* 0x000fe20004704670 */
[--C-:B-1----:R-:W-:Y:S01]  /*3180*/  FFMA.FTZ R113, R113, UR11, -R228.reuse ;  /* 0x0000000b71717c23 */ /* 0x102fe200080108e4 */
[----:B------:R-:W-:Y:S01]  /*3190*/  FSEL R112, R130, -INF , !P3 ;  /* 0xff80000082707808 */ /* 0x000fe20005800000 */
[----:B------:R-:W-:Y:S01]  /*31a0*/  FFMA.FTZ R110, R110, UR11, -R228 ;  /* 0x0000000b6e6e7c23 */ /* 0x000fe200080108e4 */
[----:B------:R-:W-:Y:S01]  /*31b0*/  FSEL R134, R134, -INF , !P2 ;  /* 0xff80000086867808 */ /* 0x000fe20005000000 */
[----:B------:R-:W-:Y:S01]  /*31c0*/  SHFL.IDX PT, R228, R17, R114, 0x1f ;  /* 0x00001f7211e47589 */ /* 0x000fe200000e0000 */
[C---:B------:R-:W-:Y:S02]  /*31d0*/  ISETP.GE.AND P3, PT, R13.reuse, 0x59, PT ;  /* 0x000000590d00780c */ /* 0x040fe40003f66270 */
[----:B------:R-:W-:-:S02]  /*31e0*/  ISETP.GE.AND P2, PT, R13, 0x61, PT ;  /* 0x000000610d00780c */ /* 0x000fc40003f46270 */
[----:B------:R-:W-:Y:S02]  /*31f0*/  FSEL R127, R143, -INF , !P0 ;  /* 0xff8000008f7f7808 */ /* 0x000fe40004000000 */
[----:B------:R-:W1:Y:S01]  /*3200*/  SHFL.IDX PT, R143, R12, R5, 0x1f ;  /* 0x00001f050c8f7589 */ /* 0x000e6200000e0000 */
[C---:B------:R-:W-:Y:S02]  /*3210*/  ISETP.GT.OR P3, PT, R18.reuse, 0x59, !P3 ;  /* 0x000000591200780c */ /* 0x040fe40005f64670 */
[----:B------:R-:W-:Y:S02]  /*3220*/  ISETP.GT.OR P2, PT, R18, 0x61, !P2 ;  /* 0x000000611200780c */ /* 0x000fe40005744670 */
[----:B------:R-:W-:Y:S02]  /*3230*/  FSEL R135, R135, -INF , !P3 ;  /* 0xff80000087877808 */ /* 0x000fe40005800000 */
[----:B------:R-:W-:Y:S02]  /*3240*/  FSEL R139, R139, -INF , !P2 ;  /* 0xff8000008b8b7808 */ /* 0x000fe40005000000 */
[----:B------:R-:W-:-:S02]  /*3250*/  ISETP.GE.AND P3, PT, R13, 0x68, PT ;  /* 0x000000680d00780c */ /* 0x000fc40003f66270 */
[C---:B------:R-:W-:Y:S02]  /*3260*/  ISETP.GE.AND P2, PT, R13.reuse, 0x70, PT ;  /* 0x000000700d00780c */ /* 0x040fe40003f46270 */
[C---:B------:R-:W-:Y:S02]  /*3270*/  ISETP.GT.OR P3, PT, R18.reuse, 0x68, !P3 ;  /* 0x000000681200780c */ /* 0x040fe40005f64670 */
[----:B------:R-:W-:Y:S02]  /*3280*/  ISETP.GT.OR P2, PT, R18, 0x70, !P2 ;  /* 0x000000701200780c */ /* 0x000fe40005744670 */
[----:B------:R-:W-:Y:S02]  /*3290*/  FSEL R126, R142, -INF , !P3 ;  /* 0xff8000008e7e7808 */ /* 0x000fe40005800000 */
[----:B------:R-:W-:Y:S02]  /*32a0*/  FSEL R130, R146, -INF , !P2 ;  /* 0xff80000092827808 */ /* 0x000fe40005000000 */
[----:B------:R-:W-:-:S02]  /*32b0*/  ISETP.GE.AND P3, PT, R13, 0x71, PT ;  /* 0x000000710d00780c */ /* 0x000fc40003f66270 */
[C---:B------:R-:W-:Y:S02]  /*32c0*/  ISETP.GE.AND P0, PT, R13.reuse, 0x78, PT ;  /* 0x000000780d00780c */ /* 0x040fe40003f06270 */
[----:B------:R-:W-:Y:S02]  /*32d0*/  ISETP.GE.AND P2, PT, R13, 0x79, PT ;  /* 0x000000790d00780c */ /* 0x000fe40003f46270 */
[C---:B------:R-:W-:Y:S02]  /*32e0*/  ISETP.GT.OR P5, PT, R19.reuse, 0x71, !P5 ;  /* 0x000000711300780c */ /* 0x040fe40006fa4670 */
[C---:B------:R-:W-:Y:S02]  /*32f0*/  ISETP.GT.OR P1, PT, R19.reuse, 0x78, !P1 ;  /* 0x000000781300780c */ /* 0x040fe40004f24670 */
[----:B------:R-:W-:Y:S01]  /*3300*/  ISETP.GT.OR P4, PT, R19, 0x79, !P4 ;  /* 0x000000791300780c */ /* 0x000fe20006784670 */
[--C-:B---3--:R-:W-:Y:S01]  /*3310*/  FFMA.FTZ R19, R116, UR11, -R138.reuse ;  /* 0x0000000b74137c23 */ /* 0x108fe2000801088a */
[----:B------:R-:W-:Y:S01]  /*3320*/  ISETP.GT.OR P3, PT, R18, 0x71, !P3 ;  /* 0x000000711200780c */ /* 0x000fe20005f64670 */
[----:B------:R-:W-:Y:S01]  /*3330*/  FFMA.FTZ R138, R118, UR11, -R138 ;  /* 0x0000000b768a7c23 */ /* 0x000fe2000801088a */
[C---:B------:R-:W-:Y:S01]  /*3340*/  ISETP.GT.OR P0, PT, R18.reuse, 0x78, !P0 ;  /* 0x000000781200780c */ /* 0x040fe20004704670 */
[----:B------:R-:W3:Y:S01]  /*3350*/  SHFL.IDX PT, R142, R12, R221, 0x1f ;  /* 0x00001fdd0c8e7589 */ /* 0x000ee200000e0000 */
[----:B------:R-:W-:Y:S01]  /*3360*/  ISETP.GT.OR P2, PT, R18, 0x79, !P2 ;  /* 0x000000791200780c */ /* 0x000fe20005744670 */
[----:B------:R4:W-:Y:S02]  /*3370*/  MUFU.EX2 R13, R113 ;  /* 0x00000071000d7308 */ /* 0x0009e40000000800 */
[----:B------:R-:W5:Y:S01]  /*3380*/  SHFL.IDX PT, R116, R12, R220, 0x1f ;  /* 0x00001fdc0c747589 */ /* 0x000f6200000e0000 */
[----:B-1----:R-:W-:-:S03]  /*3390*/  FFMA.FTZ R120, R120, UR11, -R143 ;  /* 0x0000000b78787c23 */ /* 0x002fc6000801088f */
[----:B------:R-:W1:Y:S02]  /*33a0*/  SHFL.IDX PT, R146, R12, R23, 0x1f ;  /* 0x00001f170c927589 */ /* 0x000e6400000e0000 */
[----:B------:R3:W-:Y:S02]  /*33b0*/  MUFU.EX2 R18, R110 ;  /* 0x0000006e00127308 */ /* 0x0007e40000000800 */
[----:B----4-:R-:W4:Y:S01]  /*33c0*/  SHFL.IDX PT, R113, R12, R218, 0x1f ;  /* 0x00001fda0c717589 */ /* 0x010f2200000e0000 */
[--C-:B---3--:R-:W-:Y:S01]  /*33d0*/  FFMA.FTZ R110, R117, UR11, -R228.reuse ;  /* 0x0000000b756e7c23 */ /* 0x108fe200080108e4 */
[----:B------:R-:W-:Y:S01]  /*33e0*/  FFMA.FTZ R228, R119, UR11, -R228 ;  /* 0x0000000b77e47c23 */ /* 0x000fe200080108e4 */
[----:B------:R-:W-:-:S03]  /*33f0*/  FFMA.FTZ R119, R122, UR11, -R143 ;  /* 0x0000000b7a777c23 */ /* 0x000fc6000801088f */
[----:B------:R3:W-:Y:S01]  /*3400*/  MUFU.EX2 R17, R138 ;  /* 0x0000008a00117308 */ /* 0x0007e20000000800 */
[----:B------:R-:W-:Y:S04]  /*3410*/  SHFL.IDX PT, R143, R12, R219, 0x1f ;  /* 0x00001fdb0c8f7589 */ /* 0x000fe800000e0000 */
[----:B---3--:R-:W3:Y:S04]  /*3420*/  SHFL.IDX PT, R138, R12, R114, 0x1f ;  /* 0x00001f720c8a7589 */ /* 0x008ee800000e0000 */
[----:B------:R-:W2:Y:S01]  /*3430*/  SHFL.IDX PT, R118, R12, R22, 0x1f ;  /* 0x00001f160c767589 */ /* 0x000ea200000e0000 */
[----:B------:R-:W-:Y:S01]  /*3440*/  FFMA.FTZ R217, R217, UR11, -R142 ;  /* 0x0000000bd9d97c23 */ /* 0x000fe2000801088e */
[----:B-----5:R-:W-:Y:S01]  /*3450*/  FFMA.FTZ R117, R111, UR11, -R116 ;  /* 0x0000000b6f757c23 */ /* 0x020fe20008010874 */
[----:B-1----:R-:W-:Y:S01]  /*3460*/  FFMA.FTZ R122, R112, UR11, -R146 ;  /* 0x0000000b707a7c23 */ /* 0x002fe20008010892 */
[----:B------:R4:W-:Y:S08]  /*3470*/  MUFU.EX2 R111, R120 ;  /* 0x00000078006f7308 */ /* 0x0009f00000000800 */
[----:B------:R1:W-:Y:S01]  /*3480*/  MUFU.EX2 R112, R119 ;  /* 0x0000007700707308 */ /* 0x0003e20000000800 */
[----:B----4-:R-:W-:Y:S01]  /*3490*/  FFMA.FTZ R120, R115, UR11, -R113 ;  /* 0x0000000b73787c23 */ /* 0x010fe20008010871 */
[----:B------:R-:W-:-:S02]  /*34a0*/  WARPGROUP.DEPBAR.LE gsb0, 0x0 ;  /* 0x00008000000079c5 */ /* 0x000fc40000010000 */
[----:B-1----:R-:W-:-:S04]  /*34b0*/  FFMA.FTZ R119, R129, UR11, -R113 ;  /* 0x0000000b81777c23 */ /* 0x002fc80008010871 */
[----:B------:R1:W-:Y:S01]  /*34c0*/  MUFU.EX2 R113, R217 ;  /* 0x000000d900717308 */ /* 0x0003e20000000800 */
[----:B---3--:R-:W-:Y:S01]  /*34d0*/  FFMA.FTZ R133, R133, UR11, -R138 ;  /* 0x0000000b85857c23 */ /* 0x008fe2000801088a */
[----:B------:R-:W-:Y:S01]  /*34e0*/  FFMA.FTZ R142, R123, UR11, -R142 ;  /* 0x0000000b7b8e7c23 */ /* 0x000fe2000801088e */
[--C-:B-1----:R-:W-:Y:S01]  /*34f0*/  FFMA.FTZ R217, R132, UR11, -R143.reuse ;  /* 0x0000000b84d97c23 */ /* 0x102fe2000801088f */
[----:B------:R-:W-:Y:S02]  /*3500*/  FFMA.FTZ R132, R135, UR11, -R138 ;  /* 0x0000000b87847c23 */ /* 0x000fe4000801088a */
[----:B------:R-:W-:Y:S01]  /*3510*/  LDS R138, [R11+0x400] ;  /* 0x000400000b8a7984 */ /* 0x000fe20000000800 */
[----:B------:R-:W-:Y:S01]  /*3520*/  FFMA.FTZ R123, R128, UR11, -R146 ;  /* 0x0000000b807b7c23 */ /* 0x000fe20008010892 */
[----:B------:R-:W-:Y:S01]  /*3530*/  FFMA.FTZ R124, R124, UR11, -R116 ;  /* 0x0000000b7c7c7c23 */ /* 0x000fe20008010874 */
[----:B--2---:R-:W-:Y:S01]  /*3540*/  FFMA.FTZ R116, R125, UR11, -R118 ;  /* 0x0000000b7d747c23 */ /* 0x004fe20008010876 */
[----:B------:R-:W1:Y:S01]  /*3550*/  SHFL.IDX PT, R128, R16, R5, 0x1f ;  /* 0x00001f0510807589 */ /* 0x000e6200000e0000 */
[----:B------:R-:W-:-:S03]  /*3560*/  FFMA.FTZ R134, R134, UR11, -R143 ;  /* 0x0000000b86867c23 */ /* 0x000fc6000801088f */
[----:B------:R-:W2:Y:S04]  /*3570*/  SHFL.IDX PT, R125, R16, R23, 0x1f ;  /* 0x00001f17107d7589 */ /* 0x000ea800000e0000 */
[----:B------:R-:W3:Y:S01]  /*3580*/  SHFL.IDX PT, R143, R16, R220, 0x1f ;  /* 0x00001fdc108f7589 */ /* 0x000ee200000e0000 */
[----:B------:R4:W5:Y:S03]  /*3590*/  MUFU.EX2 R115, R124 ;  /* 0x0000007c00737308 */ /* 0x0009660000000800 */
[----:B------:R-:W5:Y:S04]  /*35a0*/  SHFL.IDX PT, R129, R16, R221, 0x1f ;  /* 0x00001fdd10817589 */ /* 0x000f6800000e0000 */
[----:B------:R-:W5:Y:S04]  /*35b0*/  SHFL.IDX PT, R135, R16, R22, 0x1f ;  /* 0x00001f1610877589 */ /* 0x000f6800000e0000 */
[----:B----4-:R-:W4:Y:S01]  /*35c0*/  SHFL.IDX PT, R124, R16, R219, 0x1f ;  /* 0x00001fdb107c7589 */ /* 0x010f2200000e0000 */
[--C-:B-1----:R-:W-:Y:S01]  /*35d0*/  FFMA.FTZ R136, R136, UR11, -R128.reuse ;  /* 0x0000000b88887c23 */ /* 0x102fe20008010880 */
[----:B------:R-:W-:-:S02]  /*35e0*/  FFMA.FTZ R131, R131, UR11, -R128 ;  /* 0x0000000b83837c23 */ /* 0x000fc40008010880 */
[----:B------:R-:W1:Y:S01]  /*35f0*/  SHFL.IDX PT, R128, R16, R218, 0x1f ;  /* 0x00001fda10807589 */ /* 0x000e6200000e0000 */
[--C-:B--2---:R-:W-:Y:S01]  /*3600*/  FFMA.FTZ R144, R144, UR11, -R125.reuse ;  /* 0x0000000b90907c23 */ /* 0x104fe2000801087d */
[----:B------:R-:W-:Y:S01]  /*3610*/  FFMA.FTZ R130, R130, UR11, -R125 ;  /* 0x0000000b82827c23 */ /* 0x000fe2000801087d */
[----:B------:R-:W-:Y:S01]  /*3620*/  FSEL R125, R148, -INF , !P1 ;  /* 0xff800000947d7808 */ /* 0x000fe20004800000 */
[----:B------:R2:W-:Y:S01]  /*3630*/  MUFU.EX2 R11, R142 ;  /* 0x0000008e000b7308 */ /* 0x0005e20000000800 */
[--C-:B---3--:R-:W-:Y:S01]  /*3640*/  FFMA.FTZ R140, R140, UR11, -R143.reuse ;  /* 0x0000000b8c8c7c23 */ /* 0x108fe2000801088f */
[----:B------:R-:W-:Y:S01]  /*3650*/  FFMA.FTZ R126, R126, UR11, -R143 ;  /* 0x0000000b7e7e7c23 */ /* 0x000fe2000801088f */
[----:B------:R-:W-:Y:S01]  /*3660*/  FSEL R143, R150, -INF , !P0 ;  /* 0xff800000968f7808 */ /* 0x000fe20004000000 */
[----:B--2---:R-:W2:Y:S01]  /*3670*/  SHFL.IDX PT, R142, R16, R114, 0x1f ;  /* 0x00001f72108e7589 */ /* 0x004ea200000e0000 */
[----:B-----5:R-:W-:Y:S01]  /*3680*/  FFMA.FTZ R137, R137, UR11, -R129 ;  /* 0x0000000b89897c23 */ /* 0x020fe20008010881 */
[--C-:B------:R-:W-:Y:S01]  /*3690*/  FFMA.FTZ R141, R141, UR11, -R135.reuse ;  /* 0x0000000b8d8d7c23 */ /* 0x100fe20008010887 */
[--C-:B----4-:R-:W-:Y:S01]  /*36a0*/  FFMA.FTZ R125, R125, UR11, -R124.reuse ;  /* 0x0000000b7d7d7c23 */ /* 0x110fe2000801087c */
[----:B------:R-:W-:Y:S01]  /*36b0*/  FFMA.FTZ R124, R143, UR11, -R124 ;  /* 0x0000000b8f7c7c23 */ /* 0x000fe2000801087c */
[----:B------:R-:W-:Y:S01]  /*36c0*/  FFMA.FTZ R127, R127, UR11, -R135 ;  /* 0x0000000b7f7f7c23 */ /* 0x000fe20008010887 */
[----:B------:R-:W3:Y:S01]  /*36d0*/  SHFL.IDX PT, R146, R138, R5, 0x1f ;  /* 0x00001f058a927589 */ /* 0x000ee200000e0000 */
[----:B------:R-:W-:Y:S01]  /*36e0*/  FFMA.FTZ R129, R139, UR11, -R129 ;  /* 0x0000000b8b817c23 */ /* 0x000fe20008010881 */
[----:B------:R-:W-:-:S02]  /*36f0*/  FSEL R135, R145, -INF , !P5 ;  /* 0xff80000091877808 */ /* 0x000fc40006800000 */
[----:B------:R-:W-:Y:S04]  /*3700*/  SHFL.IDX PT, R143, R138, R221, 0x1f ;  /* 0x00001fdd8a8f7589 */ /* 0x000fe800000e0000 */
[----:B------:R-:W4:Y:S04]  /*3710*/  SHFL.IDX PT, R148, R138, R220, 0x1f ;  /* 0x00001fdc8a947589 */ /* 0x000f2800000e0000 */
[----:B------:R5:W-:Y:S04]  /*3720*/  LDS R139, [R15+0x400] ;  /* 0x000400000f8b7984 */ /* 0x000be80000000800 */
[----:B------:R-:W4:Y:S01]  /*3730*/  SHFL.IDX PT, R145, R138, R22, 0x1f ;  /* 0x00001f168a917589 */ /* 0x000f2200000e0000 */
[----:B------:R-:W-:Y:S01]  /*3740*/  FSEL R147, R147, -INF , !P3 ;  /* 0xff80000093937808 */ /* 0x000fe20005800000 */
[--C-:B-1----:R-:W-:Y:S01]  /*3750*/  FFMA.FTZ R135, R135, UR11, -R128.reuse ;  /* 0x0000000b87877c23 */ /* 0x102fe20008010880 */
[----:B------:R-:W-:Y:S01]  /*3760*/  FSEL R149, R149, -INF , !P4 ;  /* 0xff80000095957808 */ /* 0x000fe20006000000 */
[----:B-----5:R2:W-:Y:S02]  /*3770*/  MUFU.EX2 R15, R123 ;  /* 0x0000007b000f7308 */ /* 0x0205e40000000800 */
[----:B------:R-:W-:Y:S01]  /*3780*/  FFMA.FTZ R128, R147, UR11, -R128 ;  /* 0x0000000b93807c23 */ /* 0x000fe20008010880 */
[----:B------:R-:W-:Y:S01]  /*3790*/  FSEL R151, R151, -INF , !P2 ;  /* 0xff80000097977808 */ /* 0x000fe20005000000 */
[----:B------:R-:W1:Y:S04]  /*37a0*/  SHFL.IDX PT, R147, R138, R23, 0x1f ;  /* 0x00001f178a937589 */ /* 0x000e6800000e0000 */
[----:B------:R-:W5:Y:S01]  /*37b0*/  SHFL.IDX PT, R150, R138, R218, 0x1f ;  /* 0x00001fda8a967589 */ /* 0x000f6200000e0000 */
[----:B--2---:R-:W-:Y:S01]  /*37c0*/  FFMA.FTZ R123, R149, UR11, -R142 ;  /* 0x0000000b957b7c23 */ /* 0x004fe2000801088e */
[----:B------:R2:W-:Y:S02]  /*37d0*/  MUFU.EX2 R16, R122 ;  /* 0x0000007a00107308 */ /* 0x0005e40000000800 */
[----:B------:R-:W5:Y:S01]  /*37e0*/  SHFL.IDX PT, R149, R138, R219, 0x1f ;  /* 0x00001fdb8a957589 */ /* 0x000f6200000e0000 */
[--C-:B---3--:R-:W-:Y:S01]  /*37f0*/  FADD.FTZ R24, R24, -R146.reuse ;  /* 0x8000009218187221 */ /* 0x108fe20000010000 */
[----:B------:R-:W-:Y:S01]  /*3800*/  FADD.FTZ R26, R26, -R146 ;  /* 0x800000921a1a7221 */ /* 0x000fe20000010000 */
[----:B----4-:R-:W-:Y:S01]  /*3810*/  FADD.FTZ R146, R28, -R148 ;  /* 0x800000941c927221 */ /* 0x010fe20000010000 */
[----:B--2---:R-:W-:Y:S01]  /*3820*/  FFMA.FTZ R122, R151, UR11, -R142 ;  /* 0x0000000b977a7c23 */ /* 0x004fe2000801088e */
[----:B------:R-:W-:Y:S01]  /*3830*/  FADD.FTZ R142, R25, -R143 ;  /* 0x8000008f198e7221 */ /* 0x000fe20000010000 */
[----:B------:R-:W-:Y:S01]  /*3840*/  FADD.FTZ R25, R30, -R148 ;  /* 0x800000941e197221 */ /* 0x000fe20000010000 */
[----:B------:R-:W-:-:S02]  /*3850*/  FADD.FTZ R148, R29, -R145 ;  /* 0x800000911d947221 */ /* 0x000fc40000010000 */
[----:B------:R2:W-:Y:S02]  /*3860*/  MUFU.EX2 R29, R134 ;  /* 0x00000086001d7308 */ /* 0x0005e40000000800 */
[----:B--2---:R2:W-:Y:S01]  /*3870*/  LDS R134, [R14+0x400] ;  /* 0x000400000e867984 */ /* 0x0045e20000000800 */
[----:B------:R-:W-:Y:S01]  /*3880*/  FADD.FTZ R143, R27, -R143 ;  /* 0x8000008f1b8f7221 */ /* 0x000fe20000010000 */
[----:B------:R-:W-:-:S04]  /*3890*/  FADD.FTZ R27, R31, -R145 ;  /* 0x800000911f1b7221 */ /* 0x000fc80000010000 */
[----:B--2---:R2:W-:Y:S01]  /*38a0*/  MUFU.EX2 R14, R133 ;  /* 0x00000085000e7308 */ /* 0x0045e20000000800 */
[--C-:B-1----:R-:W-:Y:S01]  /*38b0*/  FADD.FTZ R145, R32, -R147.reuse ;  /* 0x8000009320917221 */ /* 0x102fe20000010000 */
[----:B------:R-:W-:Y:S01]  /*38c0*/  FADD.FTZ R34, R34, -R147 ;  /* 0x8000009322227221 */ /* 0x000fe20000010000 */
[--C-:B-----5:R-:W-:Y:S01]  /*38d0*/  FADD.FTZ R147, R33, -R150.reuse ;  /* 0x8000009621937221 */ /* 0x120fe20000010000 */
[----:B--2---:R-:W-:Y:S01]  /*38e0*/  LDS R133, [R10+0x400] ;  /* 0x000400000a857984 */ /* 0x004fe20000000800 */
[----:B------:R-:W-:Y:S01]  /*38f0*/  FADD.FTZ R35, R35, -R150 ;  /* 0x8000009623237221 */ /* 0x000fe20000010000 */
[--C-:B------:R-:W-:Y:S02]  /*3900*/  FADD.FTZ R36, R36, -R149.reuse ;  /* 0x8000009524247221 */ /* 0x100fe40000010000 */
[----:B------:R-:W1:Y:S01]  /*3910*/  SHFL.IDX PT, R31, R139, R221, 0x1f ;  /* 0x00001fdd8b1f7589 */ /* 0x000e6200000e0000 */
[----:B------:R-:W-:-:S03]  /*3920*/  FADD.FTZ R38, R38, -R149 ;  /* 0x8000009526267221 */ /* 0x000fc60000010000 */
[----:B------:R-:W2:Y:S04]  /*3930*/  SHFL.IDX PT, R33, R139, R219, 0x1f ;  /* 0x00001fdb8b217589 */ /* 0x000ea800000e0000 */
[----:B------:R-:W3:Y:S04]  /*3940*/  SHFL.IDX PT, R30, R138, R114, 0x1f ;  /* 0x00001f728a1e7589 */ /* 0x000ee800000e0000 */
[----:B------:R-:W4:Y:S04]  /*3950*/  SHFL.IDX PT, R150, R139, R220, 0x1f ;  /* 0x00001fdc8b967589 */ /* 0x000f2800000e0000 */
[----:B------:R-:W5:Y:S04]  /*3960*/  SHFL.IDX PT, R149, R139, R22, 0x1f ;  /* 0x00001f168b957589 */ /* 0x000f6800000e0000 */
[----:B------:R-:W5:Y:S04]  /*3970*/  SHFL.IDX PT, R138, R139, R23, 0x1f ;  /* 0x00001f178b8a7589 */ /* 0x000f6800000e0000 */
[----:B------:R-:W5:Y:S01]  /*3980*/  SHFL.IDX PT, R32, R139, R218, 0x1f ;  /* 0x00001fda8b207589 */ /* 0x000f6200000e0000 */
[--C-:B-1----:R-:W-:Y:S01]  /*3990*/  FADD.FTZ R41, R41, -R31.reuse ;  /* 0x8000001f29297221 */ /* 0x102fe20000010000 */
[----:B------:R-:W-:-:S02]  /*39a0*/  FADD.FTZ R43, R43, -R31 ;  /* 0x8000001f2b2b7221 */ /* 0x000fc40000010000 */
[----:B------:R1:W-:Y:S01]  /*39b0*/  MUFU.EX2 R31, R131 ;  /* 0x00000083001f7308 */ /* 0x0003e20000000800 */
[--C-:B--2---:R-:W-:Y:S01]  /*39c0*/  FADD.FTZ R52, R52, -R33.reuse ;  /* 0x8000002134347221 */ /* 0x104fe20000010000 */
[----:B------:R-:W-:Y:S01]  /*39d0*/  FADD.FTZ R54, R54, -R33 ;  /* 0x8000002136367221 */ /* 0x000fe20000010000 */
[----:B------:R-:W-:Y:S01]  /*39e0*/  SHFL.IDX PT, R151, R139, R5, 0x1f ;  /* 0x00001f058b977589 */ /* 0x000fe200000e0000 */
[--C-:B---3--:R-:W-:Y:S01]  /*39f0*/  FADD.FTZ R37, R37, -R30.reuse ;  /* 0x8000001e25257221 */ /* 0x108fe20000010000 */
[----:B------:R-:W-:Y:S01]  /*3a00*/  FADD.FTZ R39, R39, -R30 ;  /* 0x8000001e27277221 */ /* 0x000fe20000010000 */
[--C-:B----4-:R-:W-:Y:S01]  /*3a10*/  FADD.FTZ R44, R44, -R150.reuse ;  /* 0x800000962c2c7221 */ /* 0x110fe20000010000 */
[----:B------:R-:W-:Y:S01]  /*3a20*/  FADD.FTZ R46, R46, -R150 ;  /* 0x800000962e2e7221 */ /* 0x000fe20000010000 */
[----:B------:R2:W-:Y:S01]  /*3a30*/  MUFU.EX2 R33, R129 ;  /* 0x0000008100217308 */ /* 0x0005e20000000800 */
[----:B-1----:R-:W1:Y:S01]  /*3a40*/  SHFL.IDX PT, R131, R134, R218, 0x1f ;  /* 0x00001fda86837589 */ /* 0x002e6200000e0000 */
[--C-:B-----5:R-:W-:Y:S01]  /*3a50*/  FADD.FTZ R45, R45, -R149.reuse ;  /* 0x800000952d2d7221 */ /* 0x120fe20000010000 */
[----:B------:R-:W-:-:S02]  /*3a60*/  FADD.FTZ R47, R47, -R149 ;  /* 0x800000952f2f7221 */ /* 0x000fc40000010000 */
[----:B------:R-:W-:Y:S01]  /*3a70*/  SHFL.IDX PT, R150, R139, R114, 0x1f ;  /* 0x00001f728b967589 */ /* 0x000fe200000e0000 */
[--C-:B------:R-:W-:Y:S01]  /*3a80*/  FADD.FTZ R48, R48, -R138.reuse ;  /* 0x8000008a30307221 */ /* 0x100fe20000010000 */
[----:B------:R-:W-:Y:S01]  /*3a90*/  FADD.FTZ R50, R50, -R138 ;  /* 0x8000008a32327221 */ /* 0x000fe20000010000 */
[----:B------:R-:W-:Y:S01]  /*3aa0*/  MUFU.EX2 R10, R132 ;  /* 0x00000084000a7308 */ /* 0x000fe20000000800 */
[----:B--2---:R-:W2:Y:S04]  /*3ab0*/  SHFL.IDX PT, R129, R134, R219, 0x1f ;  /* 0x00001fdb86817589 */ /* 0x004ea800000e0000 */
        /* <DEDUP_REMOVED lines=12> */
[----:B----4-:R4:W5:Y:S04]  /*3b80*/  SHFL.IDX PT, R137, R133, R22, 0x1f ;  /* 0x00001f1685897589 */ /* 0x01096800000e0000 */
[----:B------:R-:W5:Y:S04]  /*3b90*/  SHFL.IDX PT, R114, R133, R114, 0x1f ;  /* 0x00001f7285727589 */ /* 0x000f6800000e0000 */
[----:B------:R-:W-:Y:S04]  /*3ba0*/  SHFL.IDX PT, R221, R133, R221, 0x1f ;  /* 0x00001fdd85dd7589 */ /* 0x000fe800000e0000 */
[----:B------:R-:W-:Y:S04]  /*3bb0*/  SHFL.IDX PT, R220, R133, R220, 0x1f ;  /* 0x00001fdc85dc7589 */ /* 0x000fe800000e0000 */
[----:B------:R-:W-:Y:S04]  /*3bc0*/  SHFL.IDX PT, R218, R133, R218, 0x1f ;  /* 0x00001fda85da7589 */ /* 0x000fe800000e0000 */
[----:B------:R-:W5:Y:S01]  /*3bd0*/  SHFL.IDX PT, R133, R133, R5, 0x1f ;  /* 0x00001f0585857589 */ /* 0x000f6200000e0000 */
[----:B------:R-:W5:Y:S01]  /*3be0*/  MUFU.EX2 R116, R116 ;  /* 0x0000007400747308 */ /* 0x000f620000000800 */
[--C-:B-1----:R-:W-:Y:S01]  /*3bf0*/  FADD.FTZ R65, R65, -R131.reuse ;  /* 0x8000008341417221 */ /* 0x102fe20000010000 */
[----:B------:R-:W-:Y:S01]  /*3c00*/  FADD.FTZ R67, R67, -R131 ;  /* 0x8000008343437221 */ /* 0x000fe20000010000 */
[--C-:B--2---:R-:W-:Y:S01]  /*3c10*/  FADD.FTZ R131, R68, -R129.reuse ;  /* 0x8000008144837221 */ /* 0x104fe20000010000 */
[----:B------:R-:W-:-:S04]  /*3c20*/  FADD.FTZ R129, R70, -R129 ;  /* 0x8000008146817221 */ /* 0x000fc80000010000 */
[----:B------:R-:W1:Y:S01]  /*3c30*/  MUFU.EX2 R119, R119 ;  /* 0x0000007700777308 */ /* 0x000e620000000800 */
[----:B---3--:R-:W-:Y:S01]  /*3c40*/  FADD.FTZ R70, R69, -R134 ;  /* 0x8000008645467221 */ /* 0x008fe20000010000 */
[----:B------:R-:W-:Y:S01]  /*3c50*/  FFMA.FTZ R118, R224, UR11, -R118 ;  /* 0x0000000be0767c23 */ /* 0x000fe20008010876 */
[----:B------:R-:W-:Y:S01]  /*3c60*/  FMUL.FTZ R24, R216, R24 ;  /* 0x00000018d8187220 */ /* 0x000fe20000410000 */
[----:B------:R-:W-:Y:S01]  /*3c70*/  FMUL.FTZ R69, R121, R142 ;  /* 0x0000008e79457220 */ /* 0x000fe20000410000 */
[----:B------:R-:W-:Y:S01]  /*3c80*/  FFMA.FTZ R107, R107, UR11, -R230 ;  /* 0x0000000b6b6b7c23 */ /* 0x000fe200080108e6 */
[--C-:B------:R-:W-:Y:S01]  /*3c90*/  FADD.FTZ R53, R53, -R150.reuse ;  /* 0x8000009635357221 */ /* 0x100fe20000010000 */
[----:B------:R-:W-:Y:S01]  /*3ca0*/  FADD.FTZ R55, R55, -R150 ;  /* 0x8000009637377221 */ /* 0x000fe20000010000 */
[----:B----4-:R2:W-:Y:S01]  /*3cb0*/  MUFU.EX2 R22, R140 ;  /* 0x0000008c00167308 */ /* 0x0105e20000000800 */
[--C-:B------:R-:W-:Y:S01]  /*3cc0*/  FADD.FTZ R56, R56, -R139.reuse ;  /* 0x8000008b38387221 */ /* 0x100fe20000010000 */
[----:B------:R-:W-:Y:S01]  /*3cd0*/  FADD.FTZ R58, R58, -R139 ;  /* 0x8000008b3a3a7221 */ /* 0x000fe20000010000 */
[----:B-----5:R-:W-:Y:S01]  /*3ce0*/  FADD.FTZ R150, R84, -R219 ;  /* 0x800000db54967221 */ /* 0x020fe20000010000 */
[--C-:B------:R-:W-:Y:S01]  /*3cf0*/  FADD.FTZ R139, R77, -R137.reuse ;  /* 0x800000894d8b7221 */ /* 0x100fe20000010000 */
[----:B------:R-:W-:Y:S01]  /*3d00*/  F2FP.F16.F32.PACK_AB R84, R69, R24 ;  /* 0x000000184554723e */ /* 0x000fe200000000ff */
[----:B------:R-:W-:Y:S01]  /*3d10*/  FMUL.FTZ R25, R91, R25 ;  /* 0x000000195b197220 */ /* 0x000fe20000410000 */
[----:B------:R-:W-:Y:S01]  /*3d20*/  FMUL.FTZ R24, R93, R27 ;  /* 0x0000001b5d187220 */ /* 0x000fe20000410000 */
[----:B------:R-:W3:Y:S01]  /*3d30*/  MUFU.EX2 R117, R117 ;  /* 0x0000007500757308 */ /* 0x000ee20000000800 */
[----:B--2---:R-:W-:Y:S01]  /*3d40*/  FADD.FTZ R140, R79, -R137 ;  /* 0x800000894f8c7221 */ /* 0x004fe20000010000 */
[----:B------:R-:W-:Y:S01]  /*3d50*/  FADD.FTZ R137, R80, -R23 ;  /* 0x8000001750897221 */ /* 0x000fe20000010000 */
[----:B------:R-:W-:Y:S01]  /*3d60*/  FMUL.FTZ R80, R94, R145 ;  /* 0x000000915e507220 */ /* 0x000fe20000410000 */
[----:B------:R-:W-:Y:S01]  /*3d70*/  FMUL.FTZ R147, R21, R147 ;  /* 0x0000009315937220 */ /* 0x000fe20000410000 */
[--C-:B------:R-:W-:Y:S01]  /*3d80*/  FADD.FTZ R40, R40, -R151.reuse ;  /* 0x8000009728287221 */ /* 0x100fe20000010000 */
[----:B------:R-:W-:-:S02]  /*3d90*/  FADD.FTZ R42, R42, -R151 ;  /* 0x800000972a2a7221 */ /* 0x000fc40000010000 */
[----:B------:R-:W2:Y:S01]  /*3da0*/  MUFU.EX2 R118, R118 ;  /* 0x0000007600767308 */ /* 0x000ea20000000800 */
[----:B------:R-:W-:Y:S01]  /*3db0*/  FADD.FTZ R60, R60, -R138 ;  /* 0x8000008a3c3c7221 */ /* 0x000fe20000010000 */
[----:B------:R-:W-:Y:S01]  /*3dc0*/  FADD.FTZ R61, R61, -R136 ;  /* 0x800000883d3d7221 */ /* 0x000fe20000010000 */
[----:B------:R-:W-:Y:S01]  /*3dd0*/  FADD.FTZ R64, R64, -R132 ;  /* 0x8000008440407221 */ /* 0x000fe20000010000 */
[----:B------:R-:W-:-:S04]  /*3de0*/  FADD.FTZ R151, R85, -R114 ;  /* 0x8000007255977221 */ /* 0x000fc80000010000 */
[----:B------:R-:W4:Y:S01]  /*3df0*/  MUFU.EX2 R120, R120 ;  /* 0x0000007800787308 */ /* 0x000f220000000800 */
[----:B------:R-:W-:Y:S01]  /*3e00*/  FADD.FTZ R114, R87, -R114 ;  /* 0x8000007257727221 */ /* 0x000fe20000010000 */
[----:B------:R-:W-:Y:S01]  /*3e10*/  F2FP.F16.F32.PACK_AB R87, R24, R25 ;  /* 0x000000191857723e */ /* 0x000fe200000000ff */
[----:B------:R-:W-:-:S05]  /*3e20*/  FMUL.FTZ R60, R115, R60 ;  /* 0x0000003c733c7220 */ /* 0x000fca0000410000 */
[----:B------:R-:W5:Y:S01]  /*3e30*/  MUFU.EX2 R97, R97 ;  /* 0x0000006100617308 */ /* 0x000f620000000800 */
[----:B------:R-:W-:Y:S01]  /*3e40*/  F2FP.F16.F32.PACK_AB R80, R147, R80 ;  /* 0x000000509350723e */ /* 0x000fe200000000ff */
[----:B------:R-:W-:Y:S01]  /*3e50*/  FMUL.FTZ R61, R116, R61 ;  /* 0x0000003d743d7220 */ /* 0x000fe20000410000 */
[----:B------:R-:W-:-:S05]  /*3e60*/  FMUL.FTZ R64, R15, R64 ;  /* 0x000000400f407220 */ /* 0x000fca0000410000 */
[----:B------:R-:W5:Y:S01]  /*3e70*/  MUFU.EX2 R96, R96 ;  /* 0x0000006000607308 */ /* 0x000f620000000800 */
[----:B-1----:R-:W-:Y:S01]  /*3e80*/  FMUL.FTZ R25, R119, R65 ;  /* 0x0000004177197220 */ /* 0x002fe20000410000 */
[----:B------:R-:W-:-:S06]  /*3e90*/  FADD.FTZ R63, R63, -R136 ;  /* 0x800000883f3f7221 */ /* 0x000fcc0000010000 */
[----:B------:R-:W1:Y:S01]  /*3ea0*/  MUFU.EX2 R99, R232 ;  /* 0x000000e800637308 */ /* 0x000e620000000800 */
[----:B------:R-:W-:Y:S01]  /*3eb0*/  FADD.FTZ R66, R66, -R132 ;  /* 0x8000008442427221 */ /* 0x000fe20000010000 */
[----:B------:R-:W-:-:S06]  /*3ec0*/  FADD.FTZ R132, R72, -R133 ;  /* 0x8000008548847221 */ /* 0x000fcc0000010000 */
[----:B------:R-:W1:Y:S01]  /*3ed0*/  MUFU.EX2 R100, R231 ;  /* 0x000000e700647308 */ /* 0x000e620000000800 */
[----:B------:R-:W-:-:S07]  /*3ee0*/  FADD.FTZ R136, R73, -R221 ;  /* 0x800000dd49887221 */ /* 0x000fce0000010000 */
        /* <DEDUP_REMOVED lines=10> */
[----:B------:R-:W1:Y:S08]  /*3f90*/  MUFU.EX2 R110, R110 ;  /* 0x0000006e006e7308 */ /* 0x000e700000000800 */
[----:B------:R-:W1:Y:S01]  /*3fa0*/  MUFU.EX2 R12, R228 ;  /* 0x000000e4000c7308 */ /* 0x000e620000000800 */
[----:B------:R-:W-:-:S07]  /*3fb0*/  F2FP.F16.F32.PACK_AB R70, R61, R60 ;  /* 0x0000003c3d46723e */ /* 0x000fce00000000ff */
[----:B------:R-:W1:Y:S01]  /*3fc0*/  MUFU.EX2 R28, R217 ;  /* 0x000000d9001c7308 */ /* 0x000e620000000800 */
[----:B------:R-:W-:Y:S01]  /*3fd0*/  F2FP.F16.F32.PACK_AB R64, R25, R64 ;  /* 0x000000401940723e */ /* 0x000fe200000000ff */
[----:B------:R-:W-:-:S06]  /*3fe0*/  FMUL.FTZ R60, R30, R132 ;  /* 0x000000841e3c7220 */ /* 0x000fcc0000410000 */
[----:B------:R-:W1:Y:S01]  /*3ff0*/  MUFU.EX2 R126, R126 ;  /* 0x0000007e007e7308 */ /* 0x000e620000000800 */
[----:B------:R-:W-:-:S07]  /*4000*/  FMUL.FTZ R25, R32, R136 ;  /* 0x0000008820197220 */ /* 0x000fce0000410000 */
[----:B------:R-:W1:Y:S01]  /*4010*/  MUFU.EX2 R141, R141 ;  /* 0x0000008d008d7308 */ /* 0x000e620000000800 */
[----:B------:R-:W-:-:S07]  /*4020*/  FADD.FTZ R62, R62, -R138 ;  /* 0x8000008a3e3e7221 */ /* 0x000fce0000010000 */
[----:B------:R-:W1:Y:S01]  /*4030*/  MUFU.EX2 R127, R127 ;  /* 0x0000007f007f7308 */ /* 0x000e620000000800 */
[----:B------:R-:W-:-:S07]  /*4040*/  FADD.FTZ R57, R57, -R149 ;  /* 0x8000009539397221 */ /* 0x000fce0000010000 */
[----:B------:R-:W1:Y:S01]  /*4050*/  MUFU.EX2 R144, R144 ;  /* 0x0000009000907308 */ /* 0x000e620000000800 */
[----:B------:R-:W-:-:S07]  /*4060*/  FADD.FTZ R59, R59, -R149 ;  /* 0x800000953b3b7221 */ /* 0x000fce0000010000 */
[----:B------:R-:W1:Y:S08]  /*4070*/  MUFU.EX2 R130, R130 ;  /* 0x0000008200827308 */ /* 0x000e700000000800 */
[----:B------:R-:W1:Y:S08]  /*4080*/  MUFU.EX2 R135, R135 ;  /* 0x0000008700877308 */ /* 0x000e700000000800 */
[----:B------:R-:W1:Y:S08]  /*4090*/  MUFU.EX2 R128, R128 ;  /* 0x0000008000807308 */ /* 0x000e700000000800 */
[----:B------:R-:W1:Y:S08]  /*40a0*/  MUFU.EX2 R125, R125 ;  /* 0x0000007d007d7308 */ /* 0x000e700000000800 */
[----:B------:R-:W1:Y:S08]  /*40b0*/  MUFU.EX2 R124, R124 ;  /* 0x0000007c007c7308 */ /* 0x000e700000000800 */
[----:B------:R-:W1:Y:S08]  /*40c0*/  MUFU.EX2 R123, R123 ;  /* 0x0000007b007b7308 */ /* 0x000e700000000800 */
[----:B------:R-:W1:Y:S01]  /*40d0*/  MUFU.EX2 R147, R122 ;  /* 0x0000007a00937308 */ /* 0x000e620000000800 */
        /* <DEDUP_REMOVED lines=8> */
[----:B---3--:R-:W-:Y:S01]  /*4160*/  FMUL.FTZ R62, R117, R62 ;  /* 0x0000003e753e7220 */ /* 0x008fe20000410000 */
[----:B--2---:R-:W-:Y:S01]  /*4170*/  FMUL.FTZ R63, R118, R63 ;  /* 0x0000003f763f7220 */ /* 0x004fe20000410000 */
[----:B------:R-:W-:Y:S01]  /*4180*/  FMUL.FTZ R65, R16, R66 ;  /* 0x0000004210417220 */ /* 0x000fe20000410000 */
[----:B----4-:R-:W-:Y:S01]  /*4190*/  FMUL.FTZ R24, R120, R67 ;  /* 0x0000004378187220 */ /* 0x010fe20000410000 */
[----:B------:R-:W-:Y:S01]  /*41a0*/  F2FP.F16.F32.PACK_AB R60, R25, R60 ;  /* 0x0000003c193c723e */ /* 0x000fe200000000ff */
[----:B------:R-:W-:Y:S01]  /*41b0*/  FADD.FTZ R138, R76, -R220 ;  /* 0x800000dc4c8a7221 */ /* 0x000fe20000010000 */
        /* <DEDUP_REMOVED lines=12> */
[--C-:B------:R-:W-:Y:S01]  /*4280*/  FADD.FTZ R149, R81, -R218.reuse ;  /* 0x800000da51957221 */ /* 0x100fe20000010000 */
        /* <DEDUP_REMOVED lines=217> */
.L_x_1390:
        /* <DEDUP_REMOVED lines=68> */
.L_x_1391:
        /* <DEDUP_REMOVED lines=11> */
.L_x_1381:
        /* <DEDUP_REMOVED lines=128> */
.L_x_1404:
[----:B------:R-:W-:-:S05]  /*5d10*/  IMAD.U32 R6, RZ, RZ, UR36 ;  /* 0x00000024ff067e24 */ /* 0x000fca000f8e00ff */
[----:B------:R-:W-:-:S04]  /*5d20*/  LOP3.LUT R6, R6, 0x1, RZ, 0xfc, !PT ;  /* 0x0000000106067812 */ /* 0x000fc800078efcff */
[----:B------:R-:W-:-:S13]  /*5d30*/  ISETP.NE.AND P0, PT, R6, 0x3, PT ;  /* 0x000000030600780c */ /* 0x000fda0003f05270 */
[----:B------:R-:W-:Y:S05]  /*5d40*/  @!P0 BRA `(.L_x_1394) ;  /* 0x0000000000048947 */ /* 0x000fea0003800000 */
[----:B------:R-:W-:Y:S01]  /*5d50*/  BPT.TRAP 0x1 ;  /* 0x000000040000795c */ /* 0x000fe20000300000 */
.L_x_1394:
[----:B------:R-:W-:Y:S01]  /*5d60*/  IMAD R6, R0, 0x8, R222 ;  /* 0x0000000800067824 */ /* 0x000fe200078e02de */
[----:B-1----:R-:W-:-:S04]  /*5d70*/  SHF.L.U32 R11, R4, 0x1f, RZ ;  /* 0x0000001f040b7819 */ /* 0x002fc800000006ff */
[----:B------:R1:W2:Y:S01]  /*5d80*/  SYNCS.PHASECHK.TRANS64.TRYWAIT P1, [R6+URZ+0x30c10], R11 ;  /* 0x030c100b060075a7 */ /* 0x0002a2000802017f */
[----:B------:R-:W-:Y:S05]  /*5d90*/  @!P0 BRA `(.L_x_1395) ;  /* 0x0000000000048947 */ /* 0x000fea0003800000 */
[----:B------:R-:W-:Y:S01]  /*5da0*/  BPT.TRAP 0x1 ;  /* 0x000000040000795c */ /* 0x000fe20000300000 */
.L_x_1395:
[----:B------:R-:W-:-:S05]  /*5db0*/  VIADD R7, R222, 0x10000 ;  /* 0x00010000de077836 */ /* 0x000fca0000000000 */
[----:B------:R-:W-:-:S04]  /*5dc0*/  SHF.R.U32.HI R7, RZ, 0x4, R7 ;  /* 0x00000004ff077819 */ /* 0x000fc80000011607 */
[----:B------:R-:W-:-:S04]  /*5dd0*/  LOP3.LUT R220, R7, 0x3fff, RZ, 0xc0, !PT ;  /* 0x00003fff07dc7812 */ /* 0x000fc800078ec0ff */
[----:B------:R-:W-:Y:S01]  /*5de0*/  LOP3.LUT R7, R220, 0x10000, RZ, 0xfc, !PT ;  /* 0x00010000dc077812 */ /* 0x000fe200078efcff */
[----:B--2---:R-:W-:Y:S06]  /*5df0*/  @P1 BRA `(.L_x_1396) ;  /* 0x0000000000081947 */ /* 0x004fec0003800000 */
[----:B------:R-:W2:Y:S02]  /*5e00*/  SYNCS.PHASECHK.TRANS64.TRYWAIT P1, [R6+URZ+0x30c10], R11 ;  /* 0x030c100b060075a7 */ /* 0x000ea4000802017f */
[----:B--2---:R-:W-:Y:S05]  /*5e10*/  @!P1 BRA `(.L_x_1397) ;  /* 0x000000a8004c9947 */ /* 0x004fea0003800000 */
.L_x_1396:
        /* <DEDUP_REMOVED lines=62> */
.L_x_1398:
[----:B------:R1:W1:Y:S01]  /*6200*/  SYNCS.PHASECHK.TRANS64.TRYWAIT P1, [R6+URZ+0x30c30], R11 ;  /* 0x030c300b060075a7 */ /* 0x000262000802017f */
[----:B------:R-:W-:Y:S05]  /*6210*/  @!P0 BRA `(.L_x_1399) ;  /* 0x0000000000048947 */ /* 0x000fea0003800000 */
[----:B------:R-:W-:Y:S01]  /*6220*/  BPT.TRAP 0x1 ;  /* 0x000000040000795c */ /* 0x000fe20000300000 */
.L_x_1399:
        /* <DEDUP_REMOVED lines=8> */
.L_x_1400:
        /* <DEDUP_REMOVED lines=9> */
[----:B--2---:R-:W-:Y:S01]  /*6340*/  SHFL.IDX PT, R7, R15, R5, 0x1f ;  /* 0x00001f050f077589 */ /* 0x004fe200000e0000 */
[C---:B------:R-:W-:Y:S01]  /*6350*/  VIADD R13, R5.reuse, 0x18 ;  /* 0x00000018050d7836 */ /* 0x040fe20000000000 */
[C---:B------:R-:W-:Y:S01]  /*6360*/  ISETP.GT.AND P2, PT, R232.reuse, RZ, PT ;  /* 0x000000ffe800720c */ /* 0x040fe20003f44270 */
[C---:B------:R-:W-:Y:S01]  /*6370*/  VIADD R9, R5.reuse, 0x8 ;  /* 0x0000000805097836 */ /* 0x040fe20000000000 */
[----:B------:R-:W1:Y:S01]  /*6380*/  SHFL.IDX PT, R12, R15, R23, 0x1f ;  /* 0x00001f170f0c7589 */ /* 0x000e6200000e0000 */
[----:B------:R-:W-:Y:S01]  /*6390*/  ISETP.GT.AND P1, PT, R232, 0x8, PT ;  /* 0x00000008e800780c */ /* 0x000fe20003f24270 */
[----:B------:R-:W-:Y:S01]  /*63a0*/  VIADD R11, R5, 0x14 ;  /* 0x00000014050b7836 */ /* 0x000fe20000000000 */
[----:B------:R-:W-:Y:S01]  /*63b0*/  FSEL R93, R93, -INF , P2 ;  /* 0xff8000005d5d7808 */ /* 0x000fe20001000000 */
[----:B------:R-:W2:Y:S01]  /*63c0*/  SHFL.IDX PT, R18, R15, R13, 0x1f ;  /* 0x00001f0d0f127589 */ /* 0x000ea200000e0000 */
[----:B------:R-:W-:Y:S01]  /*63d0*/  FSEL R95, R95, -INF , P1 ;  /* 0xff8000005f5f7808 */ /* 0x000fe20000800000 */
[----:B------:R-:W-:Y:S01]  /*63e0*/  IMAD R216, R0, 0x400, R216 ;  /* 0x0000040000d87824 */ /* 0x000fe200078e02d8 */
[----:B------:R-:W-:Y:S01]  /*63f0*/  FSEL R88, R88, -INF , P2 ;  /* 0xff80000058587808 */ /* 0x000fe20001000000 */
[----:B------:R-:W4:Y:S01]  /*6400*/  SHFL.IDX PT, R10, R15, R9, 0x1f ;  /* 0x00001f090f0a7589 */ /* 0x000f2200000e0000 */
[----:B------:R-:W-:-:S02]  /*6410*/  FSEL R100, R100, -INF , P2 ;  /* 0xff80000064647808 */ /* 0x000fc40001000000 */
[----:B------:R-:W-:Y:S01]  /*6420*/  FSEL R89, R89, -INF , P2 ;  /* 0xff80000059597808 */ /* 0x000fe20001000000 */
[----:B------:R1:W-:Y:S01]  /*6430*/  SHFL.IDX PT, R16, R15, R11, 0x1f ;  /* 0x00001f0b0f107589 */ /* 0x0003e200000e0000 */
[----:B------:R-:W-:Y:S02]  /*6440*/  FSEL R92, R92, -INF , P2 ;  /* 0xff8000005c5c7808 */ /* 0x000fe40001000000 */
[----:B------:R-:W-:Y:S01]  /*6450*/  FSEL R94, R94, -INF , P1 ;  /* 0xff8000005e5e7808 */ /* 0x000fe20000800000 */
[----:B---3--:R-:W-:Y:S01]  /*6460*/  SHFL.IDX PT, R22, R227, R5, 0x1f ;  /* 0x00001f05e3167589 */ /* 0x008fe200000e0000 */
        /* <DEDUP_REMOVED lines=51> */
[--C-:B------:R-:W-:Y:S01]  /*67a0*/  FFMA.FTZ R88, R88, UR5, -R7.reuse ;  /* 0x0000000558587c23 */ /* 0x100fe20008010807 */
[----:B------:R-:W-:Y:S01]  /*67b0*/  UIADD3 UR6, UR6, 0x6, URZ ;  /* 0x0000000606067890 */ /* 0x000fe2000fffe03f */
[----:B------:R-:W1:Y:S01]  /*67c0*/  SHFL.IDX PT, R20, R15, R95, 0x1f ;  /* 0x00001f5f0f147589 */ /* 0x000e6200000e0000 */
[----:B--2---:R-:W-:Y:S01]  /*67d0*/  FFMA.FTZ R17, R100, UR5, -R18 ;  /* 0x0000000564117c23 */ /* 0x004fe20008010812 */
[----:B------:R-:W-:Y:S01]  /*67e0*/  VIADD R100, R5, 0x4 ;  /* 0x0000000405647836 */ /* 0x000fe20000000000 */
[----:B------:R2:W-:Y:S01]  /*67f0*/  MUFU.EX2 R219, R88 ;  /* 0x0000005800db7308 */ /* 0x0005e20000000800 */
[--C-:B----4-:R-:W-:Y:S01]  /*6800*/  FFMA.FTZ R9, R92, UR5, -R10.reuse ;  /* 0x000000055c097c23 */ /* 0x110fe2000801080a */
[----:B------:R-:W-:Y:S01]  /*6810*/  FFMA.FTZ R10, R94, UR5, -R10 ;  /* 0x000000055e0a7c23 */ /* 0x000fe2000801080a */
[--C-:B---3--:R-:W-:Y:S01]  /*6820*/  FFMA.FTZ R89, R89, UR5, -R8.reuse ;  /* 0x0000000559597c23 */ /* 0x108fe20008010808 */
[----:B------:R-:W-:Y:S01]  /*6830*/  FFMA.FTZ R7, R90, UR5, -R7 ;  /* 0x000000055a077c23 */ /* 0x000fe20008010807 */
[----:B------:R-:W3:Y:S01]  /*6840*/  SHFL.IDX PT, R92, R227, R23, 0x1f ;  /* 0x00001f17e35c7589 */ /* 0x000ee200000e0000 */
[----:B------:R-:W-:Y:S01]  /*6850*/  FFMA.FTZ R8, R91, UR5, -R8 ;  /* 0x000000055b087c23 */ /* 0x000fe20008010808 */
[--C-:B------:R-:W-:Y:S01]  /*6860*/  FFMA.FTZ R21, R104, UR5, -R22.reuse ;  /* 0x0000000568157c23 */ /* 0x100fe20008010816 */
        /* <DEDUP_REMOVED lines=8> */
[----:B-1----:R-:W-:-:S03]  /*68f0*/  FFMA.FTZ R19, R101, UR5, -R20 ;  /* 0x0000000565137c23 */ /* 0x002fc60008010814 */
[----:B------:R-:W1:Y:S01]  /*6900*/  SHFL.IDX PT, R94, R227, R89, 0x1f ;  /* 0x00001f59e35e7589 */ /* 0x000e6200000e0000 */
[----:B------:R-:W-:Y:S01]  /*6910*/  FFMA.FTZ R20, R103, UR5, -R20 ;  /* 0x0000000567147c23 */ /* 0x000fe20008010814 */
[----:B------:R-:W-:Y:S01]  /*6920*/  VIADD R103, R5, 0x8 ;  /* 0x0000000805677836 */ /* 0x000fe20000000000 */
[----:B------:R-:W5:Y:S01]  /*6930*/  MUFU.EX2 R10, R10 ;  /* 0x0000000a000a7308 */ /* 0x000f620000000800 */
[----:B------:R2:W5:Y:S01]  /*6940*/  SHFL.IDX PT, R14, R15, R89, 0x1f ;  /* 0x00001f590f0e7589 */ /* 0x00056200000e0000 */
[----:B---3--:R-:W-:-:S03]  /*6950*/  FFMA.FTZ R91, R109, UR5, -R92 ;  /* 0x000000056d5b7c23 */ /* 0x008fc6000801085c */
[----:B------:R-:W3:Y:S01]  /*6960*/  SHFL.IDX PT, R90, R227, R103, 0x1f ;  /* 0x00001f67e35a7589 */ /* 0x000ee200000e0000 */
[----:B------:R-:W-:Y:S01]  /*6970*/  FFMA.FTZ R92, R111, UR5, -R92 ;  /* 0x000000056f5c7c23 */ /* 0x000fe2000801085c */
[----:B------:R-:W-:Y:S01]  /*6980*/  FSEL R111, R129, -INF , P2 ;  /* 0xff800000816f7808 */ /* 0x000fe20001000000 */
[----:B--2---:R-:W-:Y:S01]  /*6990*/  FFMA.FTZ R23, R105, UR5, -R88 ;  /* 0x0000000569177c23 */ /* 0x004fe20008010858 */
[----:B------:R-:W-:Y:S01]  /*69a0*/  VIADD R105, R5, 0x14 ;  /* 0x0000001405697836 */ /* 0x000fe20000000000 */
[----:B------:R2:W3:Y:S01]  /*69b0*/  SHFL.IDX PT, R106, R218, R103, 0x1f ;  /* 0x00001f67da6a7589 */ /* 0x0004e200000e0000 */
[--C-:B------:R-:W-:Y:S01]  /*69c0*/  FFMA.FTZ R15, R97, UR5, -R16.reuse ;  /* 0x00000005610f7c23 */ /* 0x100fe20008010810 */
[----:B------:R-:W-:Y:S01]  /*69d0*/  FFMA.FTZ R16, R99, UR5, -R16 ;  /* 0x0000000563107c23 */ /* 0x000fe20008010810 */
[----:B------:R-:W-:Y:S01]  /*69e0*/  FFMA.FTZ R88, R107, UR5, -R88 ;  /* 0x000000056b587c23 */ /* 0x000fe20008010858 */
[----:B------:R-:W-:Y:S01]  /*69f0*/  VIADD R107, R5, 0xc ;  /* 0x0000000c056b7836 */ /* 0x000fe20000000000 */
[----:B------:R-:W-:Y:S01]  /*6a00*/  FSEL R129, R140, -INF , P2 ;  /* 0xff8000008c817808 */ /* 0x000fe20001000000 */
[----:B------:R-:W3:Y:S01]  /*6a10*/  MUFU.EX2 R19, R19 ;  /* 0x0000001300137308 */ /* 0x000ee20000000800 */
[----:B------:R-:W-:Y:S01]  /*6a20*/  FSEL R109, R128, -INF , P2 ;  /* 0xff800000806d7808 */ /* 0x000fe20001000000 */
[----:B----4-:R-:W-:Y:S01]  /*6a30*/  FFMA.FTZ R101, R120, UR5, -R102 ;  /* 0x0000000578657c23 */ /* 0x010fe20008010866 */
[----:B------:R-:W-:Y:S01]  /*6a40*/  FSEL R120, R148, -INF , P2 ;  /* 0xff80000094787808 */ /* 0x000fe20001000000 */
[----:B------:R-:W-:Y:S01]  /*6a50*/  SHFL.IDX PT, R107, R218, R107, 0x1f ;  /* 0x00001f6bda6b7589 */ /* 0x000fe200000e0000 */
[--C-:B-1----:R-:W-:Y:S01]  /*6a60*/  FFMA.FTZ R93, R112, UR5, -R94.reuse ;  /* 0x00000005705d7c23 */ /* 0x102fe2000801085e */
[----:B------:R-:W-:Y:S01]  /*6a70*/  FFMA.FTZ R94, R114, UR5, -R94 ;  /* 0x00000005725e7c23 */ /* 0x000fe2000801085e */
[----:B--2---:R-:W-:Y:S01]  /*6a80*/  FSEL R103, R121, -INF , P2 ;  /* 0xff80000079677808 */ /* 0x004fe20001000000 */
[----:B------:R-:W1:Y:S01]  /*6a90*/  SHFL.IDX PT, R112, R218, R105, 0x1f ;  /* 0x00001f69da707589 */ /* 0x000e6200000e0000 */
[--C-:B-----5:R-:W-:Y:S01]  /*6aa0*/  FFMA.FTZ R13, R96, UR5, -R14.reuse ;  /* 0x00000005600d7c23 */ /* 0x120fe2000801080e */
[----:B------:R-:W-:Y:S01]  /*6ab0*/  FFMA.FTZ R14, R98, UR5, -R14 ;  /* 0x00000005620e7c23 */ /* 0x000fe2000801080e */
[C---:B------:R-:W-:Y:S01]  /*6ac0*/  VIADD R148, R5.reuse, 0xc ;  /* 0x0000000c05947836 */ /* 0x040fe20000000000 */
[----:B------:R2:W4:Y:S01]  /*6ad0*/  SHFL.IDX PT, R96, R227, R105, 0x1f ;  /* 0x00001f69e3607589 */ /* 0x00052200000e0000 */
[----:B---3--:R-:W-:Y:S01]  /*6ae0*/  FFMA.FTZ R89, R108, UR5, -R90 ;  /* 0x000000056c597c23 */ /* 0x008fe2000801085a */
[----:B------:R-:W-:-:S02]  /*6af0*/  VIADD R108, R5, 0x18 ;  /* 0x00000018056c7836 */ /* 0x000fc40000000000 */
[----:B------:R-:W-:Y:S01]  /*6b00*/  FFMA.FTZ R103, R103, UR5, -R104 ;  /* 0x0000000567677c23 */ /* 0x000fe20008010868 */
[----:B------:R-:W-:Y:S01]  /*6b10*/  FFMA.FTZ R90, R110, UR5, -R90 ;  /* 0x000000056e5a7c23 */ /* 0x000fe2000801085a */
[----:B------:R-:W-:Y:S01]  /*6b20*/  FFMA.FTZ R104, R123, UR5, -R104 ;  /* 0x000000057b687c23 */ /* 0x000fe20008010868 */
[----:B------:R-:W-:Y:S01]  /*6b30*/  FFMA.FTZ R102, R122, UR5, -R102 ;  /* 0x000000057a667c23 */ /* 0x000fe20008010866 */
[----:B------:R-:W3:Y:S01]  /*6b40*/  SHFL.IDX PT, R98, R227, R108, 0x1f ;  /* 0x00001f6ce3627589 */ /* 0x000ee200000e0000 */
[----:B------:R-:W-:Y:S01]  /*6b50*/  FSEL R122, R145, -INF , P2 ;  /* 0xff800000917a7808 */ /* 0x000fe20001000000 */
[----:B------:R-:W5:Y:S01]  /*6b60*/  MUFU.EX2 R12, R12 ;  /* 0x0000000c000c7308 */ /* 0x000f620000000800 */
[----:B--2---:R-:W-:Y:S01]  /*6b70*/  FSEL R105, R124, -INF , P2 ;  /* 0xff8000007c697808 */ /* 0x004fe20001000000 */
[----:B------:R4:W2:Y:S01]  /*6b80*/  SHFL.IDX PT, R227, R227, R95, 0x1f ;  /* 0x00001f5fe3e37589 */ /* 0x0008a200000e0000 */
[----:B------:R-:W-:-:S03]  /*6b90*/  FSEL R124, R144, -INF , P2 ;  /* 0xff800000907c7808 */ /* 0x000fc60001000000 */
[----:B------:R4:W-:Y:S01]  /*6ba0*/  SHFL.IDX PT, R114, R218, R108, 0x1f ;  /* 0x00001f6cda727589 */ /* 0x0009e200000e0000 */
[--C-:B------:R-:W-:Y:S01]  /*6bb0*/  FFMA.FTZ R105, R105, UR5, -R106.reuse ;  /* 0x0000000569697c23 */ /* 0x100fe2000801086a */
[----:B------:R-:W-:Y:S01]  /*6bc0*/  FFMA.FTZ R106, R126, UR5, -R106 ;  /* 0x000000057e6a7c23 */ /* 0x000fe2000801086a */
[----:B------:R-:W-:Y:S01]  /*6bd0*/  FSEL R126, R141, -INF , P2 ;  /* 0xff8000008d7e7808 */ /* 0x000fe20001000000 */
[----:B------:R-:W5:Y:S01]  /*6be0*/  MUFU.EX2 R7, R7 ;  /* 0x0000000700077308 */ /* 0x000f620000000800 */
[--C-:B-1----:R-:W-:Y:S01]  /*6bf0*/  FFMA.FTZ R111, R111, UR5, -R112.reuse ;  /* 0x000000056f6f7c23 */ /* 0x102fe20008010870 */
[----:B------:R-:W-:Y:S01]  /*6c00*/  FFMA.FTZ R112, R131, UR5, -R112 ;  /* 0x0000000583707c23 */ /* 0x000fe20008010870 */
[----:B------:R-:W-:Y:S02]  /*6c10*/  VIADD R131, R5, 0x8 ;  /* 0x0000000805837836 */ /* 0x000fe40000000000 */
[--C-:B----4-:R-:W-:Y:S01]  /*6c20*/  FFMA.FTZ R95, R113, UR5, -R96.reuse ;  /* 0x00000005715f7c23 */ /* 0x110fe20008010860 */
[----:B------:R-:W-:Y:S01]  /*6c30*/  FSEL R108, R127, -INF , P1 ;  /* 0xff8000007f6c7808 */ /* 0x000fe20000800000 */
[----:B------:R-:W-:Y:S01]  /*6c40*/  FFMA.FTZ R96, R115, UR5, -R96 ;  /* 0x0000000573607c23 */ /* 0x000fe20008010860 */
[----:B------:R-:W1:Y:S01]  /*6c50*/  SHFL.IDX PT, R127, R217, R131, 0x1f ;  /* 0x00001f83d97f7589 */ /* 0x000e6200000e0000 */
[----:B------:R-:W-:Y:S01]  /*6c60*/  FSEL R115, R133, -INF , P2 ;  /* 0xff80000085737808 */ /* 0x000fe20001000000 */
[----:B------:R-:W-:Y:S01]  /*6c70*/  MUFU.EX2 R8, R8 ;  /* 0x0000000800087308 */ /* 0x000fe20000000800 */
[----:B------:R-:W-:Y:S01]  /*6c80*/  FSEL R113, R125, -INF , P2 ;  /* 0xff8000007d717808 */ /* 0x000fe20001000000 */
[--C-:B---3--:R-:W-:Y:S01]  /*6c90*/  FFMA.FTZ R97, R116, UR5, -R98.reuse ;  /* 0x0000000574617c23 */ /* 0x108fe20008010862 */
[----:B------:R-:W-:Y:S01]  /*6ca0*/  FFMA.FTZ R108, R108, UR5, -R107 ;  /* 0x000000056c6c7c23 */ /* 0x000fe2000801086b */
[----:B------:R-:W-:Y:S01]  /*6cb0*/  FFMA.FTZ R98, R118, UR5, -R98 ;  /* 0x0000000576627c23 */ /* 0x000fe20008010862 */
[----:B------:R-:W-:Y:S01]  /*6cc0*/  FSEL R118, R149, -INF , P2 ;  /* 0xff80000095767808 */ /* 0x000fe20001000000 */
[--C-:B--2---:R-:W-:Y:S01]  /*6cd0*/  FFMA.FTZ R99, R117, UR5, -R227.reuse ;  /* 0x0000000575637c23 */ /* 0x104fe200080108e3 */
[----:B------:R-:W-:Y:S01]  /*6ce0*/  FFMA.FTZ R100, R119, UR5, -R227 ;  /* 0x0000000577647c23 */ /* 0x000fe200080108e3 */
[----:B------:R-:W-:-:S02]  /*6cf0*/  VIADD R117, R5, 0x10 ;  /* 0x0000001005757836 */ /* 0x000fc40000000000 */
[----:B------:R-:W-:Y:S01]  /*6d00*/  FFMA.FTZ R113, R113, UR5, -R107 ;  /* 0x0000000571717c23 */ /* 0x000fe2000801086b */
[C---:B------:R-:W-:Y:S01]  /*6d10*/  VIADD R227, R5.reuse, 0x1c ;  /* 0x0000001c05e37836 */ /* 0x040fe20000000000 */
[----:B------:R-:W2:Y:S01]  /*6d20*/  SHFL.IDX PT, R125, R217, R148, 0x1f ;  /* 0x00001f94d97d7589 */ /* 0x000ea200000e0000 */
[----:B------:R-:W-:Y:S01]  /*6d30*/  VIADD R149, R5, 0x14 ;  /* 0x0000001405957836 */ /* 0x000fe20000000000 */
[----:B------:R3:W-:Y:S02]  /*6d40*/  MUFU.EX2 R107, R113 ;  /* 0x00000071006b7308 */ /* 0x0007e40000000800 */
[----:B------:R-:W4:Y:S04]  /*6d50*/  SHFL.IDX PT, R110, R218, R117, 0x1f ;  /* 0x00001f75da6e7589 */ /* 0x000f2800000e0000 */
[----:B------:R5:W4:Y:S02]  /*6d60*/  SHFL.IDX PT, R123, R217, R117, 0x1f ;  /* 0x00001f75d97b7589 */ /* 0x000b2400000e0000 */
[----:B------:R-:W-:Y:S01]  /*6d70*/  MUFU.EX2 R18, R18 ;  /* 0x0000001200127308 */ /* 0x000fe20000000800 */
[--C-:B-1----:R-:W-:Y:S01]  /*6d80*/  FFMA.FTZ R129, R129, UR5, -R127.reuse ;  /* 0x0000000581817c23 */ /* 0x102fe2000801087f */
[----:B------:R1:W4:Y:S01]  /*6d90*/  SHFL.IDX PT, R116, R218, R227, 0x1f ;  /* 0x00001fe3da747589 */ /* 0x00032200000e0000 */
[----:B------:R-:W-:Y:S01]  /*6da0*/  FFMA.FTZ R127, R142, UR5, -R127 ;  /* 0x000000058e7f7c23 */ /* 0x000fe2000801087f */
[----:B---3--:R-:W-:Y:S01]  /*6db0*/  FSEL R113, R132, -INF , P2 ;  /* 0xff80000084717808 */ /* 0x008fe20001000000 */
[----:B------:R-:W-:Y:S01]  /*6dc0*/  VIADD R132, R5, 0x4 ;  /* 0x0000000405847836 */ /* 0x000fe20000000000 */
[----:B------:R-:W3:Y:S01]  /*6dd0*/  SHFL.IDX PT, R121, R217, R149, 0x1f ;  /* 0x00001f95d9797589 */ /* 0x000ee200000e0000 */
[----:B-----5:R-:W-:Y:S01]  /*6de0*/  FSEL R117, R151, -INF , P1 ;  /* 0xff80000097757808 */ /* 0x020fe20000800000 */
[----:B------:R-:W-:-:S02]  /*6df0*/  VIADD R151, R5, 0x10 ;  /* 0x0000001005977836 */ /* 0x000fc40000000000 */
[----:B------:R-:W5:Y:S01]  /*6e00*/  SHFL.IDX PT, R128, R217, R132, 0x1f ;  /* 0x00001f84d9807589 */ /* 0x000f6200000e0000 */
[--C-:B------:R-:W-:Y:S01]  /*6e10*/  FFMA.FTZ R113, R113, UR5, -R114.reuse ;  /* 0x0000000571717c23 */ /* 0x100fe20008010872 */
[----:B-1----:R-:W-:Y:S02]  /*6e20*/  VIADD R218, R5, 0x18 ;  /* 0x0000001805da7836 */ /* 0x002fe40000000000 */
[----:B------:R-:W-:Y:S01]  /*6e30*/  FFMA.FTZ R114, R134, UR5, -R114 ;  /* 0x0000000586727c23 */ /* 0x000fe20008010872 */
[----:B------:R-:W-:Y:S01]  /*6e40*/  FSEL R134, R136, -INF , P2 ;  /* 0xff80000088867808 */ /* 0x000fe20001000000 */
[----:B--2---:R-:W-:Y:S01]  /*6e50*/  FFMA.FTZ R126, R126, UR5, -R125 ;  /* 0x000000057e7e7c23 */ /* 0x004fe2000801087d */
[----:B------:R-:W-:Y:S02]  /*6e60*/  WARPGROUP.DEPBAR.LE gsb0, 0x0 ;  /* 0x00008000000079c5 */ /* 0x000fe40000010000 */
[----:B------:R-:W-:Y:S01]  /*6e70*/  WARPGROUP.ARRIVE ;  /* 0x00000000000079c5 */ /* 0x000fe20000000000 */
[--C-:B----4-:R-:W-:Y:S01]  /*6e80*/  FFMA.FTZ R109, R109, UR5, -R110.reuse ;  /* 0x000000056d6d7c23 */ /* 0x110fe2000801086e */
[----:B------:R-:W-:Y:S01]  /*6e90*/  FFMA.FTZ R110, R130, UR5, -R110 ;  /* 0x00000005826e7c23 */ /* 0x000fe2000801086e */
[----:B------:R-:W-:Y:S01]  /*6ea0*/  FSEL R130, R139, -INF , P1 ;  /* 0xff8000008b827808 */ /* 0x000fe20000800000 */
[----:B------:R-:W1:Y:S01]  /*6eb0*/  SHFL.IDX PT, R119, R217, R218, 0x1f ;  /* 0x00001fdad9777589 */ /* 0x000e6200000e0000 */
[----:B------:R-:W-:Y:S01]  /*6ec0*/  FFMA.FTZ R124, R124, UR5, -R123 ;  /* 0x000000057c7c7c23 */ /* 0x000fe2000801087b */
[----:B------:R-:W-:Y:S01]  /*6ed0*/  HGMMA.64x128x16.F32 R24, gdesc[UR8], R24, gsb0 ;  /* 0x01e00000081879f0 */ /* 0x000fe20008000818 */
[----:B------:R-:W-:Y:S01]  /*6ee0*/  R2UR UR8, R230 ;  /* 0x00000000e60872ca */ /* 0x000fe200000e0000 */
[----:B------:R-:W-:Y:S01]  /*6ef0*/  UMOV UR10, UR4 ;  /* 0x00000004000a7c82 */ /* 0x000fe20008000000 */
[----:B------:R-:W-:Y:S01]  /*6f00*/  R2UR UR9, R231 ;  /* 0x00000000e70972ca */ /* 0x000fe200000e0000 */
[----:B------:R-:W-:Y:S01]  /*6f10*/  UMOV UR11, 0x40000040 ;  /* 0x40000040000b7882 */ /* 0x000fe20000000000 */
[--C-:B------:R-:W-:Y:S01]  /*6f20*/  FFMA.FTZ R115, R115, UR5, -R116.reuse ;  /* 0x0000000573737c23 */ /* 0x100fe20008010874 */
[----:B------:R-:W-:Y:S01]  /*6f30*/  FFMA.FTZ R116, R135, UR5, -R116 ;  /* 0x0000000587747c23 */ /* 0x000fe20008010874 */
[--C-:B---3--:R-:W-:Y:S01]  /*6f40*/  FFMA.FTZ R122, R122, UR5, -R121.reuse ;  /* 0x000000057a7a7c23 */ /* 0x108fe20008010879 */
[----:B------:R-:W2:Y:S01]  /*6f50*/  SHFL.IDX PT, R135, R217, R5, 0x1f ;  /* 0x00001f05d9877589 */ /* 0x000ea200000e0000 */
[----:B------:R-:W-:Y:S01]  /*6f60*/  FFMA.FTZ R121, R147, UR5, -R121 ;  /* 0x0000000593797c23 */ /* 0x000fe20008010879 */
[----:B-----5:R-:W-:Y:S01]  /*6f70*/  FFMA.FTZ R139, R137, UR5, -R128 ;  /* 0x00000005898b7c23 */ /* 0x020fe20008010880 */
[----:B------:R-:W-:Y:S01]  /*6f80*/  FFMA.FTZ R123, R146, UR5, -R123 ;  /* 0x00000005927b7c23 */ /* 0x000fe2000801087b */
[----:B------:R-:W3:Y:S01]  /*6f90*/  SHFL.IDX PT, R217, R217, R227, 0x1f ;  /* 0x00001fe3d9d97589 */ /* 0x000ee200000e0000 */
[----:B------:R-:W-:Y:S01]  /*6fa0*/  FFMA.FTZ R125, R143, UR5, -R125 ;  /* 0x000000058f7d7c23 */ /* 0x000fe2000801087d */
[----:B------:R-:W4:Y:S01]  /*6fb0*/  MUFU.EX2 R20, R20 ;  /* 0x0000001400147308 */ /* 0x000f220000000800 */
[----:B------:R-:W-:Y:S01]  /*6fc0*/  R2UR UR4, R216 ;  /* 0x00000000d80472ca */ /* 0x000fe200000e0000 */
[--C-:B-1----:R-:W-:Y:S01]  /*6fd0*/  FFMA.FTZ R120, R120, UR5, -R119.reuse ;  /* 0x0000000578787c23 */ /* 0x102fe20008010877 */
[----:B------:R-:W-:Y:S01]  /*6fe0*/  FFMA.FTZ R119, R150, UR5, -R119 ;  /* 0x0000000596777c23 */ /* 0x000fe20008010877 */
[----:B------:R-:W-:-:S04]  /*6ff0*/  VIADD R150, R5, 0x8 ;  /* 0x0000000805967836 */ /* 0x000fc80000000000 */
[----:B------:R-:W1:Y:S01]  /*7000*/  MUFU.EX2 R105, R105 ;  /* 0x0000006900697308 */ /* 0x000e620000000800 */
[--C-:B--2---:R-:W-:Y:S01]  /*7010*/  FFMA.FTZ R134, R134, UR5, -R135.reuse ;  /* 0x0000000586867c23 */ /* 0x104fe20008010887 */
[----:B------:R-:W-:Y:S01]  /*7020*/  FFMA.FTZ R135, R138, UR5, -R135 ;  /* 0x000000058a877c23 */ /* 0x000fe20008010887 */
[----:B------:R-:W-:-:S05]  /*7030*/  FFMA.FTZ R138, R130, UR5, -R128 ;  /* 0x00000005828a7c23 */ /* 0x000fca0008010880 */
[----:B------:R-:W2:Y:S01]  /*7040*/  MUFU.EX2 R109, R109 ;  /* 0x0000006d006d7308 */ /* 0x000ea20000000800 */
[--C-:B---3--:R-:W-:Y:S01]  /*7050*/  FFMA.FTZ R118, R118, UR5, -R217.reuse ;  /* 0x0000000576767c23 */ /* 0x108fe200080108d9 */
[----:B------:R-:W-:Y:S01]  /*7060*/  FFMA.FTZ R117, R117, UR5, -R217 ;  /* 0x0000000575757c23 */ /* 0x000fe200080108d9 */
[----:B------:R-:W-:-:S05]  /*7070*/  VIADD R217, R5, 0x4 ;  /* 0x0000000405d97836 */ /* 0x000fca0000000000 */
[----:B------:R-:W3:Y:S08]  /*7080*/  MUFU.EX2 R111, R111 ;  /* 0x0000006f006f7308 */ /* 0x000ef00000000800 */
        /* <DEDUP_REMOVED lines=9> */
[----:B------:R-:W5:Y:S08]  /*7120*/  MUFU.EX2 R15, R15 ;  /* 0x0000000f000f7308 */ /* 0x000f700000000800 */
        /* <DEDUP_REMOVED lines=9> */
[----:B------:R-:W-:Y:S08]  /*71c0*/  MUFU.EX2 R102, R102 ;  /* 0x0000006600667308 */ /* 0x000ff00000000800 */
[----:B------:R-:W5:Y:S08]  /*71d0*/  MUFU.EX2 R103, R103 ;  /* 0x0000006700677308 */ /* 0x000f700000000800 */
        /* <DEDUP_REMOVED lines=22> */
[----:B------:R-:W-:Y:S01]  /*7340*/  MUFU.EX2 R116, R116 ;  /* 0x0000007400747308 */ /* 0x000fe20000000800 */
[----:B------:R-:W-:-:S02]  /*7350*/  WARPGROUP.DEPBAR.LE gsb0, 0x0 ;  /* 0x00008000000079c5 */ /* 0x000fc40000010000 */
[----:B------:R-:W4:Y:S04]  /*7360*/  LDS R226, [R226+0x400] ;  /* 0x00040000e2e27984 */ /* 0x000f280000000800 */
[----:B------:R-:W1:Y:S04]  /*7370*/  LDS R223, [R223+0x400] ;  /* 0x00040000dfdf7984 */ /* 0x000e680000000800 */
[----:B------:R-:W-:Y:S04]  /*7380*/  LDS R225, [R225+0x400] ;  /* 0x00040000e1e17984 */ /* 0x000fe80000000800 */
[----:B------:R-:W-:Y:S04]  /*7390*/  LDS R224, [R224+0x400] ;  /* 0x00040000e0e07984 */ /* 0x000fe80000000800 */
[----:B----4-:R-:W4:Y:S04]  /*73a0*/  SHFL.IDX PT, R142, R226, R151, 0x1f ;  /* 0x00001f97e28e7589 */ /* 0x010f2800000e0000 */
[----:B------:R-:W2:Y:S04]  /*73b0*/  SHFL.IDX PT, R140, R226, R218, 0x1f ;  /* 0x00001fdae28c7589 */ /* 0x000ea800000e0000 */
[----:B-1----:R-:W-:Y:S04]  /*73c0*/  SHFL.IDX PT, R133, R223, R151, 0x1f ;  /* 0x00001f97df857589 */ /* 0x002fe800000e0000 */
[----:B------:R-:W1:Y:S04]  /*73d0*/  SHFL.IDX PT, R128, R223, R5, 0x1f ;  /* 0x00001f05df807589 */ /* 0x000e6800000e0000 */
[----:B------:R-:W3:Y:S04]  /*73e0*/  SHFL.IDX PT, R130, R223, R132, 0x1f ;  /* 0x00001f84df827589 */ /* 0x000ee800000e0000 */
[----:B------:R-:W5:Y:S01]  /*73f0*/  SHFL.IDX PT, R137, R223, R131, 0x1f ;  /* 0x00001f83df897589 */ /* 0x000f6200000e0000 */
[--C-:B----4-:R-:W-:Y:S01]  /*7400*/  FADD.FTZ R48, R48, -R142.reuse ;  /* 0x8000008e30307221 */ /* 0x110fe20000010000 */
[----:B------:R-:W-:-:S02]  /*7410*/  FADD.FTZ R50, R50, -R142 ;  /* 0x8000008e32327221 */ /* 0x000fc40000010000 */
[----:B------:R-:W4:Y:S01]  /*7420*/  SHFL.IDX PT, R131, R223, R148, 0x1f ;  /* 0x00001f94df837589 */ /* 0x000f2200000e0000 */
[--C-:B--2---:R-:W-:Y:S01]  /*7430*/  FADD.FTZ R52, R52, -R140.reuse ;  /* 0x8000008c34347221 */ /* 0x104fe20000010000 */
[----:B------:R-:W-:Y:S02]  /*7440*/  FADD.FTZ R54, R54, -R140 ;  /* 0x8000008c36367221 */ /* 0x000fe40000010000 */
[----:B------:R-:W-:Y:S04]  /*7450*/  SHFL.IDX PT, R142, R224, R151, 0x1f ;  /* 0x00001f97e08e7589 */ /* 0x000fe800000e0000 */
[----:B------:R2:W4:Y:S01]  /*7460*/  SHFL.IDX PT, R140, R225, R151, 0x1f ;  /* 0x00001f97e18c7589 */ /* 0x00052200000e0000 */
[--C-:B-1----:R-:W-:Y:S01]  /*7470*/  FADD.FTZ R24, R24, -R128.reuse ;  /* 0x8000008018187221 */ /* 0x102fe20000010000 */
[----:B------:R-:W-:-:S02]  /*7480*/  FADD.FTZ R26, R26, -R128 ;  /* 0x800000801a1a7221 */ /* 0x000fc40000010000 */
[----:B------:R-:W1:Y:S01]  /*7490*/  SHFL.IDX PT, R141, R226, R148, 0x1f ;  /* 0x00001f94e28d7589 */ /* 0x000e6200000e0000 */
[--C-:B---3--:R-:W-:Y:S01]  /*74a0*/  FADD.FTZ R128, R25, -R130.reuse ;  /* 0x8000008219807221 */ /* 0x108fe20000010000 */
[----:B------:R-:W-:Y:S02]  /*74b0*/  FADD.FTZ R130, R27, -R130 ;  /* 0x800000821b827221 */ /* 0x000fe40000010000 */
[----:B------:R-:W3:Y:S01]  /*74c0*/  SHFL.IDX PT, R136, R223, R149, 0x1f ;  /* 0x00001f95df887589 */ /* 0x000ee200000e0000 */
[--C-:B-----5:R-:W-:Y:S01]  /*74d0*/  FADD.FTZ R132, R28, -R137.reuse ;  /* 0x800000891c847221 */ /* 0x120fe20000010000 */
[----:B------:R-:W-:Y:S02]  /*74e0*/  FADD.FTZ R25, R30, -R137 ;  /* 0x800000891e197221 */ /* 0x000fe40000010000 */
[----:B--2---:R-:W2:Y:S01]  /*74f0*/  LDL R151, [R1+0x1c] ;  /* 0x00001c0001977983 */ /* 0x004ea20000100800 */
[----:B------:R5:W3:Y:S01]  /*7500*/  MUFU.EX2 R28, R134 ;  /* 0x00000086001c7308 */ /* 0x000ae20000000800 */
[----:B----4-:R-:W-:-:S02]  /*7510*/  FADD.FTZ R27, R31, -R131 ;  /* 0x800000831f1b7221 */ /* 0x010fc40000010000 */
[----:B------:R-:W4:Y:S04]  /*7520*/  SHFL.IDX PT, R147, R223, R218, 0x1f ;  /* 0x00001fdadf937589 */ /* 0x000f2800000e0000 */
[----:B------:R-:W4:Y:S01]  /*7530*/  SHFL.IDX PT, R146, R223, R227, 0x1f ;  /* 0x00001fe3df927589 */ /* 0x000f2200000e0000 */
[----:B-----5:R-:W-:Y:S01]  /*7540*/  FADD.FTZ R134, R29, -R131 ;  /* 0x800000831d867221 */ /* 0x020fe20000010000 */
[--C-:B------:R-:W-:Y:S01]  /*7550*/  FADD.FTZ R131, R32, -R133.reuse ;  /* 0x8000008520837221 */ /* 0x100fe20000010000 */
[----:B------:R5:W4:Y:S01]  /*7560*/  MUFU.EX2 R30, R139 ;  /* 0x0000008b001e7308 */ /* 0x000b220000000800 */
[----:B------:R-:W4:Y:S01]  /*7570*/  SHFL.IDX PT, R32, R226, R149, 0x1f ;  /* 0x00001f95e2207589 */ /* 0x000f2200000e0000 */
[----:B------:R-:W-:Y:S01]  /*7580*/  FADD.FTZ R133, R34, -R133 ;  /* 0x8000008522857221 */ /* 0x000fe20000010000 */
[--C-:B------:R-:W-:Y:S01]  /*7590*/  FADD.FTZ R64, R64, -R140.reuse ;  /* 0x8000008c40407221 */ /* 0x100fe20000010000 */
[--C-:B-1----:R-:W-:Y:S01]  /*75a0*/  FADD.FTZ R45, R45, -R141.reuse ;  /* 0x8000008d2d2d7221 */ /* 0x102fe20000010000 */
[----:B------:R-:W1:Y:S01]  /*75b0*/  SHFL.IDX PT, R143, R226, R150, 0x1f ;  /* 0x00001f96e28f7589 */ /* 0x000e6200000e0000 */
[----:B------:R-:W-:Y:S01]  /*75c0*/  FADD.FTZ R47, R47, -R141 ;  /* 0x8000008d2f2f7221 */ /* 0x000fe20000010000 */
[----:B------:R-:W-:Y:S01]  /*75d0*/  FADD.FTZ R66, R66, -R140 ;  /* 0x8000008c42427221 */ /* 0x000fe20000010000 */
[----:B------:R3:W1:Y:S01]  /*75e0*/  MUFU.EX2 R29, R135 ;  /* 0x00000087001d7308 */ /* 0x0006620000000800 */
[----:B-----5:R-:W5:Y:S04]  /*75f0*/  SHFL.IDX PT, R139, R225, R5, 0x1f ;  /* 0x00001f05e18b7589 */ /* 0x020f6800000e0000 */
[----:B------:R-:W5:Y:S03]  /*7600*/  SHFL.IDX PT, R141, R225, R150, 0x1f ;  /* 0x00001f96e18d7589 */ /* 0x000f6600000e0000 */
[----:B------:R5:W5:Y:S01]  /*7610*/  MUFU.EX2 R31, R138 ;  /* 0x0000008a001f7308 */ /* 0x000b620000000800 */
[--C-:B---3--:R-:W-:Y:S01]  /*7620*/  FADD.FTZ R135, R33, -R136.reuse ;  /* 0x8000008821877221 */ /* 0x108fe20000010000 */
[----:B------:R-:W-:Y:S01]  /*7630*/  FADD.FTZ R136, R35, -R136 ;  /* 0x8000008823887221 */ /* 0x000fe20000010000 */
[----:B------:R-:W3:Y:S01]  /*7640*/  SHFL.IDX PT, R33, R226, R227, 0x1f ;  /* 0x00001fe3e2217589 */ /* 0x000ee200000e0000 */
[----:B----4-:R-:W-:Y:S01]  /*7650*/  FADD.FTZ R137, R36, -R147 ;  /* 0x8000009324897221 */ /* 0x010fe20000010000 */
[--C-:B------:R-:W-:Y:S01]  /*7660*/  FADD.FTZ R37, R37, -R146.reuse ;  /* 0x8000009225257221 */ /* 0x100fe20000010000 */
[----:B------:R-:W-:Y:S01]  /*7670*/  FADD.FTZ R39, R39, -R146 ;  /* 0x8000009227277221 */ /* 0x000fe20000010000 */
[----:B------:R-:W4:Y:S04]  /*7680*/  SHFL.IDX PT, R35, R225, R148, 0x1f ;  /* 0x00001f94e1237589 */ /* 0x000f2800000e0000 */
[----:B------:R-:W-:Y:S01]  /*7690*/  SHFL.IDX PT, R144, R226, R217, 0x1f ;  /* 0x00001fd9e2907589 */ /* 0x000fe200000e0000 */
[--C-:B------:R-:W-:Y:S01]  /*76a0*/  FADD.FTZ R49, R49, -R32.reuse ;  /* 0x8000002031317221 */ /* 0x100fe20000010000 */
[----:B------:R-:W-:Y:S01]  /*76b0*/  FADD.FTZ R51, R51, -R32 ;  /* 0x8000002033337221 */ /* 0x000fe20000010000 */
[--C-:B-1----:R-:W-:Y:S01]  /*76c0*/  FADD.FTZ R44, R44, -R143.reuse ;  /* 0x8000008f2c2c7221 */ /* 0x102fe20000010000 */
[----:B------:R-:W1:Y:S01]  /*76d0*/  SHFL.IDX PT, R34, R225, R217, 0x1f ;  /* 0x00001fd9e1227589 */ /* 0x000e6200000e0000 */
[----:B------:R-:W-:Y:S01]  /*76e0*/  FADD.FTZ R46, R46, -R143 ;  /* 0x8000008f2e2e7221 */ /* 0x000fe20000010000 */
[----:B------:R4:W1:Y:S01]  /*76f0*/  MUFU.EX2 R32, R129 ;  /* 0x0000008100207308 */ /* 0x0008620000000800 */
[--C-:B-----5:R-:W-:Y:S01]  /*7700*/  FADD.FTZ R56, R56, -R139.reuse ;  /* 0x8000008b38387221 */ /* 0x120fe20000010000 */
[----:B------:R-:W5:Y:S01]  /*7710*/  SHFL.IDX PT, R138, R225, R149, 0x1f ;  /* 0x00001f95e18a7589 */ /* 0x000f6200000e0000 */
[----:B------:R-:W-:Y:S01]  /*7720*/  FADD.FTZ R58, R58, -R139 ;  /* 0x8000008b3a3a7221 */ /* 0x000fe20000010000 */
[--C-:B------:R-:W-:Y:S01]  /*7730*/  FADD.FTZ R60, R60, -R141.reuse ;  /* 0x8000008d3c3c7221 */ /* 0x100fe20000010000 */
[----:B------:R-:W-:Y:S01]  /*7740*/  FADD.FTZ R62, R62, -R141 ;  /* 0x8000008d3e3e7221 */ /* 0x000fe20000010000 */
[----:B------:R-:W-:Y:S04]  /*7750*/  SHFL.IDX PT, R36, R225, R218, 0x1f ;  /* 0x00001fdae1247589 */ /* 0x000fe800000e0000 */
[----:B------:R-:W5:Y:S01]  /*7760*/  SHFL.IDX PT, R145, R226, R5, 0x1f ;  /* 0x00001f05e2917589 */ /* 0x000f6200000e0000 */
[--C-:B---3--:R-:W-:Y:S01]  /*7770*/  FADD.FTZ R53, R53, -R33.reuse ;  /* 0x8000002135357221 */ /* 0x108fe20000010000 */
[----:B------:R-:W-:Y:S01]  /*7780*/  FADD.FTZ R55, R55, -R33 ;  /* 0x8000002137377221 */ /* 0x000fe20000010000 */
[----:B------:R-:W-:Y:S01]  /*7790*/  FMUL.FTZ R25, R10, R25 ;  /* 0x000000190a197220 */ /* 0x000fe20000410000 */
[----:B------:R-:W-:Y:S01]  /*77a0*/  SHFL.IDX PT, R146, R224, R149, 0x1f ;  /* 0x00001f95e0927589 */ /* 0x000fe200000e0000 */
[----:B------:R-:W-:Y:S01]  /*77b0*/  FMUL.FTZ R37, R19, R37 ;  /* 0x0000002513257220 */ /* 0x000fe20000410000 */
[--C-:B----4-:R-:W-:Y:S01]  /*77c0*/  FADD.FTZ R61, R61, -R35.reuse ;  /* 0x800000233d3d7221 */ /* 0x110fe20000010000 */
[----:B------:R-:W-:Y:S01]  /*77d0*/  FADD.FTZ R63, R63, -R35 ;  /* 0x800000233f3f7221 */ /* 0x000fe20000010000 */
[----:B------:R-:W-:Y:S01]  /*77e0*/  SHFL.IDX PT, R129, R224, R5, 0x1f ;  /* 0x00001f05e0817589 */ /* 0x000fe200000e0000 */
[----:B------:R-:W-:Y:S01]  /*77f0*/  FMUL.FTZ R27, R12, R27 ;  /* 0x0000001b0c1b7220 */ /* 0x000fe20000410000 */
[----:B------:R-:W-:Y:S01]  /*7800*/  MUFU.EX2 R123, R123 ;  /* 0x0000007b007b7308 */ /* 0x000fe20000000800 */
[----:B------:R-:W-:Y:S01]  /*7810*/  FADD.FTZ R38, R38, -R147 ;  /* 0x8000009326267221 */ /* 0x000fe20000010000 */
[----:B------:R-:W-:Y:S01]  /*7820*/  SHFL.IDX PT, R139, R224, R217, 0x1f ;  /* 0x00001fd9e08b7589 */ /* 0x000fe200000e0000 */
[--C-:B-1----:R-:W-:Y:S01]  /*7830*/  FADD.FTZ R57, R57, -R34.reuse ;  /* 0x8000002239397221 */ /* 0x102fe20000010000 */
[----:B------:R-:W-:-:S04]  /*7840*/  FADD.FTZ R59, R59, -R34 ;  /* 0x800000223b3b7221 */ /* 0x000fc80000010000 */
[----:B------:R-:W-:Y:S01]  /*7850*/  MUFU.EX2 R122, R122 ;  /* 0x0000007a007a7308 */ /* 0x000fe20000000800 */
[----:B------:R-:W-:Y:S01]  /*7860*/  SHFL.IDX PT, R143, R224, R150, 0x1f ;  /* 0x00001f96e08f7589 */ /* 0x000fe200000e0000 */
[----:B------:R-:W-:Y:S01]  /*7870*/  FMUL.FTZ R26, R7, R26 ;  /* 0x0000001a071a7220 */ /* 0x000fe20000410000 */
[----:B------:R-:W-:-:S05]  /*7880*/  FMUL.FTZ R39, R20, R39 ;  /* 0x0000002714277220 */ /* 0x000fca0000410000 */
[----:B------:R-:W-:Y:S01]  /*7890*/  MUFU.EX2 R121, R121 ;  /* 0x0000007900797308 */ /* 0x000fe20000000800 */
[----:B------:R-:W-:Y:S01]  /*78a0*/  SHFL.IDX PT, R148, R224, R148, 0x1f ;  /* 0x00001f94e0947589 */ /* 0x000fe200000e0000 */
[----:B------:R-:W-:Y:S01]  /*78b0*/  FADD.FTZ R141, R80, -R142 ;  /* 0x8000008e508d7221 */ /* 0x000fe20000010000 */
[----:B-----5:R-:W-:-:S05]  /*78c0*/  FADD.FTZ R65, R65, -R138 ;  /* 0x8000008a41417221 */ /* 0x020fca0000010000 */
[----:B------:R-:W-:Y:S01]  /*78d0*/  MUFU.EX2 R120, R120 ;  /* 0x0000007800787308 */ /* 0x000fe20000000800 */
[----:B------:R-:W-:Y:S01]  /*78e0*/  SHFL.IDX PT, R149, R224, R218, 0x1f ;  /* 0x00001fdae0957589 */ /* 0x000fe200000e0000 */
[----:B------:R-:W-:Y:S01]  /*78f0*/  FMUL.FTZ R60, R105, R60 ;  /* 0x0000003c693c7220 */ /* 0x000fe20000410000 */
[----:B------:R-:W-:Y:S01]  /*7900*/  FMUL.FTZ R64, R109, R64 ;  /* 0x000000406d407220 */ /* 0x000fe20000410000 */
[--C-:B------:R-:W-:Y:S01]  /*7910*/  FADD.FTZ R41, R41, -R144.reuse ;  /* 0x8000009029297221 */ /* 0x100fe20000010000 */
[----:B------:R-:W1:Y:S01]  /*7920*/  SHFL.IDX PT, R224, R224, R227, 0x1f ;  /* 0x00001fe3e0e07589 */ /* 0x000e6200000e0000 */
[----:B------:R-:W-:-:S03]  /*7930*/  FADD.FTZ R43, R43, -R144 ;  /* 0x800000902b2b7221 */ /* 0x000fc60000010000 */
[----:B------:R-:W3:Y:S01]  /*7940*/  SHFL.IDX PT, R225, R225, R227, 0x1f ;  /* 0x00001fe3e1e17589 */ /* 0x000ee200000e0000 */
[----:B------:R-:W-:Y:S01]  /*7950*/  FADD.FTZ R142, R82, -R142 ;  /* 0x8000008e528e7221 */ /* 0x000fe20000010000 */
[----:B------:R-:W-:Y:S01]  /*7960*/  FMUL.FTZ R82, R17, R137 ;  /* 0x0000008911527220 */ /* 0x000fe20000410000 */
[----:B------:R4:W-:Y:S01]  /*7970*/  MUFU.EX2 R35, R125 ;  /* 0x0000007d00237308 */ /* 0x0009e20000000800 */
[--C-:B------:R-:W-:Y:S01]  /*7980*/  FADD.FTZ R40, R40, -R145.reuse ;  /* 0x8000009128287221 */ /* 0x100fe20000010000 */
[----:B------:R-:W-:Y:S02]  /*7990*/  FADD.FTZ R42, R42, -R145 ;  /* 0x800000912a2a7221 */ /* 0x000fe40000010000 */
[----:B------:R-:W-:-:S04]  /*79a0*/  F2FP.F16.F32.PACK_AB R82, R37, R82 ;  /* 0x000000522552723e */ /* 0x000fc800000000ff */
[----:B------:R5:W3:Y:S01]  /*79b0*/  MUFU.EX2 R33, R127 ;  /* 0x0000007f00217308 */ /* 0x000ae20000000800 */
[----:B----4-:R-:W-:Y:S01]  /*79c0*/  FADD.FTZ R125, R67, -R138 ;  /* 0x8000008a437d7221 */ /* 0x010fe20000010000 */
[----:B------:R-:W-:-:S06]  /*79d0*/  FADD.FTZ R67, R70, -R36 ;  /* 0x8000002446437221 */ /* 0x000fcc0000010000 */
[----:B------:R4:W4:Y:S01]  /*79e0*/  MUFU.EX2 R34, R126 ;  /* 0x0000007e00227308 */ /* 0x0009220000000800 */
[----:B-----5:R-:W-:Y:S01]  /*79f0*/  FADD.FTZ R127, R68, -R36 ;  /* 0x80000024447f7221 */ /* 0x020fe20000010000 */
[--C-:B-1----:R-:W-:Y:S01]  /*7a00*/  FADD.FTZ R150, R85, -R224.reuse ;  /* 0x800000e055967221 */ /* 0x102fe20000010000 */
[----:B------:R-:W-:Y:S01]  /*7a10*/  FADD.FTZ R224, R87, -R224 ;  /* 0x800000e057e07221 */ /* 0x000fe20000010000 */
[----:B------:R-:W-:-:S04]  /*7a20*/  FMUL.FTZ R85, R8, R130 ;  /* 0x0000008208557220 */ /* 0x000fc80000410000 */
[----:B------:R1:W5:Y:S01]  /*7a30*/  MUFU.EX2 R36, R124 ;  /* 0x0000007c00247308 */ /* 0x0003620000000800 */
[----:B------:R-:W-:Y:S01]  /*7a40*/  F2FP.F16.F32.PACK_AB R87, R27, R25 ;  /* 0x000000191b57723e */ /* 0x000fe200000000ff */
[----:B---3--:R-:W-:Y:S01]  /*7a50*/  FADD.FTZ R70, R69, -R225 ;  /* 0x800000e145467221 */ /* 0x008fe20000010000 */
[----:B------:R-:W-:-:S05]  /*7a60*/  FMUL.FTZ R38, R18, R38 ;  /* 0x0000002612267220 */ /* 0x000fca0000410000 */
[----:B------:R-:W3:Y:S01]  /*7a70*/  MUFU.EX2 R119, R119 ;  /* 0x0000007700777308 */ /* 0x000ee20000000800 */
[----:B------:R-:W-:Y:S01]  /*7a80*/  FMUL.FTZ R61, R107, R61 ;  /* 0x0000003d6b3d7220 */ /* 0x000fe20000410000 */
[----:B------:R-:W-:-:S06]  /*7a90*/  FMUL.FTZ R25, R111, R65 ;  /* 0x000000416f197220 */ /* 0x000fcc0000410000 */
[----:B------:R-:W3:Y:S01]  /*7aa0*/  MUFU.EX2 R118, R118 ;  /* 0x0000007600767308 */ /* 0x000ee20000000800 */
[----:B----4-:R-:W-:-:S07]  /*7ab0*/  FADD.FTZ R126, R72, -R129 ;  /* 0x80000081487e7221 */ /* 0x010fce0000010000 */
[----:B------:R-:W4:Y:S01]  /*7ac0*/  MUFU.EX2 R37, R117 ;  /* 0x0000007500257308 */ /* 0x000f220000000800 */
[----:B------:R-:W-:Y:S01]  /*7ad0*/  FADD.FTZ R138, R73, -R139 ;  /* 0x8000008b498a7221 */ /* 0x000fe20000010000 */
[--C-:B------:R-:W-:Y:S01]  /*7ae0*/  FADD.FTZ R144, R81, -R146.reuse ;  /* 0x8000009251907221 */ /* 0x100fe20000010000 */
[--C-:B------:R-:W-:Y:S01]  /*7af0*/  FADD.FTZ R147, R84, -R149.reuse ;  /* 0x8000009554937221 */ /* 0x100fe20000010000 */
[----:B------:R-:W-:Y:S01]  /*7b00*/  FADD.FTZ R146, R83, -R146 ;  /* 0x8000009253927221 */ /* 0x000fe20000010000 */
[----:B------:R-:W-:Y:S01]  /*7b10*/  FADD.FTZ R149, R86, -R149 ;  /* 0x8000009556957221 */ /* 0x000fe20000010000 */
[----:B------:R-:W-:Y:S01]  /*7b20*/  F2FP.F16.F32.PACK_AB R85, R85, R26 ;  /* 0x0000001a5555723e */ /* 0x000fe200000000ff */
        /* <DEDUP_REMOVED lines=74> */
[----:B------:R-:W-:Y:S01]  /*7fd0*/  FMUL.FTZ R27, R118, R150 ;  /* 0x00000096761b7220 */ /* 0x000fe20000410000 */
[----:B----4-:R-:W-:Y:S01]  /*7fe0*/  FMUL.FTZ R224, R37, R224 ;  /* 0x000000e025e07220 */ /* 0x010fe20000410000 */
[----:B------:R-:W-:Y:S01]  /*7ff0*/  F2FP.F16.F32.PACK_AB R72, R49, R48 ;  /* 0x000000303148723e */ /* 0x000fe200000000ff */
[----:B------:R-:W-:Y:S01]  /*8000*/  UMOV UR6, UR4 ;  /* 0x0000000400067c82 */ /* 0x000fe20008000000 */
[----:B------:R-:W-:Y:S01]  /*8010*/  F2FP.F16.F32.PACK_AB R73, R51, R50 ;  /* 0x000000323349723e */ /* 0x000fe200000000ff */
[----:B------:R-:W-:Y:S01]  /*8020*/  UMOV UR7, 0x40000040 ;  /* 0x4000004000077882 */ /* 0x000fe20000000000 */
        /* <DEDUP_REMOVED lines=157> */
.L_x_1402:
        /* <DEDUP_REMOVED lines=70> */
.L_x_1403:
        /* <DEDUP_REMOVED lines=12> */
.L_x_1393:
        /* <DEDUP_REMOVED lines=121> */
.L_x_1416:
[----:B------:R-:W-:-:S05]  /*96b0*/  IMAD.U32 R7, RZ, RZ, UR36 ;  /* 0x00000024ff077e24 */ /* 0x000fca000f8e00ff */
[----:B------:R-:W-:-:S04]  /*96c0*/  LOP3.LUT R7, R7, 0x1, RZ, 0xfc, !PT ;  /* 0x0000000107077812 */ /* 0x000fc800078efcff */
[----:B------:R-:W-:-:S13]  /*96d0*/  ISETP.NE.AND P6, PT, R7, 0x3, PT ;  /* 0x000000030700780c */ /* 0x000fda0003fc5270 */
[----:B--2---:R-:W-:Y:S05]  /*96e0*/  @!P6 BRA `(.L_x_1406) ;  /* 0x000000000004e947 */ /* 0x004fea0003800000 */
[----:B------:R-:W-:Y:S01]  /*96f0*/  BPT.TRAP 0x1 ;  /* 0x000000040000795c */ /* 0x000fe20000300000 */
.L_x_1406:
[----:B------:R-:W-:Y:S01]  /*9700*/  IMAD R7, R0, 0x8, R222 ;  /* 0x0000000800077824 */ /* 0x000fe200078e02de */
[----:B------:R-:W-:-:S04]  /*9710*/  SHF.L.U32 R18, R4, 0x1f, RZ ;  /* 0x0000001f04127819 */ /* 0x000fc800000006ff */
[----:B------:R1:W2:Y:S01]  /*9720*/  SYNCS.PHASECHK.TRANS64.TRYWAIT P0, [R7+URZ+0x30c10], R18 ;  /* 0x030c1012070075a7 */ /* 0x0002a2000800017f */
[----:B------:R-:W-:Y:S05]  /*9730*/  @!P6 BRA `(.L_x_1407) ;  /* 0x000000000004e947 */ /* 0x000fea0003800000 */
[----:B------:R-:W-:Y:S01]  /*9740*/  BPT.TRAP 0x1 ;  /* 0x000000040000795c */ /* 0x000fe20000300000 */
.L_x_1407:
[----:B---3--:R-:W-:-:S05]  /*9750*/  VIADD R8, R222, 0x10000 ;  /* 0x00010000de087836 */ /* 0x008fca0000000000 */
[----:B------:R-:W-:-:S04]  /*9760*/  SHF.R.U32.HI R8, RZ, 0x4, R8 ;  /* 0x00000004ff087819 */ /* 0x000fc80000011608 */
[----:B------:R-:W-:-:S04]  /*9770*/  LOP3.LUT R8, R8, 0x3fff, RZ, 0xc0, !PT ;  /* 0x00003fff08087812 */ /* 0x000fc800078ec0ff */
[----:B------:R-:W-:Y:S01]  /*9780*/  LOP3.LUT R9, R8, 0x10000, RZ, 0xfc, !PT ;  /* 0x0001000008097812 */ /* 0x000fe200078efcff */
[----:B--2---:R-:W-:Y:S06]  /*9790*/  @P0 BRA `(.L_x_1408) ;  /* 0x0000000000080947 */ /* 0x004fec0003800000 */
[----:B------:R-:W2:Y:S02]  /*97a0*/  SYNCS.PHASECHK.TRANS64.TRYWAIT P0, [R7+URZ+0x30c10], R18 ;  /* 0x030c1012070075a7 */ /* 0x000ea4000800017f */
[----:B--2---:R-:W-:Y:S05]  /*97b0*/  @!P0 BRA `(.L_x_1409) ;  /* 0x00000070000c8947 */ /* 0x004fea0003800000 */
.L_x_1408:
        /* <DEDUP_REMOVED lines=27> */
[----:B------:R-:W-:Y:S02]  /*9970*/  IMAD R9, R3, 0x2, R10 ;  /* 0x0000000203097824 */ /* 0x000fe400078e020a */
[----:B------:R-:W-:-:S04]  /*9980*/  VIADD R10, R222, 0x20000 ;  /* 0x00020000de0a7836 */ /* 0x000fc80000000000 */
        /* <DEDUP_REMOVED lines=12> */
[C---:B------:R-:W-:Y:S02]  /*9a50*/  IMAD R13, R3.reuse, 0x2, R14 ;  /* 0x00000002030d7824 */ /* 0x040fe400078e020e */
[----:B------:R-:W-:Y:S02]  /*9a60*/  IMAD R219, R3, 0x2, R16 ;  /* 0x0000000203db7824 */ /* 0x000fe400078e0210 */
[--C-:B------:R-:W-:Y:S02]  /*9a70*/  IMAD R16, R9, 0x4, R222.reuse ;  /* 0x0000000409107824 */ /* 0x100fe400078e02de */
[--C-:B------:R-:W-:Y:S02]  /*9a80*/  IMAD R232, R11, 0x4, R222.reuse ;  /* 0x000000040be87824 */ /* 0x100fe400078e02de */
[--C-:B------:R-:W-:Y:S02]  /*9a90*/  IMAD R220, R13, 0x4, R222.reuse ;  /* 0x000000040ddc7824 */ /* 0x100fe400078e02de */
[----:B------:R-:W-:-:S02]  /*9aa0*/  IMAD R221, R219, 0x4, R222 ;  /* 0x00000004dbdd7824 */ /* 0x000fc400078e02de */
[--C-:B------:R-:W-:Y:S02]  /*9ab0*/  IMAD R216, R11, 0x4, R10.reuse ;  /* 0x000000040bd87824 */ /* 0x100fe400078e020a */
[--C-:B------:R-:W-:Y:S02]  /*9ac0*/  IMAD R218, R13, 0x4, R10.reuse ;  /* 0x000000040dda7824 */ /* 0x100fe400078e020a */
        /* <DEDUP_REMOVED lines=14> */
.L_x_1410:
[----:B------:R1:W1:Y:S01]  /*9bb0*/  SYNCS.PHASECHK.TRANS64.TRYWAIT P0, [R7+URZ+0x30c30], R18 ;  /* 0x030c3012070075a7 */ /* 0x000262000800017f */
[----:B------:R-:W-:Y:S05]  /*9bc0*/  @!P6 BRA `(.L_x_1411) ;  /* 0x000000000004e947 */ /* 0x000fea0003800000 */
[----:B------:R-:W-:Y:S01]  /*9bd0*/  BPT.TRAP 0x1 ;  /* 0x000000040000795c */ /* 0x000fe20000300000 */
.L_x_1411:
        /* <DEDUP_REMOVED lines=8> */
.L_x_1412:
        /* <DEDUP_REMOVED lines=41> */
[----:B------:R-:W-:Y:S01]  /*9ef0*/  ISETP.GE.AND P2, PT, R226, 0x1, PT ;  /* 0x00000001e200780c */ /* 0x000fe20003f46270 */
[----:B------:R-:W-:Y:S01]  /*9f00*/  VIADD R13, R5, 0x10 ;  /* 0x00000010050d7836 */ /* 0x000fe20000000000 */
[----:B------:R-:W-:Y:S02]  /*9f10*/  ISETP.GE.AND P0, PT, R217, 0x1, PT ;  /* 0x00000001d900780c */ /* 0x000fe40003f06270 */
[----:B------:R-:W-:-:S02]  /*9f20*/  SEL R223, R223, 0x80, P3 ;  /* 0x00000080dfdf7807 */ /* 0x000fc40001800000 */
[----:B------:R-:W-:Y:S01]  /*9f30*/  ISETP.GE.AND P1, PT, R226, RZ, PT ;  /* 0x000000ffe200720c */ /* 0x000fe20003f26270 */
[----:B------:R-:W-:Y:S01]  /*9f40*/  SHFL.IDX PT, R17, R16, R13, 0x1f ;  /* 0x00001f0d10117589 */ /* 0x000fe200000e0000 */
[----:B------:R-:W-:Y:S02]  /*9f50*/  ISETP.GT.OR P2, PT, R225, 0x1, !P2 ;  /* 0x00000001e100780c */ /* 0x000fe40005744670 */
[----:B------:R-:W-:Y:S02]  /*9f60*/  ISETP.GT.OR P0, PT, R223, 0x1, !P0 ;  /* 0x00000001df00780c */ /* 0x000fe40004704670 */
[----:B------:R-:W-:Y:S02]  /*9f70*/  ISETP.GT.OR P1, PT, R225, RZ, !P1 ;  /* 0x000000ffe100720c */ /* 0x000fe40004f24670 */
[----:B------:R-:W-:Y:S01]  /*9f80*/  FSEL R227, R89, -INF , !P2 ;  /* 0xff80000059e37808 */ /* 0x000fe20005000000 */
[----:B------:R-:W-:Y:S01]  /*9f90*/  VIADD R89, R5, 0x8 ;  /* 0x0000000805597836 */ /* 0x000fe20000000000 */
[----:B------:R-:W-:-:S02]  /*9fa0*/  FSEL R91, R91, -INF , !P0 ;  /* 0xff8000005b5b7808 */ /* 0x000fc40004000000 */
[----:B------:R-:W-:Y:S01]  /*9fb0*/  FSEL R88, R88, -INF , !P1 ;  /* 0xff80000058587808 */ /* 0x000fe20004800000 */
[--C-:B-1----:R-:W-:Y:S01]  /*9fc0*/  FFMA.FTZ R227, R227, UR5, -R11.reuse ;  /* 0x00000005e3e37c23 */ /* 0x102fe2000801080b */
[----:B------:R-:W-:Y:S01]  /*9fd0*/  ISETP.GE.AND P1, PT, R226, 0x8, PT ;  /* 0x00000008e200780c */ /* 0x000fe20003f26270 */
[----:B------:R-:W-:Y:S01]  /*9fe0*/  FFMA.FTZ R11, R91, UR5, -R11 ;  /* 0x000000055b0b7c23 */ /* 0x000fe2000801080b */
[----:B------:R-:W-:Y:S01]  /*9ff0*/  ISETP.GE.AND P0, PT, R217, 0x9, PT ;  /* 0x00000009d900780c */ /* 0x000fe20003f06270 */
[----:B------:R-:W-:Y:S01]  /*a000*/  VIADD R91, R5, 0xc ;  /* 0x0000000c055b7836 */ /* 0x000fe20000000000 */
[----:B------:R-:W-:Y:S01]  /*a010*/  ISETP.GT.OR P1, PT, R225, 0x8, !P1 ;  /* 0x00000008e100780c */ /* 0x000fe20004f24670 */
[----:B------:R-:W1:Y:S01]  /*a020*/  SHFL.IDX PT, R12, R16, R89, 0x1f ;  /* 0x00001f59100c7589 */ /* 0x000e6200000e0000 */
[----:B------:R-:W-:Y:S01]  /*a030*/  ISETP.GE.AND P3, PT, R217, RZ, PT ;  /* 0x000000ffd900720c */ /* 0x000fe20003f66270 */
[----:B------:R-:W-:Y:S01]  /*a040*/  FFMA.FTZ R88, R88, UR5, -R9 ;  /* 0x0000000558587c23 */ /* 0x000fe20008010809 */
[C---:B------:R-:W-:Y:S01]  /*a050*/  ISETP.GT.OR P0, PT, R223.reuse, 0x9, !P0 ;  /* 0x00000009df00780c */ /* 0x040fe20004704670 */
[----:B------:R-:W2:Y:S01]  /*a060*/  SHFL.IDX PT, R10, R16, R91, 0x1f ;  /* 0x00001f5b100a7589 */ /* 0x000ea200000e0000 */
[----:B------:R-:W-:Y:S01]  /*a070*/  FSEL R92, R92, -INF , !P1 ;  /* 0xff8000005c5c7808 */ /* 0x000fe20004800000 */
[----:B------:R3:W-:Y:S01]  /*a080*/  MUFU.EX2 R228, R88 ;  /* 0x0000005800e47308 */ /* 0x0007e20000000800 */
[----:B------:R-:W-:-:S02]  /*a090*/  ISETP.GT.OR P3, PT, R223, RZ, !P3 ;  /* 0x000000ffdf00720c */ /* 0x000fc40005f64670 */
[----:B------:R-:W-:Y:S02]  /*a0a0*/  ISETP.GE.AND P1, PT, R217, 0x10, PT ;  /* 0x00000010d900780c */ /* 0x000fe40003f26270 */
[----:B------:R-:W-:Y:S02]  /*a0b0*/  FSEL R95, R95, -INF , !P0 ;  /* 0xff8000005f5f7808 */ /* 0x000fe40004000000 */
[----:B------:R-:W-:Y:S01]  /*a0c0*/  ISETP.GE.AND P0, PT, R226, 0x10, PT ;  /* 0x00000010e200780c */ /* 0x000fe20003f06270 */
[----:B------:R-:W-:Y:S01]  /*a0d0*/  MUFU.EX2 R11, R11 ;  /* 0x0000000b000b7308 */ /* 0x000fe20000000800 */
[----:B------:R-:W-:Y:S01]  /*a0e0*/  FSEL R90, R90, -INF , !P3 ;  /* 0xff8000005a5a7808 */ /* 0x000fe20005800000 */
[----:B---3--:R-:W-:Y:S01]  /*a0f0*/  SHFL.IDX PT, R88, R232, R5, 0x1f ;  /* 0x00001f05e8587589 */ /* 0x008fe200000e0000 */
[----:B------:R-:W-:Y:S02]  /*a100*/  ISETP.GT.OR P1, PT, R223, 0x10, !P1 ;  /* 0x00000010df00780c */ /* 0x000fe40004f24670 */
[----:B------:R-:W-:Y:S01]  /*a110*/  ISETP.GE.AND P3, PT, R217, 0x8, PT ;  /* 0x00000008d900780c */ /* 0x000fe20003f66270 */
[----:B------:R-:W-:Y:S01]  /*a120*/  FFMA.FTZ R9, R90, UR5, -R9 ;  /* 0x000000055a097c23 */ /* 0x000fe20008010809 */
[----:B------:R-:W-:Y:S01]  /*a130*/  ISETP.GT.OR P0, PT, R225, 0x10, !P0 ;  /* 0x00000010e100780c */ /* 0x000fe20004704670 */
[----:B------:R-:W-:Y:S01]  /*a140*/  SHFL.IDX PT, R90, R232, R22, 0x1f ;  /* 0x00001f16e85a7589 */ /* 0x000fe200000e0000 */
[----:B------:R-:W-:Y:S01]  /*a150*/  ISETP.GE.AND P2, PT, R226, 0x9, PT ;  /* 0x00000009e200780c */ /* 0x000fe20003f46270 */
[----:B-1----:R-:W-:Y:S01]  /*a160*/  FFMA.FTZ R92, R92, UR5, -R12 ;  /* 0x000000055c5c7c23 */ /* 0x002fe2000801080c */
[----:B------:R-:W-:Y:S01]  /*a170*/  FSEL R98, R98, -INF , !P1 ;  /* 0xff80000062627808 */ /* 0x000fe20004800000 */
[----:B------:R-:W1:Y:S01]  /*a180*/  MUFU.EX2 R9, R9 ;  /* 0x0000000900097308 */ /* 0x000e620000000800 */
[----:B------:R-:W-:Y:S01]  /*a190*/  ISETP.GT.OR P3, PT, R223, 0x8, !P3 ;  /* 0x00000008df00780c */ /* 0x000fe20005f64670 */
[----:B--2---:R-:W-:Y:S01]  /*a1a0*/  FFMA.FTZ R14, R95, UR5, -R10 ;  /* 0x000000055f0e7c23 */ /* 0x004fe2000801080a */
[----:B------:R-:W-:Y:S01]  /*a1b0*/  ISETP.GE.AND P1, PT, R217, 0x11, PT ;  /* 0x00000011d900780c */ /* 0x000fe20003f26270 */
[----:B------:R-:W-:Y:S01]  /*a1c0*/  VIADD R95, R5, 0x14 ;  /* 0x00000014055f7836 */ /* 0x000fe20000000000 */
[----:B------:R-:W-:-:S02]  /*a1d0*/  FSEL R15, R96, -INF , !P0 ;  /* 0xff800000600f7808 */ /* 0x000fc40004000000 */
[----:B------:R-:W-:Y:S01]  /*a1e0*/  ISETP.GT.OR P2, PT, R225, 0x9, !P2 ;  /* 0x00000009e100780c */ /* 0x000fe20005744670 */
[----:B------:R-:W-:Y:S01]  /*a1f0*/  MUFU.EX2 R14, R14 ;  /* 0x0000000e000e7308 */ /* 0x000fe20000000800 */
[----:B------:R-:W-:Y:S01]  /*a200*/  ISETP.GE.AND P0, PT, R226, 0x11, PT ;  /* 0x00000011e200780c */ /* 0x000fe20003f06270 */
[----:B------:R-:W2:Y:S01]  /*a210*/  SHFL.IDX PT, R18, R16, R95, 0x1f ;  /* 0x00001f5f10127589 */ /* 0x000ea200000e0000 */
[----:B------:R-:W-:Y:S01]  /*a220*/  FSEL R94, R94, -INF , !P3 ;  /* 0xff8000005e5e7808 */ /* 0x000fe20005800000 */
[--C-:B------:R-:W-:Y:S01]  /*a230*/  FFMA.FTZ R15, R15, UR5, -R17.reuse ;  /* 0x000000050f0f7c23 */ /* 0x100fe20008010811 */
[----:B------:R-:W-:Y:S01]  /*a240*/  ISETP.GT.OR P1, PT, R223, 0x11, !P1 ;  /* 0x00000011df00780c */ /* 0x000fe20004f24670 */
[----:B------:R-:W-:Y:S01]  /*a250*/  FFMA.FTZ R17, R98, UR5, -R17 ;  /* 0x0000000562117c23 */ /* 0x000fe20008010811 */
[----:B------:R-:W-:Y:S01]  /*a260*/  ISETP.GE.AND P3, PT, R217, 0x18, PT ;  /* 0x00000018d900780c */ /* 0x000fe20003f66270 */
[----:B------:R-:W-:Y:S01]  /*a270*/  FFMA.FTZ R12, R94, UR5, -R12 ;  /* 0x000000055e0c7c23 */ /* 0x000fe2000801080c */
[----:B------:R-:W-:Y:S01]  /*a280*/  FSEL R93, R93, -INF , !P2 ;  /* 0xff8000005d5d7808 */ /* 0x000fe20005000000 */
[----:B------:R-:W-:Y:S01]  /*a290*/  SHFL.IDX PT, R94, R232, R91, 0x1f ;  /* 0x00001f5be85e7589 */ /* 0x000fe200000e0000 */
[----:B------:R-:W-:Y:S01]  /*a2a0*/  ISETP.GT.OR P0, PT, R225, 0x11, !P0 ;  /* 0x00000011e100780c */ /* 0x000fe20004704670 */
[----:B------:R-:W-:Y:S01]  /*a2b0*/  MUFU.EX2 R15, R15 ;  /* 0x0000000f000f7308 */ /* 0x000fe20000000800 */
[----:B------:R-:W-:Y:S01]  /*a2c0*/  ISETP.GE.AND P2, PT, R226, 0x18, PT ;  /* 0x00000018e200780c */ /* 0x000fe20003f46270 */
[----:B------:R-:W-:Y:S01]  /*a2d0*/  FFMA.FTZ R13, R93, UR5, -R10 ;  /* 0x000000055d0d7c23 */ /* 0x000fe2000801080a */
[----:B------:R-:W-:Y:S01]  /*a2e0*/  FSEL R99, R99, -INF , !P1 ;  /* 0xff80000063637808 */ /* 0x000fe20004800000 */
[----:B------:R-:W-:Y:S01]  /*a2f0*/  VIADD R93, R5, 0x10 ;  /* 0x00000010055d7836 */ /* 0x000fe20000000000 */
[----:B------:R-:W-:Y:S01]  /*a300*/  ISETP.GT.OR P1, PT, R223, 0x18, !P3 ;  /* 0x00000018df00780c */ /* 0x000fe20005f24670 */
[----:B------:R-:W-:Y:S01]  /*a310*/  SHFL.IDX PT, R98, R232, R95, 0x1f ;  /* 0x00001f5fe8627589 */ /* 0x000fe200000e0000 */
[----:B------:R-:W-:Y:S01]  /*a320*/  FSEL R97, R97, -INF , !P0 ;  /* 0xff80000061617808 */ /* 0x000fe20004000000 */
[----:B------:R3:W-:Y:S01]  /*a330*/  MUFU.EX2 R10, R92 ;  /* 0x0000005c000a7308 */ /* 0x0007e20000000800 */
[----:B------:R-:W-:Y:S01]  /*a340*/  ISETP.GT.OR P0, PT, R225, 0x18, !P2 ;  /* 0x00000018e100780c */ /* 0x000fe20005704670 */
[----:B------:R-:W-:Y:S01]  /*a350*/  SHFL.IDX PT, R96, R232, R93, 0x1f ;  /* 0x00001f5de8607589 */ /* 0x000fe200000e0000 */
[----:B------:R-:W-:-:S02]  /*a360*/  FSEL R102, R102, -INF , !P1 ;  /* 0xff80000066667808 */ /* 0x000fc40004800000 */
[----:B------:R-:W-:Y:S01]  /*a370*/  ISETP.GE.AND P1, PT, R226, 0x20, PT ;  /* 0x00000020e200780c */ /* 0x000fe20003f26270 */
[--C-:B--2---:R-:W-:Y:S01]  /*a380*/  FFMA.FTZ R16, R97, UR5, -R18.reuse ;  /* 0x0000000561107c23 */ /* 0x104fe20008010812 */
[----:B------:R-:W-:Y:S01]  /*a390*/  FSEL R20, R100, -INF , !P0 ;  /* 0xff80000064147808 */ /* 0x000fe20004000000 */
[----:B------:R-:W-:Y:S01]  /*a3a0*/  VIADD R97, R5, 0x18 ;  /* 0x0000001805617836 */ /* 0x000fe20000000000 */
[----:B------:R-:W-:Y:S01]  /*a3b0*/  ISETP.GE.AND P0, PT, R226, 0x19, PT ;  /* 0x00000019e200780c */ /* 0x000fe20003f06270 */
[----:B---3--:R2:W3:Y:S01]  /*a3c0*/  SHFL.IDX PT, R92, R232, R89, 0x1f ;  /* 0x00001f59e85c7589 */ /* 0x0084e200000e0000 */
[----:B------:R-:W-:Y:S01]  /*a3d0*/  ISETP.GT.OR P1, PT, R225, 0x20, !P1 ;  /* 0x00000020e100780c */ /* 0x000fe20004f24670 */
[----:B------:R-:W-:Y:S01]  /*a3e0*/  FFMA.FTZ R18, R99, UR5, -R18 ;  /* 0x0000000563127c23 */ /* 0x000fe20008010812 */
[----:B------:R-:W-:Y:S01]  /*a3f0*/  ISETP.GT.OR P0, PT, R225, 0x19, !P0 ;  /* 0x00000019e100780c */ /* 0x000fe20004704670 */
[----:B------:R-:W5:Y:S01]  /*a400*/  SHFL.IDX PT, R100, R232, R97, 0x1f ;  /* 0x00001f61e8647589 */ /* 0x000f6200000e0000 */
[C---:B------:R-:W-:Y:S01]  /*a410*/  ISETP.GE.AND P3, PT, R217.reuse, 0x20, PT ;  /* 0x00000020d900780c */ /* 0x040fe20003f66270 */
[--C-:B------:R-:W-:Y:S01]  /*a420*/  FFMA.FTZ R20, R20, UR5, -R19.reuse ;  /* 0x0000000514147c23 */ /* 0x100fe20008010813 */
[----:B------:R-:W-:Y:S01]  /*a430*/  FSEL R22, R104, -INF , !P1 ;  /* 0xff80000068167808 */ /* 0x000fe20004800000 */
[----:B------:R-:W-:Y:S01]  /*a440*/  FFMA.FTZ R19, R102, UR5, -R19 ;  /* 0x0000000566137c23 */ /* 0x000fe20008010813 */
[----:B------:R-:W-:Y:S01]  /*a450*/  ISETP.GE.AND P1, PT, R217, 0x21, PT ;  /* 0x00000021d900780c */ /* 0x000fe20003f26270 */
[----:B------:R-:W-:Y:S01]  /*a460*/  VIADD R102, R5, 0x1c ;  /* 0x0000001c05667836 */ /* 0x000fe20000000000 */
[----:B------:R-:W-:Y:S01]  /*a470*/  FSEL R21, R101, -INF , !P0 ;  /* 0xff80000065157808 */ /* 0x000fe20004000000 */
[----:B------:R-:W-:Y:S01]  /*a480*/  FFMA.FTZ R22, R22, UR5, -R88 ;  /* 0x0000000516167c23 */ /* 0x000fe20008010858 */
[----:B------:R-:W-:-:S02]  /*a490*/  WARPGROUP.DEPBAR.LE gsb0, 0x0 ;  /* 0x00008000000079c5 */ /* 0x000fc40000010000 */
[----:B------:R-:W-:Y:S01]  /*a4a0*/  WARPGROUP.ARRIVE ;  /* 0x00000000000079c5 */ /* 0x000fe20000000000 */
[----:B------:R-:W-:Y:S01]  /*a4b0*/  ISETP.GT.OR P0, PT, R223, 0x20, !P3 ;  /* 0x00000020df00780c */ /* 0x000fe20005f04670 */
[----:B------:R-:W-:Y:S01]  /*a4c0*/  SHFL.IDX PT, R232, R232, R102, 0x1f ;  /* 0x00001f66e8e87589 */ /* 0x000fe200000e0000 */
[----:B------:R-:W-:Y:S01]  /*a4d0*/  ISETP.GE.AND P2, PT, R217, 0x19, PT ;  /* 0x00000019d900780c */ /* 0x000fe20003f46270 */
[----:B------:R-:W-:Y:S01]  /*a4e0*/  FFMA.FTZ R21, R21, UR5, -R23 ;  /* 0x0000000515157c23 */ /* 0x000fe20008010817 */
[----:B------:R-:W-:Y:S01]  /*a4f0*/  ISETP.GT.OR P1, PT, R223, 0x21, !P1 ;  /* 0x00000021df00780c */ /* 0x000fe20004f24670 */
[----:B------:R-:W-:Y:S01]  /*a500*/  HGMMA.64x128x16.F32 R24, gdesc[UR12], R24, gsb0 ;  /* 0x01e000000c1879f0 */ /* 0x000fe20008000818 */
[----:B------:R-:W-:Y:S01]  /*a510*/  R2UR UR12, R234 ;  /* 0x00000000ea0c72ca */ /* 0x000fe200000e0000 */
[----:B------:R-:W-:Y:S01]  /*a520*/  UMOV UR14, UR4 ;  /* 0x00000004000e7c82 */ /* 0x000fe20008000000 */
[----:B------:R-:W-:Y:S01]  /*a530*/  R2UR UR13, R235 ;  /* 0x00000000eb0d72ca */ /* 0x000fe200000e0000 */
[----:B------:R-:W-:Y:S01]  /*a540*/  UMOV UR15, 0x40000040 ;  /* 0x40000040000f7882 */ /* 0x000fe20000000000 */
[----:B------:R-:W-:Y:S01]  /*a550*/  ISETP.GE.AND P3, PT, R217, 0x28, PT ;  /* 0x00000028d900780c */ /* 0x000fe20003f66270 */
[----:B------:R-:W1:Y:S01]  /*a560*/  MUFU.EX2 R12, R12 ;  /* 0x0000000c000c7308 */ /* 0x000e620000000800 */
[----:B------:R-:W-:-:S02]  /*a570*/  FSEL R106, R106, -INF , !P0 ;  /* 0xff8000006a6a7808 */ /* 0x000fc40004000000 */
[----:B------:R-:W-:Y:S02]  /*a580*/  ISETP.GT.OR P2, PT, R223, 0x19, !P2 ;  /* 0x00000019df00780c */ /* 0x000fe40005744670 */
[----:B------:R-:W-:Y:S01]  /*a590*/  ISETP.GE.AND P0, PT, R226, 0x21, PT ;  /* 0x00000021e200780c */ /* 0x000fe20003f06270 */
[----:B------:R-:W-:Y:S01]  /*a5a0*/  FFMA.FTZ R88, R106, UR5, -R88 ;  /* 0x000000056a587c23 */ /* 0x000fe20008010858 */
[----:B------:R-:W-:Y:S01]  /*a5b0*/  FSEL R107, R107, -INF , !P1 ;  /* 0xff8000006b6b7808 */ /* 0x000fe20004800000 */
[----:B------:R-:W-:Y:S01]  /*a5c0*/  MUFU.EX2 R16, R16 ;  /* 0x0000001000107308 */ /* 0x000fe20000000800 */
[----:B------:R-:W-:Y:S02]  /*a5d0*/  ISETP.GT.OR P1, PT, R223, 0x28, !P3 ;  /* 0x00000028df00780c */ /* 0x000fe40005f24670 */
[----:B------:R-:W-:Y:S02]  /*a5e0*/  FSEL R103, R103, -INF , !P2 ;  /* 0xff80000067677808 */ /* 0x000fe40005000000 */
[----:B------:R-:W-:-:S02]  /*a5f0*/  ISETP.GT.OR P0, PT, R225, 0x21, !P0 ;  /* 0x00000021e100780c */ /* 0x000fc40004704670 */
[----:B------:R-:W-:Y:S01]  /*a600*/  ISETP.GE.AND P2, PT, R226, 0x28, PT ;  /* 0x00000028e200780c */ /* 0x000fe20003f46270 */
[----:B------:R-:W-:Y:S01]  /*a610*/  FFMA.FTZ R23, R103, UR5, -R23 ;  /* 0x0000000567177c23 */ /* 0x000fe20008010817 */
[----:B------:R-:W-:Y:S01]  /*a620*/  FSEL R110, R110, -INF , !P1 ;  /* 0xff8000006e6e7808 */ /* 0x000fe20004800000 */
[----:B----4-:R-:W-:Y:S01]  /*a630*/  SHFL.IDX PT, R103, R220, R5, 0x1f ;  /* 0x00001f05dc677589 */ /* 0x010fe200000e0000 */
[----:B------:R-:W-:Y:S01]  /*a640*/  ISETP.GE.AND P1, PT, R217, 0x29, PT ;  /* 0x00000029d900780c */ /* 0x000fe20003f26270 */
[----:B------:R-:W4:Y:S01]  /*a650*/  MUFU.EX2 R19, R19 ;  /* 0x0000001300137308 */ /* 0x000f220000000800 */
[----:B--2---:R-:W-:Y:S02]  /*a660*/  FSEL R89, R105, -INF , !P0 ;  /* 0xff80000069597808 */ /* 0x004fe40004000000 */
[----:B------:R-:W-:Y:S02]  /*a670*/  ISETP.GT.OR P0, PT, R225, 0x28, !P2 ;  /* 0x00000028e100780c */ /* 0x000fe40005704670 */
[----:B------:R-:W-:Y:S01]  /*a680*/  ISETP.GT.OR P1, PT, R223, 0x29, !P1 ;  /* 0x00000029df00780c */ /* 0x000fe20004f24670 */
[--C-:B------:R-:W-:Y:S01]  /*a690*/  FFMA.FTZ R89, R89, UR5, -R90.reuse ;  /* 0x0000000559597c23 */ /* 0x100fe2000801085a */
[----:B------:R-:W-:Y:S01]  /*a6a0*/  FSEL R91, R108, -INF , !P0 ;  /* 0xff8000006c5b7808 */ /* 0x000fe20004000000 */
[----:B------:R-:W-:Y:S01]  /*a6b0*/  FFMA.FTZ R90, R107, UR5, -R90 ;  /* 0x000000056b5a7c23 */ /* 0x000fe2000801085a */
[----:B------:R-:W-:Y:S01]  /*a6c0*/  ISETP.GE.AND P0, PT, R226, 0x29, PT ;  /* 0x00000029e200780c */ /* 0x000fe20003f06270 */
[----:B------:R-:W2:Y:S01]  /*a6d0*/  MUFU.EX2 R23, R23 ;  /* 0x0000001700177308 */ /* 0x000ea20000000800 */
[----:B------:R-:W-:Y:S01]  /*a6e0*/  FSEL R111, R111, -INF , !P1 ;  /* 0xff8000006f6f7808 */ /* 0x000fe20004800000 */
[--C-:B---3--:R-:W-:Y:S01]  /*a6f0*/  FFMA.FTZ R91, R91, UR5, -R92.reuse ;  /* 0x000000055b5b7c23 */ /* 0x108fe2000801085c */
[----:B------:R-:W-:Y:S01]  /*a700*/  ISETP.GE.AND P1, PT, R217, 0x30, PT ;  /* 0x00000030d900780c */ /* 0x000fe20003f26270 */
[----:B------:R-:W-:Y:S01]  /*a710*/  FFMA.FTZ R92, R110, UR5, -R92 ;  /* 0x000000056e5c7c23 */ /* 0x000fe2000801085c */
[----:B------:R-:W-:Y:S01]  /*a720*/  ISETP.GE.AND P2, PT, R226, 0x38, PT ;  /* 0x00000038e200780c */ /* 0x000fe20003f46270 */
[----:B------:R-:W-:Y:S01]  /*a730*/  VIADD R110, R5, 0xc ;  /* 0x0000000c056e7836 */ /* 0x000fe20000000000 */
[----:B------:R-:W-:Y:S01]  /*a740*/  ISETP.GT.OR P0, PT, R225, 0x29, !P0 ;  /* 0x00000029e100780c */ /* 0x000fe20004704670 */
[----:B------:R-:W-:Y:S01]  /*a750*/  MUFU.EX2 R227, R227 ;  /* 0x000000e300e37308 */ /* 0x000fe20000000800 */
[----:B------:R-:W-:-:S02]  /*a760*/  ISETP.GT.OR P1, PT, R223, 0x30, !P1 ;  /* 0x00000030df00780c */ /* 0x000fc40004f24670 */
[----:B------:R-:W-:Y:S01]  /*a770*/  ISETP.GT.OR P2, PT, R225, 0x38, !P2 ;  /* 0x00000038e100780c */ /* 0x000fe20005744670 */
[----:B------:R-:W-:Y:S01]  /*a780*/  SHFL.IDX PT, R110, R220, R110, 0x1f ;  /* 0x00001f6edc6e7589 */ /* 0x000fe200000e0000 */
[----:B------:R-:W-:Y:S02]  /*a790*/  FSEL R93, R109, -INF , !P0 ;  /* 0xff8000006d5d7808 */ /* 0x000fe40004000000 */
[----:B------:R-:W-:Y:S01]  /*a7a0*/  ISETP.GE.AND P0, PT, R226, 0x30, PT ;  /* 0x00000030e200780c */ /* 0x000fe20003f06270 */
[----:B------:R-:W-:Y:S01]  /*a7b0*/  MUFU.EX2 R13, R13 ;  /* 0x0000000d000d7308 */ /* 0x000fe20000000800 */
[----:B------:R-:W-:Y:S01]  /*a7c0*/  FSEL R114, R114, -INF , !P1 ;  /* 0xff80000072727808 */ /* 0x000fe20004800000 */
[--C-:B------:R-:W-:Y:S01]  /*a7d0*/  FFMA.FTZ R93, R93, UR5, -R94.reuse ;  /* 0x000000055d5d7c23 */ /* 0x100fe2000801085e */
[----:B------:R-:W-:Y:S01]  /*a7e0*/  ISETP.GE.AND P1, PT, R226, 0x31, PT ;  /* 0x00000031e200780c */ /* 0x000fe20003f26270 */
[----:B------:R-:W-:Y:S01]  /*a7f0*/  FFMA.FTZ R94, R111, UR5, -R94 ;  /* 0x000000056f5e7c23 */ /* 0x000fe2000801085e */
[----:B------:R-:W-:Y:S01]  /*a800*/  ISETP.GE.AND P3, PT, R217, 0x31, PT ;  /* 0x00000031d900780c */ /* 0x000fe20003f66270 */
[----:B------:R-:W-:Y:S01]  /*a810*/  VIADD R111, R5, 0x8 ;  /* 0x00000008056f7836 */ /* 0x000fe20000000000 */
[----:B------:R-:W-:Y:S01]  /*a820*/  FSEL R99, R116, -INF , !P2 ;  /* 0xff80000074637808 */ /* 0x000fe20005000000 */
[----:B------:R-:W-:Y:S01]  /*a830*/  MUFU.EX2 R17, R17 ;  /* 0x0000001100117308 */ /* 0x000fe20000000800 */
[----:B------:R-:W-:-:S02]  /*a840*/  ISETP.GE.AND P2, PT, R226, 0x48, PT ;  /* 0x00000048e200780c */ /* 0x000fc40003f46270 */
[----:B------:R-:W-:Y:S01]  /*a850*/  ISETP.GT.OR P0, PT, R225, 0x30, !P0 ;  /* 0x00000030e100780c */ /* 0x000fe20004704670 */
[----:B-----5:R-:W-:Y:S01]  /*a860*/  FFMA.FTZ R99, R99, UR5, -R100 ;  /* 0x0000000563637c23 */ /* 0x020fe20008010864 */
[----:B------:R-:W-:Y:S01]  /*a870*/  ISETP.GT.OR P1, PT, R225, 0x31, !P1 ;  /* 0x00000031e100780c */ /* 0x000fe20004f24670 */
[----:B------:R-:W3:Y:S01]  /*a880*/  SHFL.IDX PT, R109, R220, R111, 0x1f ;  /* 0x00001f6fdc6d7589 */ /* 0x000ee200000e0000 */
[----:B------:R-:W-:Y:S01]  /*a890*/  ISETP.GT.OR P3, PT, R223, 0x31, !P3 ;  /* 0x00000031df00780c */ /* 0x000fe20005f64670 */
[----:B------:R-:W-:Y:S01]  /*a8a0*/  MUFU.EX2 R18, R18 ;  /* 0x0000001200127308 */ /* 0x000fe20000000800 */
[----:B------:R-:W-:Y:S02]  /*a8b0*/  ISETP.GT.OR P2, PT, R225, 0x48, !P2 ;  /* 0x00000048e100780c */ /* 0x000fe40005744670 */
[----:B------:R-:W-:Y:S01]  /*a8c0*/  FSEL R95, R112, -INF , !P0 ;  /* 0xff800000705f7808 */ /* 0x000fe20004000000 */
[----:B------:R-:W-:Y:S01]  /*a8d0*/  VIADD R112, R5, 0x10 ;  /* 0x0000001005707836 */ /* 0x000fe20000000000 */
[----:B------:R-:W-:-:S02]  /*a8e0*/  ISETP.GE.AND P0, PT, R217, 0x38, PT ;  /* 0x00000038d900780c */ /* 0x000fc40003f06270 */
[----:B------:R-:W-:Y:S01]  /*a8f0*/  FSEL R97, R113, -INF , !P1 ;  /* 0xff80000071617808 */ /* 0x000fe20004800000 */
[----:B------:R-:W-:Y:S01]  /*a900*/  FFMA.FTZ R95, R95, UR5, -R96 ;  /* 0x000000055f5f7c23 */ /* 0x000fe20008010860 */
[----:B------:R-:W-:Y:S01]  /*a910*/  FSEL R115, R115, -INF , !P3 ;  /* 0xff80000073737808 */ /* 0x000fe20005800000 */
[----:B------:R-:W-:Y:S01]  /*a920*/  SHFL.IDX PT, R112, R220, R112, 0x1f ;  /* 0x00001f70dc707589 */ /* 0x000fe200000e0000 */
[C---:B------:R-:W-:Y:S01]  /*a930*/  ISETP.GE.AND P1, PT, R226.reuse, 0x41, PT ;  /* 0x00000041e200780c */ /* 0x040fe20003f26270 */
[--C-:B------:R-:W-:Y:S01]  /*a940*/  FFMA.FTZ R97, R97, UR5, -R98.reuse ;  /* 0x0000000561617c23 */ /* 0x100fe20008010862 */
[----:B------:R-:W-:Y:S01]  /*a950*/  ISETP.GE.AND P3, PT, R226, 0x49, PT ;  /* 0x00000049e200780c */ /* 0x000fe20003f66270 */
[----:B------:R-:W-:Y:S01]  /*a960*/  FFMA.FTZ R98, R115, UR5, -R98 ;  /* 0x0000000573627c23 */ /* 0x000fe20008010862 */
[----:B------:R-:W-:Y:S01]  /*a970*/  FSEL R124, R124, -INF , !P2 ;  /* 0xff8000007c7c7808 */ /* 0x000fe20005000000 */
[----:B------:R-:W-:Y:S01]  /*a980*/  FFMA.FTZ R96, R114, UR5, -R96 ;  /* 0x0000000572607c23 */ /* 0x000fe20008010860 */
[----:B------:R-:W-:Y:S01]  /*a990*/  ISETP.GE.AND P2, PT, R226, 0x60, PT ;  /* 0x00000060e200780c */ /* 0x000fe20003f46270 */
[----:B------:R-:W-:Y:S01]  /*a9a0*/  MUFU.EX2 R20, R20 ;  /* 0x0000001400147308 */ /* 0x000fe20000000800 */
[----:B------:R-:W-:-:S02]  /*a9b0*/  ISETP.GT.OR P0, PT, R223, 0x38, !P0 ;  /* 0x00000038df00780c */ /* 0x000fc40004704670 */
[C---:B------:R-:W-:Y:S01]  /*a9c0*/  ISETP.GT.OR P1, PT, R225.reuse, 0x41, !P1 ;  /* 0x00000041e100780c */ /* 0x040fe20004f24670 */
[----:B---3--:R-:W-:Y:S01]  /*a9d0*/  FFMA.FTZ R107, R124, UR5, -R109 ;  /* 0x000000057c6b7c23 */ /* 0x008fe2000801086d */
[C---:B------:R-:W-:Y:S02]  /*a9e0*/  ISETP.GT.OR P3, PT, R225.reuse, 0x49, !P3 ;  /* 0x00000049e100780c */ /* 0x040fe40005f64670 */
[----:B------:R-:W-:Y:S01]  /*a9f0*/  ISETP.GT.OR P2, PT, R225, 0x60, !P2 ;  /* 0x00000060e100780c */ /* 0x000fe20005744670 */
[----:B------:R-:W-:Y:S01]  /*aa00*/  MUFU.EX2 R21, R21 ;  /* 0x0000001500157308 */ /* 0x000fe20000000800 */
[----:B------:R-:W-:Y:S02]  /*aa10*/  FSEL R118, R118, -INF , !P0 ;  /* 0xff80000076767808 */ /* 0x000fe40004000000 */
[----:B------:R-:W-:Y:S02]  /*aa20*/  FSEL R121, R121, -INF , !P1 ;  /* 0xff80000079797808 */ /* 0x000fe40004800000 */
[----:B------:R-:W-:Y:S01]  /*aa30*/  FSEL R108, R125, -INF , !P3 ;  /* 0xff8000007d6c7808 */ /* 0x000fe20005800000 */
[----:B------:R-:W-:Y:S01]  /*aa40*/  FFMA.FTZ R100, R118, UR5, -R100 ;  /* 0x0000000576647c23 */ /* 0x000fe20008010864 */
[C---:B------:R-:W-:Y:S01]  /*aa50*/  ISETP.GE.AND P1, PT, R226.reuse, 0x59, PT ;  /* 0x00000059e200780c */ /* 0x040fe20003f26270 */
[----:B------:R-:W-:Y:S01]  /*aa60*/  VIADD R118, R5, 0x4 ;  /* 0x0000000405767836 */ /* 0x000fe20000000000 */
[----:B------:R-:W-:Y:S01]  /*aa70*/  ISETP.GE.AND P3, PT, R226, 0x61, PT ;  /* 0x00000061e200780c */ /* 0x000fe20003f66270 */
[----:B------:R-:W-:Y:S01]  /*aa80*/  FFMA.FTZ R108, R108, UR5, -R110 ;  /* 0x000000056c6c7c23 */ /* 0x000fe2000801086e */
[----:B------:R-:W-:Y:S01]  /*aa90*/  FSEL R136, R136, -INF , !P2 ;  /* 0xff80000088887808 */ /* 0x000fe20005000000 */
[----:B------:R-:W-:Y:S01]  /*aaa0*/  MUFU.EX2 R107, R107 ;  /* 0x0000006b006b7308 */ /* 0x000fe20000000800 */
[----:B------:R-:W-:Y:S01]  /*aab0*/  ISETP.GE.AND P2, PT, R217, 0x40, PT ;  /* 0x00000040d900780c */ /* 0x000fe20003f46270 */
[----:B------:R-:W3:Y:S01]  /*aac0*/  SHFL.IDX PT, R102, R220, R118, 0x1f ;  /* 0x00001f76dc667589 */ /* 0x000ee200000e0000 */
[----:B------:R-:W-:-:S02]  /*aad0*/  ISETP.GT.OR P1, PT, R225, 0x59, !P1 ;  /* 0x00000059e100780c */ /* 0x000fc40004f24670 */
[----:B------:R-:W-:Y:S02]  /*aae0*/  ISETP.GT.OR P3, PT, R225, 0x61, !P3 ;  /* 0x00000061e100780c */ /* 0x000fe40005f64670 */
[----:B------:R-:W-:Y:S01]  /*aaf0*/  ISETP.GT.OR P2, PT, R223, 0x40, !P2 ;  /* 0x00000040df00780c */ /* 0x000fe20005744670 */
[----:B------:R-:W-:Y:S01]  /*ab00*/  MUFU.EX2 R108, R108 ;  /* 0x0000006c006c7308 */ /* 0x000fe20000000800 */
[----:B------:R-:W-:Y:S02]  /*ab10*/  FSEL R133, R133, -INF , !P1 ;  /* 0xff80000085857808 */ /* 0x000fe40004800000 */
[----:B------:R-:W-:Y:S02]  /*ab20*/  FSEL R137, R137, -INF , !P3 ;  /* 0xff80000089897808 */ /* 0x000fe40005800000 */
[----:B------:R-:W-:Y:S02]  /*ab30*/  ISETP.GE.AND P5, PT, R226, 0x39, PT ;  /* 0x00000039e200780c */ /* 0x000fe40003fa6270 */
[C---:B------:R-:W-:Y:S01]  /*ab40*/  ISETP.GE.AND P1, PT, R217.reuse, 0x39, PT ;  /* 0x00000039d900780c */ /* 0x040fe20003f26270 */
[----:B------:R-:W-:Y:S01]  /*ab50*/  MUFU.EX2 R22, R22 ;  /* 0x0000001600167308 */ /* 0x000fe20000000800 */
[----:B------:R-:W-:-:S02]  /*ab60*/  ISETP.GE.AND P3, PT, R217, 0x41, PT ;  /* 0x00000041d900780c */ /* 0x000fc40003f66270 */
[----:B------:R-:W-:Y:S02]  /*ab70*/  FSEL R104, R122, -INF , !P2 ;  /* 0xff8000007a687808 */ /* 0x000fe40005000000 */
[C---:B------:R-:W-:Y:S02]  /*ab80*/  ISETP.GE.AND P2, PT, R226.reuse, 0x71, PT ;  /* 0x00000071e200780c */ /* 0x040fe40003f46270 */
[----:B------:R-:W-:Y:S01]  /*ab90*/  ISETP.GE.AND P4, PT, R226, 0x40, PT ;  /* 0x00000040e200780c */ /* 0x000fe20003f86270 */
[----:B------:R-:W-:Y:S01]  /*aba0*/  FFMA.FTZ R104, R104, UR5, -R103 ;  /* 0x0000000568687c23 */ /* 0x000fe20008010867 */
[----:B------:R-:W-:Y:S01]  /*abb0*/  ISETP.GT.OR P5, PT, R225, 0x39, !P5 ;  /* 0x00000039e100780c */ /* 0x000fe20006fa4670 */
[----:B---3--:R-:W-:Y:S01]  /*abc0*/  FFMA.FTZ R105, R121, UR5, -R102 ;  /* 0x0000000579697c23 */ /* 0x008fe20008010866 */
[C---:B------:R-:W-:Y:S01]  /*abd0*/  ISETP.GT.OR P1, PT, R223.reuse, 0x39, !P1 ;  /* 0x00000039df00780c */ /* 0x040fe20004f24670 */
[----:B------:R-:W-:Y:S02]  /*abe0*/  WARPGROUP.DEPBAR.LE gsb0, 0x0 ;  /* 0x00008000000079c5 */ /* 0x000fe40000010000 */
[----:B------:R-:W-:Y:S01]  /*abf0*/  WARPGROUP.ARRIVE ;  /* 0x00000000000079c5 */ /* 0x000fe20000000000 */
[----:B------:R-:W-:Y:S01]  /*ac00*/  ISETP.GT.OR P3, PT, R223, 0x41, !P3 ;  /* 0x00000041df00780c */ /* 0x000fe20005f64670 */
[----:B------:R-:W-:Y:S01]  /*ac10*/  MUFU.EX2 R104, R104 ;  /* 0x0000006800687308 */ /* 0x000fe20000000800 */
[----:B------:R-:W-:-:S02]  /*ac20*/  ISETP.GT.OR P2, PT, R225, 0x71, !P2 ;  /* 0x00000071e100780c */ /* 0x000fc40005744670 */
[----:B------:R-:W-:Y:S01]  /*ac30*/  ISETP.GT.OR P4, PT, R225, 0x40, !P4 ;  /* 0x00000040e100780c */ /* 0x000fe20006784670 */
[----:B------:R-:W-:Y:S01]  /*ac40*/  HGMMA.64x128x16.F32 R24, gdesc[UR12], R24, gsb0 ;  /* 0x01e000000c1879f0 */ /* 0x000fe20008000818 */
[----:B------:R-:W-:Y:S01]  /*ac50*/  R2UR UR12, R230 ;  /* 0x00000000e60c72ca */ /* 0x000fe200000e0000 */
[----:B------:R-:W-:Y:S01]  /*ac60*/  UMOV UR14, UR6 ;  /* 0x00000006000e7c82 */ /* 0x000fe20008000000 */
[----:B------:R-:W-:Y:S01]  /*ac70*/  R2UR UR13, R231 ;  /* 0x00000000e70d72ca */ /* 0x000fe200000e0000 */
[----:B------:R-:W-:Y:S01]  /*ac80*/  UMOV UR15, 0x40000040 ;  /* 0x40000040000f7882 */ /* 0x000fe20000000000 */
[----:B------:R-:W-:Y:S01]  /*ac90*/  ISETP.GE.AND P0, PT, R226, 0x50, PT ;  /* 0x00000050e200780c */ /* 0x000fe20003f06270 */
[----:B------:R-:W-:Y:S01]  /*aca0*/  MUFU.EX2 R105, R105 ;  /* 0x0000006900697308 */ /* 0x000fe20000000800 */
[----:B------:R-:W-:Y:S02]  /*acb0*/  FSEL R117, R117, -INF , !P5 ;  /* 0xff80000075757808 */ /* 0x000fe40006800000 */
[----:B------:R-:W-:-:S02]  /*acc0*/  FSEL R119, R119, -INF , !P1 ;  /* 0xff80000077777808 */ /* 0x000fc40004800000 */
[----:B------:R-:W-:Y:S01]  /*acd0*/  FSEL R106, R123, -INF , !P3 ;  /* 0xff8000007b6a7808 */ /* 0x000fe20005800000 */
[--C-:B------:R-:W-:Y:S01]  /*ace0*/  FFMA.FTZ R101, R117, UR5, -R232.reuse ;  /* 0x0000000575657c23 */ /* 0x100fe200080108e8 */
[----:B------:R-:W-:Y:S01]  /*acf0*/  FSEL R123, R145, -INF , !P2 ;  /* 0xff800000917b7808 */ /* 0x000fe20005000000 */
[----:B------:R-:W-:Y:S01]  /*ad00*/  FFMA.FTZ R119, R119, UR5, -R232 ;  /* 0x0000000577777c23 */ /* 0x000fe200080108e8 */
[----:B------:R-:W-:Y:S01]  /*ad10*/  ISETP.GE.AND P2, PT, R217, 0x58, PT ;  /* 0x00000058d900780c */ /* 0x000fe20003f46270 */
[----:B------:R-:W-:Y:S01]  /*ad20*/  VIADD R232, R5, 0x14 ;  /* 0x0000001405e87836 */ /* 0x000fe20000000000 */
[----:B------:R-:W-:Y:S01]  /*ad30*/  ISETP.GE.AND P5, PT, R226, 0x51, PT ;  /* 0x00000051e200780c */ /* 0x000fe20003fa6270 */
[----:B------:R-:W-:Y:S01]  /*ad40*/  FFMA.FTZ R106, R106, UR5, -R102 ;  /* 0x000000056a6a7c23 */ /* 0x000fe20008010866 */
[----:B------:R-:W-:Y:S01]  /*ad50*/  FSEL R120, R120, -INF , !P4 ;  /* 0xff80000078787808 */ /* 0x000fe20006000000 */
[----:B------:R-:W-:Y:S01]  /*ad60*/  MUFU.EX2 R88, R88 ;  /* 0x0000005800587308 */ /* 0x000fe20000000800 */
[----:B------:R-:W-:-:S02]  /*ad70*/  ISETP.GE.AND P4, PT, R226, 0x58, PT ;  /* 0x00000058e200780c */ /* 0x000fc40003f86270 */
[----:B------:R-:W-:Y:S01]  /*ad80*/  ISETP.GT.OR P0, PT, R225, 0x50, !P0 ;  /* 0x00000050e100780c */ /* 0x000fe20004704670 */
[----:B------:R-:W-:Y:S01]  /*ad90*/  FFMA.FTZ R120, R120, UR5, -R103 ;  /* 0x0000000578787c23 */ /* 0x000fe20008010867 */
[----:B------:R-:W-:Y:S02]  /*ada0*/  ISETP.GE.AND P1, PT, R217, 0x48, PT ;  /* 0x00000048d900780c */ /* 0x000fe40003f26270 */
[----:B------:R-:W-:Y:S01]  /*adb0*/  ISETP.GT.OR P2, PT, R223, 0x58, !P2 ;  /* 0x00000058df00780c */ /* 0x000fe20005744670 */
[----:B------:R3:W-:Y:S01]  /*adc0*/  MUFU.EX2 R103, R119 ;  /* 0x0000007700677308 */ /* 0x0007e20000000800 */
[C---:B------:R-:W-:Y:S02]  /*add0*/  ISETP.GT.OR P5, PT, R225.reuse, 0x51, !P5 ;  /* 0x00000051e100780c */ /* 0x040fe40006fa4670 */
[----:B------:R-:W-:Y:S02]  /*ade0*/  FSEL R128, R128, -INF , !P0 ;  /* 0xff80000080807808 */ /* 0x000fe40004000000 */
[----:B------:R-:W-:-:S02]  /*adf0*/  ISETP.GT.OR P4, PT, R225, 0x58, !P4 ;  /* 0x00000058e100780c */ /* 0x000fc40006784670 */
[C---:B------:R-:W-:Y:S01]  /*ae00*/  ISETP.GE.AND P3, PT, R226.reuse, 0x78, PT ;  /* 0x00000078e200780c */ /* 0x040fe20003f66270 */
[----:B------:R5:W-:Y:S01]  /*ae10*/  MUFU.EX2 R102, R120 ;  /* 0x0000007800667308 */ /* 0x000be20000000800 */
[----:B------:R-:W-:Y:S02]  /*ae20*/  ISETP.GE.AND P0, PT, R226, 0x68, PT ;  /* 0x00000068e200780c */ /* 0x000fe40003f06270 */
[----:B------:R-:W-:Y:S02]  /*ae30*/  ISETP.GT.OR P1, PT, R223, 0x48, !P1 ;  /* 0x00000048df00780c */ /* 0x000fe40004f24670 */
[----:B------:R-:W-:Y:S02]  /*ae40*/  FSEL R116, R134, -INF , !P2 ;  /* 0xff80000086747808 */ /* 0x000fe40005000000 */
[----:B------:R-:W-:Y:S01]  /*ae50*/  FSEL R129, R129, -INF , !P5 ;  /* 0xff80000081817808 */ /* 0x000fe20006800000 */
[----:B------:R-:W1:Y:S01]  /*ae60*/  SHFL.IDX PT, R134, R220, R232, 0x1f ;  /* 0x00001fe8dc867589 */ /* 0x000e6200000e0000 */
[----:B------:R-:W-:Y:S01]  /*ae70*/  ISETP.GE.AND P5, PT, R226, 0x69, PT ;  /* 0x00000069e200780c */ /* 0x000fe20003fa6270 */
[----:B------:R-:W-:Y:S01]  /*ae80*/  MUFU.EX2 R106, R106 ;  /* 0x0000006a006a7308 */ /* 0x000fe20000000800 */
[----:B------:R-:W-:-:S02]  /*ae90*/  FSEL R132, R132, -INF , !P4 ;  /* 0xff80000084847808 */ /* 0x000fc40006000000 */
[C---:B------:R-:W-:Y:S02]  /*aea0*/  ISETP.GT.OR P3, PT, R225.reuse, 0x78, !P3 ;  /* 0x00000078e100780c */ /* 0x040fe40005f64670 */
[----:B------:R-:W-:Y:S02]  /*aeb0*/  ISETP.GE.AND P4, PT, R226, 0x70, PT ;  /* 0x00000070e200780c */ /* 0x000fe40003f86270 */
[----:B------:R-:W-:Y:S01]  /*aec0*/  ISETP.GT.OR P0, PT, R225, 0x68, !P0 ;  /* 0x00000068e100780c */ /* 0x000fe20004704670 */
[----:B------:R-:W-:Y:S01]  /*aed0*/  MUFU.EX2 R89, R89 ;  /* 0x0000005900597308 */ /* 0x000fe20000000800 */
[----:B------:R-:W-:Y:S02]  /*aee0*/  FSEL R126, R126, -INF , !P1 ;  /* 0xff8000007e7e7808 */ /* 0x000fe40004800000 */
[----:B------:R-:W-:Y:S01]  /*aef0*/  ISETP.GE.AND P1, PT, R226, 0x79, PT ;  /* 0x00000079e200780c */ /* 0x000fe20003f26270 */
[----:B------:R-:W-:Y:S01]  /*af00*/  VIADD R226, R5, 0x1c ;  /* 0x0000001c05e27836 */ /* 0x000fe20000000000 */
[C---:B------:R-:W-:Y:S01]  /*af10*/  ISETP.GT.OR P5, PT, R225.reuse, 0x69, !P5 ;  /* 0x00000069e100780c */ /* 0x040fe20006fa4670 */
[----:B------:R-:W-:Y:S01]  /*af20*/  FFMA.FTZ R109, R126, UR5, -R109 ;  /* 0x000000057e6d7c23 */ /* 0x000fe2000801086d */
[----:B------:R-:W-:Y:S01]  /*af30*/  FSEL R121, R148, -INF , !P3 ;  /* 0xff80000094797808 */ /* 0x000fe20005800000 */
[----:B------:R-:W-:Y:S01]  /*af40*/  MUFU.EX2 R90, R90 ;  /* 0x0000005a005a7308 */ /* 0x000fe20000000800 */
[----:B------:R-:W-:-:S02]  /*af50*/  ISETP.GT.OR P4, PT, R225, 0x70, !P4 ;  /* 0x00000070e100780c */ /* 0x000fc40006784670 */
[----:B------:R-:W-:Y:S02]  /*af60*/  FSEL R113, R140, -INF , !P0 ;  /* 0xff8000008c717808 */ /* 0x000fe40004000000 */
[C---:B------:R-:W-:Y:S02]  /*af70*/  ISETP.GE.AND P3, PT, R217.reuse, 0x59, PT ;  /* 0x00000059d900780c */ /* 0x040fe40003f66270 */
[----:B------:R-:W-:Y:S01]  /*af80*/  ISETP.GE.AND P0, PT, R217, 0x49, PT ;  /* 0x00000049d900780c */ /* 0x000fe20003f06270 */
[----:B------:R-:W-:Y:S01]  /*af90*/  MUFU.EX2 R109, R109 ;  /* 0x0000006d006d7308 */ /* 0x000fe20000000800 */
[----:B------:R-:W-:Y:S01]  /*afa0*/  ISETP.GT.OR P1, PT, R225, 0x79, !P1 ;  /* 0x00000079e100780c */ /* 0x000fe20004f24670 */
[----:B------:R-:W-:Y:S01]  /*afb0*/  VIADD R225, R5, 0x18 ;  /* 0x0000001805e17836 */ /* 0x000fe20000000000 */
[----:B------:R-:W-:Y:S02]  /*afc0*/  FSEL R115, R141, -INF , !P5 ;  /* 0xff8000008d737808 */ /* 0x000fe40006800000 */
[----:B------:R-:W-:-:S02]  /*afd0*/  ISETP.GE.AND P5, PT, R217, 0x50, PT ;  /* 0x00000050d900780c */ /* 0x000fc40003fa6270 */
[----:B------:R-:W-:Y:S01]  /*afe0*/  FSEL R125, R144, -INF , !P4 ;  /* 0xff800000907d7808 */ /* 0x000fe20006000000 */
[----:B------:R-:W-:Y:S01]  /*aff0*/  MUFU.EX2 R91, R91 ;  /* 0x0000005b005b7308 */ /* 0x000fe20000000800 */
[----:B------:R-:W-:Y:S02]  /*b000*/  ISETP.GT.OR P3, PT, R223, 0x59, !P3 ;  /* 0x00000059df00780c */ /* 0x000fe40005f64670 */
[----:B------:R-:W-:Y:S02]  /*b010*/  ISETP.GE.AND P4, PT, R217, 0x51, PT ;  /* 0x00000051d900780c */ /* 0x000fe40003f86270 */
[----:B------:R-:W-:Y:S02]  /*b020*/  ISETP.GT.OR P0, PT, R223, 0x49, !P0 ;  /* 0x00000049df00780c */ /* 0x000fe40004704670 */
[----:B---3--:R-:W-:Y:S01]  /*b030*/  FSEL R119, R149, -INF , !P1 ;  /* 0xff80000095777808 */ /* 0x008fe20004800000 */
[----:B------:R-:W-:Y:S01]  /*b040*/  MUFU.EX2 R92, R92 ;  /* 0x0000005c005c7308 */ /* 0x000fe20000000800 */
[----:B------:R-:W-:-:S02]  /*b050*/  ISETP.GE.AND P1, PT, R217, 0x60, PT ;  /* 0x00000060d900780c */ /* 0x000fc40003f26270 */
[----:B------:R-:W-:Y:S02]  /*b060*/  ISETP.GT.OR P5, PT, R223, 0x50, !P5 ;  /* 0x00000050df00780c */ /* 0x000fe40006fa4670 */
[----:B------:R-:W-:Y:S02]  /*b070*/  FSEL R135, R135, -INF , !P3 ;  /* 0xff80000087877808 */ /* 0x000fe40005800000 */
[----:B------:R-:W-:Y:S01]  /*b080*/  FSEL R127, R127, -INF , !P0 ;  /* 0xff8000007f7f7808 */ /* 0x000fe20004000000 */
[----:B------:R-:W-:Y:S01]  /*b090*/  MUFU.EX2 R93, R93 ;  /* 0x0000005d005d7308 */ /* 0x000fe20000000800 */
[----:B------:R-:W-:Y:S02]  /*b0a0*/  ISETP.GT.OR P4, PT, R223, 0x51, !P4 ;  /* 0x00000051df00780c */ /* 0x000fe40006784670 */
[----:B------:R-:W-:Y:S01]  /*b0b0*/  ISETP.GE.AND P3, PT, R217, 0x71, PT ;  /* 0x00000071d900780c */ /* 0x000fe20003f66270 */
[----:B------:R-:W-:Y:S01]  /*b0c0*/  FFMA.FTZ R110, R127, UR5, -R110 ;  /* 0x000000057f6e7c23 */ /* 0x000fe2000801086e */
[----:B------:R-:W-:Y:S01]  /*b0d0*/  ISETP.GT.OR P1, PT, R223, 0x60, !P1 ;  /* 0x00000060df00780c */ /* 0x000fe20004f24670 */
[----:B------:R3:W-:Y:S01]  /*b0e0*/  SHFL.IDX PT, R127, R221, R111, 0x1f ;  /* 0x00001f6fdd7f7589 */ /* 0x0007e200000e0000 */
[----:B------:R-:W-:Y:S01]  /*b0f0*/  FSEL R114, R130, -INF , !P5 ;  /* 0xff80000082727808 */ /* 0x000fe20006800000 */
[----:B------:R-:W-:Y:S01]  /*b100*/  MUFU.EX2 R94, R94 ;  /* 0x0000005e005e7308 */ /* 0x000fe20000000800 */
[----:B------:R-:W-:Y:S01]  /*b110*/  FSEL R117, R131, -INF , !P4 ;  /* 0xff80000083757808 */ /* 0x000fe20006000000 */
[----:B------:R-:W4:Y:S01]  /*b120*/  SHFL.IDX PT, R130, R221, R118, 0x1f ;  /* 0x00001f76dd827589 */ /* 0x000f2200000e0000 */
[----:B------:R-:W-:-:S02]  /*b130*/  ISETP.GT.OR P3, PT, R223, 0x71, !P3 ;  /* 0x00000071df00780c */ /* 0x000fc40005f64670 */
[----:B------:R-:W-:Y:S01]  /*b140*/  FSEL R145, R138, -INF , !P1 ;  /* 0xff8000008a917808 */ /* 0x000fe20004800000 */
[----:B------:R-:W2:Y:S01]  /*b150*/  SHFL.IDX PT, R131, R221, R5, 0x1f ;  /* 0x00001f05dd837589 */ /* 0x000ea200000e0000 */
[----:B------:R-:W-:Y:S01]  /*b160*/  FSEL R122, R147, -INF , !P3 ;  /* 0xff800000937a7808 */ /* 0x000fe20005800000 */
[--C-:B---3--:R-:W-:Y:S01]  /*b170*/  FFMA.FTZ R111, R128, UR5, -R112.reuse ;  /* 0x00000005806f7c23 */ /* 0x108fe20008010870 */
[----:B------:R-:W-:Y:S01]  /*b180*/  FFMA.FTZ R112, R114, UR5, -R112 ;  /* 0x0000000572707c23 */ /* 0x000fe20008010870 */
[----:B------:R-:W3:Y:S01]  /*b190*/  SHFL.IDX PT, R138, R220, R225, 0x1f ;  /* 0x00001fe1dc8a7589 */ /* 0x000ee200000e0000 */
[--C-:B-1----:R-:W-:Y:S01]  /*b1a0*/  FFMA.FTZ R114, R129, UR5, -R134.reuse ;  /* 0x0000000581727c23 */ /* 0x102fe20008010886 */
[----:B------:R-:W-:Y:S01]  /*b1b0*/  FFMA.FTZ R147, R117, UR5, -R134 ;  /* 0x0000000575937c23 */ /* 0x000fe20008010886 */
[C---:B------:R-:W-:Y:S01]  /*b1c0*/  ISETP.GE.AND P0, PT, R217.reuse, 0x61, PT ;  /* 0x00000061d900780c */ /* 0x040fe20003f06270 */
[----:B------:R-:W1:Y:S01]  /*b1d0*/  SHFL.IDX PT, R220, R220, R226, 0x1f ;  /* 0x00001fe2dcdc7589 */ /* 0x000e6200000e0000 */
[----:B------:R-:W-:Y:S01]  /*b1e0*/  ISETP.GE.AND P1, PT, R217, 0x78, PT ;  /* 0x00000078d900780c */ /* 0x000fe20003f26270 */
[----:B------:R-:W-:Y:S01]  /*b1f0*/  MUFU.EX2 R111, R111 ;  /* 0x0000006f006f7308 */ /* 0x000fe20000000800 */
[----:B------:R-:W-:Y:S01]  /*b200*/  ISETP.GT.OR P0, PT, R223, 0x61, !P0 ;  /* 0x00000061df00780c */ /* 0x000fe20004704670 */
[----:B------:R-:W1:Y:S01]  /*b210*/  SHFL.IDX PT, R134, R221, R232, 0x1f ;  /* 0x00001fe8dd867589 */ /* 0x000e6200000e0000 */
[----:B------:R-:W-:-:S02]  /*b220*/  ISETP.GE.AND P5, PT, R217, 0x68, PT ;  /* 0x00000068d900780c */ /* 0x000fc40003fa6270 */
[----:B------:R-:W-:Y:S02]  /*b230*/  FSEL R140, R139, -INF , !P0 ;  /* 0xff8000008b8c7808 */ /* 0x000fe40004000000 */
[----:B------:R-:W-:Y:S01]  /*b240*/  ISETP.GE.AND P0, PT, R217, 0x79, PT ;  /* 0x00000079d900780c */ /* 0x000fe20003f06270 */
[----:B------:R-:W1:Y:S01]  /*b250*/  SHFL.IDX PT, R139, R221, R225, 0x1f ;  /* 0x00001fe1dd8b7589 */ /* 0x000e6200000e0000 */
[----:B------:R-:W-:Y:S01]  /*b260*/  ISETP.GT.OR P1, PT, R223, 0x78, !P1 ;  /* 0x00000078df00780c */ /* 0x000fe20004f24670 */
[--C-:B----4-:R-:W-:Y:S01]  /*b270*/  FFMA.FTZ R141, R137, UR5, -R130.reuse ;  /* 0x00000005898d7c23 */ /* 0x110fe20008010882 */
[C---:B------:R-:W-:Y:S01]  /*b280*/  ISETP.GT.OR P0, PT, R223.reuse, 0x79, !P0 ;  /* 0x00000079df00780c */ /* 0x040fe20004704670 */
[----:B------:R-:W-:Y:S01]  /*b290*/  FFMA.FTZ R140, R140, UR5, -R130 ;  /* 0x000000058c8c7c23 */ /* 0x000fe20008010882 */
[----:B------:R-:W-:Y:S01]  /*b2a0*/  ISETP.GT.OR P5, PT, R223, 0x68, !P5 ;  /* 0x00000068df00780c */ /* 0x000fe20006fa4670 */
[----:B--2---:R-:W-:Y:S01]  /*b2b0*/  FFMA.FTZ R145, R145, UR5, -R131 ;  /* 0x0000000591917c23 */ /* 0x004fe20008010883 */
[----:B-----5:R-:W-:Y:S01]  /*b2c0*/  FSEL R120, R150, -INF , !P1 ;  /* 0xff80000096787808 */ /* 0x020fe20004800000 */
[----:B------:R-:W-:-:S02]  /*b2d0*/  WARPGROUP.DEPBAR.LE gsb0, 0x0 ;  /* 0x00008000000079c5 */ /* 0x000fc40000010000 */
[----:B------:R-:W-:Y:S01]  /*b2e0*/  WARPGROUP.ARRIVE ;  /* 0x00000000000079c5 */ /* 0x000fe20000000000 */
[----:B------:R-:W-:Y:S01]  /*b2f0*/  FSEL R118, R151, -INF , !P0 ;  /* 0xff80000097767808 */ /* 0x000fe20004000000 */
[----:B------:R-:W-:Y:S01]  /*b300*/  VIADD R151, R5, 0x4 ;  /* 0x0000000405977836 */ /* 0x000fe20000000000 */
[----:B------:R-:W-:Y:S01]  /*b310*/  ISETP.GE.AND P4, PT, R217, 0x69, PT ;  /* 0x00000069d900780c */ /* 0x000fe20003f86270 */
[----:B------:R-:W-:Y:S01]  /*b320*/  VIADD R150, R5, 0x8 ;  /* 0x0000000805967836 */ /* 0x000fe20000000000 */
[----:B------:R-:W-:Y:S01]  /*b330*/  ISETP.GE.AND P2, PT, R217, 0x70, PT ;  /* 0x00000070d900780c */ /* 0x000fe20003f46270 */
[----:B------:R-:W-:Y:S01]  /*b340*/  HGMMA.64x128x16.F32 R24, gdesc[UR12], R24, gsb0 ;  /* 0x01e000000c1879f0 */ /* 0x000fe20008000818 */
[----:B------:R-:W-:Y:S01]  /*b350*/  FSEL R142, R142, -INF , !P5 ;  /* 0xff8000008e8e7808 */ /* 0x000fe20006800000 */
[----:B------:R-:W-:Y:S02]  /*b360*/  VIADD R217, R5, 0x10 ;  /* 0x0000001005d97836 */ /* 0x000fe40000000000 */
[----:B---3--:R-:W-:Y:S01]  /*b370*/  FFMA.FTZ R144, R132, UR5, -R138 ;  /* 0x0000000584907c23 */ /* 0x008fe2000801088a */
[----:B-1----:R-:W-:Y:S01]  /*b380*/  FFMA.FTZ R132, R135, UR5, -R220 ;  /* 0x0000000587847c23 */ /* 0x002fe200080108dc */
[--C-:B------:R-:W-:Y:S01]  /*b390*/  FFMA.FTZ R123, R123, UR5, -R134.reuse ;  /* 0x000000057b7b7c23 */ /* 0x100fe20008010886 */
[----:B------:R-:W-:Y:S01]  /*b3a0*/  FFMA.FTZ R129, R142, UR5, -R127 ;  /* 0x000000058e817c23 */ /* 0x000fe2000801087f */
[----:B------:R-:W-:Y:S01]  /*b3b0*/  FFMA.FTZ R122, R122, UR5, -R134 ;  /* 0x000000057a7a7c23 */ /* 0x000fe20008010886 */
[----:B------:R-:W-:Y:S01]  /*b3c0*/  ISETP.GT.OR P4, PT, R223, 0x69, !P4 ;  /* 0x00000069df00780c */ /* 0x000fe20006784670 */
[----:B------:R-:W-:Y:S01]  /*b3d0*/  FFMA.FTZ R117, R133, UR5, -R220 ;  /* 0x0000000585757c23 */ /* 0x000fe200080108dc */
[----:B------:R-:W-:Y:S01]  /*b3e0*/  ISETP.GT.OR P2, PT, R223, 0x70, !P2 ;  /* 0x00000070df00780c */ /* 0x000fe20005744670 */
[----:B------:R-:W-:Y:S01]  /*b3f0*/  VIADD R223, R5, 0xc ;  /* 0x0000000c05df7836 */ /* 0x000fe20000000000 */
[----:B------:R-:W-:Y:S01]  /*b400*/  FSEL R126, R143, -INF , !P4 ;  /* 0xff8000008f7e7808 */ /* 0x000fe20006000000 */
[----:B------:R-:W-:Y:S01]  /*b410*/  FFMA.FTZ R116, R116, UR5, -R138 ;  /* 0x0000000574747c23 */ /* 0x000fe2000801088a */
[----:B------:R-:W1:Y:S01]  /*b420*/  SHFL.IDX PT, R143, R221, R217, 0x1f ;  /* 0x00001fd9dd8f7589 */ /* 0x000e6200000e0000 */
[----:B------:R-:W-:Y:S01]  /*b430*/  FSEL R124, R146, -INF , !P2 ;  /* 0xff800000927c7808 */ /* 0x000fe20005000000 */
[----:B------:R-:W-:Y:S01]  /*b440*/  FFMA.FTZ R138, R136, UR5, -R131 ;  /* 0x00000005888a7c23 */ /* 0x000fe20008010883 */
[----:B------:R-:W-:Y:S01]  /*b450*/  FFMA.FTZ R131, R113, UR5, -R127 ;  /* 0x0000000571837c23 */ /* 0x000fe2000801087f */
[----:B------:R-:W2:Y:S01]  /*b460*/  SHFL.IDX PT, R146, R221, R223, 0x1f ;  /* 0x00001fdfdd927589 */ /* 0x000ea200000e0000 */
[--C-:B------:R-:W-:Y:S01]  /*b470*/  FFMA.FTZ R121, R121, UR5, -R139.reuse ;  /* 0x0000000579797c23 */ /* 0x100fe2000801088b */
[----:B------:R-:W-:Y:S01]  /*b480*/  FFMA.FTZ R120, R120, UR5, -R139 ;  /* 0x0000000578787c23 */ /* 0x000fe2000801088b */
[----:B------:R-:W-:Y:S01]  /*b490*/  MUFU.EX2 R113, R147 ;  /* 0x0000009300717308 */ /* 0x000fe20000000800 */
[----:B------:R-:W3:Y:S07]  /*b4a0*/  SHFL.IDX PT, R221, R221, R226, 0x1f ;  /* 0x00001fe2dddd7589 */ /* 0x000eee00000e0000 */
[----:B------:R-:W4:Y:S08]  /*b4b0*/  MUFU.EX2 R114, R114 ;  /* 0x0000007200727308 */ /* 0x000f300000000800 */
[----:B------:R-:W5:Y:S01]  /*b4c0*/  MUFU.EX2 R112, R112 ;  /* 0x0000007000707308 */ /* 0x000f620000000800 */
[--C-:B-1----:R-:W-:Y:S01]  /*b4d0*/  FFMA.FTZ R125, R125, UR5, -R143.reuse ;  /* 0x000000057d7d7c23 */ /* 0x102fe2000801088f */
[----:B------:R-:W-:Y:S01]  /*b4e0*/  FFMA.FTZ R124, R124, UR5, -R143 ;  /* 0x000000057c7c7c23 */ /* 0x000fe2000801088f */
[--C-:B--2---:R-:W-:Y:S01]  /*b4f0*/  FFMA.FTZ R127, R115, UR5, -R146.reuse ;  /* 0x00000005737f7c23 */ /* 0x104fe20008010892 */
[----:B------:R-:W-:-:S04]  /*b500*/  FFMA.FTZ R126, R126, UR5, -R146 ;  /* 0x000000057e7e7c23 */ /* 0x000fc80008010892 */
[----:B------:R-:W-:Y:S01]  /*b510*/  MUFU.EX2 R115, R144 ;  /* 0x0000009000737308 */ /* 0x000fe20000000800 */
[--C-:B---3--:R-:W-:Y:S01]  /*b520*/  FFMA.FTZ R119, R119, UR5, -R221.reuse ;  /* 0x0000000577777c23 */ /* 0x108fe200080108dd */
[----:B------:R-:W-:-:S06]  /*b530*/  FFMA.FTZ R118, R118, UR5, -R221 ;  /* 0x0000000576767c23 */ /* 0x000fcc00080108dd */
[----:B------:R-:W1:Y:S08]  /*b540*/  MUFU.EX2 R117, R117 ;  /* 0x0000007500757308 */ /* 0x000e700000000800 */
[----:B------:R-:W2:Y:S08]  /*b550*/  MUFU.EX2 R110, R110 ;  /* 0x0000006e006e7308 */ /* 0x000eb00000000800 */
        /* <DEDUP_REMOVED lines=10> */
[----:B------:R-:W4:Y:S04]  /*b600*/  LDS R216, [R216+0x400] ;  /* 0x00040000d8d87984 */ /* 0x000f280000000800 */
[----:B------:R-:W-:Y:S04]  /*b610*/  LDS R218, [R218+0x400] ;  /* 0x00040000dada7984 */ /* 0x000fe80000000800 */
[----:B------:R-:W-:Y:S04]  /*b620*/  LDS R219, [R219+0x400] ;  /* 0x00040000dbdb7984 */ /* 0x000fe80000000800 */
[----:B---3--:R-:W3:Y:S04]  /*b630*/  SHFL.IDX PT, R128, R224, R5, 0x1f ;  /* 0x00001f05e0807589 */ /* 0x008ee800000e0000 */
[----:B------:R-:W5:Y:S04]  /*b640*/  SHFL.IDX PT, R130, R224, R151, 0x1f ;  /* 0x00001f97e0827589 */ /* 0x000f6800000e0000 */
[----:B------:R-:W1:Y:S04]  /*b650*/  SHFL.IDX PT, R135, R224, R150, 0x1f ;  /* 0x00001f96e0877589 */ /* 0x000e6800000e0000 */
[----:B------:R-:W-:Y:S04]  /*b660*/  SHFL.IDX PT, R134, R224, R217, 0x1f ;  /* 0x00001fd9e0867589 */ /* 0x000fe800000e0000 */
[----:B----4-:R-:W4:Y:S04]  /*b670*/  SHFL.IDX PT, R142, R216, R225, 0x1f ;  /* 0x00001fe1d88e7589 */ /* 0x010f2800000e0000 */
[----:B------:R-:W2:Y:S01]  /*b680*/  SHFL.IDX PT, R136, R224, R223, 0x1f ;  /* 0x00001fdfe0887589 */ /* 0x000ea200000e0000 */
[--C-:B---3--:R-:W-:Y:S01]  /*b690*/  FADD.FTZ R24, R24, -R128.reuse ;  /* 0x8000008018187221 */ /* 0x108fe20000010000 */
[----:B------:R-:W-:-:S02]  /*b6a0*/  FADD.FTZ R26, R26, -R128 ;  /* 0x800000801a1a7221 */ /* 0x000fc40000010000 */
[----:B------:R-:W3:Y:S01]  /*b6b0*/  SHFL.IDX PT, R137, R224, R232, 0x1f ;  /* 0x00001fe8e0897589 */ /* 0x000ee200000e0000 */
[--C-:B-----5:R-:W-:Y:S01]  /*b6c0*/  FADD.FTZ R128, R25, -R130.reuse ;  /* 0x8000008219807221 */ /* 0x120fe20000010000 */
[----:B------:R-:W-:Y:S02]  /*b6d0*/  FADD.FTZ R130, R27, -R130 ;  /* 0x800000821b827221 */ /* 0x000fe40000010000 */
[----:B------:R-:W5:Y:S01]  /*b6e0*/  SHFL.IDX PT, R139, R224, R225, 0x1f ;  /* 0x00001fe1e08b7589 */ /* 0x000f6200000e0000 */
[--C-:B-1----:R-:W-:Y:S01]  /*b6f0*/  FADD.FTZ R133, R28, -R135.reuse ;  /* 0x800000871c857221 */ /* 0x102fe20000010000 */
[----:B------:R-:W-:Y:S01]  /*b700*/  FADD.FTZ R25, R30, -R135 ;  /* 0x800000871e197221 */ /* 0x000fe20000010000 */
[----:B------:R1:W-:Y:S01]  /*b710*/  MUFU.EX2 R28, R132 ;  /* 0x00000084001c7308 */ /* 0x0003e20000000800 */
[----:B------:R-:W5:Y:S04]  /*b720*/  SHFL.IDX PT, R149, R224, R226, 0x1f ;  /* 0x00001fe2e0957589 */ /* 0x000f6800000e0000 */
[----:B------:R-:W5:Y:S01]  /*b730*/  SHFL.IDX PT, R148, R216, R5, 0x1f ;  /* 0x00001f05d8947589 */ /* 0x000f6200000e0000 */
[--C-:B----4-:R-:W-:Y:S01]  /*b740*/  FADD.FTZ R52, R52, -R142.reuse ;  /* 0x8000008e34347221 */ /* 0x110fe20000010000 */
[----:B------:R-:W-:Y:S01]  /*b750*/  FADD.FTZ R54, R54, -R142 ;  /* 0x8000008e36367221 */ /* 0x000fe20000010000 */
[----:B------:R4:W-:Y:S01]  /*b760*/  MUFU.EX2 R30, R145 ;  /* 0x00000091001e7308 */ /* 0x0009e20000000800 */
[----:B-1----:R-:W-:Y:S01]  /*b770*/  FADD.FTZ R132, R32, -R134 ;  /* 0x8000008620847221 */ /* 0x002fe20000010000 */
[----:B------:R-:W-:Y:S01]  /*b780*/  SHFL.IDX PT, R142, R218, R217, 0x1f ;  /* 0x00001fd9da8e7589 */ /* 0x000fe200000e0000 */
[--C-:B--2---:R-:W-:Y:S01]  /*b790*/  FADD.FTZ R135, R29, -R136.reuse ;  /* 0x800000881d877221 */ /* 0x104fe20000010000 */
[----:B------:R-:W-:Y:S01]  /*b7a0*/  FADD.FTZ R27, R31, -R136 ;  /* 0x800000881f1b7221 */ /* 0x000fe20000010000 */
[----:B------:R-:W-:Y:S01]  /*b7b0*/  FADD.FTZ R134, R34, -R134 ;  /* 0x8000008622867221 */ /* 0x000fe20000010000 */
[----:B------:R-:W1:Y:S01]  /*b7c0*/  SHFL.IDX PT, R32, R216, R217, 0x1f ;  /* 0x00001fd9d8207589 */ /* 0x000e6200000e0000 */
[--C-:B---3--:R-:W-:Y:S01]  /*b7d0*/  FADD.FTZ R136, R33, -R137.reuse ;  /* 0x8000008921887221 */ /* 0x108fe20000010000 */
[----:B------:R2:W3:Y:S02]  /*b7e0*/  MUFU.EX2 R29, R138 ;  /* 0x0000008a001d7308 */ /* 0x0004e40000000800 */
[----:B----4-:R4:W-:Y:S01]  /*b7f0*/  SHFL.IDX PT, R145, R219, R217, 0x1f ;  /* 0x00001fd9db917589 */ /* 0x0109e200000e0000 */
[----:B------:R-:W-:Y:S01]  /*b800*/  FADD.FTZ R137, R35, -R137 ;  /* 0x8000008923897221 */ /* 0x000fe20000010000 */
[----:B-----5:R-:W-:-:S02]  /*b810*/  FADD.FTZ R38, R38, -R139 ;  /* 0x8000008b26267221 */ /* 0x020fc40000010000 */
[----:B------:R-:W5:Y:S02]  /*b820*/  SHFL.IDX PT, R144, R216, R232, 0x1f ;  /* 0x00001fe8d8907589 */ /* 0x000f6400000e0000 */
[----:B------:R3:W3:Y:S02]  /*b830*/  MUFU.EX2 R31, R141 ;  /* 0x0000008d001f7308 */ /* 0x0006e40000000800 */
[----:B------:R-:W3:Y:S01]  /*b840*/  SHFL.IDX PT, R33, R216, R226, 0x1f ;  /* 0x00001fe2d8217589 */ /* 0x000ee200000e0000 */
[----:B--2---:R-:W-:Y:S01]  /*b850*/  FADD.FTZ R138, R36, -R139 ;  /* 0x8000008b248a7221 */ /* 0x004fe20000010000 */
[--C-:B------:R-:W-:Y:S01]  /*b860*/  FADD.FTZ R139, R37, -R149.reuse ;  /* 0x80000095258b7221 */ /* 0x100fe20000010000 */
[----:B------:R-:W-:Y:S01]  /*b870*/  FADD.FTZ R39, R39, -R149 ;  /* 0x8000009527277221 */ /* 0x000fe20000010000 */
[----:B----4-:R-:W2:Y:S01]  /*b880*/  LDL R217, [R1+0x1c] ;  /* 0x00001c0001d97983 */ /* 0x010ea20000100800 */
[--C-:B------:R-:W-:Y:S01]  /*b890*/  FADD.FTZ R40, R40, -R148.reuse ;  /* 0x8000009428287221 */ /* 0x100fe20000010000 */
[----:B------:R-:W-:-:S02]  /*b8a0*/  FADD.FTZ R42, R42, -R148 ;  /* 0x800000942a2a7221 */ /* 0x000fc40000010000 */
[----:B------:R-:W4:Y:S04]  /*b8b0*/  SHFL.IDX PT, R143, R216, R223, 0x1f ;  /* 0x00001fdfd88f7589 */ /* 0x000f2800000e0000 */
[----:B------:R-:W-:Y:S01]  /*b8c0*/  SHFL.IDX PT, R147, R216, R151, 0x1f ;  /* 0x00001f97d8937589 */ /* 0x000fe200000e0000 */
[--C-:B-1----:R-:W-:Y:S01]  /*b8d0*/  FADD.FTZ R48, R48, -R32.reuse ;  /* 0x8000002030307221 */ /* 0x102fe20000010000 */
[----:B------:R-:W-:Y:S02]  /*b8e0*/  FADD.FTZ R50, R50, -R32 ;  /* 0x8000002032327221 */ /* 0x000fe40000010000 */
[----:B------:R-:W-:Y:S01]  /*b8f0*/  SHFL.IDX PT, R146, R216, R150, 0x1f ;  /* 0x00001f96d8927589 */ /* 0x000fe200000e0000 */
[----:B------:R1:W4:Y:S01]  /*b900*/  MUFU.EX2 R32, R140 ;  /* 0x0000008c00207308 */ /* 0x0003220000000800 */
[----:B------:R-:W-:Y:S01]  /*b910*/  FMUL.FTZ R26, R9, R26 ;  /* 0x0000001a091a7220 */ /* 0x000fe20000410000 */
[----:B------:R-:W-:Y:S01]  /*b920*/  FMUL.FTZ R25, R12, R25 ;  /* 0x000000190c197220 */ /* 0x000fe20000410000 */
[----:B------:R-:W4:Y:S01]  /*b930*/  SHFL.IDX PT, R35, R218, R151, 0x1f ;  /* 0x00001f97da237589 */ /* 0x000f2200000e0000 */
[--C-:B-----5:R-:W-:Y:S01]  /*b940*/  FADD.FTZ R49, R49, -R144.reuse ;  /* 0x8000009031317221 */ /* 0x120fe20000010000 */
[----:B------:R-:W-:Y:S01]  /*b950*/  FADD.FTZ R51, R51, -R144 ;  /* 0x8000009033337221 */ /* 0x000fe20000010000 */
[--C-:B------:R-:W-:Y:S01]  /*b960*/  FADD.FTZ R64, R64, -R142.reuse ;  /* 0x8000008e40407221 */ /* 0x100fe20000010000 */
[----:B---3--:R-:W-:Y:S01]  /*b970*/  SHFL.IDX PT, R141, R219, R151, 0x1f ;  /* 0x00001f97db8d7589 */ /* 0x008fe200000e0000 */
[--C-:B------:R-:W-:Y:S01]  /*b980*/  FADD.FTZ R53, R53, -R33.reuse ;  /* 0x8000002135357221 */ /* 0x100fe20000010000 */
[----:B------:R-:W-:Y:S01]  /*b990*/  FADD.FTZ R55, R55, -R33 ;  /* 0x8000002137377221 */ /* 0x000fe20000010000 */
[----:B------:R-:W-:Y:S01]  /*b9a0*/  MUFU.EX2 R124, R124 ;  /* 0x0000007c007c7308 */ /* 0x000fe20000000800 */
[----:B-1----:R-:W-:Y:S01]  /*b9b0*/  SHFL.IDX PT, R140, R219, R5, 0x1f ;  /* 0x00001f05db8c7589 */ /* 0x002fe200000e0000 */
[----:B------:R-:W-:-:S03]  /*b9c0*/  FADD.FTZ R66, R66, -R142 ;  /* 0x8000008e42427221 */ /* 0x000fc60000010000 */
[----:B------:R-:W-:Y:S01]  /*b9d0*/  SHFL.IDX PT, R144, R219, R150, 0x1f ;  /* 0x00001f96db907589 */ /* 0x000fe200000e0000 */
[--C-:B----4-:R-:W-:Y:S01]  /*b9e0*/  FADD.FTZ R45, R45, -R143.reuse ;  /* 0x8000008f2d2d7221 */ /* 0x110fe20000010000 */
[----:B------:R-:W-:Y:S01]  /*b9f0*/  FADD.FTZ R47, R47, -R143 ;  /* 0x8000008f2f2f7221 */ /* 0x000fe20000010000 */
[----:B------:R1:W-:Y:S01]  /*ba00*/  MUFU.EX2 R33, R131 ;  /* 0x0000008300217308 */ /* 0x0003e20000000800 */
[----:B------:R-:W-:Y:S04]  /*ba10*/  SHFL.IDX PT, R149, R219, R223, 0x1f ;  /* 0x00001fdfdb957589 */ /* 0x000fe800000e0000 */
[----:B------:R-:W3:Y:S04]  /*ba20*/  SHFL.IDX PT, R34, R218, R5, 0x1f ;  /* 0x00001f05da227589 */ /* 0x000ee800000e0000 */
[----:B------:R-:W4:Y:S01]  /*ba30*/  SHFL.IDX PT, R36, R218, R223, 0x1f ;  /* 0x00001fdfda247589 */ /* 0x000f2200000e0000 */
[--C-:B------:R-:W-:Y:S01]  /*ba40*/  FADD.FTZ R57, R57, -R35.reuse ;  /* 0x8000002339397221 */ /* 0x100fe20000010000 */
[----:B------:R-:W-:-:S02]  /*ba50*/  FADD.FTZ R59, R59, -R35 ;  /* 0x800000233b3b7221 */ /* 0x000fc40000010000 */
[----:B------:R-:W-:Y:S01]  /*ba60*/  SHFL.IDX PT, R37, R218, R225, 0x1f ;  /* 0x00001fe1da257589 */ /* 0x000fe200000e0000 */
[----:B------:R-:W5:Y:S01]  /*ba70*/  MUFU.EX2 R35, R127 ;  /* 0x0000007f00237308 */ /* 0x000f620000000800 */
[----:B------:R-:W-:Y:S01]  /*ba80*/  FMUL.FTZ R38, R19, R38 ;  /* 0x0000002613267220 */ /* 0x000fe20000410000 */
[----:B------:R-:W-:Y:S01]  /*ba90*/  FMUL.FTZ R39, R23, R39 ;  /* 0x0000002717277220 */ /* 0x000fe20000410000 */
[----:B------:R-:W-:Y:S01]  /*baa0*/  SHFL.IDX PT, R148, R219, R232, 0x1f ;  /* 0x00001fe8db947589 */ /* 0x000fe200000e0000 */
[--C-:B------:R-:W-:Y:S01]  /*bab0*/  FADD.FTZ R44, R44, -R146.reuse ;  /* 0x800000922c2c7221 */ /* 0x100fe20000010000 */
[----:B------:R-:W-:Y:S01]  /*bac0*/  FADD.FTZ R46, R46, -R146 ;  /* 0x800000922e2e7221 */ /* 0x000fe20000010000 */
[--C-:B------:R-:W-:Y:S01]  /*bad0*/  FADD.FTZ R41, R41, -R147.reuse ;  /* 0x8000009329297221 */ /* 0x100fe20000010000 */
[----:B------:R-:W-:Y:S01]  /*bae0*/  SHFL.IDX PT, R151, R219, R225, 0x1f ;  /* 0x00001fe1db977589 */ /* 0x000fe200000e0000 */
[----:B------:R-:W-:Y:S01]  /*baf0*/  MUFU.EX2 R123, R123 ;  /* 0x0000007b007b7308 */ /* 0x000fe20000000800 */
[----:B------:R-:W-:-:S02]  /*bb00*/  FADD.FTZ R43, R43, -R147 ;  /* 0x800000932b2b7221 */ /* 0x000fc40000010000 */
[----:B------:R-:W5:Y:S04]  /*bb10*/  SHFL.IDX PT, R219, R219, R226, 0x1f ;  /* 0x00001fe2dbdb7589 */ /* 0x000f6800000e0000 */
[----:B-1----:R-:W1:Y:S01]  /*bb20*/  SHFL.IDX PT, R131, R218, R232, 0x1f ;  /* 0x00001fe8da837589 */ /* 0x002e6200000e0000 */
[--C-:B---3--:R-:W-:Y:S01]  /*bb30*/  FADD.FTZ R56, R56, -R34.reuse ;  /* 0x8000002238387221 */ /* 0x108fe20000010000 */
[----:B------:R-:W-:Y:S02]  /*bb40*/  FADD.FTZ R58, R58, -R34 ;  /* 0x800000223a3a7221 */ /* 0x000fe40000010000 */
[----:B------:R-:W3:Y:S01]  /*bb50*/  SHFL.IDX PT, R143, R218, R150, 0x1f ;  /* 0x00001f96da8f7589 */ /* 0x000ee200000e0000 */
[----:B------:R1:W3:Y:S01]  /*bb60*/  MUFU.EX2 R34, R129 ;  /* 0x0000008100227308 */ /* 0x0002e20000000800 */
[--C-:B----4-:R-:W-:Y:S01]  /*bb70*/  FADD.FTZ R61, R61, -R36.reuse ;  /* 0x800000243d3d7221 */ /* 0x110fe20000010000 */
[----:B------:R-:W-:Y:S01]  /*bb80*/  FADD.FTZ R63, R63, -R36 ;  /* 0x800000243f3f7221 */ /* 0x000fe20000010000 */
[----:B------:R-:W4:Y:S01]  /*bb90*/  SHFL.IDX PT, R218, R218, R226, 0x1f ;  /* 0x00001fe2dada7589 */ /* 0x000f2200000e0000 */
[----:B------:R-:W-:Y:S01]  /*bba0*/  FADD.FTZ R142, R80, -R145 ;  /* 0x80000091508e7221 */ /* 0x000fe20000010000 */
[----:B-----5:R-:W-:Y:S01]  /*bbb0*/  FADD.FTZ R216, R85, -R219 ;  /* 0x800000db55d87221 */ /* 0x020fe20000010000 */
[----:B------:R-:W-:-:S02]  /*bbc0*/  FMUL.FTZ R85, R11, R130 ;  /* 0x000000820b557220 */ /* 0x000fc40000410000 */
[----:B------:R-:W5:Y:S01]  /*bbd0*/  MUFU.EX2 R36, R126 ;  /* 0x0000007e00247308 */ /* 0x000f620000000800 */
[--C-:B-1----:R-:W-:Y:S01]  /*bbe0*/  FADD.FTZ R65, R65, -R131.reuse ;  /* 0x8000008341417221 */ /* 0x102fe20000010000 */
[----:B------:R-:W-:Y:S01]  /*bbf0*/  FADD.FTZ R129, R67, -R131 ;  /* 0x8000008343817221 */ /* 0x000fe20000010000 */
[----:B------:R-:W-:Y:S01]  /*bc00*/  F2FP.F16.F32.PACK_AB R85, R85, R26 ;  /* 0x0000001a5555723e */ /* 0x000fe200000000ff */
[----:B------:R-:W-:Y:S01]  /*bc10*/  FMUL.FTZ R26, R14, R27 ;  /* 0x0000001b0e1a7220 */ /* 0x000fe20000410000 */
[--C-:B------:R-:W-:Y:S01]  /*bc20*/  FADD.FTZ R131, R68, -R37.reuse ;  /* 0x8000002544837221 */ /* 0x100fe20000010000 */
[----:B------:R-:W-:Y:S02]  /*bc30*/  FADD.FTZ R67, R70, -R37 ;  /* 0x8000002546437221 */ /* 0x000fe40000010000 */
[----:B------:R-:W-:Y:S01]  /*bc40*/  MUFU.EX2 R122, R122 ;  /* 0x0000007a007a7308 */ /* 0x000fe20000000800 */
[----:B---3--:R-:W-:Y:S01]  /*bc50*/  FADD.FTZ R60, R60, -R143 ;  /* 0x8000008f3c3c7221 */ /* 0x008fe20000010000 */
[----:B------:R-:W-:Y:S01]  /*bc60*/  FADD.FTZ R219, R87, -R219 ;  /* 0x800000db57db7221 */ /* 0x000fe20000010000 */
[----:B------:R-:W-:Y:S01]  /*bc70*/  FMUL.FTZ R80, R15, R132 ;  /* 0x000000840f507220 */ /* 0x000fe20000410000 */
[----:B------:R-:W-:Y:S01]  /*bc80*/  FMUL.FTZ R27, R16, R136 ;  /* 0x00000088101b7220 */ /* 0x000fe20000410000 */
[----:B------:R-:W-:-:S03]  /*bc90*/  F2FP.F16.F32.PACK_AB R87, R26, R25 ;  /* 0x000000191a57723e */ /* 0x000fc600000000ff */
[----:B------:R-:W-:Y:S01]  /*bca0*/  MUFU.EX2 R121, R121 ;  /* 0x0000007900797308 */ /* 0x000fe20000000800 */
[----:B------:R-:W-:Y:S01]  /*bcb0*/  FMUL.FTZ R25, R114, R65 ;  /* 0x0000004172197220 */ /* 0x000fe20000410000 */
[----:B----4-:R-:W-:Y:S01]  /*bcc0*/  FADD.FTZ R70, R69, -R218 ;  /* 0x800000da45467221 */ /* 0x010fe20000010000 */
[----:B------:R-:W-:-:S05]  /*bcd0*/  FADD.FTZ R127, R72, -R140 ;  /* 0x8000008c487f7221 */ /* 0x000fca0000010000 */
[----:B------:R-:W-:Y:S01]  /*bce0*/  MUFU.EX2 R120, R120 ;  /* 0x0000007800787308 */ /* 0x000fe20000000800 */
[----:B------:R-:W-:Y:S01]  /*bcf0*/  FMUL.FTZ R60, R107, R60 ;  /* 0x0000003c6b3c7220 */ /* 0x000fe20000410000 */
[----:B------:R-:W-:Y:S01]  /*bd00*/  FMUL.FTZ R61, R108, R61 ;  /* 0x0000003d6c3d7220 */ /* 0x000fe20000410000 */
[----:B------:R-:W-:Y:S01]  /*bd10*/  FMUL.FTZ R64, R111, R64 ;  /* 0x000000406f407220 */ /* 0x000fe20000410000 */
[----:B------:R-:W-:-:S04]  /*bd20*/  FADD.FTZ R62, R62, -R143 ;  /* 0x8000008f3e3e7221 */ /* 0x000fc80000010000 */
[----:B------:R1:W3:Y:S01]  /*bd30*/  MUFU.EX2 R37, R125 ;  /* 0x0000007d00257308 */ /* 0x0002e20000000800 */
[----:B------:R-:W-:Y:S01]  /*bd40*/  FMUL.FTZ R65, R112, R66 ;  /* 0x0000004270417220 */ /* 0x000fe20000410000 */
[----:B------:R-:W-:-:S06]  /*bd50*/  FMUL.FTZ R26, R113, R129 ;  /* 0x00000081711a7220 */ /* 0x000fcc0000410000 */
[----:B------:R-:W4:Y:S01]  /*bd60*/  MUFU.EX2 R119, R119 ;  /* 0x0000007700777308 */ /* 0x000f220000000800 */
[----:B-1----:R-:W-:Y:S01]  /*bd70*/  FADD.FTZ R125, R74, -R140 ;  /* 0x8000008c4a7d7221 */ /* 0x002fe20000010000 */
[----:B------:R-:W-:-:S06]  /*bd80*/  FADD.FTZ R140, R73, -R141 ;  /* 0x8000008d498c7221 */ /* 0x000fcc0000010000 */
[----:B------:R-:W1:Y:S01]  /*bd90*/  MUFU.EX2 R118, R118 ;  /* 0x0000007600767308 */ /* 0x000e620000000800 */
[----:B------:R-:W-:Y:S01]  /*bda0*/  FADD.FTZ R141, R75, -R141 ;  /* 0x8000008d4b8d7221 */ /* 0x000fe20000010000 */
[--C-:B------:R-:W-:Y:S01]  /*bdb0*/  FADD.FTZ R146, R81, -R148.reuse ;  /* 0x8000009451927221 */ /* 0x100fe20000010000 */
[--C-:B------:R-:W-:Y:S01]  /*bdc0*/  FADD.FTZ R150, R84, -R151.reuse ;  /* 0x8000009754967221 */ /* 0x100fe20000010000 */
[----:B------:R-:W-:Y:S01]  /*bdd0*/  F2FP.F16.F32.PACK_AB R80, R27, R80 ;  /* 0x000000501b50723e */ /* 0x000fe200000000ff */
[----:B------:R-:W-:Y:S01]  /*bde0*/  FADD.FTZ R148, R83, -R148 ;  /* 0x8000009453947221 */ /* 0x000fe20000010000 */
[----:B------:R-:W-:Y:S01]  /*bdf0*/  FADD.FTZ R151, R86, -R151 ;  /* 0x8000009756977221 */ /* 0x000fe20000010000 */
        /* <DEDUP_REMOVED lines=12> */
[----:B------:R-:W-:Y:S01]  /*bec0*/  FADD.FTZ R126, R71, -R218 ;  /* 0x800000da477e7221 */ /* 0x000fe20000010000 */
[----:B------:R-:W-:Y:S01]  /*bed0*/  F2FP.F16.F32.PACK_AB R64, R25, R64 ;  /* 0x000000401940723e */ /* 0x000fe200000000ff */
[--C-:B------:R-:W-:Y:S01]  /*bee0*/  FADD.FTZ R143, R76, -R144.reuse ;  /* 0x800000904c8f7221 */ /* 0x100fe20000010000 */
[----:B------:R-:W-:Y:S01]  /*bef0*/  F2FP.F16.F32.PACK_AB R65, R26, R65 ;  /* 0x000000411a41723e */ /* 0x000fe200000000ff */
        /* <DEDUP_REMOVED lines=43> */
[----:B---3--:R-:W-:Y:S01]  /*c1b0*/  FMUL.FTZ R56, R37, R142 ;  /* 0x0000008e25387220 */ /* 0x008fe20000410000 */
        /* <DEDUP_REMOVED lines=13> */
[----:B-1----:R-:W-:Y:S01]  /*c290*/  FMUL.FTZ R26, R118, R219 ;  /* 0x000000db761a7220 */ /* 0x002fe20000410000 */
        /* <DEDUP_REMOVED lines=167> */
.L_x_1414:
        /* <DEDUP_REMOVED lines=70> */
.L_x_1415:
        /* <DEDUP_REMOVED lines=12> */
.L_x_1405:
        /* <DEDUP_REMOVED lines=34> */
.L_x_1373:
[----:B------:R-:W-:Y:S05]  /*d450*/  @P0 BRA `(.L_x_1371) ;  /* 0x0000003000580947 */ /* 0x000fea0003800000 */
[----:B------:R-:W1:Y:S01]  /*d460*/  S2UR UR8, SR_CTAID.Y ;  /* 0x00000000000879c3 */ /* 0x000e620000002600 */
[----:B------:R-:W3:Y:S01]  /*d470*/  S2R R14, SR_TID.X ;  /* 0x00000000000e7919 */ /* 0x000ee20000002100 */
[----:B------:R-:W-:Y:S01]  /*d480*/  ULDC UR4, c[0x0][0x850] ;  /* 0x0002140000047ab9 */ /* 0x000fe20000000800 */
[----:B------:R-:W-:Y:S01]  /*d490*/  ULDC.64 UR12, c[0x0][0x818] ;  /* 0x00020600000c7ab9 */ /* 0x000fe20000000a00 */
[----:B------:R-:W-:Y:S01]  /*d4a0*/  UISETP.NE.AND UP0, UPT, UR4, 0x1, UPT ;  /* 0x000000010400788c */ /* 0x000fe2000bf05270 */
[----:B------:R-:W4:Y:S01]  /*d4b0*/  S2R R4, SR_CgaCtaId ;  /* 0x0000000000047919 */ /* 0x000f220000008800 */
[----:B------:R-:W-:Y:S02]  /*d4c0*/  MOV R3, 0x400 ;  /* 0x0000040000037802 */ /* 0x000fe40000000f00 */
[----:B------:R-:W5:Y:S07]  /*d4d0*/  S2UR UR6, SR_CTAID.X ;  /* 0x00000000000679c3 */ /* 0x000f6e0000002500 */
[----:B------:R-:W-:Y:S01]  /*d4e0*/  @UP0 ULDC UR4, c[0x0][0x854] ;  /* 0x0002150000040ab9 */ /* 0x000fe20000000800 */
[----:B------:R-:W-:Y:S01]  /*d4f0*/  @UP0 ULDC UR7, c[0x0][0x858] ;  /* 0x0002160000070ab9 */ /* 0x000fe20000000800 */
[----:B------:R-:W4:Y:S01]  /*d500*/  S2UR UR14, SR_CTAID.Z ;  /* 0x00000000000e79c3 */ /* 0x000f220000002700 */
[----:B-1----:R-:W-:-:S07]  /*d510*/  UIMAD.WIDE.U32 UR4, UR8, UR4, URZ ;  /* 0x00000004080472a5 */ /* 0x002fce000f8e003f */
[----:B--2---:R-:W1:Y:S01]  /*d520*/  LDC.64 R10, c[0x0][0x820] ;  /* 0x00020800ff0a7b82 */ /* 0x004e620000000a00 */
[----:B------:R-:W-:Y:S02]  /*d530*/  @UP0 USHF.R.U32.HI UR8, URZ, UR7, UR5 ;  /* 0x000000073f080299 */ /* 0x000fe40008011605 */
[----:B-----5:R-:W-:-:S05]  /*d540*/  USHF.L.U32 UR6, UR6, 0xd, URZ ;  /* 0x0000000d06067899 */ /* 0x020fca000800063f */
[----:B------:R-:W2:Y:S01]  /*d550*/  LDC.64 R12, c[0x0][0x848] ;  /* 0x00021200ff0c7b82 */ /* 0x000ea20000000a00 */
[----:B------:R-:W-:Y:S01]  /*d560*/  USHF.R.S32.HI UR9, URZ, 0x1f, UR8 ;  /* 0x0000001f3f097899 */ /* 0x000fe20008011408 */
[----:B---3--:R-:W-:Y:S01]  /*d570*/  VIADD R15, R14, 0xffffff80 ;  /* 0xffffff800e0f7836 */ /* 0x008fe20000000000 */
[----:B------:R-:W-:Y:S01]  /*d580*/  USHF.R.S32.HI UR7, URZ, 0x1f, UR6 ;  /* 0x0000001f3f077899 */ /* 0x000fe20008011406 */
[----:B----4-:R-:W-:Y:S01]  /*d590*/  LEA R17, R4, R3, 0x18 ;  /* 0x0000000304117211 */ /* 0x010fe200078ec0ff */
[----:B------:R-:W-:Y:S02]  /*d5a0*/  UIMAD UR10, UR9, UR12, URZ ;  /* 0x0000000c090a72a4 */ /* 0x000fe4000f8e023f */
[----:B------:R-:W-:Y:S01]  /*d5b0*/  UIMAD.WIDE.U32 UR4, UR8, UR12, UR6 ;  /* 0x0000000c080472a5 */ /* 0x000fe2000f8e0006 */
[----:B------:R-:W-:Y:S01]  /*d5c0*/  SHF.R.S32.HI R0, RZ, 0x1f, R15 ;  /* 0x0000001fff007819 */ /* 0x000fe2000001140f */
[----:B------:R-:W-:Y:S02]  /*d5d0*/  UIMAD UR10, UR8, UR13, UR10 ;  /* 0x0000000d080a72a4 */ /* 0x000fe4000f8e020a */
[----:B------:R-:W-:Y:S01]  /*d5e0*/  USHF.R.S32.HI UR11, URZ, 0x1f, UR14 ;  /* 0x0000001f3f0b7899 */ /* 0x000fe2000801140e */
[----:B------:R-:W-:Y:S01]  /*d5f0*/  LEA.HI R2, R0, R15, RZ, 0x7 ;  /* 0x0000000f00027211 */ /* 0x000fe200078f38ff */
[----:B------:R-:W-:Y:S01]  /*d600*/  ULDC.64 UR12, c[0x0][0x840] ;  /* 0x00021000000c7ab9 */ /* 0x000fe20000000a00 */
[----:B------:R-:W-:Y:S01]  /*d610*/  IMAD.U32 R3, RZ, RZ, UR5 ;  /* 0x00000005ff037e24 */ /* 0x000fe2000f8e00ff */
[----:B------:R-:W-:Y:S01]  /*d620*/  UIMAD UR9, UR9, UR12, URZ ;  /* 0x0000000c090972a4 */ /* 0x000fe2000f8e023f */
[C---:B------:R-:W-:Y:S01]  /*d630*/  LOP3.LUT R0, R2.reuse, 0xfffff80, RZ, 0xc0, !PT ;  /* 0x0fffff8002007812 */ /* 0x040fe200078ec0ff */
[----:B------:R-:W-:Y:S01]  /*d640*/  UIMAD.WIDE.U32 UR6, UR8, UR12, UR6 ;  /* 0x0000000c080672a5 */ /* 0x000fe2000f8e0006 */
[----:B------:R-:W-:Y:S01]  /*d650*/  IMAD.SHL.U32 R2, R2, 0x20, RZ ;  /* 0x0000002002027824 */ /* 0x000fe200078e00ff */
[----:B------:R-:W-:Y:S01]  /*d660*/  UIMAD UR8, UR8, UR13, UR9 ;  /* 0x0000000d080872a4 */ /* 0x000fe2000f8e0209 */
[----:B-1----:R-:W-:Y:S01]  /*d670*/  IMAD R6, R10, UR11, RZ ;  /* 0x0000000b0a067c24 */ /* 0x002fe2000f8e02ff */
[----:B------:R-:W-:Y:S01]  /*d680*/  UIADD3 UR9, UR5, UR10, URZ ;  /* 0x0000000a05097290 */ /* 0x000fe2000fffe03f */
[----:B------:R-:W-:Y:S01]  /*d690*/  IMAD.IADD R0, R15, 0x1, -R0 ;  /* 0x000000010f007824 */ /* 0x000fe200078e0a00 */
[----:B------:R-:W-:Y:S01]  /*d6a0*/  UIADD3 UR8, UR7, UR8, URZ ;  /* 0x0000000807087290 */ /* 0x000fe2000fffe03f */
[----:B------:R-:W-:Y:S01]  /*d6b0*/  LOP3.LUT R7, R2, 0x3ffff000, RZ, 0xc0, !PT ;  /* 0x3ffff00002077812 */ /* 0x000fe200078ec0ff */
[----:B------:R-:W-:-:S02]  /*d6c0*/  IMAD.U32 R5, RZ, RZ, UR7 ;  /* 0x00000007ff057e24 */ /* 0x000fc4000f8e00ff */
[----:B------:R-:W-:Y:S02]  /*d6d0*/  IMAD.U32 R2, RZ, RZ, UR4 ;  /* 0x00000004ff027e24 */ /* 0x000fe4000f8e00ff */
[----:B------:R-:W-:Y:S02]  /*d6e0*/  IMAD.U32 R3, RZ, RZ, UR9 ;  /* 0x00000009ff037e24 */ /* 0x000fe4000f8e00ff */
[----:B------:R-:W-:Y:S02]  /*d6f0*/  IMAD.U32 R4, RZ, RZ, UR6 ;  /* 0x00000006ff047e24 */ /* 0x000fe4000f8e00ff */
[----:B------:R-:W-:Y:S02]  /*d700*/  IMAD.U32 R5, RZ, RZ, UR8 ;  /* 0x00000008ff057e24 */ /* 0x000fe4000f8e00ff */
[----:B--2---:R-:W-:Y:S02]  /*d710*/  IMAD R8, R12, UR11, RZ ;  /* 0x0000000b0c087c24 */ /* 0x004fe4000f8e02ff */
[----:B------:R-:W-:-:S02]  /*d720*/  IMAD R0, R0, 0x4, R7 ;  /* 0x0000000400007824 */ /* 0x000fc400078e0207 */
[----:B------:R-:W-:Y:S02]  /*d730*/  IMAD R7, R11, UR14, R6 ;  /* 0x0000000e0b077c24 */ /* 0x000fe4000f8e0206 */
[----:B------:R-:W-:-:S04]  /*d740*/  IMAD.WIDE.U32 R2, R10, UR14, R2 ;  /* 0x0000000e0a027c25 */ /* 0x000fc8000f8e0002 */
[----:B------:R-:W-:Y:S02]  /*d750*/  IMAD R9, R13, UR14, R8 ;  /* 0x0000000e0d097c24 */ /* 0x000fe4000f8e0208 */
[----:B------:R-:W-:Y:S01]  /*d760*/  IMAD.WIDE.U32 R4, R12, UR14, R4 ;  /* 0x0000000e0c047c25 */ /* 0x000fe2000f8e0004 */
[----:B------:R-:W-:Y:S05]  /*d770*/  WARPSYNC.ALL ;  /* 0x0000000000007948 */ /* 0x000fea0003800000 */
[----:B------:R-:W-:Y:S02]  /*d780*/  IMAD R0, R0, 0x4, R17 ;  /* 0x0000000400007824 */ /* 0x000fe400078e0211 */
[----:B------:R-:W-:-:S02]  /*d790*/  IMAD.IADD R7, R3, 0x1, R7 ;  /* 0x0000000103077824 */ /* 0x000fc400078e0207 */
[----:B------:R-:W-:Y:S01]  /*d7a0*/  IMAD.IADD R6, R5, 0x1, R9 ;  /* 0x0000000105067824 */ /* 0x000fe200078e0209 */
[----:B------:R-:W-:Y:S01]  /*d7b0*/  BAR.SYNC.DEFER_BLOCKING 0x1, 0x100 ;  /* 0x0044000000007b1d */ /* 0x000fe20000010000 */
[----:B------:R-:W-:-:S07]  /*d7c0*/  ISETP.NE.AND P0, PT, R15, RZ, PT ;  /* 0x000000ff0f00720c */ /* 0x000fce0003f05270 */
        /* <DEDUP_REMOVED lines=30> */
.L_x_1419:
[----:B------:R-:W-:Y:S01]  /*d9b0*/  @P0 ELECT P1, URZ, PT ;  /* 0x00000000003f082f */ /* 0x000fe20003820000 */
[----:B------:R1:W-:-:S12]  /*d9c0*/  UBLKRED.G.S.ADD.F32.RN [UR4], [UR6], UR7, desc[UR8] ;  /* 0x00000804060073bb */ /* 0x0003d800080a1407 */
[----:B------:R-:W-:Y:S02]  /*d9d0*/  @P1 PLOP3.LUT P0, PT, P1, PT, PT, 0x8, 0x0 ;  /* 0x000000000000181c */ /* 0x000fe40000f0e170 */
[----:B------:R-:W-:-:S11]  /*d9e0*/  PLOP3.LUT P1, PT, PT, PT, PT, 0x8, 0x0 ;  /* 0x000000000000781c */ /* 0x000fd60003f2e170 */
[----:B-1----:R-:W-:Y:S05]  /*d9f0*/  @P0 BRA.U.ANY `(.L_x_1419) ;  /* 0xfffffffd00ec0947 */ /* 0x002fea000393ffff */
[----:B------:R0:W-:Y:S01]  /*da00*/  UTMACMDFLUSH ;  /* 0x00000000000079b7 */ /* 0x0001e20000000000 */
[----:B------:R-:W-:-:S04]  /*da10*/  DEPBAR.LE SB0, 0x0 ;  /* 0x000080000000791a */ /* 0x000fc80000000000 */
.L_x_1418:
[----:B------:R-:W-:Y:S05]  /*da20*/  BSYNC B0 ;  /* 0x0000000000007941 */ /* 0x000fea0003800000 */
.L_x_1417:
        /* <DEDUP_REMOVED lines=25> */
.L_x_1420:
        /* <DEDUP_REMOVED lines=8> */
.L_x_1369:
        /* <DEDUP_REMOVED lines=41> */
.L_x_1422:
        /* <DEDUP_REMOVED lines=36> */
.L_x_1425:
[----:B------:R-:W-:Y:S05]  /*e110*/  BSYNC B0 ;  /* 0x0000000000007941 */ /* 0x000fea0003800000 */
.L_x_1424:
        /* <DEDUP_REMOVED lines=19> */
.L_x_1427:
[----:B------:R-:W-:Y:S05]  /*e250*/  BSYNC B0 ;  /* 0x0000000000007941 */ /* 0x000fea0003800000 */
.L_x_1426:
[----:B------:R-:W-:Y:S06]  /*e260*/  BAR.ARV 0xa, 0xa0 ;  /* 0x0282800000007b1d */ /* 0x000fec0000002000 */
[----:B------:R-:W-:Y:S04]  /*e270*/  BSSY B0, `(.L_x_1428) ;  /* 0x0000003000007945 */ /* 0x000fe80003800000 */
[----:B------:R-:W-:Y:S05]  /*e280*/  @!P0 BRA `(.L_x_1429) ;  /* 0x0000000000048947 */ /* 0x000fea0003800000 */
[----:B------:R-:W-:-:S04]  /*e290*/  DEPBAR.LE SB0, 0x0 ;  /* 0x000080000000791a */ /* 0x000fc80000000000 */
.L_x_1429:
[----:B------:R-:W-:Y:S05]  /*e2a0*/  BSYNC B0 ;  /* 0x0000000000007941 */ /* 0x000fea0003800000 */
.L_x_1428:
[----:B------:R-:W-:Y:S06]  /*e2b0*/  BAR.ARV 0xb, 0xa0 ;  /* 0x02c2800000007b1d */ /* 0x000fec0000002000 */
[----:B------:R-:W-:Y:S01]  /*e2c0*/  UIADD3 UR9, UR5, 0x1, URZ ;  /* 0x0000000105097890 */ /* 0x000fe2000fffe03f */
[----:B------:R-:W-:Y:S11]  /*e2d0*/  BRA `(.L_x_1430) ;  /* 0x0000000000047947 */ /* 0x000ff60003800000 */
.L_x_1423:
[----:B------:R-:W-:-:S05]  /*e2e0*/  UMOV UR9, UR5 ;  /* 0x0000000500097c82 */ /* 0x000fca0008000000 */
.L_x_1430:
        /* <DEDUP_REMOVED lines=16> */
.L_x_1443:
        /* <DEDUP_REMOVED lines=20> */
.L_x_1432:
[----:B------:R-:W-:Y:S05]  /*e530*/  BSYNC B0 ;  /* 0x0000000000007941 */ /* 0x000fea0003800000 */
.L_x_1431:
        /* <DEDUP_REMOVED lines=13> */
.L_x_1434:
[----:B------:R-:W-:Y:S05]  /*e610*/  BSYNC B0 ;  /* 0x0000000000007941 */ /* 0x000fea0003800000 */
.L_x_1433:
[----:B------:R-:W-:Y:S06]  /*e620*/  BAR.ARV 0xa, 0xa0 ;  /* 0x0282800000007b1d */ /* 0x000fec0000002000 */
[----:B------:R-:W-:Y:S04]  /*e630*/  BSSY B0, `(.L_x_1435) ;  /* 0x0000003000007945 */ /* 0x000fe80003800000 */
[----:B------:R-:W-:Y:S05]  /*e640*/  @!P0 BRA `(.L_x_1436) ;  /* 0x0000000000048947 */ /* 0x000fea0003800000 */
[----:B------:R-:W-:-:S04]  /*e650*/  DEPBAR.LE SB0, 0x0 ;  /* 0x000080000000791a */ /* 0x000fc80000000000 */
.L_x_1436:
[----:B------:R-:W-:Y:S05]  /*e660*/  BSYNC B0 ;  /* 0x0000000000007941 */ /* 0x000fea0003800000 */
.L_x_1435:
        /* <DEDUP_REMOVED lines=13> */
.L_x_1438:
[----:B------:R-:W-:Y:S05]  /*e740*/  BSYNC B0 ;  /* 0x0000000000007941 */ /* 0x000fea0003800000 */
.L_x_1437:
        /* <DEDUP_REMOVED lines=13> */
.L_x_1440:
[----:B------:R-:W-:Y:S05]  /*e820*/  BSYNC B0 ;  /* 0x0000000000007941 */ /* 0x000fea0003800000 */
.L_x_1439:
[----:B------:R-:W-:Y:S01]  /*e830*/  UIADD3 UR9, UR9, 0x2, URZ ;  /* 0x0000000209097890 */ /* 0x000fe2000fffe03f */
[----:B------:R-:W-:Y:S06]  /*e840*/  BAR.ARV 0xa, 0xa0 ;  /* 0x0282800000007b1d */ /* 0x000fec0000002000 */
[----:B------:R-:W-:Y:S01]  /*e850*/  BSSY B0, `(.L_x_1441) ;  /* 0x0000004000007945 */ /* 0x000fe20003800000 */
[----:B------:R-:W-:-:S03]  /*e860*/  ISETP.LE.AND P1, PT, R0, UR9, PT ;  /* 0x0000000900007c0c */ /* 0x000fc6000bf23270 */
[----:B------:R-:W-:Y:S10]  /*e870*/  @!P0 BRA `(.L_x_1442) ;  /* 0x0000000000048947 */ /* 0x000ff40003800000 */
[----:B------:R-:W-:-:S04]  /*e880*/  DEPBAR.LE SB0, 0x0 ;  /* 0x000080000000791a */ /* 0x000fc80000000000 */
.L_x_1442:
[----:B------:R-:W-:Y:S05]  /*e890*/  BSYNC B0 ;  /* 0x0000000000007941 */ /* 0x000fea0003800000 */
.L_x_1441:
[----:B------:R-:W-:Y:S06]  /*e8a0*/  BAR.ARV 0xb, 0xa0 ;  /* 0x02c2800000007b1d */ /* 0x000fec0000002000 */
[----:B------:R-:W-:Y:S02]  /*e8b0*/  UIADD3 UR13, UR13, 0x4000, URZ ;  /* 0x000040000d0d7890 */ /* 0x000fe4000fffe03f */
[----:B------:R-:W-:Y:S01]  /*e8c0*/  UIADD3 UR4, UR4, 0x4000, URZ ;  /* 0x0000400004047890 */ /* 0x000fe2000fffe03f */
[----:B------:R-:W-:Y:S11]  /*e8d0*/  @!P1 BRA `(.L_x_1443) ;  /* 0xfffffff800c49947 */ /* 0x000ff6000383ffff */
[----:B------:R-:W-:Y:S05]  /*e8e0*/  BRA `(.L_x_1371) ;  /* 0x0000001c00347947 */ /* 0x000fea0003800000 */
.L_x_1421:
        /* <DEDUP_REMOVED lines=33> */
.L_x_1445:
        /* <DEDUP_REMOVED lines=42> */
.L_x_1475:
        /* <DEDUP_REMOVED lines=15> */
.L_x_1448:
        /* <DEDUP_REMOVED lines=75> */
.L_x_1459:
[----:B--234-:R-:W-:-:S04]  /*f340*/  SHF.L.U32 R21, R11, 0x1f, RZ ;  /* 0x0000001f0b157819 */ /* 0x01cfc800000006ff */
[----:B------:R-:W1:Y:S02]  /*f350*/  SYNCS.PHASECHK.TRANS64.TRYWAIT P1, [R16+URZ+0x30c40], R21 ;  /* 0x030c4015100075a7 */ /* 0x000e64000802017f */
[----:B-1----:R-:W-:Y:S05]  /*f360*/  @!P1 BRA `(.L_x_1451) ;  /* 0x00000014005c9947 */ /* 0x002fea0003800000 */
.L_x_1476:
[----:B------:R-:W-:Y:S05]  /*f370*/  @P0 BRA `(.L_x_1452) ;  /* 0x0000000000140947 */ /* 0x000fea0003800000 */
[----:B------:R-:W-:Y:S01]  /*f380*/  ISETP.NE.AND P1, PT, R6, RZ, PT ;  /* 0x000000ff0600720c */ /* 0x000fe20003f25270 */
[----:B------:R-:W-:-:S04]  /*f390*/  IMAD.MOV.U32 R3, RZ, RZ, 0x4200 ;  /* 0x00004200ff037424 */ /* 0x000fc800078e00ff */
[----:B------:R2:W-:Y:S08]  /*f3a0*/  SYNCS.ARRIVE.TRANS64 RZ, [R16+URZ+0x30c30], R3 ;  /* 0x030c300310ff79a7 */ /* 0x0005f0000800003f */
[----:B------:R-:W-:Y:S05]  /*f3b0*/  @!P1 BRA `(.L_x_1452) ;  /* 0x0000000000049947 */ /* 0x000fea0003800000 */
[----:B------:R-:W-:Y:S01]  /*f3c0*/  BPT.TRAP 0x1 ;  /* 0x000000040000795c */ /* 0x000fe20000300000 */
.L_x_1452:
        /* <DEDUP_REMOVED lines=29> */
.L_x_1477:
[----:B------:R-:W-:Y:S05]  /*f5a0*/  @P0 BRA `(.L_x_1454) ;  /* 0x0000000000140947 */ /* 0x000fea0003800000 */
[----:B------:R-:W-:Y:S01]  /*f5b0*/  ISETP.NE.AND P1, PT, R6, RZ, PT ;  /* 0x000000ff0600720c */ /* 0x000fe20003f25270 */
[----:B------:R-:W-:-:S04]  /*f5c0*/  IMAD.MOV.U32 R2, RZ, RZ, 0x4200 ;  /* 0x00004200ff027424 */ /* 0x000fc800078e00ff */
[----:B------:R3:W-:Y:S08]  /*f5d0*/  SYNCS.ARRIVE.TRANS64 RZ, [R16+URZ+0x30c18], R2 ;  /* 0x030c180210ff79a7 */ /* 0x0007f0000800003f */
[----:B------:R-:W-:Y:S05]  /*f5e0*/  @!P1 BRA `(.L_x_1454) ;  /* 0x0000000000049947 */ /* 0x000fea0003800000 */
[----:B------:R-:W-:Y:S01]  /*f5f0*/  BPT.TRAP 0x1 ;  /* 0x000000040000795c */ /* 0x000fe20000300000 */
.L_x_1454:
        /* <DEDUP_REMOVED lines=29> */
.L_x_1478:
[----:B------:R-:W-:Y:S05]  /*f7d0*/  @P0 BRA `(.L_x_1456) ;  /* 0x0000000000140947 */ /* 0x000fea0003800000 */
[----:B------:R-:W-:Y:S01]  /*f7e0*/  ISETP.NE.AND P1, PT, R6, RZ, PT ;  /* 0x000000ff0600720c */ /* 0x000fe20003f25270 */
[----:B-123--:R-:W-:-:S04]  /*f7f0*/  IMAD.MOV.U32 R21, RZ, RZ, 0x4200 ;  /* 0x00004200ff157424 */ /* 0x00efc800078e00ff */
[----:B------:R4:W-:Y:S08]  /*f800*/  SYNCS.ARRIVE.TRANS64 RZ, [R16+URZ+0x30c38], R21 ;  /* 0x030c381510ff79a7 */ /* 0x0009f0000800003f */
[----:B------:R-:W-:Y:S05]  /*f810*/  @!P1 BRA `(.L_x_1456) ;  /* 0x0000000000049947 */ /* 0x000fea0003800000 */
[----:B------:R-:W-:Y:S01]  /*f820*/  BPT.TRAP 0x1 ;  /* 0x000000040000795c */ /* 0x000fe20000300000 */
.L_x_1456:
        /* <DEDUP_REMOVED lines=24> */
.L_x_1480:
[----:B------:R-:W-:Y:S05]  /*f9b0*/  @P0 BRA `(.L_x_1458) ;  /* 0x0000000000140947 */ /* 0x000fea0003800000 */
[----:B------:R-:W-:Y:S01]  /*f9c0*/  ISETP.NE.AND P1, PT, R6, RZ, PT ;  /* 0x000000ff0600720c */ /* 0x000fe20003f25270 */
[----:B------:R-:W-:-:S04]  /*f9d0*/  IMAD.MOV.U32 R5, RZ, RZ, 0x4200 ;  /* 0x00004200ff057424 */ /* 0x000fc800078e00ff */
[----:B------:R1:W-:Y:S08]  /*f9e0*/  SYNCS.ARRIVE.TRANS64 RZ, [R16+URZ+0x30c10], R5 ;  /* 0x030c100510ff79a7 */ /* 0x0003f0000800003f */
[----:B------:R-:W-:Y:S05]  /*f9f0*/  @!P1 BRA `(.L_x_1458) ;  /* 0x0000000000049947 */ /* 0x000fea0003800000 */
[----:B------:R-:W-:Y:S01]  /*fa00*/  BPT.TRAP 0x1 ;  /* 0x000000040000795c */ /* 0x000fe20000300000 */
.L_x_1458:
        /* <DEDUP_REMOVED lines=30> */
.L_x_1450:
[----:B------:R-:W2:Y:S02]  /*fbf0*/  LDL.LU R4, [R1+0x4] ;  /* 0x0000040001047983 */ /* 0x000ea40000300800 */
[----:B--2---:R-:W-:Y:S02]  /*fc00*/  ISETP.NE.AND P1, PT, R4, RZ, PT ;  /* 0x000000ff0400720c */ /* 0x004fe40003f25270 */
[----:B------:R2:W5:Y:S11]  /*fc10*/  LDL R4, [R1] ;  /* 0x0000000001047983 */ /* 0x0005760000100800 */
[----:B--2---:R-:W-:Y:S05]  /*fc20*/  @!P1 BRA `(.L_x_1449) ;  /* 0x0000000400109947 */ /* 0x004fea0003800000 */
[----:B------:R-:W-:-:S04]  /*fc30*/  SHF.L.U32 R13, R11, 0x1f, RZ ;  /* 0x0000001f0b0d7819 */ /* 0x000fc800000006ff */
[----:B------:R-:W1:Y:S02]  /*fc40*/  SYNCS.PHASECHK.TRANS64.TRYWAIT P1, [R16+URZ+0x30c40], R13 ;  /* 0x030c400d100075a7 */ /* 0x000e64000802017f */
[----:B-1----:R-:W-:Y:S05]  /*fc50*/  @!P1 BRA `(.L_x_1460) ;  /* 0x0000000c00749947 */ /* 0x002fea0003800000 */
.L_x_1481:
[----:B------:R-:W-:Y:S05]  /*fc60*/  @P0 BRA `(.L_x_1461) ;  /* 0x0000000000140947 */ /* 0x000fea0003800000 */
[----:B------:R-:W-:Y:S01]  /*fc70*/  ISETP.NE.AND P1, PT, R6, RZ, PT ;  /* 0x000000ff0600720c */ /* 0x000fe20003f25270 */
[----:B------:R-:W-:-:S04]  /*fc80*/  IMAD.MOV.U32 R5, RZ, RZ, 0x4200 ;  /* 0x00004200ff057424 */ /* 0x000fc800078e00ff */
[----:B------:R2:W-:Y:S08]  /*fc90*/  SYNCS.ARRIVE.TRANS64 RZ, [R16+URZ+0x30c30], R5 ;  /* 0x030c300510ff79a7 */ /* 0x0005f0000800003f */
[----:B------:R-:W-:Y:S05]  /*fca0*/  @!P1 BRA `(.L_x_1461) ;  /* 0x0000000000049947 */ /* 0x000fea0003800000 */
[----:B------:R-:W-:Y:S01]  /*fcb0*/  BPT.TRAP 0x1 ;  /* 0x000000040000795c */ /* 0x000fe20000300000 */
.L_x_1461:
        /* <DEDUP_REMOVED lines=26> */
.L_x_1482:
[----:B------:R-:W-:Y:S05]  /*fe60*/  @P0 BRA `(.L_x_1463) ;  /* 0x0000000000140947 */ /* 0x000fea0003800000 */
[----:B------:R-:W-:Y:S01]  /*fe70*/  ISETP.NE.AND P0, PT, R6, RZ, PT ;  /* 0x000000ff0600720c */ /* 0x000fe20003f05270 */
[----:B------:R-:W-:-:S04]  /*fe80*/  IMAD.MOV.U32 R5, RZ, RZ, 0x4200 ;  /* 0x00004200ff057424 */ /* 0x000fc800078e00ff */
[----:B------:R2:W-:Y:S08]  /*fe90*/  SYNCS.ARRIVE.TRANS64 RZ, [R16+URZ+0x30c18], R5 ;  /* 0x030c180510ff79a7 */ /* 0x0005f0000800003f */
[----:B------:R-:W-:Y:S05]  /*fea0*/  @!P0 BRA `(.L_x_1463) ;  /* 0x0000000000048947 */ /* 0x000fea0003800000 */
[----:B------:R-:W-:Y:S01]  /*feb0*/  BPT.TRAP 0x1 ;  /* 0x000000040000795c */ /* 0x000fe20000300000 */
.L_x_1463:
        /* <DEDUP_REMOVED lines=27> */
.L_x_1449:
[----:B------:R-:W2:Y:S01]  /*10070*/  S2R R0, SR_TID.X ;  /* 0x0000000000007919 */ /* 0x000ea20000002100 */
[----:B------:R-:W-:Y:S01]  /*10080*/  IMAD R3, R19, 0x8, R16 ;  /* 0x0000000813037824 */ /* 0x000fe200078e0210 */
[----:B--2---:R-:W-:Y:S02]  /*10090*/  LOP3.LUT R2, R0, 0x7f, RZ, 0xc0, !PT ;  /* 0x0000007f00027812 */ /* 0x004fe400078ec0ff */
[----:B------:R-:W-:Y:S02]  /*100a0*/  SHF.L.U32 R0, R11, 0x1f, RZ ;  /* 0x0000001f0b007819 */ /* 0x000fe400000006ff */
[----:B------:R-:W-:Y:S02]  /*100b0*/  ISETP.NE.AND P1, PT, R2, RZ, PT ;  /* 0x000000ff0200720c */ /* 0x000fe40003f25270 */
[----:B------:R-:W2:Y:S02]  /*100c0*/  SYNCS.PHASECHK.TRANS64.TRYWAIT P0, [R3+URZ+0x30c40], R0 ;  /* 0x030c4000030075a7 */ /* 0x000ea4000800017f */
[----:B--2---:R-:W-:Y:S09]  /*100d0*/  @!P0 BRA `(.L_x_1464) ;  /* 0x00000008007c8947 */ /* 0x004ff20003800000 */
.L_x_1483:
[----:B------:R-:W-:Y:S05]  /*100e0*/  @P1 BRA `(.L_x_1465) ;  /* 0x0000000000181947 */ /* 0x000fea0003800000 */
[----:B------:R-:W1:Y:S01]  /*100f0*/  S2R R2, SR_TID.X ;  /* 0x0000000000027919 */ /* 0x000e620000002100 */
[----:B--2---:R-:W-:-:S04]  /*10100*/  IMAD.MOV.U32 R0, RZ, RZ, 0x4200 ;  /* 0x00004200ff007424 */ /* 0x004fc800078e00ff */
[----:B------:R2:W-:Y:S01]  /*10110*/  SYNCS.ARRIVE.TRANS64 RZ, [R3+URZ+0x30c30], R0 ;  /* 0x030c300003ff79a7 */ /* 0x0005e2000800003f */
[----:B-1----:R-:W-:-:S13]  /*10120*/  LOP3.LUT P0, RZ, R2, 0x1f, RZ, 0xc0, !PT ;  /* 0x0000001f02ff7812 */ /* 0x002fda000780c0ff */
[----:B--2---:R-:W-:Y:S05]  /*10130*/  @!P0 BRA `(.L_x_1465) ;  /* 0x0000000000048947 */ /* 0x004fea0003800000 */
[----:B------:R-:W-:Y:S01]  /*10140*/  BPT.TRAP 0x1 ;  /* 0x000000040000795c */ /* 0x000fe20000300000 */
.L_x_1465:
        /* <DEDUP_REMOVED lines=33> */
.L_x_1446:
[----:B------:R-:W-:Y:S05]  /*10360*/  BSYNC B0 ;  /* 0x0000000000007941 */ /* 0x000fea0003800000 */
.L_x_1444:
[----:B------:R-:W-:-:S03]  /*10370*/  UMOV UR8, 0xffffffff ;  /* 0xffffffff00087882 */ /* 0x000fc60000000000 */
[----:B------:R-:W-:Y:S05]  /*10380*/  BRA.DIV UR8, `(.L_x_1466) ;  /* 0x0000000608e47947 */ /* 0x000fea000b800000 */
[----:B------:R-:W-:-:S13]  /*10390*/  ELECT P6, URZ, PT ;  /* 0x00000000003f782f */ /* 0x000fda00038c0000 */
.L_x_1486:
[----:B------:R-:W-:Y:S05]  /*103a0*/  @!P6 BRA `(.L_x_1371) ;  /* 0x000000000084e947 */ /* 0x000fea0003800000 */
[----:B------:R-:W-:-:S06]  /*103b0*/  ULOP3.LUT UR8, UR36, 0x2, URZ, 0xfc, !UPT ;  /* 0x0000000224087892 */ /* 0x000fcc000f8efc3f */
[----:B------:R-:W-:-:S05]  /*103c0*/  IMAD.U32 R0, RZ, RZ, UR8 ;  /* 0x00000008ff007e24 */ /* 0x000fca000f8e00ff */
[----:B------:R-:W-:-:S13]  /*103d0*/  ISETP.NE.AND P2, PT, R0, 0x3, PT ;  /* 0x000000030000780c */ /* 0x000fda0003f45270 */
[----:B------:R-:W-:Y:S05]  /*103e0*/  @!P2 BRA `(.L_x_1467) ;  /* 0x000000000004a947 */ /* 0x000fea0003800000 */
[----:B------:R-:W-:Y:S01]  /*103f0*/  BPT.TRAP 0x1 ;  /* 0x000000040000795c */ /* 0x000fe20000300000 */
.L_x_1467:
        /* <DEDUP_REMOVED lines=15> */
.L_x_1487:
[----:B------:R-:W2:Y:S02]  /*104f0*/  SYNCS.PHASECHK.TRANS64.TRYWAIT P0, [R3+URZ], R0 ;  /* 0x00000000030075a7 */ /* 0x000ea4000800017f */
[----:B--2---:R-:W-:Y:S05]  /*10500*/  @!P0 BRA `(.L_x_1469) ;  /* 0x0000000400b88947 */ /* 0x004fea0003800000 */
.L_x_1488:
[----:B------:R-:W-:Y:S05]  /*10510*/  @!P2 BRA `(.L_x_1470) ;  /* 0x000000000004a947 */ /* 0x000fea0003800000 */
[----:B------:R-:W-:Y:S01]  /*10520*/  BPT.TRAP 0x1 ;  /* 0x000000040000795c */ /* 0x000fe20000300000 */
.L_x_1470:
[----:B--2---:R-:W-:-:S04]  /*10530*/  VIADD R3, R7, 0x30c40 ;  /* 0x00030c4007037836 */ /* 0x004fc80000000000 */
[----:B------:R-:W-:-:S04]  /*10540*/  IMAD R2, R2, 0x8, R3 ;  /* 0x0000000802027824 */ /* 0x000fc800078e0203 */
[----:B------:R-:W2:Y:S02]  /*10550*/  SYNCS.PHASECHK.TRANS64.TRYWAIT P0, [R2+URZ], R5 ;  /* 0x00000005020075a7 */ /* 0x000ea4000800017f */
[----:B--2---:R-:W-:Y:S05]  /*10560*/  @!P0 BRA `(.L_x_1471) ;  /* 0x0000000400b48947 */ /* 0x004fea0003800000 */
.L_x_1489:
[----:B------:R-:W-:-:S07]  /*10570*/  IMAD R3, R4, 0x8, R3 ;  /* 0x0000000804037824 */ /* 0x000fce00078e0203 */
.L_x_1472:
[----:B---3--:R3:W4:Y:S02]  /*10580*/  SYNCS.PHASECHK.TRANS64.TRYWAIT P0, [R3+URZ], R0 ;  /* 0x00000000030075a7 */ /* 0x008724000800017f */
[----:B----4-:R-:W-:Y:S05]  /*10590*/  @!P0 NANOSLEEP.SYNCS 0x989680 ;  /* 0x009896800000895d */ /* 0x010fea0003900000 */
[----:B------:R-:W4:Y:S02]  /*105a0*/  @!P0 SYNCS.PHASECHK.TRANS64 P0, [R3+URZ], R0 ;  /* 0x00000000030085a7 */ /* 0x000f24000800007f */
[----:B----4-:R-:W-:Y:S05]  /*105b0*/  @!P0 BRA `(.L_x_1472) ;  /* 0xfffffffc00f08947 */ /* 0x010fea000383ffff */
.L_x_1371:
[----:B------:R-:W-:Y:S05]  /*105c0*/  BSYNC B6 ;  /* 0x0000000000067941 */ /* 0x000fea0003800000 */
.L_x_1368:
[----:B------:R-:W-:Y:S05]  /*105d0*/  EXIT ;  /* 0x000000000000794d */ /* 0x000fea0003800000 */
.L_x_1378:
[----:B------:R-:W-:Y:S02]  /*105e0*/  IMAD.MOV.U32 R13, RZ, RZ, R10 ;  /* 0x000000ffff0d7224 */ /* 0x000fe400078e000a */
[----:B------:R-:W-:Y:S02]  /*105f0*/  IMAD.MOV.U32 R12, RZ, RZ, RZ ;  /* 0x000000ffff0c7224 */ /* 0x000fe400078e00ff */
[----:B------:R-:W-:Y:S02]  /*10600*/  IMAD.MOV.U32 R11, RZ, RZ, 0x1f ;  /* 0x0000001fff0b7424 */ /* 0x000fe400078e00ff */
[----:B------:R-:W-:-:S07]  /*10610*/  IMAD.MOV.U32 R15, RZ, RZ, -0x1 ;  /* 0xffffffffff0f7424 */ /* 0x000fce00078e00ff */
[----:B------:R-:W-:Y:S05]  /*10620*/  WARPSYNC.COLLECTIVE R15, `(.L_x_1473) ;  /* 0x000000000f087348 */ /* 0x000fea0003c00000 */
[----:B------:R1:W2:Y:S02]  /*10630*/  SHFL.IDX P6, R14, R13, R12, R11 ;  /* 0x0000000c0d0e7389 */ /* 0x0002a400000c000b */
[----:B-12---:R-:W-:Y:S01]  /*10640*/  ENDCOLLECTIVE ;  /* 0x000000000000791b */ /* 0x006fe20003800000 */
.L_x_1473:
[----:B------:R-:W-:Y:S05]  /*10650*/  BRA `(.L_x_1474) ;  /* 0xffffff0800407947 */ /* 0x000fea000383ffff */
.L_x_1380:
[----:B--2---:R2:W3:Y:S02]  /*10660*/  SYNCS.PHASECHK.TRANS64.TRYWAIT P0, [R222+URZ+0x30c00], R11 ;  /* 0x030c000bde0075a7 */ /* 0x0044e4000800017f */
[----:B---3--:R-:W-:Y:S05]  /*10670*/  @!P0 NANOSLEEP.SYNCS 0x989680 ;  /* 0x009896800000895d */ /* 0x008fea0003900000 */
[----:B------:R-:W3:Y:S02]  /*10680*/  @!P0 SYNCS.PHASECHK.TRANS64 P0, [R222+URZ+0x30c00], R11 ;  /* 0x030c000bde0085a7 */ /* 0x000ee4000800007f */
[----:B---3--:R-:W-:Y:S05]  /*10690*/  @!P0 BRA `(.L_x_1380) ;  /* 0xfffffffc00f08947 */ /* 0x008fea000383ffff */
[----:B------:R-:W-:Y:S05]  /*106a0*/  BRA `(.L_x_1379) ;  /* 0xffffff0800887947 */ /* 0x000fea000383ffff */
.L_x_1385:
[----:B--2---:R2:W3:Y:S02]  /*106b0*/  SYNCS.PHASECHK.TRANS64.TRYWAIT P0, [R8+URZ+0x30c10], R21 ;  /* 0x030c1015080075a7 */ /* 0x0044e4000800017f */
[----:B---3--:R-:W-:Y:S05]  /*106c0*/  @!P0 NANOSLEEP.SYNCS 0x989680 ;  /* 0x009896800000895d */ /* 0x008fea0003900000 */
[----:B------:R-:W3:Y:S02]  /*106d0*/  @!P0 SYNCS.PHASECHK.TRANS64 P0, [R8+URZ+0x30c10], R21 ;  /* 0x030c1015080085a7 */ /* 0x000ee4000800007f */
[----:B---3--:R-:W-:Y:S05]  /*106e0*/  @!P0 BRA `(.L_x_1385) ;  /* 0xfffffffc00f08947 */ /* 0x008fea000383ffff */
[----:B------:R-:W-:Y:S05]  /*106f0*/  BRA `(.L_x_1384) ;  /* 0xffffff1400347947 */ /* 0x000fea000383ffff */
.L_x_1389:
[----:B------:R1:W1:Y:S02]  /*10700*/  SYNCS.PHASECHK.TRANS64.TRYWAIT P0, [R8+URZ+0x30c30], R21 ;  /* 0x030c3015080075a7 */ /* 0x000264000800017f */
[----:B-1----:R-:W-:Y:S05]  /*10710*/  @!P0 NANOSLEEP.SYNCS 0x989680 ;  /* 0x009896800000895d */ /* 0x002fea0003900000 */
[----:B------:R-:W1:Y:S02]  /*10720*/  @!P0 SYNCS.PHASECHK.TRANS64 P0, [R8+URZ+0x30c30], R21 ;  /* 0x030c3015080085a7 */ /* 0x000e64000800007f */
[----:B-1----:R-:W-:Y:S05]  /*10730*/  @!P0 BRA `(.L_x_1389) ;  /* 0xfffffffc00f08947 */ /* 0x002fea000383ffff */
[----:B------:R-:W-:Y:S05]  /*10740*/  BRA `(.L_x_1388) ;  /* 0xffffff1800387947 */ /* 0x000fea000383ffff */
.L_x_1397:
[----:B--2---:R2:W3:Y:S02]  /*10750*/  SYNCS.PHASECHK.TRANS64.TRYWAIT P1, [R6+URZ+0x30c10], R11 ;  /* 0x030c100b060075a7 */ /* 0x0044e4000802017f */
[----:B---3--:R-:W-:Y:S05]  /*10760*/  @!P1 NANOSLEEP.SYNCS 0x989680 ;  /* 0x009896800000995d */ /* 0x008fea0003900000 */
[----:B------:R-:W3:Y:S02]  /*10770*/  @!P1 SYNCS.PHASECHK.TRANS64 P1, [R6+URZ+0x30c10], R11 ;  /* 0x030c100b060095a7 */ /* 0x000ee4000802007f */
[----:B---3--:R-:W-:Y:S05]  /*10780*/  @!P1 BRA `(.L_x_1397) ;  /* 0xfffffffc00f09947 */ /* 0x008fea000383ffff */
[----:B------:R-:W-:Y:S05]  /*10790*/  BRA `(.L_x_1396) ;  /* 0xffffff5400a07947 */ /* 0x000fea000383ffff */
.L_x_1401:
[----:B------:R1:W1:Y:S02]  /*107a0*/  SYNCS.PHASECHK.TRANS64.TRYWAIT P1, [R6+URZ+0x30c30], R11 ;  /* 0x030c300b060075a7 */ /* 0x000264000802017f */
[----:B-1----:R-:W-:Y:S05]  /*107b0*/  @!P1 NANOSLEEP.SYNCS 0x989680 ;  /* 0x009896800000995d */ /* 0x002fea0003900000 */
[----:B------:R-:W1:Y:S02]  /*107c0*/  @!P1 SYNCS.PHASECHK.TRANS64 P1, [R6+URZ+0x30c30], R11 ;  /* 0x030c300b060095a7 */ /* 0x000e64000802007f */
[----:B-1----:R-:W-:Y:S05]  /*107d0*/  @!P1 BRA `(.L_x_1401) ;  /* 0xfffffffc00f09947 */ /* 0x002fea000383ffff */
[----:B------:R-:W-:Y:S05]  /*107e0*/  BRA `(.L_x_1400) ;  /* 0xffffff5800b07947 */ /* 0x000fea000383ffff */
.L_x_1409:
[----:B--2---:R2:W3:Y:S02]  /*107f0*/  SYNCS.PHASECHK.TRANS64.TRYWAIT P0, [R7+URZ+0x30c10], R18 ;  /* 0x030c1012070075a7 */ /* 0x0044e4000800017f */
[----:B---3--:R-:W-:Y:S05]  /*10800*/  @!P0 NANOSLEEP.SYNCS 0x989680 ;  /* 0x009896800000895d */ /* 0x008fea0003900000 */
[----:B------:R-:W3:Y:S02]  /*10810*/  @!P0 SYNCS.PHASECHK.TRANS64 P0, [R7+URZ+0x30c10], R18 ;  /* 0x030c1012070085a7 */ /* 0x000ee4000800007f */
[----:B---3--:R-:W-:Y:S05]  /*10820*/  @!P0 BRA `(.L_x_1409) ;  /* 0xfffffffc00f08947 */ /* 0x008fea000383ffff */
[----:B------:R-:W-:Y:S05]  /*10830*/  BRA `(.L_x_1408) ;  /* 0xffffff8c00e07947 */ /* 0x000fea000383ffff */
.L_x_1413:
[----:B------:R1:W1:Y:S02]  /*10840*/  SYNCS.PHASECHK.TRANS64.TRYWAIT P0, [R7+URZ+0x30c30], R18 ;  /* 0x030c3012070075a7 */ /* 0x000264000800017f */
[----:B-1----:R-:W-:Y:S05]  /*10850*/  @!P0 NANOSLEEP.SYNCS 0x989680 ;  /* 0x009896800000895d */ /* 0x002fea0003900000 */
[----:B------:R-:W1:Y:S02]  /*10860*/  @!P0 SYNCS.PHASECHK.TRANS64 P0, [R7+URZ+0x30c30], R18 ;  /* 0x030c3012070085a7 */ /* 0x000e64000800007f */
[----:B-1----:R-:W-:Y:S05]  /*10870*/  @!P0 BRA `(.L_x_1413) ;  /* 0xfffffffc00f08947 */ /* 0x002fea000383ffff */
[----:B------:R-:W-:Y:S05]  /*10880*/  BRA `(.L_x_1412) ;  /* 0xffffff9000f47947 */ /* 0x000fea000383ffff */
.L_x_1447:
[----:B-1----:R1:W2:Y:S02]  /*10890*/  SYNCS.PHASECHK.TRANS64.TRYWAIT P0, [R16+URZ+0x30c20], R3 ;  /* 0x030c2003100075a7 */ /* 0x0022a4000800017f */
[----:B--2---:R-:W-:Y:S05]  /*108a0*/  @!P0 NANOSLEEP.SYNCS 0x989680 ;  /* 0x009896800000895d */ /* 0x004fea0003900000 */
[----:B------:R-:W2:Y:S02]  /*108b0*/  @!P0 SYNCS.PHASECHK.TRANS64 P0, [R16+URZ+0x30c20], R3 ;  /* 0x030c2003100085a7 */ /* 0x000ea4000800007f */
[----:B--2---:R-:W-:Y:S05]  /*108c0*/  @!P0 BRA `(.L_x_1447) ;  /* 0xfffffffc00f08947 */ /* 0x004fea000383ffff */
[----:B------:R-:W-:Y:S05]  /*108d0*/  BRA `(.L_x_1475) ;  /* 0xffffffe400307947 */ /* 0x000fea000383ffff */
.L_x_1451:
[----:B-1----:R1:W2:Y:S02]  /*108e0*/  SYNCS.PHASECHK.TRANS64.TRYWAIT P1, [R16+URZ+0x30c40], R21 ;  /* 0x030c4015100075a7 */ /* 0x0022a4000802017f */
[----:B--2---:R-:W-:Y:S05]  /*108f0*/  @!P1 NANOSLEEP.SYNCS 0x989680 ;  /* 0x009896800000995d */ /* 0x004fea0003900000 */
[----:B------:R-:W2:Y:S02]  /*10900*/  @!P1 SYNCS.PHASECHK.TRANS64 P1, [R16+URZ+0x30c40], R21 ;  /* 0x030c4015100095a7 */ /* 0x000ea4000802007f */
[----:B--2---:R-:W-:Y:S05]  /*10910*/  @!P1 BRA `(.L_x_1451) ;  /* 0xfffffffc00f09947 */ /* 0x004fea000383ffff */
[----:B------:R-:W-:Y:S05]  /*10920*/  BRA `(.L_x_1476) ;  /* 0xffffffe800907947 */ /* 0x000fea000383ffff */
.L_x_1453:
[----:B--2---:R2:W3:Y:S02]  /*10930*/  SYNCS.PHASECHK.TRANS64.TRYWAIT P1, [R16+URZ+0x30c28], R21 ;  /* 0x030c2815100075a7 */ /* 0x0044e4000802017f */
[----:B---3--:R-:W-:Y:S05]  /*10940*/  @!P1 NANOSLEEP.SYNCS 0x989680 ;  /* 0x009896800000995d */ /* 0x008fea0003900000 */
[----:B------:R-:W3:Y:S02]  /*10950*/  @!P1 SYNCS.PHASECHK.TRANS64 P1, [R16+URZ+0x30c28], R21 ;  /* 0x030c2815100095a7 */ /* 0x000ee4000802007f */
[----:B---3--:R-:W-:Y:S05]  /*10960*/  @!P1 BRA `(.L_x_1453) ;  /* 0xfffffffc00f09947 */ /* 0x008fea000383ffff */
[----:B------:R-:W-:Y:S05]  /*10970*/  BRA `(.L_x_1477) ;  /* 0xffffffec00087947 */ /* 0x000fea000383ffff */
.L_x_1455:
[----:B---3--:R3:W4:Y:S02]  /*10980*/  SYNCS.PHASECHK.TRANS64.TRYWAIT P1, [R16+URZ+0x30c48], R21 ;  /* 0x030c4815100075a7 */ /* 0x008724000802017f */
[----:B----4-:R-:W-:Y:S05]  /*10990*/  @!P1 NANOSLEEP.SYNCS 0x989680 ;  /* 0x009896800000995d */ /* 0x010fea0003900000 */
[----:B------:R-:W4:Y:S02]  /*109a0*/  @!P1 SYNCS.PHASECHK.TRANS64 P1, [R16+URZ+0x30c48], R21 ;  /* 0x030c4815100095a7 */ /* 0x000f24000802007f */
[----:B----4-:R-:W-:Y:S05]  /*109b0*/  @!P1 BRA `(.L_x_1455) ;  /* 0xfffffffc00f09947 */ /* 0x010fea000383ffff */
[----:B------:R-:W-:Y:S05]  /*109c0*/  BRA `(.L_x_1478) ;  /* 0xffffffec00807947 */ /* 0x000fea000383ffff */
.L_x_1457:
[----:B------:R-:W-:-:S07]  /*109d0*/  SHF.L.U32 R5, R11, 0x1f, RZ ;  /* 0x0000001f0b057819 */ /* 0x000fce00000006ff */
.L_x_1479:
[----:B------:R1:W1:Y:S02]  /*109e0*/  SYNCS.PHASECHK.TRANS64.TRYWAIT P1, [R16+URZ+0x30c20], R5 ;  /* 0x030c2005100075a7 */ /* 0x000264000802017f */
[----:B-1----:R-:W-:Y:S05]  /*109f0*/  @!P1 NANOSLEEP.SYNCS 0x989680 ;  /* 0x009896800000995d */ /* 0x002fea0003900000 */
[----:B------:R-:W1:Y:S02]  /*10a00*/  @!P1 SYNCS.PHASECHK.TRANS64 P1, [R16+URZ+0x30c20], R5 ;  /* 0x030c2005100095a7 */ /* 0x000e64000802007f */
[----:B-1----:R-:W-:Y:S05]  /*10a10*/  @!P1 BRA `(.L_x_1479) ;  /* 0xfffffffc00f09947 */ /* 0x002fea000383ffff */
[----:B------:R-:W-:Y:S05]  /*10a20*/  BRA `(.L_x_1480) ;  /* 0xffffffec00e07947 */ /* 0x000fea000383ffff */
.L_x_1460:
[----:B-1----:R1:W2:Y:S02]  /*10a30*/  SYNCS.PHASECHK.TRANS64.TRYWAIT P1, [R16+URZ+0x30c40], R13 ;  /* 0x030c400d100075a7 */ /* 0x0022a4000802017f */
[----:B--2---:R-:W-:Y:S05]  /*10a40*/  @!P1 NANOSLEEP.SYNCS 0x989680 ;  /* 0x009896800000995d */ /* 0x004fea0003900000 */
[----:B------:R-:W2:Y:S02]  /*10a50*/  @!P1 SYNCS.PHASECHK.TRANS64 P1, [R16+URZ+0x30c40], R13 ;  /* 0x030c400d100095a7 */ /* 0x000ea4000802007f */
[----:B--2---:R-:W-:Y:S05]  /*10a60*/  @!P1 BRA `(.L_x_1460) ;  /* 0xfffffffc00f09947 */ /* 0x004fea000383ffff */
[----:B------:R-:W-:Y:S05]  /*10a70*/  BRA `(.L_x_1481) ;  /* 0xfffffff000787947 */ /* 0x000fea000383ffff */
.L_x_1462:
[----:B-1----:R1:W2:Y:S02]  /*10a80*/  SYNCS.PHASECHK.TRANS64.TRYWAIT P1, [R16+URZ+0x30c28], R13 ;  /* 0x030c280d100075a7 */ /* 0x0022a4000802017f */
[----:B--2---:R-:W-:Y:S05]  /*10a90*/  @!P1 NANOSLEEP.SYNCS 0x989680 ;  /* 0x009896800000995d */ /* 0x004fea0003900000 */
[----:B------:R-:W2:Y:S02]  /*10aa0*/  @!P1 SYNCS.PHASECHK.TRANS64 P1, [R16+URZ+0x30c28], R13 ;  /* 0x030c280d100095a7 */ /* 0x000ea4000802007f */
[----:B--2---:R-:W-:Y:S05]  /*10ab0*/  @!P1 BRA `(.L_x_1462) ;  /* 0xfffffffc00f09947 */ /* 0x004fea000383ffff */
[----:B------:R-:W-:Y:S05]  /*10ac0*/  BRA `(.L_x_1482) ;  /* 0xfffffff000e47947 */ /* 0x000fea000383ffff */
.L_x_1464:
[----:B--2---:R2:W1:Y:S02]  /*10ad0*/  SYNCS.PHASECHK.TRANS64.TRYWAIT P0, [R3+URZ+0x30c40], R0 ;  /* 0x030c4000030075a7 */ /* 0x004464000800017f */
[----:B-1----:R-:W-:Y:S05]  /*10ae0*/  @!P0 NANOSLEEP.SYNCS 0x989680 ;  /* 0x009896800000895d */ /* 0x002fea0003900000 */
[----:B------:R-:W1:Y:S02]  /*10af0*/  @!P0 SYNCS.PHASECHK.TRANS64 P0, [R3+URZ+0x30c40], R0 ;  /* 0x030c4000030085a7 */ /* 0x000e64000800007f */
[----:B-1----:R-:W-:Y:S05]  /*10b00*/  @!P0 BRA `(.L_x_1464) ;  /* 0xfffffffc00f08947 */ /* 0x002fea000383ffff */
[----:B------:R-:W-:Y:S05]  /*10b10*/  BRA `(.L_x_1483) ;  /* 0xfffffff400707947 */ /* 0x000fea000383ffff */
.L_x_1466:
[----:B------:R-:W-:Y:S01]  /*10b20*/  BSSY B0, `(.L_x_1484) ;  /* 0x0000006000007945 */ /* 0x000fe20003800000 */
[----:B------:R-:W-:-:S07]  /*10b30*/  IMAD.MOV.U32 R15, RZ, RZ, -0x1 ;  /* 0xffffffffff0f7424 */ /* 0x000fce00078e00ff */
[----:B------:R-:W-:Y:S05]  /*10b40*/  WARPSYNC.COLLECTIVE R15, `(.L_x_1485) ;  /* 0x000000000f0c7348 */ /* 0x000fea0003c00000 */
[----:B------:R-:W-:Y:S02]  /*10b50*/  ELECT P6, UR62, PT ;  /* 0x00000000003e782f */ /* 0x000fe400038c0000 */
[----:B------:R-:W-:Y:S01]  /*10b60*/  MOV R14, UR62 ;  /* 0x0000003e000e7c02 */ /* 0x000fe20008000f00 */
[----:B------:R-:W-:Y:S10]  /*10b70*/  ENDCOLLECTIVE ;  /* 0x000000000000791b */ /* 0x000ff40003800000 */
.L_x_1485:
[----:B------:R-:W-:Y:S05]  /*10b80*/  BSYNC B0 ;  /* 0x0000000000007941 */ /* 0x000fea0003800000 */
.L_x_1484:
[----:B------:R-:W-:Y:S05]  /*10b90*/  BRA `(.L_x_1486) ;  /* 0xfffffff800007947 */ /* 0x000fea000383ffff */
.L_x_1468:
[----:B-1----:R1:W2:Y:S02]  /*10ba0*/  SYNCS.PHASECHK.TRANS64.TRYWAIT P0, [R6+URZ], R5 ;  /* 0x00000005060075a7 */ /* 0x0022a4000800017f */
[----:B--2---:R-:W-:Y:S05]  /*10bb0*/  @!P0 NANOSLEEP.SYNCS 0x989680 ;  /* 0x009896800000895d */ /* 0x004fea0003900000 */
[----:B------:R-:W2:Y:S02]  /*10bc0*/  @!P0 SYNCS.PHASECHK.TRANS64 P0, [R6+URZ], R5 ;  /* 0x00000005060085a7 */ /* 0x000ea4000800007f */
[----:B--2---:R-:W-:Y:S05]  /*10bd0*/  @!P0 BRA `(.L_x_1468) ;  /* 0xfffffffc00f08947 */ /* 0x004fea000383ffff */
[----:B------:R-:W-:Y:S05]  /*10be0*/  BRA `(.L_x_1487) ;  /* 0xfffffff800407947 */ /* 0x000fea000383ffff */
.L_x_1469:
[----:B--2---:R2:W3:Y:S02]  /*10bf0*/  SYNCS.PHASECHK.TRANS64.TRYWAIT P0, [R3+URZ], R0 ;  /* 0x00000000030075a7 */ /* 0x0044e4000800017f */
[----:B---3--:R-:W-:Y:S05]  /*10c00*/  @!P0 NANOSLEEP.SYNCS 0x989680 ;  /* 0x009896800000895d */ /* 0x008fea0003900000 */
[----:B------:R-:W3:Y:S02]  /*10c10*/  @!P0 SYNCS.PHASECHK.TRANS64 P0, [R3+URZ], R0 ;  /* 0x00000000030085a7 */ /* 0x000ee4000800007f */
[----:B---3--:R-:W-:Y:S05]  /*10c20*/  @!P0 BRA `(.L_x_1469) ;  /* 0xfffffffc00f08947 */ /* 0x008fea000383ffff */
[----:B------:R-:W-:Y:S05]  /*10c30*/  BRA `(.L_x_1488) ;  /* 0xfffffff800347947 */ /* 0x000fea000383ffff */
.L_x_1471:
[----:B--2---:R2:W3:Y:S02]  /*10c40*/  SYNCS.PHASECHK.TRANS64.TRYWAIT P0, [R2+URZ], R5 ;  /* 0x00000005020075a7 */ /* 0x0044e4000800017f */
[----:B---3--:R-:W-:Y:S05]  /*10c50*/  @!P0 NANOSLEEP.SYNCS 0x989680 ;  /* 0x009896800000895d */ /* 0x008fea0003900000 */
[----:B------:R-:W3:Y:S02]  /*10c60*/  @!P0 SYNCS.PHASECHK.TRANS64 P0, [R2+URZ], R5 ;  /* 0x00000005020085a7 */ /* 0x000ee4000800007f */
[----:B---3--:R-:W-:Y:S05]  /*10c70*/  @!P0 BRA `(.L_x_1471) ;  /* 0xfffffffc00f08947 */ /* 0x008fea000383ffff */
[----:B------:R-:W-:Y:S05]  /*10c80*/  BRA `(.L_x_1489) ;  /* 0xfffffff800387947 */ /* 0x000fea000383ffff */
.L_x_1490:
        /* <DEDUP_REMOVED lines=15> */
.L_x_3703:


//--------------------- .text._ZN7cutlass13device_kernelIN5flash11enable_sm90INS1_16FlashAttnBwdSm90INS1_25CollectiveMainloopBwdSm90ILi2ELi2ELi2EN4cute5tupleIJNS5_1CILi1EEES8_S8_EEENS6_IJNS7_ILi128EEESA_NS7_ILi64EEEEEENS_6half_tEfNS_4arch4Sm90ELb0ELb1ELb0ELb0ELb1ELb1ELb0ELb0ELi2ELi1ELi2ELi2ELb0EEENS1_24CollectiveEpilogueBwdGQAISC_fSF_Li256ELb0ELb1EEENS1_19SingleTileSchedulerILb0ELb0ELb0ELi128EEEEEEEEEvNT_6ParamsE --------------------------
	.section	.text._ZN7cutlass13device_kernelIN5flash11enable_sm90INS1_16FlashAttnBwdSm90INS1_25CollectiveMainloopBwdSm90ILi2ELi2ELi2EN4cute5tupleIJNS5_1CILi1EEES8_S8_EEENS6_IJNS7_ILi128EEESA_NS7_ILi64EEEEEENS_6half_tEfNS_4arch4Sm90ELb0ELb1ELb0ELb0ELb1ELb1ELb0ELb0ELi2ELi1ELi2ELi2ELb0EEENS1_24CollectiveEpilogueBwdGQAISC_fSF_Li256ELb0ELb1EEENS1_19SingleTileSchedulerILb0ELb0ELb0ELi128EEEEEEEEEvNT_6ParamsE,"ax",@progbits
	.align	128
.text._ZN7cutlass13device_kernelIN5flash11enable_sm90INS1_16FlashAttnBwdSm90INS1_25CollectiveMainloopBwdSm90ILi2ELi2ELi2EN4cute5tupleIJNS5_1CILi1EEES8_S8_EEENS6_IJNS7_ILi128EEESA_NS7_ILi64EEEEEENS_6half_tEfNS_4arch4Sm90ELb0ELb1ELb0ELb0ELb1ELb1ELb0ELb0ELi2ELi1ELi2ELi2ELb0EEENS1_24CollectiveEpilogueBwdGQAISC_fSF_Li256ELb0ELb1EEENS1_19SingleTileSchedulerILb0ELb0ELb0ELi128EEEEEEEEEvNT_6ParamsE:
        .type           _ZN7cutlass13device_kernelIN5flash11enable_sm90INS1_16FlashAttnBwdSm90INS1_25CollectiveMainloopBwdSm90ILi2ELi2ELi2EN4cute5tupleIJNS5_1CILi1EEES8_S8_EEENS6_IJNS7_ILi128EEESA_NS7_ILi64EEEEEENS_6half_tEfNS_4arch4Sm90ELb0ELb1ELb0ELb0ELb1ELb1ELb0ELb0ELi2ELi1ELi2ELi2ELb0EEENS1_24CollectiveEpilogueBwdGQAISC_fSF_Li256ELb0ELb1EEENS1_19SingleTileSchedulerILb0ELb0ELb0ELi128EEEEEEEEEvNT_6ParamsE,@function
        .size           _ZN7cutlass13device_kernelIN5flash11enable_sm90INS1_16FlashAttnBwdSm90INS1_25CollectiveMainloopBwdSm90ILi2ELi2ELi2EN4cute5tupleIJNS5_1CILi1EEES8_S8_EEENS6_IJNS7_ILi128EEESA_NS7_ILi64EEEEEENS_6half_tEfNS_4arch4Sm90ELb0ELb1ELb0ELb0ELb1ELb1ELb0ELb0ELi2ELi1ELi2ELi2ELb0EEENS1_24CollectiveEpilogueBwdGQAISC_fSF_Li256ELb0ELb1EEENS1_19SingleTileSchedulerILb0ELb0ELb0ELi128EEEEEEEEEvNT_6ParamsE,(.L_x_3704 - _ZN7cutlass13device_kernelIN5flash11enable_sm90INS1_16FlashAttnBwdSm90INS1_25CollectiveMainloopBwdSm90ILi2ELi2ELi2EN4cute5tupleIJNS5_1CILi1EEES8_S8_EEENS6_IJNS7_ILi128EEESA_NS7_ILi64EEEEEENS_6half_tEfNS_4arch4Sm90ELb0ELb1ELb0ELb0ELb1ELb1ELb0ELb0ELi2ELi1ELi2ELi2ELb0EEENS1_24CollectiveEpilogueBwdGQAISC_fSF_Li256ELb0ELb1EEENS1_19SingleTileSchedulerILb0ELb0ELb0ELi128EEEEEEEEEvNT_6ParamsE)
        .other          _ZN7cutlass13device_kernelIN5flash11enable_sm90INS1_16FlashAttnBwdSm90INS1_25CollectiveMainloopBwdSm90ILi2ELi2ELi2EN4cute5tupleIJNS5_1CILi1EEES8_S8_EEENS6_IJNS7_ILi128EEESA_NS7_ILi64EEEEEENS_6half_tEfNS_4arch4Sm90ELb0ELb1ELb0ELb0ELb1ELb1ELb0ELb0ELi2ELi1ELi2ELi2ELb0EEENS1_24CollectiveEpilogueBwdGQAISC_fSF_Li256ELb0ELb1EEENS1_19SingleTileSchedulerILb0ELb0ELb0ELi128EEEEEEEEEvNT_6ParamsE,@"STO_CUDA_ENTRY STV_DEFAULT"
_ZN7cutlass13device_kernelIN5flash11enable_sm90INS1_16FlashAttnBwdSm90INS1_25CollectiveMainloopBwdSm90ILi2ELi2ELi2EN4cute5tupleIJNS5_1CILi1EEES8_S8_EEENS6_IJNS7_ILi128EEESA_NS7_ILi64EEEEEENS_6half_tEfNS_4arch4Sm90ELb0ELb1ELb0ELb0ELb1ELb1ELb0ELb0ELi2ELi1ELi2ELi2ELb0EEENS1_24CollectiveEpilogueBwdGQAISC_fSF_Li256ELb0ELb1EEENS1_19SingleTileSchedulerILb0ELb0ELb0ELi128EEEEEEEEEvNT_6ParamsE:
        /* <DEDUP_REMOVED lines=24> */
.L_x_1492:
[----:B------:R-:W-:Y:S05]  /*0180*/  BSYNC B0 ;  /* 0x0000000000007941 */ /* 0x000fea0003800000 */
.L_x_1491:
        /* <DEDUP_REMOVED lines=37> */
.L_x_1493:
        /* <DEDUP_REMOVED lines=22> */
.L_x_1494:
[----:B------:R-:W-:Y:S01]  /*0540*/  PLOP3.LUT P0, PT, PT, PT, UP0, 0x80, 0x0 ;  /* 0x000000000000781c */ /* 0x000fe20003f0f008 */
[----:B------:R-:W-:Y:S01]  /*0550*/  NOP ;  /* 0x0000000000007918 */ /* 0x000fe20000000000 */
[----:B------:R-:W-:Y:S01]  /*0560*/  ULDC.64 UR38, c[0x0][0x208] ;  /* 0x0000820000267ab9 */ /* 0x000fe20000000a00 */
[----:B------:R-:W-:Y:S01]  /*0570*/  BSSY B6, `(.L_x_1495) ;  /* 0x000113b000067945 */ /* 0x000fe20003800000 */
[----:B-12-4-:R-:W-:Y:S09]  /*0580*/  BAR.SYNC.DEFER_BLOCKING 0x0 ;  /* 0x0000000000007b1d */ /* 0x016ff20000010000 */
[----:B------:R-:W-:Y:S05]  /*0590*/  @!P0 BRA `(.L_x_1496) ;  /* 0x000000d800bc8947 */ /* 0x000fea0003800000 */
.L_x_1497:
        /* <DEDUP_REMOVED lines=71> */
.L_x_1499:
        /* <DEDUP_REMOVED lines=28> */
.L_x_1502:
        /* <DEDUP_REMOVED lines=15> */
.L_x_1501:
        /* <DEDUP_REMOVED lines=22> */
.L_x_1504:
        /* <DEDUP_REMOVED lines=15> */
.L_x_1503:
[----:B------:R-:W-:Y:S01]  /*0f10*/  SHF.R.S32.HI R5, RZ, 0x1f, R16 ;  /* 0x0000001fff057819 */ /* 0x000fe20000011410 */
[----:B------:R-:W-:-:S03]  /*0f20*/  UMOV UR4, 0xffffffff ;  /* 0xffffffff00047882 */ /* 0x000fc60000000000 */
[----:B------:R-:W-:-:S04]  /*0f30*/  LEA.HI R0, R5, R16, RZ, 0x7 ;  /* 0x0000001005007211 */ /* 0x000fc800078f38ff */
[----:B------:R-:W-:Y:S01]  /*0f40*/  SHF.R.S32.HI R10, RZ, 0x7, R0 ;  /* 0x00000007ff0a7819 */ /* 0x000fe20000011400 */
[----:B------:R-:W-:Y:S06]  /*0f50*/  BRA.DIV UR4, `(.L_x_1505) ;  /* 0x0000010a04787947 */ /* 0x000fec000b800000 */
[----:B------:R1:W2:Y:S02]  /*0f60*/  SHFL.IDX PT, R14, R10, RZ, 0x1f ;  /* 0x00001fff0a0e7589 */ /* 0x0002a400000e0000 */
.L_x_1642:
        /* <DEDUP_REMOVED lines=23> */
.L_x_1506:
        /* <DEDUP_REMOVED lines=160> */
.L_x_1519:
[----:B------:R-:W-:-:S06]  /*1ae0*/  ULOP3.LUT UR4, UR36, 0x1, URZ, 0xfc, !UPT ;  /* 0x0000000124047892 */ /* 0x000fcc000f8efc3f */
[----:B-1----:R-:W-:-:S05]  /*1af0*/  IMAD.U32 R8, RZ, RZ, UR4 ;  /* 0x00000004ff087e24 */ /* 0x002fca000f8e00ff */
[----:B------:R-:W-:-:S13]  /*1b00*/  ISETP.NE.AND P6, PT, R8, 0x3, PT ;  /* 0x000000030800780c */ /* 0x000fda0003fc5270 */
[----:B------:R-:W-:Y:S05]  /*1b10*/  @!P6 BRA `(.L_x_1509) ;  /* 0x000000000004e947 */ /* 0x000fea0003800000 */
[----:B------:R-:W-:Y:S01]  /*1b20*/  BPT.TRAP 0x1 ;  /* 0x000000040000795c */ /* 0x000fe20000300000 */
.L_x_1509:
[----:B------:R-:W-:Y:S01]  /*1b30*/  IMAD R8, R0, 0x8, R222 ;  /* 0x0000000800087824 */ /* 0x000fe200078e02de */
[----:B------:R-:W-:-:S04]  /*1b40*/  SHF.L.U32 R21, R4, 0x1f, RZ ;  /* 0x0000001f04157819 */ /* 0x000fc800000006ff */
[----:B------:R1:W2:Y:S01]  /*1b50*/  SYNCS.PHASECHK.TRANS64.TRYWAIT P0, [R8+URZ+0x30c10], R21 ;  /* 0x030c1015080075a7 */ /* 0x0002a2000800017f */
[----:B------:R-:W-:Y:S05]  /*1b60*/  @!P6 BRA `(.L_x_1510) ;  /* 0x000000000004e947 */ /* 0x000fea0003800000 */
[----:B------:R-:W-:Y:S01]  /*1b70*/  BPT.TRAP 0x1 ;  /* 0x000000040000795c */ /* 0x000fe20000300000 */
.L_x_1510:
[----:B------:R-:W-:-:S05]  /*1b80*/  VIADD R9, R222, 0x10000 ;  /* 0x00010000de097836 */ /* 0x000fca0000000000 */
[----:B------:R-:W-:-:S04]  /*1b90*/  SHF.R.U32.HI R9, RZ, 0x4, R9 ;  /* 0x00000004ff097819 */ /* 0x000fc80000011609 */
[----:B------:R-:W-:Y:S01]  /*1ba0*/  LOP3.LUT R9, R9, 0x3fff, RZ, 0xc0, !PT ;  /* 0x00003fff09097812 */ /* 0x000fe200078ec0ff */
[----:B--2---:R-:W-:Y:S06]  /*1bb0*/  @P0 BRA `(.L_x_1511) ;  /* 0x0000000000080947 */ /* 0x004fec0003800000 */
[----:B------:R-:W2:Y:S02]  /*1bc0*/  SYNCS.PHASECHK.TRANS64.TRYWAIT P0, [R8+URZ+0x30c10], R21 ;  /* 0x030c1015080075a7 */ /* 0x000ea4000800017f */
[----:B--2---:R-:W-:Y:S05]  /*1bd0*/  @!P0 BRA `(.L_x_1512) ;  /* 0x000000fc008c8947 */ /* 0x004fea0003800000 */
.L_x_1511:
        /* <DEDUP_REMOVED lines=60> */
.L_x_1513:
[----:B------:R1:W1:Y:S01]  /*1fa0*/  SYNCS.PHASECHK.TRANS64.TRYWAIT P0, [R8+URZ+0x30c30], R21 ;  /* 0x030c3015080075a7 */ /* 0x000262000800017f */
[----:B------:R-:W-:Y:S05]  /*1fb0*/  @!P6 BRA `(.L_x_1514) ;  /* 0x000000000004e947 */ /* 0x000fea0003800000 */
[----:B------:R-:W-:Y:S01]  /*1fc0*/  BPT.TRAP 0x1 ;  /* 0x000000040000795c */ /* 0x000fe20000300000 */
.L_x_1514:
[----:B------:R-:W-:-:S05]  /*1fd0*/  VIADD R13, R222, 0x18000 ;  /* 0x00018000de0d7836 */ /* 0x000fca0000000000 */
[----:B------:R-:W-:-:S04]  /*1fe0*/  SHF.R.U32.HI R13, RZ, 0x4, R13 ;  /* 0x00000004ff0d7819 */ /* 0x000fc8000001160d */
[----:B------:R-:W-:-:S04]  /*1ff0*/  LOP3.LUT R13, R13, 0x3fff, RZ, 0xc0, !PT ;  /* 0x00003fff0d0d7812 */ /* 0x000fc800078ec0ff */
[----:B------:R-:W-:Y:S01]  /*2000*/  LOP3.LUT R19, R13, 0x10000, RZ, 0xfc, !PT ;  /* 0x000100000d137812 */ /* 0x000fe200078efcff */
[----:B-1----:R-:W-:Y:S06]  /*2010*/  @P0 BRA `(.L_x_1515) ;  /* 0x0000000000080947 */ /* 0x002fec0003800000 */
[----:B------:R-:W1:Y:S02]  /*2020*/  SYNCS.PHASECHK.TRANS64.TRYWAIT P0, [R8+URZ+0x30c30], R21 ;  /* 0x030c3015080075a7 */ /* 0x000e64000800017f */
[----:B-1----:R-:W-:Y:S05]  /*2030*/  @!P0 BRA `(.L_x_1516) ;  /* 0x000000f800888947 */ /* 0x002fea0003800000 */
.L_x_1515:
        /* <DEDUP_REMOVED lines=767> */
.L_x_1517:
        /* <DEDUP_REMOVED lines=68> */
.L_x_1518:
        /* <DEDUP_REMOVED lines=11> */
.L_x_1508:
        /* <DEDUP_REMOVED lines=128> */
.L_x_1531:
[----:B------:R-:W-:-:S05]  /*5d20*/  IMAD.U32 R6, RZ, RZ, UR36 ;  /* 0x00000024ff067e24 */ /* 0x000fca000f8e00ff */
[----:B------:R-:W-:-:S04]  /*5d30*/  LOP3.LUT R6, R6, 0x1, RZ, 0xfc, !PT ;  /* 0x0000000106067812 */ /* 0x000fc800078efcff */
[----:B------:R-:W-:-:S13]  /*5d40*/  ISETP.NE.AND P0, PT, R6, 0x3, PT ;  /* 0x000000030600780c */ /* 0x000fda0003f05270 */
[----:B------:R-:W-:Y:S05]  /*5d50*/  @!P0 BRA `(.L_x_1521) ;  /* 0x0000000000048947 */ /* 0x000fea0003800000 */
[----:B------:R-:W-:Y:S01]  /*5d60*/  BPT.TRAP 0x1 ;  /* 0x000000040000795c */ /* 0x000fe20000300000 */
.L_x_1521:
[----:B------:R-:W-:Y:S01]  /*5d70*/  IMAD R6, R0, 0x8, R222 ;  /* 0x0000000800067824 */ /* 0x000fe200078e02de */
[----:B-1----:R-:W-:-:S04]  /*5d80*/  SHF.L.U32 R11, R4, 0x1f, RZ ;  /* 0x0000001f040b7819 */ /* 0x002fc800000006ff */
[----:B------:R1:W2:Y:S01]  /*5d90*/  SYNCS.PHASECHK.TRANS64.TRYWAIT P1, [R6+URZ+0x30c10], R11 ;  /* 0x030c100b060075a7 */ /* 0x0002a2000802017f */
[----:B------:R-:W-:Y:S05]  /*5da0*/  @!P0 BRA `(.L_x_1522) ;  /* 0x0000000000048947 */ /* 0x000fea0003800000 */
[----:B------:R-:W-:Y:S01]  /*5db0*/  BPT.TRAP 0x1 ;  /* 0x000000040000795c */ /* 0x000fe20000300000 */
.L_x_1522:
[----:B------:R-:W-:-:S05]  /*5dc0*/  VIADD R7, R222, 0x10000 ;  /* 0x00010000de077836 */ /* 0x000fca0000000000 */
[----:B------:R-:W-:-:S04]  /*5dd0*/  SHF.R.U32.HI R7, RZ, 0x4, R7 ;  /* 0x00000004ff077819 */ /* 0x000fc80000011607 */
[----:B------:R-:W-:-:S04]  /*5de0*/  LOP3.LUT R220, R7, 0x3fff, RZ, 0xc0, !PT ;  /* 0x00003fff07dc7812 */ /* 0x000fc800078ec0ff */
[----:B------:R-:W-:Y:S01]  /*5df0*/  LOP3.LUT R7, R220, 0x10000, RZ, 0xfc, !PT ;  /* 0x00010000dc077812 */ /* 0x000fe200078efcff */
[----:B--2---:R-:W-:Y:S06]  /*5e00*/  @P1 BRA `(.L_x_1523) ;  /* 0x0000000000081947 */ /* 0x004fec0003800000 */
[----:B------:R-:W2:Y:S02]  /*5e10*/  SYNCS.PHASECHK.TRANS64.TRYWAIT P1, [R6+URZ+0x30c10], R11 ;  /* 0x030c100b060075a7 */ /* 0x000ea4000802017f */
[----:B--2---:R-:W-:Y:S05]  /*5e20*/  @!P1 BRA `(.L_x_1524) ;  /* 0x000000bc00209947 */ /* 0x004fea0003800000 */
.L_x_1523:
        /* <DEDUP_REMOVED lines=62> */
.L_x_1525:
[----:B------:R1:W1:Y:S01]  /*6210*/  SYNCS.PHASECHK.TRANS64.TRYWAIT P1, [R6+URZ+0x30c30], R11 ;  /* 0x030c300b060075a7 */ /* 0x000262000802017f */
[----:B------:R-:W-:Y:S05]  /*6220*/  @!P0 BRA `(.L_x_1526) ;  /* 0x0000000000048947 */ /* 0x000fea0003800000 */
[----:B------:R-:W-:Y:S01]  /*6230*/  BPT.TRAP 0x1 ;  /* 0x000000040000795c */ /* 0x000fe20000300000 */
.L_x_1526:
        /* <DEDUP_REMOVED lines=8> */
.L_x_1527:
        /* <DEDUP_REMOVED lines=629> */
.L_x_1529:
        /* <DEDUP_REMOVED lines=70> */
.L_x_1530:
        /* <DEDUP_REMOVED lines=12> */
.L_x_1520:
        /* <DEDUP_REMOVED lines=121> */
.L_x_1543:
[----:B------:R-:W-:-:S05]  /*96c0*/  IMAD.U32 R7, RZ, RZ, UR36 ;  /* 0x00000024ff077e24 */ /* 0x000fca000f8e00ff */
[----:B------:R-:W-:-:S04]  /*96d0*/  LOP3.LUT R7, R7, 0x1, RZ, 0xfc, !PT ;  /* 0x0000000107077812 */ /* 0x000fc800078efcff */
[----:B------:R-:W-:-:S13]  /*96e0*/  ISETP.NE.AND P6, PT, R7, 0x3, PT ;  /* 0x000000030700780c */ /* 0x000fda0003fc5270 */
[----:B--2---:R-:W-:Y:S05]  /*96f0*/  @!P6 BRA `(.L_x_1533) ;  /* 0x000000000004e947 */ /* 0x004fea0003800000 */
[----:B------:R-:W-:Y:S01]  /*9700*/  BPT.TRAP 0x1 ;  /* 0x000000040000795c */ /* 0x000fe20000300000 */
.L_x_1533:
[----:B------:R-:W-:Y:S01]  /*9710*/  IMAD R7, R0, 0x8, R222 ;  /* 0x0000000800077824 */ /* 0x000fe200078e02de */
[----:B------:R-:W-:-:S04]  /*9720*/  SHF.L.U32 R18, R4, 0x1f, RZ ;  /* 0x0000001f04127819 */ /* 0x000fc800000006ff */
[----:B------:R1:W2:Y:S01]  /*9730*/  SYNCS.PHASECHK.TRANS64.TRYWAIT P0, [R7+URZ+0x30c10], R18 ;  /* 0x030c1012070075a7 */ /* 0x0002a2000800017f */
[----:B------:R-:W-:Y:S05]  /*9740*/  @!P6 BRA `(.L_x_1534) ;  /* 0x000000000004e947 */ /* 0x000fea0003800000 */
[----:B------:R-:W-:Y:S01]  /*9750*/  BPT.TRAP 0x1 ;  /* 0x000000040000795c */ /* 0x000fe20000300000 */
.L_x_1534:
[----:B---3--:R-:W-:-:S05]  /*9760*/  VIADD R8, R222, 0x10000 ;  /* 0x00010000de087836 */ /* 0x008fca0000000000 */
[----:B------:R-:W-:-:S04]  /*9770*/  SHF.R.U32.HI R8, RZ, 0x4, R8 ;  /* 0x00000004ff087819 */ /* 0x000fc80000011608 */
[----:B------:R-:W-:-:S04]  /*9780*/  LOP3.LUT R8, R8, 0x3fff, RZ, 0xc0, !PT ;  /* 0x00003fff08087812 */ /* 0x000fc800078ec0ff */
[----:B------:R-:W-:Y:S01]  /*9790*/  LOP3.LUT R9, R8, 0x10000, RZ, 0xfc, !PT ;  /* 0x0001000008097812 */ /* 0x000fe200078efcff */
[----:B--2---:R-:W-:Y:S06]  /*97a0*/  @P0 BRA `(.L_x_1535) ;  /* 0x0000000000080947 */ /* 0x004fec0003800000 */
[----:B------:R-:W2:Y:S02]  /*97b0*/  SYNCS.PHASECHK.TRANS64.TRYWAIT P0, [R7+URZ+0x30c10], R18 ;  /* 0x030c1012070075a7 */ /* 0x000ea4000800017f */
[----:B--2---:R-:W-:Y:S05]  /*97c0*/  @!P0 BRA `(.L_x_1536) ;  /* 0x0000008000e08947 */ /* 0x004fea0003800000 */
.L_x_1535:
        /* <DEDUP_REMOVED lines=63> */
.L_x_1537:
[----:B------:R1:W1:Y:S01]  /*9bc0*/  SYNCS.PHASECHK.TRANS64.TRYWAIT P0, [R7+URZ+0x30c30], R18 ;  /* 0x030c3012070075a7 */ /* 0x000262000800017f */
[----:B------:R-:W-:Y:S05]  /*9bd0*/  @!P6 BRA `(.L_x_1538) ;  /* 0x000000000004e947 */ /* 0x000fea0003800000 */
[----:B------:R-:W-:Y:S01]  /*9be0*/  BPT.TRAP 0x1 ;  /* 0x000000040000795c */ /* 0x000fe20000300000 */
.L_x_1538:
        /* <DEDUP_REMOVED lines=8> */
.L_x_1539:
        /* <DEDUP_REMOVED lines=779> */
.L_x_1541:
        /* <DEDUP_REMOVED lines=70> */
.L_x_1542:
        /* <DEDUP_REMOVED lines=12> */
.L_x_1532:
        /* <DEDUP_REMOVED lines=34> */
.L_x_1500:
[----:B------:R-:W-:Y:S05]  /*d460*/  @P0 BRA `(.L_x_1498) ;  /* 0x00000044002c0947 */ /* 0x000fea0003800000 */
[----:B------:R-:W1:Y:S01]  /*d470*/  LDC R17, c[0x0][0x850] ;  /* 0x00021400ff117b82 */ /* 0x000e620000000800 */
[----:B------:R-:W3:Y:S01]  /*d480*/  S2R R14, SR_TID.X ;  /* 0x00000000000e7919 */ /* 0x000ee20000002100 */
[----:B------:R-:W-:Y:S01]  /*d490*/  MOV R4, 0x400 ;  /* 0x0000040000047802 */ /* 0x000fe20000000f00 */
[----:B------:R-:W-:Y:S01]  /*d4a0*/  ULDC.64 UR4, c[0x0][0x818] ;  /* 0x0002060000047ab9 */ /* 0x000fe20000000a00 */
[----:B------:R-:W-:Y:S01]  /*d4b0*/  ULDC.64 UR6, c[0x0][0x840] ;  /* 0x0002100000067ab9 */ /* 0x000fe20000000a00 */
[----:B------:R-:W4:Y:S01]  /*d4c0*/  S2R R10, SR_CTAID.Y ;  /* 0x00000000000a7919 */ /* 0x000f220000002600 */
[----:B--2---:R-:W2:Y:S01]  /*d4d0*/  S2R R9, SR_CgaCtaId ;  /* 0x0000000000097919 */ /* 0x004ea20000008800 */
[----:B------:R-:W5:Y:S01]  /*d4e0*/  S2R R12, SR_CTAID.X ;  /* 0x00000000000c7919 */ /* 0x000f620000002500 */
[----:B------:R-:W5:Y:S01]  /*d4f0*/  S2R R21, SR_CTAID.Z ;  /* 0x0000000000157919 */ /* 0x000f620000002700 */
[----:B-1----:R-:W-:Y:S01]  /*d500*/  ISETP.NE.AND P0, PT, R17, 0x1, PT ;  /* 0x000000011100780c */ /* 0x002fe20003f05270 */
[----:B---3--:R-:W-:-:S12]  /*d510*/  VIADD R19, R14, 0xffffff80 ;  /* 0xffffff800e137836 */ /* 0x008fd80000000000 */
[----:B------:R-:W1:Y:S01]  /*d520*/  @P0 LDC R3, c[0x0][0x854] ;  /* 0x00021500ff030b82 */ /* 0x000e620000000800 */
[----:B----4-:R-:W-:Y:S01]  /*d530*/  IMAD.MOV.U32 R7, RZ, RZ, R10 ;  /* 0x000000ffff077224 */ /* 0x010fe200078e000a */
[----:B------:R-:W-:Y:S02]  /*d540*/  SHF.R.S32.HI R2, RZ, 0x1f, R19 ;  /* 0x0000001fff027819 */ /* 0x000fe40000011413 */
[----:B--2---:R-:W-:Y:S02]  /*d550*/  LEA R23, R9, R4, 0x18 ;  /* 0x0000000409177211 */ /* 0x004fe400078ec0ff */
[----:B------:R-:W-:Y:S02]  /*d560*/  LEA.HI R2, R2, R19, RZ, 0x7 ;  /* 0x0000001302027211 */ /* 0x000fe400078f38ff */
[----:B------:R-:W2:Y:S01]  /*d570*/  @P0 LDC R5, c[0x0][0x858] ;  /* 0x00021600ff050b82 */ /* 0x000ea20000000800 */
[----:B-----5:R-:W-:Y:S02]  /*d580*/  IMAD.SHL.U32 R4, R12, 0x2000, RZ ;  /* 0x000020000c047824 */ /* 0x020fe400078e00ff */
[----:B-1----:R-:W-:-:S05]  /*d590*/  @P0 IMAD.HI.U32 R0, R10, R3, RZ ;  /* 0x000000030a000227 */ /* 0x002fca00078e00ff */
[----:B--2---:R-:W-:Y:S02]  /*d5a0*/  @P0 SHF.R.U32.HI R7, RZ, R5, R0 ;  /* 0x00000005ff070219 */ /* 0x004fe40000011600 */
[C---:B------:R-:W-:Y:S01]  /*d5b0*/  LOP3.LUT R0, R2.reuse, 0xfffff80, RZ, 0xc0, !PT ;  /* 0x0fffff8002007812 */ /* 0x040fe200078ec0ff */
[----:B------:R-:W-:Y:S01]  /*d5c0*/  IMAD.SHL.U32 R2, R2, 0x20, RZ ;  /* 0x0000002002027824 */ /* 0x000fe200078e00ff */
[----:B------:R-:W-:Y:S02]  /*d5d0*/  SHF.R.S32.HI R11, RZ, 0x1f, R7 ;  /* 0x0000001fff0b7819 */ /* 0x000fe40000011407 */
[----:B------:R-:W-:Y:S01]  /*d5e0*/  SHF.R.S32.HI R5, RZ, 0x1f, R4 ;  /* 0x0000001fff057819 */ /* 0x000fe20000011404 */
[----:B------:R-:W-:Y:S01]  /*d5f0*/  IMAD.IADD R0, R19, 0x1, -R0 ;  /* 0x0000000113007824 */ /* 0x000fe200078e0a00 */
[----:B------:R-:W-:Y:S01]  /*d600*/  LOP3.LUT R9, R2, 0x3ffff000, RZ, 0xc0, !PT ;  /* 0x3ffff00002097812 */ /* 0x000fe200078ec0ff */
[C---:B------:R-:W-:Y:S02]  /*d610*/  IMAD R6, R11.reuse, UR4, RZ ;  /* 0x000000040b067c24 */ /* 0x040fe4000f8e02ff */
[----:B------:R-:W-:-:S02]  /*d620*/  IMAD R8, R11, UR6, RZ ;  /* 0x000000060b087c24 */ /* 0x000fc4000f8e02ff */
[C---:B------:R-:W-:Y:S01]  /*d630*/  IMAD R13, R7.reuse, UR5, R6 ;  /* 0x00000005070d7c24 */ /* 0x040fe2000f8e0206 */
[----:B------:R-:W-:Y:S01]  /*d640*/  SHF.R.S32.HI R6, RZ, 0x1f, R21 ;  /* 0x0000001fff067819 */ /* 0x000fe20000011415 */
[----:B------:R-:W-:Y:S01]  /*d650*/  IMAD.WIDE.U32 R2, R7, UR4, R4 ;  /* 0x0000000407027c25 */ /* 0x000fe2000f8e0004 */
[----:B------:R-:W-:-:S03]  /*d660*/  ULDC.64 UR4, c[0x0][0x820] ;  /* 0x0002080000047ab9 */ /* 0x000fc60000000a00 */
[----:B------:R-:W-:-:S04]  /*d670*/  IMAD.WIDE.U32 R4, R7, UR6, R4 ;  /* 0x0000000607047c25 */ /* 0x000fc8000f8e0004 */
[----:B------:R-:W-:Y:S01]  /*d680*/  IMAD R15, R7, UR7, R8 ;  /* 0x00000007070f7c24 */ /* 0x000fe2000f8e0208 */
[----:B------:R-:W-:Y:S01]  /*d690*/  ULDC.64 UR6, c[0x0][0x848] ;  /* 0x0002120000067ab9 */ /* 0x000fe20000000a00 */
[C---:B------:R-:W-:Y:S02]  /*d6a0*/  IMAD R8, R6.reuse, UR4, RZ ;  /* 0x0000000406087c24 */ /* 0x040fe4000f8e02ff */
[----:B------:R-:W-:Y:S02]  /*d6b0*/  IMAD.IADD R3, R3, 0x1, R13 ;  /* 0x0000000103037824 */ /* 0x000fe400078e020d */
[----:B------:R-:W-:Y:S02]  /*d6c0*/  IMAD.IADD R5, R5, 0x1, R15 ;  /* 0x0000000105057824 */ /* 0x000fe400078e020f */
[----:B------:R-:W-:Y:S02]  /*d6d0*/  IMAD R6, R6, UR6, RZ ;  /* 0x0000000606067c24 */ /* 0x000fe4000f8e02ff */
[----:B------:R-:W-:-:S02]  /*d6e0*/  IMAD R0, R0, 0x4, R9 ;  /* 0x0000000400007824 */ /* 0x000fc400078e0209 */
[C---:B------:R-:W-:Y:S02]  /*d6f0*/  IMAD R13, R21.reuse, UR5, R8 ;  /* 0x00000005150d7c24 */ /* 0x040fe4000f8e0208 */
[----:B------:R-:W-:-:S04]  /*d700*/  IMAD.WIDE.U32 R2, R21, UR4, R2 ;  /* 0x0000000415027c25 */ /* 0x000fc8000f8e0002 */
[C---:B------:R-:W-:Y:S02]  /*d710*/  IMAD R9, R21.reuse, UR7, R6 ;  /* 0x0000000715097c24 */ /* 0x040fe4000f8e0206 */
[----:B------:R-:W-:Y:S01]  /*d720*/  IMAD.WIDE.U32 R4, R21, UR6, R4 ;  /* 0x0000000615047c25 */ /* 0x000fe2000f8e0004 */
[----:B------:R-:W-:Y:S05]  /*d730*/  WARPSYNC.ALL ;  /* 0x0000000000007948 */ /* 0x000fea0003800000 */
[----:B------:R-:W-:Y:S02]  /*d740*/  IMAD R0, R0, 0x4, R23 ;  /* 0x0000000400007824 */ /* 0x000fe400078e0217 */
[----:B------:R-:W-:-:S02]  /*d750*/  IMAD.IADD R13, R3, 0x1, R13 ;  /* 0x00000001030d7824 */ /* 0x000fc400078e020d */
[----:B------:R-:W-:Y:S01]  /*d760*/  IMAD.IADD R9, R5, 0x1, R9 ;  /* 0x0000000105097824 */ /* 0x000fe200078e0209 */
[----:B------:R-:W-:Y:S01]  /*d770*/  BAR.SYNC.DEFER_BLOCKING 0x1, 0x100 ;  /* 0x0044000000007b1d */ /* 0x000fe20000010000 */
[----:B------:R-:W-:Y:S02]  /*d780*/  ISETP.NE.AND P0, PT, R19, RZ, PT ;  /* 0x000000ff1300720c */ /* 0x000fe40003f05270 */
[----:B------:R-:W-:-:S03]  /*d790*/  ISETP.NE.AND P1, PT, R14, 0x80, PT ;  /* 0x000000800e00780c */ /* 0x000fc60003f25270 */
        /* <DEDUP_REMOVED lines=10> */
[----:B------:R-:W-:Y:S02]  /*d840*/  IADD3 R6, P2, P3, R8, R6, R7 ;  /* 0x0000000608067210 */ /* 0x000fe40007b5e007 */
[----:B------:R-:W-:Y:S01]  /*d850*/  SHF.R.S32.HI R8, RZ, 0x1f, R8 ;  /* 0x0000001fff087819 */ /* 0x000fe20000011408 */
[----:B------:R3:W-:Y:S03]  /*d860*/  STS.128 [R0], R184 ;  /* 0x000000b800007388 */ /* 0x0007e60000000c00 */
[----:B------:R-:W-:Y:S01]  /*d870*/  IADD3.X R11, R8, R12, R11, P2, P3 ;  /* 0x0000000c080b7210 */ /* 0x000fe200017e640b */
[C---:B------:R-:W-:Y:S01]  /*d880*/  IMAD.SHL.U32 R12, R6.reuse, 0x4, RZ ;  /* 0x00000004060c7824 */ /* 0x040fe200078e00ff */
[----:B------:R3:W-:Y:S02]  /*d890*/  STS.128 [R0+0x800], R188 ;  /* 0x000800bc00007388 */ /* 0x0007e40000000c00 */
[----:B------:R-:W-:Y:S01]  /*d8a0*/  SHF.L.U64.HI R11, R6, 0x2, R11 ;  /* 0x00000002060b7819 */ /* 0x000fe2000001020b */
[----:B------:R-:W-:Y:S01]  /*d8b0*/  IMAD.MOV R8, RZ, RZ, -R7 ;  /* 0x000000ffff087224 */ /* 0x000fe200078e0a07 */
[----:B------:R-:W-:Y:S01]  /*d8c0*/  IADD3 R6, P4, R12, UR4, RZ ;  /* 0x000000040c067c10 */ /* 0x000fe2000ff9e0ff */
[----:B------:R3:W-:Y:S01]  /*d8d0*/  STS.128 [R0+0x1000], R192 ;  /* 0x001000c000007388 */ /* 0x0007e20000000c00 */
[----:B-1----:R-:W-:Y:S01]  /*d8e0*/  LEA R14, P2, R2, R14, 0x2 ;  /* 0x0000000e020e7211 */ /* 0x002fe200078410ff */
[----:B------:R-:W-:Y:S01]  /*d8f0*/  IMAD R17, R17, R8, R10 ;  /* 0x0000000811117224 */ /* 0x000fe200078e020a */
        /* <DEDUP_REMOVED lines=8> */
.L_x_1546:
[----:B------:R-:W2:Y:S04]  /*d980*/  LDG.E.STRONG.GPU R8, desc[UR38][R6.64] ;  /* 0x0000002606087981 */ /* 0x000ea8000c1ef900 */
[----:B--2---:R-:W-:Y:S01]  /*d990*/  CCTL.IVALL ;  /* 0x00000000ff00798f */ /* 0x004fe20002000000 */
[----:B------:R-:W-:Y:S05]  /*d9a0*/  YIELD ;  /* 0x0000000000007946 */ /* 0x000fea0003800000 */
[----:B------:R-:W-:-:S13]  /*d9b0*/  ISETP.NE.AND P0, PT, R8, R17, PT ;  /* 0x000000110800720c */ /* 0x000fda0003f05270 */
[----:B------:R-:W-:Y:S05]  /*d9c0*/  @P0 BRA `(.L_x_1546) ;  /* 0xfffffffc00ec0947 */ /* 0x000fea000383ffff */
.L_x_1545:
[----:B------:R-:W-:Y:S05]  /*d9d0*/  BSYNC B0 ;  /* 0x0000000000007941 */ /* 0x000fea0003800000 */
.L_x_1544:
[----:B------:R-:W-:Y:S01]  /*d9e0*/  UMOV UR4, 0xffffffff ;  /* 0xffffffff00047882 */ /* 0x000fe20000000000 */
[----:B------:R-:W-:Y:S02]  /*d9f0*/  LEA.HI.X R13, R2, R15, R13, 0x2, P2 ;  /* 0x0000000f020d7211 */ /* 0x000fe400010f140d */
[----:B------:R-:W-:Y:S01]  /*da00*/  LEA.HI.X R9, R4, R19, R9, 0x2, P3 ;  /* 0x0000001304097211 */ /* 0x000fe200018f1409 */
[----:B------:R-:W-:Y:S06]  /*da10*/  BRA.DIV UR4, `(.L_x_1547) ;  /* 0x0000004204747947 */ /* 0x000fec000b800000 */
[----:B------:R-:W-:Y:S01]  /*da20*/  NOP ;  /* 0x0000000000007918 */ /* 0x000fe20000000000 */
.L_x_1645:
        /* <DEDUP_REMOVED lines=17> */
.L_x_1550:
[----:B------:R-:W-:Y:S01]  /*db40*/  @P0 ELECT P2, URZ, PT ;  /* 0x00000000003f082f */ /* 0x000fe20003840000 */
[----:B------:R1:W-:-:S12]  /*db50*/  UBLKRED.G.S.ADD.F32.RN [UR4], [UR6], UR7, desc[UR8] ;  /* 0x00000804060073bb */ /* 0x0003d800080a1407 */
[----:B------:R-:W-:Y:S02]  /*db60*/  @P2 PLOP3.LUT P0, PT, P2, PT, PT, 0x8, 0x0 ;  /* 0x000000000000281c */ /* 0x000fe4000170e170 */
[----:B------:R-:W-:-:S11]  /*db70*/  PLOP3.LUT P2, PT, PT, PT, PT, 0x8, 0x0 ;  /* 0x000000000000781c */ /* 0x000fd60003f4e170 */
[----:B-1----:R-:W-:Y:S05]  /*db80*/  @P0 BRA.U.ANY `(.L_x_1550) ;  /* 0xfffffffd00ec0947 */ /* 0x002fea000393ffff */
[----:B------:R0:W-:Y:S01]  /*db90*/  UTMACMDFLUSH ;  /* 0x00000000000079b7 */ /* 0x0001e20000000000 */
[----:B------:R-:W-:-:S04]  /*dba0*/  DEPBAR.LE SB0, 0x0 ;  /* 0x000080000000791a */ /* 0x000fc80000000000 */
.L_x_1549:
[----:B------:R-:W-:Y:S05]  /*dbb0*/  BSYNC B0 ;  /* 0x0000000000007941 */ /* 0x000fea0003800000 */
.L_x_1548:
        /* <DEDUP_REMOVED lines=14> */
.L_x_1552:
[----:B------:R-:W-:Y:S05]  /*dca0*/  BSYNC B0 ;  /* 0x0000000000007941 */ /* 0x000fea0003800000 */
.L_x_1551:
        /* <DEDUP_REMOVED lines=14> */
.L_x_1555:
[----:B-1-3--:R-:W2:Y:S04]  /*dd90*/  LDG.E.STRONG.GPU R0, desc[UR38][R2.64] ;  /* 0x0000002602007981 */ /* 0x00aea8000c1ef900 */
[----:B--2---:R-:W-:Y:S01]  /*dda0*/  CCTL.IVALL ;  /* 0x00000000ff00798f */ /* 0x004fe20002000000 */
[----:B------:R-:W-:Y:S05]  /*ddb0*/  YIELD ;  /* 0x0000000000007946 */ /* 0x000fea0003800000 */
[----:B------:R-:W-:-:S13]  /*ddc0*/  ISETP.NE.AND P0, PT, R0, R17, PT ;  /* 0x000000110000720c */ /* 0x000fda0003f05270 */
[----:B------:R-:W-:Y:S05]  /*ddd0*/  @P0 BRA `(.L_x_1555) ;  /* 0xfffffffc00ec0947 */ /* 0x000fea000383ffff */
.L_x_1554:
[----:B------:R-:W-:Y:S05]  /*dde0*/  BSYNC B0 ;  /* 0x0000000000007941 */ /* 0x000fea0003800000 */
.L_x_1553:
[----:B------:R-:W-:-:S03]  /*ddf0*/  UMOV UR4, 0xffffffff ;  /* 0xffffffff00047882 */ /* 0x000fc60000000000 */
[----:B------:R-:W-:Y:S05]  /*de00*/  BRA.DIV UR4, `(.L_x_1556) ;  /* 0x0000003e04947947 */ /* 0x000fea000b800000 */
[----:B------:R-:W-:Y:S01]  /*de10*/  NOP ;  /* 0x0000000000007918 */ /* 0x000fe20000000000 */
.L_x_1648:
        /* <DEDUP_REMOVED lines=17> */
.L_x_1559:
[----:B------:R-:W-:Y:S01]  /*df30*/  @P0 ELECT P2, URZ, PT ;  /* 0x00000000003f082f */ /* 0x000fe20003840000 */
[----:B------:R2:W-:-:S12]  /*df40*/  UBLKRED.G.S.ADD.F32.RN [UR4], [UR6], UR7, desc[UR8] ;  /* 0x00000804060073bb */ /* 0x0005d800080a1407 */
[----:B------:R-:W-:Y:S02]  /*df50*/  @P2 PLOP3.LUT P0, PT, P2, PT, PT, 0x8, 0x0 ;  /* 0x000000000000281c */ /* 0x000fe4000170e170 */
[----:B------:R-:W-:-:S11]  /*df60*/  PLOP3.LUT P2, PT, PT, PT, PT, 0x8, 0x0 ;  /* 0x000000000000781c */ /* 0x000fd60003f4e170 */
[----:B--2---:R-:W-:Y:S05]  /*df70*/  @P0 BRA.U.ANY `(.L_x_1559) ;  /* 0xfffffffd00ec0947 */ /* 0x004fea000393ffff */
[----:B------:R0:W-:Y:S01]  /*df80*/  UTMACMDFLUSH ;  /* 0x00000000000079b7 */ /* 0x0001e20000000000 */
[----:B------:R-:W-:-:S04]  /*df90*/  DEPBAR.LE SB0, 0x0 ;  /* 0x000080000000791a */ /* 0x000fc80000000000 */
.L_x_1558:
[----:B------:R-:W-:Y:S05]  /*dfa0*/  BSYNC B0 ;  /* 0x0000000000007941 */ /* 0x000fea0003800000 */
.L_x_1557:
        /* <DEDUP_REMOVED lines=14> */
.L_x_1496:
        /* <DEDUP_REMOVED lines=34> */
.L_x_1561:
[----:B------:R-:W-:-:S07]  /*e2b0*/  IMAD.U32 R9, RZ, RZ, UR5 ;  /* 0x00000005ff097e24 */ /* 0x000fce000f8e00ff */
.L_x_1562:
[----:B------:R-:W-:Y:S01]  /*e2c0*/  ULEA UR6, UR22, UR6, 0x7 ;  /* 0x0000000616067291 */ /* 0x000fe2000f8e383f */
[----:B------:R-:W-:Y:S01]  /*e2d0*/  ULDC UR4, c[0x0][0x290] ;  /* 0x0000a40000047ab9 */ /* 0x000fe20000000800 */
[----:B------:R-:W-:Y:S01]  /*e2e0*/  ULDC UR7, c[0x0][0x74c] ;  /* 0x0001d30000077ab9 */ /* 0x000fe20000000800 */
[----:B------:R-:W-:Y:S01]  /*e2f0*/  ULDC UR14, c[0x0][0x288] ;  /* 0x0000a200000e7ab9 */ /* 0x000fe20000000800 */
[----:B------:R-:W-:Y:S01]  /*e300*/  UIADD3 UR10, -UR7, UR6, -UR4 ;  /* 0x00000006070a7290 */ /* 0x000fe2000fffe904 */
[----:B------:R-:W-:-:S03]  /*e310*/  ELECT P0, URZ, PT ;  /* 0x00000000003f782f */ /* 0x000fc60003800000 */
[----:B------:R-:W-:Y:S01]  /*e320*/  USHF.R.S32.HI UR12, URZ, 0x1f, UR10 ;  /* 0x0000001f3f0c7899 */ /* 0x000fe2000801140a */
[----:B------:R-:W-:Y:S02]  /*e330*/  ULDC.64 UR6, c[0x0][0x2d8] ;  /* 0x0000b60000067ab9 */ /* 0x000fe40000000a00 */
[----:B------:R-:W-:Y:S02]  /*e340*/  UIMAD UR4, UR11, UR6, URZ ;  /* 0x000000060b0472a4 */ /* 0x000fe4000f8e023f */
[----:B------:R-:W-:Y:S02]  /*e350*/  ULEA.HI UR10, UR12, UR10, URZ, 0x7 ;  /* 0x0000000a0c0a7291 */ /* 0x000fe4000f8f383f */
[----:B------:R-:W-:Y:S02]  /*e360*/  UIMAD.WIDE.U32 UR8, UR16, UR6, URZ ;  /* 0x00000006100872a5 */ /* 0x000fe4000f8e003f */
[----:B------:R-:W-:Y:S02]  /*e370*/  UIMAD UR4, UR16, UR7, UR4 ;  /* 0x00000007100472a4 */ /* 0x000fe4000f8e0204 */
[----:B------:R-:W-:-:S02]  /*e380*/  USHF.R.S32.HI UR6, URZ, 0x1f, UR15 ;  /* 0x0000001f3f067899 */ /* 0x000fc4000801140f */
[----:B------:R-:W-:Y:S01]  /*e390*/  USHF.R.S32.HI UR7, URZ, 0x7, UR10 ;  /* 0x000000073f077899 */ /* 0x000fe2000801140a */
[----:B------:R-:W-:Y:S01]  /*e3a0*/  ULDC.64 UR12, c[0x0][0x2e0] ;  /* 0x0000b800000c7ab9 */ /* 0x000fe20000000a00 */
[----:B------:R-:W-:Y:S02]  /*e3b0*/  UIADD3 UR9, UR9, UR4, URZ ;  /* 0x0000000409097290 */ /* 0x000fe4000fffe03f */
[----:B------:R-:W-:Y:S02]  /*e3c0*/  UIMAD UR6, UR6, UR12, URZ ;  /* 0x0000000c060672a4 */ /* 0x000fe4000f8e023f */
[----:B------:R-:W-:Y:S02]  /*e3d0*/  UISETP.LT.AND UP0, UPT, URZ, UR7, UPT ;  /* 0x000000073f00728c */ /* 0x000fe4000bf01270 */
[----:B------:R-:W-:Y:S02]  /*e3e0*/  UIMAD UR4, UR15, UR13, UR6 ;  /* 0x0000000d0f0472a4 */ /* 0x000fe4000f8e0206 */
[----:B------:R-:W-:-:S02]  /*e3f0*/  USEL UR6, URZ, UR7, !UP0 ;  /* 0x000000073f067287 */ /* 0x000fc4000c000000 */
[----:B------:R-:W-:Y:S02]  /*e400*/  UIMAD UR10, UR15, UR14, URZ ;  /* 0x0000000e0f0a72a4 */ /* 0x000fe4000f8e023f */
[----:B------:R-:W-:Y:S02]  /*e410*/  UIMAD.WIDE.U32 UR8, UR15, UR12, UR8 ;  /* 0x0000000c0f0872a5 */ /* 0x000fe4000f8e0008 */
[----:B------:R-:W-:Y:S01]  /*e420*/  ISETP.GT.AND P1, PT, R9, UR6, PT ;  /* 0x0000000609007c0c */ /* 0x000fe2000bf24270 */
[----:B------:R-:W-:-:S04]  /*e430*/  UIADD3 UR7, UP0, UR10, UR16, URZ ;  /* 0x000000100a077290 */ /* 0x000fc8000ff1e03f */
        /* <DEDUP_REMOVED lines=22> */
.L_x_1567:
[----:B------:R-:W2:Y:S04]  /*e5a0*/  LDG.E.STRONG.GPU R0, desc[UR38][R2.64] ;  /* 0x0000002602007981 */ /* 0x000ea8000c1ef900 */
[----:B--2---:R-:W-:Y:S01]  /*e5b0*/  CCTL.IVALL ;  /* 0x00000000ff00798f */ /* 0x004fe20002000000 */
[----:B------:R-:W-:Y:S05]  /*e5c0*/  YIELD ;  /* 0x0000000000007946 */ /* 0x000fea0003800000 */
[----:B------:R-:W-:-:S13]  /*e5d0*/  ISETP.NE.AND P1, PT, R0, UR22, PT ;  /* 0x0000001600007c0c */ /* 0x000fda000bf25270 */
[----:B------:R-:W-:Y:S05]  /*e5e0*/  @P1 BRA `(.L_x_1567) ;  /* 0xfffffffc00ec1947 */ /* 0x000fea000383ffff */
.L_x_1566:
[----:B------:R-:W-:Y:S05]  /*e5f0*/  BSYNC B0 ;  /* 0x0000000000007941 */ /* 0x000fea0003800000 */
.L_x_1565:
[----:B------:R-:W-:-:S03]  /*e600*/  UMOV UR4, 0xffffffff ;  /* 0xffffffff00047882 */ /* 0x000fc60000000000 */
[----:B------:R-:W-:Y:S05]  /*e610*/  BRA.DIV UR4, `(.L_x_1568) ;  /* 0x0000003604ac7947 */ /* 0x000fea000b800000 */
[----:B------:R-:W-:Y:S01]  /*e620*/  NOP ;  /* 0x0000000000007918 */ /* 0x000fe20000000000 */
.L_x_1651:
        /* <DEDUP_REMOVED lines=22> */
.L_x_1570:
[----:B------:R-:W-:Y:S05]  /*e790*/  BSYNC B0 ;  /* 0x0000000000007941 */ /* 0x000fea0003800000 */
.L_x_1569:
        /* <DEDUP_REMOVED lines=20> */
.L_x_1572:
[----:B------:R-:W-:Y:S05]  /*e8e0*/  BSYNC B0 ;  /* 0x0000000000007941 */ /* 0x000fea0003800000 */
.L_x_1571:
[----:B------:R-:W-:Y:S06]  /*e8f0*/  BAR.ARV 0xa, 0xa0 ;  /* 0x0282800000007b1d */ /* 0x000fec0000002000 */
[----:B------:R-:W-:Y:S04]  /*e900*/  BSSY B0, `(.L_x_1573) ;  /* 0x0000003000007945 */ /* 0x000fe80003800000 */
[----:B------:R-:W-:Y:S05]  /*e910*/  @!P0 BRA `(.L_x_1574) ;  /* 0x0000000000048947 */ /* 0x000fea0003800000 */
[----:B------:R-:W-:-:S04]  /*e920*/  DEPBAR.LE SB0, 0x0 ;  /* 0x000080000000791a */ /* 0x000fc80000000000 */
.L_x_1574:
[----:B------:R-:W-:Y:S05]  /*e930*/  BSYNC B0 ;  /* 0x0000000000007941 */ /* 0x000fea0003800000 */
.L_x_1573:
        /* <DEDUP_REMOVED lines=19> */
.L_x_1576:
[----:B------:R-:W-:Y:S05]  /*ea70*/  BSYNC B0 ;  /* 0x0000000000007941 */ /* 0x000fea0003800000 */
.L_x_1575:
[----:B------:R-:W-:Y:S01]  /*ea80*/  UIADD3 UR13, UR6, 0x1, URZ ;  /* 0x00000001060d7890 */ /* 0x000fe2000fffe03f */
[----:B------:R-:W-:Y:S11]  /*ea90*/  BRA `(.L_x_1577) ;  /* 0x0000000000047947 */ /* 0x000ff60003800000 */
.L_x_1564:
[----:B------:R-:W-:-:S05]  /*eaa0*/  UMOV UR13, UR6 ;  /* 0x00000006000d7c82 */ /* 0x000fca0008000000 */
.L_x_1577:
        /* <DEDUP_REMOVED lines=11> */
.L_x_1602:
        /* <DEDUP_REMOVED lines=11> */
.L_x_1580:
[----:B------:R-:W2:Y:S04]  /*ec10*/  LDG.E.STRONG.GPU R0, desc[UR38][R2.64] ;  /* 0x0000002602007981 */ /* 0x000ea8000c1ef900 */
[----:B--2---:R-:W-:Y:S01]  /*ec20*/  CCTL.IVALL ;  /* 0x00000000ff00798f */ /* 0x004fe20002000000 */
[----:B------:R-:W-:Y:S05]  /*ec30*/  YIELD ;  /* 0x0000000000007946 */ /* 0x000fea0003800000 */
[----:B------:R-:W-:-:S13]  /*ec40*/  ISETP.NE.AND P1, PT, R0, UR22, PT ;  /* 0x0000001600007c0c */ /* 0x000fda000bf25270 */
[----:B------:R-:W-:Y:S05]  /*ec50*/  @P1 BRA `(.L_x_1580) ;  /* 0xfffffffc00ec1947 */ /* 0x000fea000383ffff */
.L_x_1579:
[----:B------:R-:W-:Y:S05]  /*ec60*/  BSYNC B0 ;  /* 0x0000000000007941 */ /* 0x000fea0003800000 */
.L_x_1578:
[----:B------:R-:W-:-:S03]  /*ec70*/  UMOV UR16, 0xffffffff ;  /* 0xffffffff00107882 */ /* 0x000fc60000000000 */
[----:B------:R-:W-:Y:S05]  /*ec80*/  BRA.DIV UR16, `(.L_x_1581) ;  /* 0x00000032102c7947 */ /* 0x000fea000b800000 */
[----:B------:R-:W-:Y:S01]  /*ec90*/  NOP ;  /* 0x0000000000007918 */ /* 0x000fe20000000000 */
.L_x_1654:
        /* <DEDUP_REMOVED lines=19> */
.L_x_1583:
[----:B------:R-:W-:Y:S05]  /*edd0*/  BSYNC B0 ;  /* 0x0000000000007941 */ /* 0x000fea0003800000 */
.L_x_1582:
        /* <DEDUP_REMOVED lines=15> */
.L_x_1585:
[----:B------:R-:W-:Y:S05]  /*eed0*/  BSYNC B0 ;  /* 0x0000000000007941 */ /* 0x000fea0003800000 */
.L_x_1584:
[----:B------:R-:W-:Y:S06]  /*eee0*/  BAR.ARV 0xa, 0xa0 ;  /* 0x0282800000007b1d */ /* 0x000fec0000002000 */
[----:B------:R-:W-:Y:S04]  /*eef0*/  BSSY B0, `(.L_x_1586) ;  /* 0x0000003000007945 */ /* 0x000fe80003800000 */
[----:B------:R-:W-:Y:S05]  /*ef00*/  @!P0 BRA `(.L_x_1587) ;  /* 0x0000000000048947 */ /* 0x000fea0003800000 */
[----:B------:R-:W-:-:S04]  /*ef10*/  DEPBAR.LE SB0, 0x0 ;  /* 0x000080000000791a */ /* 0x000fc80000000000 */
.L_x_1587:
[----:B------:R-:W-:Y:S05]  /*ef20*/  BSYNC B0 ;  /* 0x0000000000007941 */ /* 0x000fea0003800000 */
.L_x_1586:
        /* <DEDUP_REMOVED lines=19> */
.L_x_1589:
[----:B------:R-:W-:Y:S05]  /*f060*/  BSYNC B0 ;  /* 0x0000000000007941 */ /* 0x000fea0003800000 */
.L_x_1588:
        /* <DEDUP_REMOVED lines=9> */
.L_x_1592:
[----:B------:R-:W2:Y:S04]  /*f100*/  LDG.E.STRONG.GPU R0, desc[UR38][R2.64] ;  /* 0x0000002602007981 */ /* 0x000ea8000c1ef900 */
[----:B--2---:R-:W-:Y:S01]  /*f110*/  CCTL.IVALL ;  /* 0x00000000ff00798f */ /* 0x004fe20002000000 */
[----:B------:R-:W-:Y:S05]  /*f120*/  YIELD ;  /* 0x0000000000007946 */ /* 0x000fea0003800000 */
[----:B------:R-:W-:-:S13]  /*f130*/  ISETP.NE.AND P1, PT, R0, UR22, PT ;  /* 0x0000001600007c0c */ /* 0x000fda000bf25270 */
[----:B------:R-:W-:Y:S05]  /*f140*/  @P1 BRA `(.L_x_1592) ;  /* 0xfffffffc00ec1947 */ /* 0x000fea000383ffff */
.L_x_1591:
[----:B------:R-:W-:Y:S05]  /*f150*/  BSYNC B0 ;  /* 0x0000000000007941 */ /* 0x000fea0003800000 */
.L_x_1590:
[----:B------:R-:W-:-:S03]  /*f160*/  UMOV UR14, 0xffffffff ;  /* 0xffffffff000e7882 */ /* 0x000fc60000000000 */
[----:B------:R-:W-:Y:S05]  /*f170*/  BRA.DIV UR14, `(.L_x_1593) ;  /* 0x0000002e0e0c7947 */ /* 0x000fea000b800000 */
[----:B------:R-:W-:Y:S01]  /*f180*/  NOP ;  /* 0x0000000000007918 */ /* 0x000fe20000000000 */
.L_x_1657:
        /* <DEDUP_REMOVED lines=15> */
.L_x_1595:
[----:B------:R-:W-:Y:S05]  /*f280*/  BSYNC B0 ;  /* 0x0000000000007941 */ /* 0x000fea0003800000 */
.L_x_1594:
        /* <DEDUP_REMOVED lines=15> */
.L_x_1597:
[----:B------:R-:W-:Y:S05]  /*f380*/  BSYNC B0 ;  /* 0x0000000000007941 */ /* 0x000fea0003800000 */
.L_x_1596:
[----:B------:R-:W-:Y:S06]  /*f390*/  BAR.ARV 0xa, 0xa0 ;  /* 0x0282800000007b1d */ /* 0x000fec0000002000 */
[----:B------:R-:W-:Y:S04]  /*f3a0*/  BSSY B0, `(.L_x_1598) ;  /* 0x0000003000007945 */ /* 0x000fe80003800000 */
[----:B------:R-:W-:Y:S05]  /*f3b0*/  @!P0 BRA `(.L_x_1599) ;  /* 0x0000000000048947 */ /* 0x000fea0003800000 */
[----:B------:R-:W-:-:S04]  /*f3c0*/  DEPBAR.LE SB0, 0x0 ;  /* 0x000080000000791a */ /* 0x000fc80000000000 */
.L_x_1599:
[----:B------:R-:W-:Y:S05]  /*f3d0*/  BSYNC B0 ;  /* 0x0000000000007941 */ /* 0x000fea0003800000 */
.L_x_1598:
        /* <DEDUP_REMOVED lines=19> */
.L_x_1601:
[----:B------:R-:W-:Y:S05]  /*f510*/  BSYNC B0 ;  /* 0x0000000000007941 */ /* 0x000fea0003800000 */
.L_x_1600:
[----:B------:R-:W-:Y:S02]  /*f520*/  UIADD3 UR6, UR6, 0x2, URZ ;  /* 0x0000000206067890 */ /* 0x000fe4000fffe03f */
[----:B------:R-:W-:-:S04]  /*f530*/  UIADD3 UR4, UR4, 0x4000, URZ ;  /* 0x0000400004047890 */ /* 0x000fc8000fffe03f */
[----:B------:R-:W-:-:S13]  /*f540*/  ISETP.LE.AND P1, PT, R9, UR6, PT ;  /* 0x0000000609007c0c */ /* 0x000fda000bf23270 */
[----:B------:R-:W-:Y:S05]  /*f550*/  @!P1 BRA `(.L_x_1602) ;  /* 0xfffffff400809947 */ /* 0x000fea000383ffff */
.L_x_1563:
        /* <DEDUP_REMOVED lines=41> */
.L_x_1605:
[----:B------:R-:W-:Y:S05]  /*f7f0*/  BSYNC B0 ;  /* 0x0000000000007941 */ /* 0x000fea0003800000 */
.L_x_1604:
[----:B------:R-:W-:Y:S05]  /*f800*/  BRA `(.L_x_1606) ;  /* 0x0000000000047947 */ /* 0x000fea0003800000 */
.L_x_1603:
[----:B------:R-:W-:-:S05]  /*f810*/  UMOV UR4, UR6 ;  /* 0x0000000600047c82 */ /* 0x000fca0008000000 */
.L_x_1606:
        /* <DEDUP_REMOVED lines=11> */
.L_x_1611:
        /* <DEDUP_REMOVED lines=24> */
.L_x_1608:
[----:B------:R-:W-:Y:S05]  /*fa50*/  BSYNC B0 ;  /* 0x0000000000007941 */ /* 0x000fea0003800000 */
.L_x_1607:
        /* <DEDUP_REMOVED lines=24> */
.L_x_1610:
[----:B------:R-:W-:Y:S05]  /*fbe0*/  BSYNC B0 ;  /* 0x0000000000007941 */ /* 0x000fea0003800000 */
.L_x_1609:
[----:B------:R-:W-:Y:S02]  /*fbf0*/  UIADD3 UR11, UR11, 0x2, URZ ;  /* 0x000000020b0b7890 */ /* 0x000fe4000fffe03f */
[----:B------:R-:W-:Y:S02]  /*fc00*/  ULEA UR8, UR18, UR8, 0x1 ;  /* 0x0000000812087291 */ /* 0x000fe4000f8e083f */
[----:B------:R-:W-:Y:S02]  /*fc10*/  ULEA UR9, UR18, UR9, 0x1 ;  /* 0x0000000912097291 */ /* 0x000fe4000f8e083f */
[----:B------:R-:W-:-:S13]  /*fc20*/  ISETP.NE.AND P0, PT, RZ, UR11, PT ;  /* 0x0000000bff007c0c */ /* 0x000fda000bf05270 */
[----:B------:R-:W-:Y:S05]  /*fc30*/  @!P0 BRA `(.L_x_1498) ;  /* 0x0000001c00388947 */ /* 0x000fea0003800000 */
[----:B------:R-:W-:Y:S05]  /*fc40*/  BRA `(.L_x_1611) ;  /* 0xfffffffc00207947 */ /* 0x000fea000383ffff */
.L_x_1560:
        /* <DEDUP_REMOVED lines=33> */
.L_x_1613:
        /* <DEDUP_REMOVED lines=42> */
.L_x_1658:
        /* <DEDUP_REMOVED lines=15> */
.L_x_1616:
        /* <DEDUP_REMOVED lines=75> */
.L_x_1627:
[----:B--234-:R-:W-:-:S04]  /*106a0*/  SHF.L.U32 R21, R11, 0x1f, RZ ;  /* 0x0000001f0b157819 */ /* 0x01cfc800000006ff */
[----:B------:R-:W1:Y:S02]  /*106b0*/  SYNCS.PHASECHK.TRANS64.TRYWAIT P1, [R16+URZ+0x30c40], R21 ;  /* 0x030c4015100075a7 */ /* 0x000e64000802017f */
[----:B-1----:R-:W-:Y:S05]  /*106c0*/  @!P1 BRA `(.L_x_1619) ;  /* 0x0000001400e89947 */ /* 0x002fea0003800000 */
.L_x_1659:
[----:B------:R-:W-:Y:S05]  /*106d0*/  @P0 BRA `(.L_x_1620) ;  /* 0x0000000000140947 */ /* 0x000fea0003800000 */
[----:B------:R-:W-:Y:S01]  /*106e0*/  ISETP.NE.AND P1, PT, R6, RZ, PT ;  /* 0x000000ff0600720c */ /* 0x000fe20003f25270 */
[----:B------:R-:W-:-:S04]  /*106f0*/  IMAD.MOV.U32 R3, RZ, RZ, 0x4200 ;  /* 0x00004200ff037424 */ /* 0x000fc800078e00ff */
[----:B------:R2:W-:Y:S08]  /*10700*/  SYNCS.ARRIVE.TRANS64 RZ, [R16+URZ+0x30c30], R3 ;  /* 0x030c300310ff79a7 */ /* 0x0005f0000800003f */
[----:B------:R-:W-:Y:S05]  /*10710*/  @!P1 BRA `(.L_x_1620) ;  /* 0x0000000000049947 */ /* 0x000fea0003800000 */
[----:B------:R-:W-:Y:S01]  /*10720*/  BPT.TRAP 0x1 ;  /* 0x000000040000795c */ /* 0x000fe20000300000 */
.L_x_1620:
        /* <DEDUP_REMOVED lines=29> */
.L_x_1660:
[----:B------:R-:W-:Y:S05]  /*10900*/  @P0 BRA `(.L_x_1622) ;  /* 0x0000000000140947 */ /* 0x000fea0003800000 */
[----:B------:R-:W-:Y:S01]  /*10910*/  ISETP.NE.AND P1, PT, R6, RZ, PT ;  /* 0x000000ff0600720c */ /* 0x000fe20003f25270 */
[----:B------:R-:W-:-:S04]  /*10920*/  IMAD.MOV.U32 R2, RZ, RZ, 0x4200 ;  /* 0x00004200ff027424 */ /* 0x000fc800078e00ff */
[----:B------:R3:W-:Y:S08]  /*10930*/  SYNCS.ARRIVE.TRANS64 RZ, [R16+URZ+0x30c18], R2 ;  /* 0x030c180210ff79a7 */ /* 0x0007f0000800003f */
[----:B------:R-:W-:Y:S05]  /*10940*/  @!P1 BRA `(.L_x_1622) ;  /* 0x0000000000049947 */ /* 0x000fea0003800000 */
[----:B------:R-:W-:Y:S01]  /*10950*/  BPT.TRAP 0x1 ;  /* 0x000000040000795c */ /* 0x000fe20000300000 */
.L_x_1622:
        /* <DEDUP_REMOVED lines=29> */
.L_x_1661:
[----:B------:R-:W-:Y:S05]  /*10b30*/  @P0 BRA `(.L_x_1624) ;  /* 0x0000000000140947 */ /* 0x000fea0003800000 */
[----:B------:R-:W-:Y:S01]  /*10b40*/  ISETP.NE.AND P1, PT, R6, RZ, PT ;  /* 0x000000ff0600720c */ /* 0x000fe20003f25270 */
[----:B-123--:R-:W-:-:S04]  /*10b50*/  IMAD.MOV.U32 R21, RZ, RZ, 0x4200 ;  /* 0x00004200ff157424 */ /* 0x00efc800078e00ff */
[----:B------:R4:W-:Y:S08]  /*10b60*/  SYNCS.ARRIVE.TRANS64 RZ, [R16+URZ+0x30c38], R21 ;  /* 0x030c381510ff79a7 */ /* 0x0009f0000800003f */
[----:B------:R-:W-:Y:S05]  /*10b70*/  @!P1 BRA `(.L_x_1624) ;  /* 0x0000000000049947 */ /* 0x000fea0003800000 */
[----:B------:R-:W-:Y:S01]  /*10b80*/  BPT.TRAP 0x1 ;  /* 0x000000040000795c */ /* 0x000fe20000300000 */
.L_x_1624:
        /* <DEDUP_REMOVED lines=24> */
.L_x_1663:
[----:B------:R-:W-:Y:S05]  /*10d10*/  @P0 BRA `(.L_x_1626) ;  /* 0x0000000000140947 */ /* 0x000fea0003800000 */
[----:B------:R-:W-:Y:S01]  /*10d20*/  ISETP.NE.AND P1, PT, R6, RZ, PT ;  /* 0x000000ff0600720c */ /* 0x000fe20003f25270 */
[----:B------:R-:W-:-:S04]  /*10d30*/  IMAD.MOV.U32 R5, RZ, RZ, 0x4200 ;  /* 0x00004200ff057424 */ /* 0x000fc800078e00ff */
[----:B------:R1:W-:Y:S08]  /*10d40*/  SYNCS.ARRIVE.TRANS64 RZ, [R16+URZ+0x30c10], R5 ;  /* 0x030c100510ff79a7 */ /* 0x0003f0000800003f */
[----:B------:R-:W-:Y:S05]  /*10d50*/  @!P1 BRA `(.L_x_1626) ;  /* 0x0000000000049947 */ /* 0x000fea0003800000 */
[----:B------:R-:W-:Y:S01]  /*10d60*/  BPT.TRAP 0x1 ;  /* 0x000000040000795c */ /* 0x000fe20000300000 */
.L_x_1626:
        /* <DEDUP_REMOVED lines=30> */
.L_x_1618:
[----:B------:R-:W2:Y:S02]  /*10f50*/  LDL.LU R4, [R1+0x4] ;  /* 0x0000040001047983 */ /* 0x000ea40000300800 */
[----:B--2---:R-:W-:Y:S02]  /*10f60*/  ISETP.NE.AND P1, PT, R4, RZ, PT ;  /* 0x000000ff0400720c */ /* 0x004fe40003f25270 */
[----:B------:R2:W5:Y:S11]  /*10f70*/  LDL R4, [R1] ;  /* 0x0000000001047983 */ /* 0x0005760000100800 */
[----:B--2---:R-:W-:Y:S05]  /*10f80*/  @!P1 BRA `(.L_x_1617) ;  /* 0x0000000400109947 */ /* 0x004fea0003800000 */
[----:B------:R-:W-:-:S04]  /*10f90*/  SHF.L.U32 R13, R11, 0x1f, RZ ;  /* 0x0000001f0b0d7819 */ /* 0x000fc800000006ff */
[----:B------:R-:W1:Y:S02]  /*10fa0*/  SYNCS.PHASECHK.TRANS64.TRYWAIT P1, [R16+URZ+0x30c40], R13 ;  /* 0x030c400d100075a7 */ /* 0x000e64000802017f */
[----:B-1----:R-:W-:Y:S05]  /*10fb0*/  @!P1 BRA `(.L_x_1628) ;  /* 0x0000001000009947 */ /* 0x002fea0003800000 */
.L_x_1664:
[----:B------:R-:W-:Y:S05]  /*10fc0*/  @P0 BRA `(.L_x_1629) ;  /* 0x0000000000140947 */ /* 0x000fea0003800000 */
[----:B------:R-:W-:Y:S01]  /*10fd0*/  ISETP.NE.AND P1, PT, R6, RZ, PT ;  /* 0x000000ff0600720c */ /* 0x000fe20003f25270 */
[----:B------:R-:W-:-:S04]  /*10fe0*/  IMAD.MOV.U32 R5, RZ, RZ, 0x4200 ;  /* 0x00004200ff057424 */ /* 0x000fc800078e00ff */
[----:B------:R2:W-:Y:S08]  /*10ff0*/  SYNCS.ARRIVE.TRANS64 RZ, [R16+URZ+0x30c30], R5 ;  /* 0x030c300510ff79a7 */ /* 0x0005f0000800003f */
[----:B------:R-:W-:Y:S05]  /*11000*/  @!P1 BRA `(.L_x_1629) ;  /* 0x0000000000049947 */ /* 0x000fea0003800000 */
[----:B------:R-:W-:Y:S01]  /*11010*/  BPT.TRAP 0x1 ;  /* 0x000000040000795c */ /* 0x000fe20000300000 */
.L_x_1629:
        /* <DEDUP_REMOVED lines=26> */
.L_x_1665:
[----:B------:R-:W-:Y:S05]  /*111c0*/  @P0 BRA `(.L_x_1631) ;  /* 0x0000000000140947 */ /* 0x000fea0003800000 */
[----:B------:R-:W-:Y:S01]  /*111d0*/  ISETP.NE.AND P0, PT, R6, RZ, PT ;  /* 0x000000ff0600720c */ /* 0x000fe20003f05270 */
[----:B------:R-:W-:-:S04]  /*111e0*/  IMAD.MOV.U32 R5, RZ, RZ, 0x4200 ;  /* 0x00004200ff057424 */ /* 0x000fc800078e00ff */
[----:B------:R2:W-:Y:S08]  /*111f0*/  SYNCS.ARRIVE.TRANS64 RZ, [R16+URZ+0x30c18], R5 ;  /* 0x030c180510ff79a7 */ /* 0x0005f0000800003f */
[----:B------:R-:W-:Y:S05]  /*11200*/  @!P0 BRA `(.L_x_1631) ;  /* 0x0000000000048947 */ /* 0x000fea0003800000 */
[----:B------:R-:W-:Y:S01]  /*11210*/  BPT.TRAP 0x1 ;  /* 0x000000040000795c */ /* 0x000fe20000300000 */
.L_x_1631:
        /* <DEDUP_REMOVED lines=27> */
.L_x_1617:
[----:B------:R-:W2:Y:S01]  /*113d0*/  S2R R0, SR_TID.X ;  /* 0x0000000000007919 */ /* 0x000ea20000002100 */
[----:B------:R-:W-:Y:S01]  /*113e0*/  IMAD R3, R19, 0x8, R16 ;  /* 0x0000000813037824 */ /* 0x000fe200078e0210 */
[----:B--2---:R-:W-:Y:S02]  /*113f0*/  LOP3.LUT R2, R0, 0x7f, RZ, 0xc0, !PT ;  /* 0x0000007f00027812 */ /* 0x004fe400078ec0ff */
[----:B------:R-:W-:Y:S02]  /*11400*/  SHF.L.U32 R0, R11, 0x1f, RZ ;  /* 0x0000001f0b007819 */ /* 0x000fe400000006ff */
[----:B------:R-:W-:Y:S02]  /*11410*/  ISETP.NE.AND P1, PT, R2, RZ, PT ;  /* 0x000000ff0200720c */ /* 0x000fe40003f25270 */
[----:B------:R-:W2:Y:S02]  /*11420*/  SYNCS.PHASECHK.TRANS64.TRYWAIT P0, [R3+URZ+0x30c40], R0 ;  /* 0x030c4000030075a7 */ /* 0x000ea4000800017f */
[----:B--2---:R-:W-:Y:S09]  /*11430*/  @!P0 BRA `(.L_x_1632) ;  /* 0x0000000c00088947 */ /* 0x004ff20003800000 */
.L_x_1666:
[----:B------:R-:W-:Y:S05]  /*11440*/  @P1 BRA `(.L_x_1633) ;  /* 0x0000000000181947 */ /* 0x000fea0003800000 */
[----:B------:R-:W1:Y:S01]  /*11450*/  S2R R2, SR_TID.X ;  /* 0x0000000000027919 */ /* 0x000e620000002100 */
[----:B--2---:R-:W-:-:S04]  /*11460*/  IMAD.MOV.U32 R0, RZ, RZ, 0x4200 ;  /* 0x00004200ff007424 */ /* 0x004fc800078e00ff */
[----:B------:R2:W-:Y:S01]  /*11470*/  SYNCS.ARRIVE.TRANS64 RZ, [R3+URZ+0x30c30], R0 ;  /* 0x030c300003ff79a7 */ /* 0x0005e2000800003f */
[----:B-1----:R-:W-:-:S13]  /*11480*/  LOP3.LUT P0, RZ, R2, 0x1f, RZ, 0xc0, !PT ;  /* 0x0000001f02ff7812 */ /* 0x002fda000780c0ff */
[----:B--2---:R-:W-:Y:S05]  /*11490*/  @!P0 BRA `(.L_x_1633) ;  /* 0x0000000000048947 */ /* 0x004fea0003800000 */
[----:B------:R-:W-:Y:S01]  /*114a0*/  BPT.TRAP 0x1 ;  /* 0x000000040000795c */ /* 0x000fe20000300000 */
.L_x_1633:
        /* <DEDUP_REMOVED lines=33> */
.L_x_1614:
[----:B------:R-:W-:Y:S05]  /*116c0*/  BSYNC B0 ;  /* 0x0000000000007941 */ /* 0x000fea0003800000 */
.L_x_1612:
[----:B------:R-:W-:-:S03]  /*116d0*/  UMOV UR8, 0xffffffff ;  /* 0xffffffff00087882 */ /* 0x000fc60000000000 */
[----:B------:R-:W-:Y:S05]  /*116e0*/  BRA.DIV UR8, `(.L_x_1634) ;  /* 0x0000000a08707947 */ /* 0x000fea000b800000 */
[----:B------:R-:W-:-:S13]  /*116f0*/  ELECT P6, URZ, PT ;  /* 0x00000000003f782f */ /* 0x000fda00038c0000 */
.L_x_1669:
[----:B------:R-:W-:Y:S05]  /*11700*/  @!P6 BRA `(.L_x_1498) ;  /* 0x000000000084e947 */ /* 0x000fea0003800000 */
[----:B------:R-:W-:-:S06]  /*11710*/  ULOP3.LUT UR8, UR36, 0x2, URZ, 0xfc, !UPT ;  /* 0x0000000224087892 */ /* 0x000fcc000f8efc3f */
[----:B------:R-:W-:-:S05]  /*11720*/  IMAD.U32 R0, RZ, RZ, UR8 ;  /* 0x00000008ff007e24 */ /* 0x000fca000f8e00ff */
[----:B------:R-:W-:-:S13]  /*11730*/  ISETP.NE.AND P2, PT, R0, 0x3, PT ;  /* 0x000000030000780c */ /* 0x000fda0003f45270 */
[----:B------:R-:W-:Y:S05]  /*11740*/  @!P2 BRA `(.L_x_1635) ;  /* 0x000000000004a947 */ /* 0x000fea0003800000 */
[----:B------:R-:W-:Y:S01]  /*11750*/  BPT.TRAP 0x1 ;  /* 0x000000040000795c */ /* 0x000fe20000300000 */
.L_x_1635:
        /* <DEDUP_REMOVED lines=15> */
.L_x_1670:
[----:B------:R-:W2:Y:S02]  /*11850*/  SYNCS.PHASECHK.TRANS64.TRYWAIT P0, [R3+URZ], R0 ;  /* 0x00000000030075a7 */ /* 0x000ea4000800017f */
[----:B--2---:R-:W-:Y:S05]  /*11860*/  @!P0 BRA `(.L_x_1637) ;  /* 0x0000000800448947 */ /* 0x004fea0003800000 */
.L_x_1671:
[----:B------:R-:W-:Y:S05]  /*11870*/  @!P2 BRA `(.L_x_1638) ;  /* 0x000000000004a947 */ /* 0x000fea0003800000 */
[----:B------:R-:W-:Y:S01]  /*11880*/  BPT.TRAP 0x1 ;  /* 0x000000040000795c */ /* 0x000fe20000300000 */
.L_x_1638:
[----:B--2---:R-:W-:-:S04]  /*11890*/  VIADD R3, R7, 0x30c40 ;  /* 0x00030c4007037836 */ /* 0x004fc80000000000 */
[----:B------:R-:W-:-:S04]  /*118a0*/  IMAD R2, R2, 0x8, R3 ;  /* 0x0000000802027824 */ /* 0x000fc800078e0203 */
[----:B------:R-:W2:Y:S02]  /*118b0*/  SYNCS.PHASECHK.TRANS64.TRYWAIT P0, [R2+URZ], R5 ;  /* 0x00000005020075a7 */ /* 0x000ea4000800017f */
[----:B--2---:R-:W-:Y:S05]  /*118c0*/  @!P0 BRA `(.L_x_1639) ;  /* 0x0000000800408947 */ /* 0x004fea0003800000 */
.L_x_1672:
[----:B------:R-:W-:-:S07]  /*118d0*/  IMAD R3, R4, 0x8, R3 ;  /* 0x0000000804037824 */ /* 0x000fce00078e0203 */
.L_x_1640:
[----:B---3--:R3:W4:Y:S02]  /*118e0*/  SYNCS.PHASECHK.TRANS64.TRYWAIT P0, [R3+URZ], R0 ;  /* 0x00000000030075a7 */ /* 0x008724000800017f */
[----:B----4-:R-:W-:Y:S05]  /*118f0*/  @!P0 NANOSLEEP.SYNCS 0x989680 ;  /* 0x009896800000895d */ /* 0x010fea0003900000 */
[----:B------:R-:W4:Y:S02]  /*11900*/  @!P0 SYNCS.PHASECHK.TRANS64 P0, [R3+URZ], R0 ;  /* 0x00000000030085a7 */ /* 0x000f24000800007f */
[----:B----4-:R-:W-:Y:S05]  /*11910*/  @!P0 BRA `(.L_x_1640) ;  /* 0xfffffffc00f08947 */ /* 0x010fea000383ffff */
.L_x_1498:
[----:B------:R-:W-:Y:S05]  /*11920*/  BSYNC B6 ;  /* 0x0000000000067941 */ /* 0x000fea0003800000 */
.L_x_1495:
[----:B------:R-:W-:Y:S05]  /*11930*/  EXIT ;  /* 0x000000000000794d */ /* 0x000fea0003800000 */
.L_x_1505:
[----:B------:R-:W-:Y:S02]  /*11940*/  IMAD.MOV.U32 R13, RZ, RZ, R10 ;  /* 0x000000ffff0d7224 */ /* 0x000fe400078e000a */
[----:B------:R-:W-:Y:S02]  /*11950*/  IMAD.MOV.U32 R12, RZ, RZ, RZ ;  /* 0x000000ffff0c7224 */ /* 0x000fe400078e00ff */
[----:B------:R-:W-:Y:S02]  /*11960*/  IMAD.MOV.U32 R11, RZ, RZ, 0x1f ;  /* 0x0000001fff0b7424 */ /* 0x000fe400078e00ff */
[----:B------:R-:W-:-:S07]  /*11970*/  IMAD.MOV.U32 R15, RZ, RZ, -0x1 ;  /* 0xffffffffff0f7424 */ /* 0x000fce00078e00ff */
[----:B------:R-:W-:Y:S05]  /*11980*/  WARPSYNC.COLLECTIVE R15, `(.L_x_1641) ;  /* 0x000000000f087348 */ /* 0x000fea0003c00000 */
[----:B------:R1:W2:Y:S02]  /*11990*/  SHFL.IDX P6, R14, R13, R12, R11 ;  /* 0x0000000c0d0e7389 */ /* 0x0002a400000c000b */
[----:B-12---:R-:W-:Y:S01]  /*119a0*/  ENDCOLLECTIVE ;  /* 0x000000000000791b */ /* 0x006fe20003800000 */
.L_x_1641:
[----:B------:R-:W-:Y:S05]  /*119b0*/  BRA `(.L_x_1642) ;  /* 0xfffffef4006c7947 */ /* 0x000fea000383ffff */
.L_x_1507:
[----:B--2---:R2:W3:Y:S02]  /*119c0*/  SYNCS.PHASECHK.TRANS64.TRYWAIT P0, [R222+URZ+0x30c00], R11 ;  /* 0x030c000bde0075a7 */ /* 0x0044e4000800017f */
[----:B---3--:R-:W-:Y:S05]  /*119d0*/  @!P0 NANOSLEEP.SYNCS 0x989680 ;  /* 0x009896800000895d */ /* 0x008fea0003900000 */
[----:B------:R-:W3:Y:S02]  /*119e0*/  @!P0 SYNCS.PHASECHK.TRANS64 P0, [R222+URZ+0x30c00], R11 ;  /* 0x030c000bde0085a7 */ /* 0x000ee4000800007f */
[----:B---3--:R-:W-:Y:S05]  /*119f0*/  @!P0 BRA `(.L_x_1507) ;  /* 0xfffffffc00f08947 */ /* 0x008fea000383ffff */
[----:B------:R-:W-:Y:S05]  /*11a00*/  BRA `(.L_x_1506) ;  /* 0xfffffef400b47947 */ /* 0x000fea000383ffff */
.L_x_1512:
[----:B--2---:R2:W3:Y:S02]  /*11a10*/  SYNCS.PHASECHK.TRANS64.TRYWAIT P0, [R8+URZ+0x30c10], R21 ;  /* 0x030c1015080075a7 */ /* 0x0044e4000800017f */
[----:B---3--:R-:W-:Y:S05]  /*11a20*/  @!P0 NANOSLEEP.SYNCS 0x989680 ;  /* 0x009896800000895d */ /* 0x008fea0003900000 */
[----:B------:R-:W3:Y:S02]  /*11a30*/  @!P0 SYNCS.PHASECHK.TRANS64 P0, [R8+URZ+0x30c10], R21 ;  /* 0x030c1015080085a7 */ /* 0x000ee4000800007f */
[----:B---3--:R-:W-:Y:S05]  /*11a40*/  @!P0 BRA `(.L_x_1512) ;  /* 0xfffffffc00f08947 */ /* 0x008fea000383ffff */
[----:B------:R-:W-:Y:S05]  /*11a50*/  BRA `(.L_x_1511) ;  /* 0xffffff0000607947 */ /* 0x000fea000383ffff */
.L_x_1516:
[----:B------:R1:W1:Y:S02]  /*11a60*/  SYNCS.PHASECHK.TRANS64.TRYWAIT P0, [R8+URZ+0x30c30], R21 ;  /* 0x030c3015080075a7 */ /* 0x000264000800017f */
[----:B-1----:R-:W-:Y:S05]  /*11a70*/  @!P0 NANOSLEEP.SYNCS 0x989680 ;  /* 0x009896800000895d */ /* 0x002fea0003900000 */
[----:B------:R-:W1:Y:S02]  /*11a80*/  @!P0 SYNCS.PHASECHK.TRANS64 P0, [R8+URZ+0x30c30], R21 ;  /* 0x030c3015080085a7 */ /* 0x000e64000800007f */
[----:B-1----:R-:W-:Y:S05]  /*11a90*/  @!P0 BRA `(.L_x_1516) ;  /* 0xfffffffc00f08947 */ /* 0x002fea000383ffff */
[----:B------:R-:W-:Y:S05]  /*11aa0*/  BRA `(.L_x_1515) ;  /* 0xffffff0400647947 */ /* 0x000fea000383ffff */
.L_x_1524:
[----:B--2---:R2:W3:Y:S02]  /*11ab0*/  SYNCS.PHASECHK.TRANS64.TRYWAIT P1, [R6+URZ+0x30c10], R11 ;  /* 0x030c100b060075a7 */ /* 0x0044e4000802017f */
[----:B---3--:R-:W-:Y:S05]  /*11ac0*/  @!P1 NANOSLEEP.SYNCS 0x989680 ;  /* 0x009896800000995d */ /* 0x008fea0003900000 */
[----:B------:R-:W3:Y:S02]  /*11ad0*/  @!P1 SYNCS.PHASECHK.TRANS64 P1, [R6+URZ+0x30c10], R11 ;  /* 0x030c100b060095a7 */ /* 0x000ee4000802007f */
[----:B---3--:R-:W-:Y:S05]  /*11ae0*/  @!P1 BRA `(.L_x_1524) ;  /* 0xfffffffc00f09947 */ /* 0x008fea000383ffff */
[----:B------:R-:W-:Y:S05]  /*11af0*/  BRA `(.L_x_1523) ;  /* 0xffffff4000cc7947 */ /* 0x000fea000383ffff */
.L_x_1528:
[----:B------:R1:W1:Y:S02]  /*11b00*/  SYNCS.PHASECHK.TRANS64.TRYWAIT P1, [R6+URZ+0x30c30], R11 ;  /* 0x030c300b060075a7 */ /* 0x000264000802017f */
[----:B-1----:R-:W-:Y:S05]  /*11b10*/  @!P1 NANOSLEEP.SYNCS 0x989680 ;  /* 0x009896800000995d */ /* 0x002fea0003900000 */
[----:B------:R-:W1:Y:S02]  /*11b20*/  @!P1 SYNCS.PHASECHK.TRANS64 P1, [R6+URZ+0x30c30], R11 ;  /* 0x030c300b060095a7 */ /* 0x000e64000802007f */
[----:B-1----:R-:W-:Y:S05]  /*11b30*/  @!P1 BRA `(.L_x_1528) ;  /* 0xfffffffc00f09947 */ /* 0x002fea000383ffff */
[----:B------:R-:W-:Y:S05]  /*11b40*/  BRA `(.L_x_1527) ;  /* 0xffffff4400dc7947 */ /* 0x000fea000383ffff */
.L_x_1536:
[----:B--2---:R2:W3:Y:S02]  /*11b50*/  SYNCS.PHASECHK.TRANS64.TRYWAIT P0, [R7+URZ+0x30c10], R18 ;  /* 0x030c1012070075a7 */ /* 0x0044e4000800017f */
[----:B---3--:R-:W-:Y:S05]  /*11b60*/  @!P0 NANOSLEEP.SYNCS 0x989680 ;  /* 0x009896800000895d */ /* 0x008fea0003900000 */
[----:B------:R-:W3:Y:S02]  /*11b70*/  @!P0 SYNCS.PHASECHK.TRANS64 P0, [R7+URZ+0x30c10], R18 ;  /* 0x030c1012070085a7 */ /* 0x000ee4000800007f */
[----:B---3--:R-:W-:Y:S05]  /*11b80*/  @!P0 BRA `(.L_x_1536) ;  /* 0xfffffffc00f08947 */ /* 0x008fea000383ffff */
[----:B------:R-:W-:Y:S05]  /*11b90*/  BRA `(.L_x_1535) ;  /* 0xffffff7c000c7947 */ /* 0x000fea000383ffff */
.L_x_1540:
[----:B------:R1:W1:Y:S02]  /*11ba0*/  SYNCS.PHASECHK.TRANS64.TRYWAIT P0, [R7+URZ+0x30c30], R18 ;  /* 0x030c3012070075a7 */ /* 0x000264000800017f */
[----:B-1----:R-:W-:Y:S05]  /*11bb0*/  @!P0 NANOSLEEP.SYNCS 0x989680 ;  /* 0x009896800000895d */ /* 0x002fea0003900000 */
[----:B------:R-:W1:Y:S02]  /*11bc0*/  @!P0 SYNCS.PHASECHK.TRANS64 P0, [R7+URZ+0x30c30], R18 ;  /* 0x030c3012070085a7 */ /* 0x000e64000800007f */
[----:B-1----:R-:W-:Y:S05]  /*11bd0*/  @!P0 BRA `(.L_x_1540) ;  /* 0xfffffffc00f08947 */ /* 0x002fea000383ffff */
[----:B------:R-:W-:Y:S05]  /*11be0*/  BRA `(.L_x_1539) ;  /* 0xffffff8000207947 */ /* 0x000fea000383ffff */
.L_x_1547:
[----:B------:R-:W-:Y:S01]  /*11bf0*/  BSSY B0, `(.L_x_1643) ;  /* 0x0000005000007945 */ /* 0x000fe20003800000 */
[----:B------:R-:W-:-:S07]  /*11c00*/  IMAD.MOV.U32 R15, RZ, RZ, -0x1 ;  /* 0xffffffffff0f7424 */ /* 0x000fce00078e00ff */
[----:B---3--:R-:W-:Y:S05]  /*11c10*/  WARPSYNC.COLLECTIVE R15, `(.L_x_1644) ;  /* 0x000000000f087348 */ /* 0x008fea0003c00000 */
[----:B------:R-:W-:Y:S01]  /*11c20*/  NOP ;  /* 0x0000000000007918 */ /* 0x000fe20000000000 */
[----:B---3--:R-:W-:Y:S01]  /*11c30*/  ENDCOLLECTIVE ;  /* 0x000000000000791b */ /* 0x008fe20003800000 */
.L_x_1644:
[----:B------:R-:W-:Y:S05]  /*11c40*/  BSYNC B0 ;  /* 0x0000000000007941 */ /* 0x000fea0003800000 */
.L_x_1643:
[----:B------:R-:W-:Y:S05]  /*11c50*/  BRA `(.L_x_1645) ;  /* 0xffffffbc00747947 */ /* 0x000fea000383ffff */
.L_x_1556:
[----:B------:R-:W-:Y:S01]  /*11c60*/  BSSY B0, `(.L_x_1646) ;  /* 0x0000005000007945 */ /* 0x000fe20003800000 */
[----:B------:R-:W-:-:S07]  /*11c70*/  IMAD.MOV.U32 R15, RZ, RZ, -0x1 ;  /* 0xffffffffff0f7424 */ /* 0x000fce00078e00ff */
[----:B-1-3--:R-:W-:Y:S05]  /*11c80*/  WARPSYNC.COLLECTIVE R15, `(.L_x_1647) ;  /* 0x000000000f087348 */ /* 0x00afea0003c00000 */
[----:B------:R-:W-:Y:S01]  /*11c90*/  NOP ;  /* 0x0000000000007918 */ /* 0x000fe20000000000 */
[----:B-1-3--:R-:W-:Y:S01]  /*11ca0*/  ENDCOLLECTIVE ;  /* 0x000000000000791b */ /* 0x00afe20003800000 */
.L_x_1647:
[----:B------:R-:W-:Y:S05]  /*11cb0*/  BSYNC B0 ;  /* 0x0000000000007941 */ /* 0x000fea0003800000 */
.L_x_1646:
[----:B------:R-:W-:Y:S05]  /*11cc0*/  BRA `(.L_x_1648) ;  /* 0xffffffc000547947 */ /* 0x000fea000383ffff */
.L_x_1568:
[----:B------:R-:W-:Y:S01]  /*11cd0*/  BSSY B0, `(.L_x_1649) ;  /* 0x0000005000007945 */ /* 0x000fe20003800000 */
[----:B------:R-:W-:-:S07]  /*11ce0*/  IMAD.MOV.U32 R15, RZ, RZ, -0x1 ;  /* 0xffffffffff0f7424 */ /* 0x000fce00078e00ff */
[----:B------:R-:W-:Y:S05]  /*11cf0*/  WARPSYNC.COLLECTIVE R15, `(.L_x_1650) ;  /* 0x000000000f087348 */ /* 0x000fea0003c00000 */
[----:B------:R-:W-:Y:S01]  /*11d00*/  NOP ;  /* 0x0000000000007918 */ /* 0x000fe20000000000 */
[----:B------:R-:W-:Y:S01]  /*11d10*/  ENDCOLLECTIVE ;  /* 0x000000000000791b */ /* 0x000fe20003800000 */
.L_x_1650:
[----:B------:R-:W-:Y:S05]  /*11d20*/  BSYNC B0 ;  /* 0x0000000000007941 */ /* 0x000fea0003800000 */
.L_x_1649:
[----:B------:R-:W-:Y:S05]  /*11d30*/  BRA `(.L_x_1651) ;  /* 0xffffffc8003c7947 */ /* 0x000fea000383ffff */
.L_x_1581:
[----:B------:R-:W-:Y:S01]  /*11d40*/  BSSY B0, `(.L_x_1652) ;  /* 0x0000005000007945 */ /* 0x000fe20003800000 */
[----:B------:R-:W-:-:S07]  /*11d50*/  IMAD.MOV.U32 R15, RZ, RZ, -0x1 ;  /* 0xffffffffff0f7424 */ /* 0x000fce00078e00ff */
[----:B------:R-:W-:Y:S05]  /*11d60*/  WARPSYNC.COLLECTIVE R15, `(.L_x_1653) ;  /* 0x000000000f087348 */ /* 0x000fea0003c00000 */
[----:B------:R-:W-:Y:S01]  /*11d70*/  NOP ;  /* 0x0000000000007918 */ /* 0x000fe20000000000 */
[----:B------:R-:W-:Y:S01]  /*11d80*/  ENDCOLLECTIVE ;  /* 0x000000000000791b */ /* 0x000fe20003800000 */
.L_x_1653:
[----:B------:R-:W-:Y:S05]  /*11d90*/  BSYNC B0 ;  /* 0x0000000000007941 */ /* 0x000fea0003800000 */
.L_x_1652:
[----:B------:R-:W-:Y:S05]  /*11da0*/  BRA `(.L_x_1654) ;  /* 0xffffffcc00bc7947 */ /* 0x000fea000383ffff */
.L_x_1593:
[----:B------:R-:W-:Y:S01]  /*11db0*/  BSSY B0, `(.L_x_1655) ;  /* 0x0000005000007945 */ /* 0x000fe20003800000 */
[----:B------:R-:W-:-:S07]  /*11dc0*/  IMAD.MOV.U32 R15, RZ, RZ, -0x1 ;  /* 0xffffffffff0f7424 */ /* 0x000fce00078e00ff */
[----:B------:R-:W-:Y:S05]  /*11dd0*/  WARPSYNC.COLLECTIVE R15, `(.L_x_1656) ;  /* 0x000000000f087348 */ /* 0x000fea0003c00000 */
[----:B------:R-:W-:Y:S01]  /*11de0*/  NOP ;  /* 0x0000000000007918 */ /* 0x000fe20000000000 */
[----:B------:R-:W-:Y:S01]  /*11df0*/  ENDCOLLECTIVE ;  /* 0x000000000000791b */ /* 0x000fe20003800000 */
.L_x_1656:
[----:B------:R-:W-:Y:S05]  /*11e00*/  BSYNC B0 ;  /* 0x0000000000007941 */ /* 0x000fea0003800000 */
.L_x_1655:
[----:B------:R-:W-:Y:S05]  /*11e10*/  BRA `(.L_x_1657) ;  /* 0xffffffd000dc7947 */ /* 0x000fea000383ffff */
.L_x_1615:
[----:B-1----:R1:W2:Y:S02]  /*11e20*/  SYNCS.PHASECHK.TRANS64.TRYWAIT P0, [R16+URZ+0x30c20], R3 ;  /* 0x030c2003100075a7 */ /* 0x0022a4000800017f */
[----:B--2---:R-:W-:Y:S05]  /*11e30*/  @!P0 NANOSLEEP.SYNCS 0x989680 ;  /* 0x009896800000895d */ /* 0x004fea0003900000 */
[----:B------:R-:W2:Y:S02]  /*11e40*/  @!P0 SYNCS.PHASECHK.TRANS64 P0, [R16+URZ+0x30c20], R3 ;  /* 0x030c2003100085a7 */ /* 0x000ea4000800007f */
[----:B--2---:R-:W-:Y:S05]  /*11e50*/  @!P0 BRA `(.L_x_1615) ;  /* 0xfffffffc00f08947 */ /* 0x004fea000383ffff */
[----:B------:R-:W-:Y:S05]  /*11e60*/  BRA `(.L_x_1658) ;  /* 0xffffffe000a47947 */ /* 0x000fea000383ffff */
.L_x_1619:
[----:B-1----:R1:W2:Y:S02]  /*11e70*/  SYNCS.PHASECHK.TRANS64.TRYWAIT P1, [R16+URZ+0x30c40], R21 ;  /* 0x030c4015100075a7 */ /* 0x0022a4000802017f */
[----:B--2---:R-:W-:Y:S05]  /*11e80*/  @!P1 NANOSLEEP.SYNCS 0x989680 ;  /* 0x009896800000995d */ /* 0x004fea0003900000 */
[----:B------:R-:W2:Y:S02]  /*11e90*/  @!P1 SYNCS.PHASECHK.TRANS64 P1, [R16+URZ+0x30c40], R21 ;  /* 0x030c4015100095a7 */ /* 0x000ea4000802007f */
[----:B--2---:R-:W-:Y:S05]  /*11ea0*/  @!P1 BRA `(.L_x_1619) ;  /* 0xfffffffc00f09947 */ /* 0x004fea000383ffff */
[----:B------:R-:W-:Y:S05]  /*11eb0*/  BRA `(.L_x_1659) ;  /* 0xffffffe800047947 */ /* 0x000fea000383ffff */
.L_x_1621:
[----:B--2---:R2:W3:Y:S02]  /*11ec0*/  SYNCS.PHASECHK.TRANS64.TRYWAIT P1, [R16+URZ+0x30c28], R21 ;  /* 0x030c2815100075a7 */ /* 0x0044e4000802017f */
[----:B---3--:R-:W-:Y:S05]  /*11ed0*/  @!P1 NANOSLEEP.SYNCS 0x989680 ;  /* 0x009896800000995d */ /* 0x008fea0003900000 */
[----:B------:R-:W3:Y:S02]  /*11ee0*/  @!P1 SYNCS.PHASECHK.TRANS64 P1, [R16+URZ+0x30c28], R21 ;  /* 0x030c2815100095a7 */ /* 0x000ee4000802007f */
[----:B---3--:R-:W-:Y:S05]  /*11ef0*/  @!P1 BRA `(.L_x_1621) ;  /* 0xfffffffc00f09947 */ /* 0x008fea000383ffff */
[----:B------:R-:W-:Y:S05]  /*11f00*/  BRA `(.L_x_1660) ;  /* 0xffffffe8007c7947 */ /* 0x000fea000383ffff */
.L_x_1623:
[----:B---3--:R3:W4:Y:S02]  /*11f10*/  SYNCS.PHASECHK.TRANS64.TRYWAIT P1, [R16+URZ+0x30c48], R21 ;  /* 0x030c4815100075a7 */ /* 0x008724000802017f */
[----:B----4-:R-:W-:Y:S05]  /*11f20*/  @!P1 NANOSLEEP.SYNCS 0x989680 ;  /* 0x009896800000995d */ /* 0x010fea0003900000 */
[----:B------:R-:W4:Y:S02]  /*11f30*/  @!P1 SYNCS.PHASECHK.TRANS64 P1, [R16+URZ+0x30c48], R21 ;  /* 0x030c4815100095a7 */ /* 0x000f24000802007f */
[----:B----4-:R-:W-:Y:S05]  /*11f40*/  @!P1 BRA `(.L_x_1623) ;  /* 0xfffffffc00f09947 */ /* 0x010fea000383ffff */
[----:B------:R-:W-:Y:S05]  /*11f50*/  BRA `(.L_x_1661) ;  /* 0xffffffe800f47947 */ /* 0x000fea000383ffff */
.L_x_1625:
[----:B------:R-:W-:-:S07]  /*11f60*/  SHF.L.U32 R5, R11, 0x1f, RZ ;  /* 0x0000001f0b057819 */ /* 0x000fce00000006ff */
.L_x_1662:
[----:B------:R1:W1:Y:S02]  /*11f70*/  SYNCS.PHASECHK.TRANS64.TRYWAIT P1, [R16+URZ+0x30c20], R5 ;  /* 0x030c2005100075a7 */ /* 0x000264000802017f */
[----:B-1----:R-:W-:Y:S05]  /*11f80*/  @!P1 NANOSLEEP.SYNCS 0x989680 ;  /* 0x009896800000995d */ /* 0x002fea0003900000 */
[----:B------:R-:W1:Y:S02]  /*11f90*/  @!P1 SYNCS.PHASECHK.TRANS64 P1, [R16+URZ+0x30c20], R5 ;  /* 0x030c2005100095a7 */ /* 0x000e64000802007f */
[----:B-1----:R-:W-:Y:S05]  /*11fa0*/  @!P1 BRA `(.L_x_1662) ;  /* 0xfffffffc00f09947 */ /* 0x002fea000383ffff */
[----:B------:R-:W-:Y:S05]  /*11fb0*/  BRA `(.L_x_1663) ;  /* 0xffffffec00547947 */ /* 0x000fea000383ffff */
.L_x_1628:
[----:B-1----:R1:W2:Y:S02]  /*11fc0*/  SYNCS.PHASECHK.TRANS64.TRYWAIT P1, [R16+URZ+0x30c40], R13 ;  /* 0x030c400d100075a7 */ /* 0x0022a4000802017f */
[----:B--2---:R-:W-:Y:S05]  /*11fd0*/  @!P1 NANOSLEEP.SYNCS 0x989680 ;  /* 0x009896800000995d */ /* 0x004fea0003900000 */
[----:B------:R-:W2:Y:S02]  /*11fe0*/  @!P1 SYNCS.PHASECHK.TRANS64 P1, [R16+URZ+0x30c40], R13 ;  /* 0x030c400d100095a7 */ /* 0x000ea4000802007f */
[----:B--2---:R-:W-:Y:S05]  /*11ff0*/  @!P1 BRA `(.L_x_1628) ;  /* 0xfffffffc00f09947 */ /* 0x004fea000383ffff */
[----:B------:R-:W-:Y:S05]  /*12000*/  BRA `(.L_x_1664) ;  /* 0xffffffec00ec7947 */ /* 0x000fea000383ffff */
.L_x_1630:
[----:B-1----:R1:W2:Y:S02]  /*12010*/  SYNCS.PHASECHK.TRANS64.TRYWAIT P1, [R16+URZ+0x30c28], R13 ;  /* 0x030c280d100075a7 */ /* 0x0022a4000802017f */
[----:B--2---:R-:W-:Y:S05]  /*12020*/  @!P1 NANOSLEEP.SYNCS 0x989680 ;  /* 0x009896800000995d */ /* 0x004fea0003900000 */
[----:B------:R-:W2:Y:S02]  /*12030*/  @!P1 SYNCS.PHASECHK.TRANS64 P1, [R16+URZ+0x30c28], R13 ;  /* 0x030c280d100095a7 */ /* 0x000ea4000802007f */
[----:B--2---:R-:W-:Y:S05]  /*12040*/  @!P1 BRA `(.L_x_1630) ;  /* 0xfffffffc00f09947 */ /* 0x004fea000383ffff */
[----:B------:R-:W-:Y:S05]  /*12050*/  BRA `(.L_x_1665) ;  /* 0xfffffff000587947 */ /* 0x000fea000383ffff */
.L_x_1632:
[----:B--2---:R2:W1:Y:S02]  /*12060*/  SYNCS.PHASECHK.TRANS64.TRYWAIT P0, [R3+URZ+0x30c40], R0 ;  /* 0x030c4000030075a7 */ /* 0x004464000800017f */
[----:B-1----:R-:W-:Y:S05]  /*12070*/  @!P0 NANOSLEEP.SYNCS 0x989680 ;  /* 0x009896800000895d */ /* 0x002fea0003900000 */
[----:B------:R-:W1:Y:S02]  /*12080*/  @!P0 SYNCS.PHASECHK.TRANS64 P0, [R3+URZ+0x30c40], R0 ;  /* 0x030c4000030085a7 */ /* 0x000e64000800007f */
[----:B-1----:R-:W-:Y:S05]  /*12090*/  @!P0 BRA `(.L_x_1632) ;  /* 0xfffffffc00f08947 */ /* 0x002fea000383ffff */
[----:B------:R-:W-:Y:S05]  /*120a0*/  BRA `(.L_x_1666) ;  /* 0xfffffff000e47947 */ /* 0x000fea000383ffff */
.L_x_1634:
[----:B------:R-:W-:Y:S01]  /*120b0*/  BSSY B0, `(.L_x_1667) ;  /* 0x0000006000007945 */ /* 0x000fe20003800000 */
[----:B------:R-:W-:-:S07]  /*120c0*/  IMAD.MOV.U32 R15, RZ, RZ, -0x1 ;  /* 0xffffffffff0f7424 */ /* 0x000fce00078e00ff */
[----:B------:R-:W-:Y:S05]  /*120d0*/  WARPSYNC.COLLECTIVE R15, `(.L_x_1668) ;  /* 0x000000000f0c7348 */ /* 0x000fea0003c00000 */
[----:B------:R-:W-:Y:S02]  /*120e0*/  ELECT P6, UR62, PT ;  /* 0x00000000003e782f */ /* 0x000fe400038c0000 */
[----:B------:R-:W-:Y:S01]  /*120f0*/  MOV R14, UR62 ;  /* 0x0000003e000e7c02 */ /* 0x000fe20008000f00 */
[----:B------:R-:W-:Y:S10]  /*12100*/  ENDCOLLECTIVE ;  /* 0x000000000000791b */ /* 0x000ff40003800000 */
.L_x_1668:
[----:B------:R-:W-:Y:S05]  /*12110*/  BSYNC B0 ;  /* 0x0000000000007941 */ /* 0x000fea0003800000 */
.L_x_1667:
[----:B------:R-:W-:Y:S05]  /*12120*/  BRA `(.L_x_1669) ;  /* 0xfffffff400747947 */ /* 0x000fea000383ffff */
.L_x_1636:
[----:B-1----:R1:W2:Y:S02]  /*12130*/  SYNCS.PHASECHK.TRANS64.TRYWAIT P0, [R6+URZ], R5 ;  /* 0x00000005060075a7 */ /* 0x0022a4000800017f */
[----:B--2---:R-:W-:Y:S05]  /*12140*/  @!P0 NANOSLEEP.SYNCS 0x989680 ;  /* 0x009896800000895d */ /* 0x004fea0003900000 */
[----:B------:R-:W2:Y:S02]  /*12150*/  @!P0 SYNCS.PHASECHK.TRANS64 P0, [R6+URZ], R5 ;  /* 0x00000005060085a7 */ /* 0x000ea4000800007f */
[----:B--2---:R-:W-:Y:S05]  /*12160*/  @!P0 BRA `(.L_x_1636) ;  /* 0xfffffffc00f08947 */ /* 0x004fea000383ffff */
[----:B------:R-:W-:Y:S05]  /*12170*/  BRA `(.L_x_1670) ;  /* 0xfffffff400b47947 */ /* 0x000fea000383ffff */
.L_x_1637:
[----:B--2---:R2:W3:Y:S02]  /*12180*/  SYNCS.PHASECHK.TRANS64.TRYWAIT P0, [R3+URZ], R0 ;  /* 0x00000000030075a7 */ /* 0x0044e4000800017f */
[----:B---3--:R-:W-:Y:S05]  /*12190*/  @!P0 NANOSLEEP.SYNCS 0x989680 ;  /* 0x009896800000895d */ /* 0x008fea0003900000 */
[----:B------:R-:W3:Y:S02]  /*121a0*/  @!P0 SYNCS.PHASECHK.TRANS64 P0, [R3+URZ], R0 ;  /* 0x00000000030085a7 */ /* 0x000ee4000800007f */
[----:B---3--:R-:W-:Y:S05]  /*121b0*/  @!P0 BRA `(.L_x_1637) ;  /* 0xfffffffc00f08947 */ /* 0x008fea000383ffff */
[----:B------:R-:W-:Y:S05]  /*121c0*/  BRA `(.L_x_1671) ;  /* 0xfffffff400a87947 */ /* 0x000fea000383ffff */
.L_x_1639:
[----:B--2---:R2:W3:Y:S02]  /*121d0*/  SYNCS.PHASECHK.TRANS64.TRYWAIT P0, [R2+URZ], R5 ;  /* 0x00000005020075a7 */ /* 0x0044e4000800017f */
[----:B---3--:R-:W-:Y:S05]  /*121e0*/  @!P0 NANOSLEEP.SYNCS 0x989680 ;  /* 0x009896800000895d */ /* 0x008fea0003900000 */
[----:B------:R-:W3:Y:S02]  /*121f0*/  @!P0 SYNCS.PHASECHK.TRANS64 P0, [R2+URZ], R5 ;  /* 0x00000005020085a7 */ /* 0x000ee4000800007f */
[----:B---3--:R-:W-:Y:S05]  /*12200*/  @!P0 BRA `(.L_x_1639) ;  /* 0xfffffffc00f08947 */ /* 0x008fea000383ffff */
[----:B------:R-:W-:Y:S05]  /*12210*/  BRA `(.L_x_1672) ;  /* 0xfffffff400ac7947 */ /* 0x000fea000383ffff */
.L_x_1673:
        /* <DEDUP_REMOVED lines=14> */
.L_x_3704:


//--------------------- .text._ZN7cutlass13device_kernelIN5flash11enable_sm90INS1_16FlashAttnBwdSm90INS1_25CollectiveMainloopBwdSm90ILi2ELi2ELi2EN4cute5tupleIJNS5_1CILi1EEES8_S8_EEENS6_IJNS7_ILi128EEESA_NS7_ILi64EEEEEENS_6half_tEfNS_4arch4Sm90ELb0ELb1ELb0ELb1ELb0ELb1ELb0ELb0ELi2ELi1ELi2ELi2ELb0EEENS1_21CollectiveEpilogueBwdISC_SD_SF_Li256ELb1ELb0ELi1EEENS1_19SingleTileSchedulerILb1ELb0ELb0ELi128EEEEEEEEEvNT_6ParamsE --------------------------
	.section	.text._ZN7cutlass13device_kernelIN5flash11enable_sm90INS1_16FlashAttnBwdSm90INS1_25CollectiveMainloopBwdSm90ILi2ELi2ELi2EN4cute5tupleIJNS5_1CILi1EEES8_S8_EEENS6_IJNS7_ILi128EEESA_NS7_ILi64EEEEEENS_6half_tEfNS_4arch4Sm90ELb0ELb1ELb0ELb1ELb0ELb1ELb0ELb0ELi2ELi1ELi2ELi2ELb0EEENS1_21CollectiveEpilogueBwdISC_SD_SF_Li256ELb1ELb0ELi1EEENS1_19SingleTileSchedulerILb1ELb0ELb0ELi128EEEEEEEEEvNT_6ParamsE,"ax",@progbits
	.align	128
.text._ZN7cutlass13device_kernelIN5flash11enable_sm90INS1_16FlashAttnBwdSm90INS1_25CollectiveMainloopBwdSm90ILi2ELi2ELi2EN4cute5tupleIJNS5_1CILi1EEES8_S8_EEENS6_IJNS7_ILi128EEESA_NS7_ILi64EEEEEENS_6half_tEfNS_4arch4Sm90ELb0ELb1ELb0ELb1ELb0ELb1ELb0ELb0ELi2ELi1ELi2ELi2ELb0EEENS1_21CollectiveEpilogueBwdISC_SD_SF_Li256ELb1ELb0ELi1EEENS1_19SingleTileSchedulerILb1ELb0ELb0ELi128EEEEEEEEEvNT_6ParamsE:
        .type           _ZN7cutlass13device_kernelIN5flash11enable_sm90INS1_16FlashAttnBwdSm90INS1_25CollectiveMainloopBwdSm90ILi2ELi2ELi2EN4cute5tupleIJNS5_1CILi1EEES8_S8_EEENS6_IJNS7_ILi128EEESA_NS7_ILi64EEEEEENS_6half_tEfNS_4arch4Sm90ELb0ELb1ELb0ELb1ELb0ELb1ELb0ELb0ELi2ELi1ELi2ELi2ELb0EEENS1_21CollectiveEpilogueBwdISC_SD_SF_Li256ELb1ELb0ELi1EEENS1_19SingleTileSchedulerILb1ELb0ELb0ELi128EEEEEEEEEvNT_6ParamsE,@function
        .size           _ZN7cutlass13device_kernelIN5flash11enable_sm90INS1_16FlashAttnBwdSm90INS1_25CollectiveMainloopBwdSm90ILi2ELi2ELi2EN4cute5tupleIJNS5_1CILi1EEES8_S8_EEENS6_IJNS7_ILi128EEESA_NS7_ILi64EEEEEENS_6half_tEfNS_4arch4Sm90ELb0ELb1ELb0ELb1ELb0ELb1ELb0ELb0ELi2ELi1ELi2ELi2ELb0EEENS1_21CollectiveEpilogueBwdISC_SD_SF_Li256ELb1ELb0ELi1EEENS1_19SingleTileSchedulerILb1ELb0ELb0ELi128EEEEEEEEEvNT_6ParamsE,(.L_x_3705 - _ZN7cutlass13device_kernelIN5flash11enable_sm90INS1_16FlashAttnBwdSm90INS1_25CollectiveMainloopBwdSm90ILi2ELi2ELi2EN4cute5tupleIJNS5_1CILi1EEES8_S8_EEENS6_IJNS7_ILi128EEESA_NS7_ILi64EEEEEENS_6half_tEfNS_4arch4Sm90ELb0ELb1ELb0ELb1ELb0ELb1ELb0ELb0ELi2ELi1ELi2ELi2ELb0EEENS1_21CollectiveEpilogueBwdISC_SD_SF_Li256ELb1ELb0ELi1EEENS1_19SingleTileSchedulerILb1ELb0ELb0ELi128EEEEEEEEEvNT_6ParamsE)
        .other          _ZN7cutlass13device_kernelIN5flash11enable_sm90INS1_16FlashAttnBwdSm90INS1_25CollectiveMainloopBwdSm90ILi2ELi2ELi2EN4cute5tupleIJNS5_1CILi1EEES8_S8_EEENS6_IJNS7_ILi128EEESA_NS7_ILi64EEEEEENS_6half_tEfNS_4arch4Sm90ELb0ELb1ELb0ELb1ELb0ELb1ELb0ELb0ELi2ELi1ELi2ELi2ELb0EEENS1_21CollectiveEpilogueBwdISC_SD_SF_Li256ELb1ELb0ELi1EEENS1_19SingleTileSchedulerILb1ELb0ELb0ELi128EEEEEEEEEvNT_6ParamsE,@"STO_CUDA_ENTRY STV_DEFAULT"
_ZN7cutlass13device_kernelIN5flash11enable_sm90INS1_16FlashAttnBwdSm90INS1_25CollectiveMainloopBwdSm90ILi2ELi2ELi2EN4cute5tupleIJNS5_1CILi1EEES8_S8_EEENS6_IJNS7_ILi128EEESA_NS7_ILi64EEEEEENS_6half_tEfNS_4arch4Sm90ELb0ELb1ELb0ELb1ELb0ELb1ELb0ELb0ELi2ELi1ELi2ELi2ELb0EEENS1_21CollectiveEpilogueBwdISC_SD_SF_Li256ELb1ELb0ELi1EEENS1_19SingleTileSchedulerILb1ELb0ELb0ELi128EEEEEEEEEvNT_6ParamsE:
        /* <DEDUP_REMOVED lines=24> */
.L_x_1675:
[----:B------:R-:W-:Y:S05]  /*0180*/  BSYNC B0 ;  /* 0x0000000000007941 */ /* 0x000fea0003800000 */
.L_x_1674:
        /* <DEDUP_REMOVED lines=37> */
.L_x_1676:
        /* <DEDUP_REMOVED lines=22> */
.L_x_1677:
[----:B------:R-:W-:Y:S01]  /*0540*/  PLOP3.LUT P0, PT, PT, PT, UP0, 0x80, 0x0 ;  /* 0x000000000000781c */ /* 0x000fe20003f0f008 */
[----:B------:R-:W-:Y:S01]  /*0550*/  NOP ;  /* 0x0000000000007918 */ /* 0x000fe20000000000 */
[----:B------:R-:W-:Y:S01]  /*0560*/  ULDC.64 UR38, c[0x0][0x208] ;  /* 0x0000820000267ab9 */ /* 0x000fe20000000a00 */
[----:B------:R-:W-:Y:S01]  /*0570*/  BSSY B6, `(.L_x_1678) ;  /* 0x0001283000067945 */ /* 0x000fe20003800000 */
[----:B-12-4-:R-:W-:Y:S09]  /*0580*/  BAR.SYNC.DEFER_BLOCKING 0x0 ;  /* 0x0000000000007b1d */ /* 0x016ff20000010000 */
[----:B------:R-:W-:Y:S05]  /*0590*/  @!P0 BRA `(.L_x_1679) ;  /* 0x000000f0003c8947 */ /* 0x000fea0003800000 */
.L_x_1680:
[----:B------:R-:W-:-:S08]  /*05a0*/  NOP ;  /* 0x0000000000007918 */ /* 0x000fd00000000000 */
[----:B------:R-:W1:Y:S02]  /*05b0*/  USETMAXREG.TRY_ALLOC.CTAPOOL UP0, 0xf0 ;  /* 0x000000f0000079c8 */ /* 0x000e640008000600 */
[----:B-1----:R-:W-:-:S13]  /*05c0*/  PLOP3.LUT P0, PT, PT, PT, UP0, 0x80, 0x0 ;  /* 0x000000000000781c */ /* 0x002fda0003f0f008 */
[----:B------:R-:W-:Y:S05]  /*05d0*/  @!P0 BRA `(.L_x_1680) ;  /* 0xfffffffc00f08947 */ /* 0x000fea000383ffff */
[----:B------:R-:W-:Y:S01]  /*05e0*/  LOP3.LUT R0, R0, 0x3, RZ, 0xc0, !PT ;  /* 0x0000000300007812 */ /* 0x000fe200078ec0ff */
[----:B------:R-:W1:Y:S01]  /*05f0*/  S2R R2, SR_TID.X ;  /* 0x0000000000027919 */ /* 0x000e620000002100 */
[----:B------:R-:W-:Y:S01]  /*0600*/  ULDC.64 UR4, c[0x0][0x8d8] ;  /* 0x0002360000047ab9 */ /* 0x000fe20000000a00 */
[----:B------:R-:W2:Y:S03]  /*0610*/  S2UR UR6, SR_CTAID.X ;  /* 0x00000000000679c3 */ /* 0x000ea60000002500 */
[----:B------:R-:W3:Y:S05]  /*0620*/  SHFL.IDX PT, R0, R0, RZ, 0x1f ;  /* 0x00001fff00007589 */ /* 0x000eea00000e0000 */
[----:B------:R-:W4:Y:S01]  /*0630*/  S2UR UR37, SR_CTAID.Z ;  /* 0x00000000002579c3 */ /* 0x000f220000002700 */
[----:B---3--:R-:W-:-:S02]  /*0640*/  ISETP.NE.AND P0, PT, R0, RZ, PT ;  /* 0x000000ff0000720c */ /* 0x008fc40003f05270 */
[----:B-1----:R-:W-:-:S11]  /*0650*/  SHF.R.U32.HI R2, RZ, 0x7, R2 ;  /* 0x00000007ff027819 */ /* 0x002fd60000011602 */
[----:B------:R-:W-:-:S05]  /*0660*/  @!P0 VIADD R2, R2, 0x9 ;  /* 0x0000000902028836 */ /* 0x000fca0000000000 */
[----:B------:R1:W-:Y:S06]  /*0670*/  @!P0 BAR.ARV R2, 0xa0 ;  /* 0x000280020000851d */ /* 0x0003ec0000002000 */
[----:B------:R-:W-:-:S04]  /*0680*/  ISETP.NE.U32.AND P0, PT, RZ, UR4, PT ;  /* 0x00000004ff007c0c */ /* 0x000fc8000bf05070 */
[----:B------:R-:W-:-:S13]  /*0690*/  ISETP.NE.AND.EX P0, PT, RZ, UR5, PT, P0 ;  /* 0x00000005ff007c0c */ /* 0x000fda000bf05300 */
[----:B-12-4-:R-:W-:Y:S05]  /*06a0*/  @!P0 BRA `(.L_x_1681) ;  /* 0x00000000001c8947 */ /* 0x016fea0003800000 */
[----:B------:R-:W-:Y:S02]  /*06b0*/  ULDC.64 UR4, c[0x0][0x8d8] ;  /* 0x0002360000047ab9 */ /* 0x000fe40000000a00 */
[----:B------:R-:W-:-:S06]  /*06c0*/  UIMAD.WIDE UR4, UR37, 0x4, UR4 ;  /* 0x00000004250478a5 */ /* 0x000fcc000f8e0204 */
[----:B------:R-:W-:Y:S02]  /*06d0*/  IMAD.U32 R2, RZ, RZ, UR4 ;  /* 0x00000004ff027e24 */ /* 0x000fe4000f8e00ff */
[----:B------:R-:W-:-:S05]  /*06e0*/  IMAD.U32 R3, RZ, RZ, UR5 ;  /* 0x00000005ff037e24 */ /* 0x000fca000f8e00ff */
[----:B------:R-:W2:Y:S02]  /*06f0*/  LDG.E R2, desc[UR38][R2.64] ;  /* 0x0000002602027981 */ /* 0x000ea4000c1e1900 */
[----:B--2---:R-:W-:Y:S01]  /*0700*/  R2UR UR4, R2 ;  /* 0x00000000020472ca */ /* 0x004fe200000e0000 */
[----:B------:R-:W-:-:S14]  /*0710*/  BRA `(.L_x_1682) ;  /* 0x00000000003c7947 */ /* 0x000fdc0003800000 */
.L_x_1681:
[----:B------:R-:W-:Y:S02]  /*0720*/  ULDC.64 UR4, c[0x0][0x8d0] ;  /* 0x0002340000047ab9 */ /* 0x000fe40000000a00 */
[----:B------:R-:W-:-:S04]  /*0730*/  ISETP.NE.U32.AND P0, PT, RZ, UR4, PT ;  /* 0x00000004ff007c0c */ /* 0x000fc8000bf05070 */
[----:B------:R-:W-:-:S13]  /*0740*/  ISETP.NE.AND.EX P0, PT, RZ, UR5, PT, P0 ;  /* 0x00000005ff007c0c */ /* 0x000fda000bf05300 */
[----:B------:R-:W-:Y:S05]  /*0750*/  @!P0 BRA `(.L_x_1683) ;  /* 0x0000000000288947 */ /* 0x000fea0003800000 */
[----:B------:R-:W-:Y:S02]  /*0760*/  ULDC.64 UR4, c[0x0][0x8d0] ;  /* 0x0002340000047ab9 */ /* 0x000fe40000000a00 */
[----:B------:R-:W-:-:S06]  /*0770*/  UIMAD.WIDE UR4, UR37, 0x4, UR4 ;  /* 0x00000004250478a5 */ /* 0x000fcc000f8e0204 */
[----:B------:R-:W-:Y:S02]  /*0780*/  IMAD.U32 R2, RZ, RZ, UR4 ;  /* 0x00000004ff027e24 */ /* 0x000fe4000f8e00ff */
[----:B------:R-:W-:-:S05]  /*0790*/  IMAD.U32 R3, RZ, RZ, UR5 ;  /* 0x00000005ff037e24 */ /* 0x000fca000f8e00ff */
[----:B------:R-:W2:Y:S04]  /*07a0*/  LDG.E R4, desc[UR38][R2.64] ;  /* 0x0000002602047981 */ /* 0x000ea8000c1e1900 */
[----:B------:R-:W3:Y:S01]  /*07b0*/  LDG.E R0, desc[UR38][R2.64+0x4] ;  /* 0x0000042602007981 */ /* 0x000ee2000c1e1900 */
[----:B--2---:R-:W-:Y:S02]  /*07c0*/  R2UR UR4, R4 ;  /* 0x00000000040472ca */ /* 0x004fe400000e0000 */
[----:B---3--:R-:W-:-:S13]  /*07d0*/  R2UR UR5, R0 ;  /* 0x00000000000572ca */ /* 0x008fda00000e0000 */
[----:B------:R-:W-:Y:S01]  /*07e0*/  UIADD3 UR4, -UR4, UR5, URZ ;  /* 0x0000000504047290 */ /* 0x000fe2000fffe13f */
[----:B------:R-:W-:Y:S11]  /*07f0*/  BRA `(.L_x_1682) ;  /* 0x0000000000047947 */ /* 0x000ff60003800000 */
.L_x_1683:
[----:B------:R-:W-:-:S05]  /*0800*/  ULDC UR4, c[0x0][0x8bc] ;  /* 0x00022f0000047ab9 */ /* 0x000fca0000000800 */
.L_x_1682:
[----:B------:R-:W-:-:S04]  /*0810*/  USHF.L.U32 UR44, UR6, 0x7, URZ ;  /* 0x00000007062c7899 */ /* 0x000fc8000800063f */
[----:B------:R-:W-:-:S04]  /*0820*/  UISETP.GE.AND UP0, UPT, UR44, UR4, UPT ;  /* 0x000000042c00728c */ /* 0x000fc8000bf06270 */
[----:B------:R-:W-:-:S06]  /*0830*/  USEL UR37, UR37, 0xffffffff, !UP0 ;  /* 0xffffffff25257887 */ /* 0x000fcc000c000000 */
[----:B------:R-:W-:-:S13]  /*0840*/  ISETP.LE.AND P0, PT, RZ, UR37, PT ;  /* 0x00000025ff007c0c */ /* 0x000fda000bf03270 */
[----:B------:R-:W-:Y:S05]  /*0850*/  @!P0 BRA `(.L_x_1684) ;  /* 0x0000012400508947 */ /* 0x000fea0003800000 */
[----:B------:R-:W1:Y:S01]  /*0860*/  S2R R0, SR_TID.X ;  /* 0x0000000000007919 */ /* 0x000e620000002100 */
[----:B------:R-:W-:Y:S01]  /*0870*/  ULDC.64 UR4, c[0x0][0x780] ;  /* 0x0001e00000047ab9 */ /* 0x000fe20000000a00 */
[----:B------:R-:W-:Y:S01]  /*0880*/  ULDC UR41, c[0x0][0x290] ;  /* 0x0000a40000297ab9 */ /* 0x000fe20000000800 */
[----:B------:R-:W-:-:S04]  /*0890*/  ISETP.NE.U32.AND P0, PT, RZ, UR4, PT ;  /* 0x00000004ff007c0c */ /* 0x000fc8000bf05070 */
[----:B------:R-:W-:Y:S01]  /*08a0*/  ISETP.NE.AND.EX P0, PT, RZ, UR5, PT, P0 ;  /* 0x00000005ff007c0c */ /* 0x000fe2000bf05300 */
[----:B-1----:R-:W-:-:S12]  /*08b0*/  VIADD R17, R0, 0xffffff80 ;  /* 0xffffff8000117836 */ /* 0x002fd80000000000 */
[----:B------:R-:W-:Y:S05]  /*08c0*/  @!P0 BRA `(.L_x_1685) ;  /* 0x00000000001c8947 */ /* 0x000fea0003800000 */
[----:B------:R-:W-:Y:S02]  /*08d0*/  ULDC.64 UR4, c[0x0][0x780] ;  /* 0x0001e00000047ab9 */ /* 0x000fe40000000a00 */
[----:B------:R-:W-:-:S06]  /*08e0*/  UIMAD.WIDE UR4, UR37, 0x4, UR4 ;  /* 0x00000004250478a5 */ /* 0x000fcc000f8e0204 */
[----:B------:R-:W-:Y:S02]  /*08f0*/  IMAD.U32 R2, RZ, RZ, UR4 ;  /* 0x00000004ff027e24 */ /* 0x000fe4000f8e00ff */
[----:B------:R-:W-:-:S05]  /*0900*/  IMAD.U32 R3, RZ, RZ, UR5 ;  /* 0x00000005ff037e24 */ /* 0x000fca000f8e00ff */
[----:B------:R-:W2:Y:S02]  /*0910*/  LDG.E R2, desc[UR38][R2.64] ;  /* 0x0000002602027981 */ /* 0x000ea4000c1e1900 */
[----:B--2---:R-:W-:Y:S01]  /*0920*/  R2UR UR40, R2 ;  /* 0x00000000022872ca */ /* 0x004fe200000e0000 */
[----:B------:R-:W-:-:S14]  /*0930*/  BRA `(.L_x_1686) ;  /* 0x0000000000387947 */ /* 0x000fdc0003800000 */
.L_x_1685:
[----:B------:R-:W-:Y:S01]  /*0940*/  ULDC.64 UR4, c[0x0][0x770] ;  /* 0x0001dc0000047ab9 */ /* 0x000fe20000000a00 */
[----:B------:R-:W-:Y:S01]  /*0950*/  ULDC UR40, c[0x0][0x280] ;  /* 0x0000a00000287ab9 */ /* 0x000fe20000000800 */
        /* <DEDUP_REMOVED lines=11> */
[----:B------:R-:W-:-:S12]  /*0a10*/  UIADD3 UR40, -UR40, UR4, URZ ;  /* 0x0000000428287290 */ /* 0x000fd8000fffe13f */
.L_x_1686:
        /* <DEDUP_REMOVED lines=11> */
.L_x_1687:
        /* <DEDUP_REMOVED lines=13> */
.L_x_1688:
[----:B------:R-:W-:Y:S01]  /*0ba0*/  UIADD3 UR4, UR44, UR40, -UR41 ;  /* 0x000000282c047290 */ /* 0x000fe2000fffe829 */
[----:B------:R-:W-:Y:S01]  /*0bb0*/  ISETP.LE.AND P1, PT, RZ, UR6, PT ;  /* 0x00000006ff007c0c */ /* 0x000fe2000bf23270 */
[----:B------:R-:W-:Y:S01]  /*0bc0*/  ULDC UR5, c[0x0][0x74c] ;  /* 0x0001d30000057ab9 */ /* 0x000fe20000000800 */
[----:B------:R-:W-:Y:S01]  /*0bd0*/  UIADD3 UR45, UR40, 0x7f, URZ ;  /* 0x0000007f282d7890 */ /* 0x000fe2000fffe03f */
[----:B------:R-:W-:Y:S01]  /*0be0*/  PLOP3.LUT P0, PT, PT, PT, PT, 0x80, 0x0 ;  /* 0x000000000000781c */ /* 0x000fe20003f0f070 */
[----:B------:R-:W-:Y:S01]  /*0bf0*/  UIADD3 UR4, UR4, -UR5, URZ ;  /* 0x8000000504047290 */ /* 0x000fe2000fffe03f */
[----:B------:R-:W-:Y:S02]  /*0c00*/  CS2R R182, SRZ ;  /* 0x0000000000b67805 */ /* 0x000fe4000001ff00 */
[----:B------:R-:W-:Y:S02]  /*0c10*/  CS2R R180, SRZ ;  /* 0x0000000000b47805 */ /* 0x000fe4000001ff00 */
[----:B------:R-:W-:Y:S01]  /*0c20*/  CS2R R178, SRZ ;  /* 0x0000000000b27805 */ /* 0x000fe2000001ff00 */
[----:B------:R-:W-:Y:S01]  /*0c30*/  USHF.R.S32.HI UR5, URZ, 0x1f, UR4 ;  /* 0x0000001f3f057899 */ /* 0x000fe20008011404 */
[----:B------:R-:W-:-:S02]  /*0c40*/  CS2R R176, SRZ ;  /* 0x0000000000b07805 */ /* 0x000fc4000001ff00 */
[----:B------:R-:W-:Y:S02]  /*0c50*/  CS2R R174, SRZ ;  /* 0x0000000000ae7805 */ /* 0x000fe4000001ff00 */
[----:B------:R-:W-:Y:S01]  /*0c60*/  CS2R R172, SRZ ;  /* 0x0000000000ac7805 */ /* 0x000fe2000001ff00 */
[----:B------:R-:W-:Y:S01]  /*0c70*/  ULEA.HI UR5, UR5, UR4, URZ, 0x7 ;  /* 0x0000000405057291 */ /* 0x000fe2000f8f383f */
[----:B------:R-:W-:Y:S01]  /*0c80*/  CS2R R170, SRZ ;  /* 0x0000000000aa7805 */ /* 0x000fe2000001ff00 */
[----:B------:R-:W-:Y:S01]  /*0c90*/  USHF.R.S32.HI UR4, URZ, 0x1f, UR45 ;  /* 0x0000001f3f047899 */ /* 0x000fe2000801142d */
[----:B------:R-:W-:Y:S01]  /*0ca0*/  CS2R R168, SRZ ;  /* 0x0000000000a87805 */ /* 0x000fe2000001ff00 */
[----:B------:R-:W-:Y:S01]  /*0cb0*/  USHF.R.S32.HI UR5, URZ, 0x7, UR5 ;  /* 0x000000073f057899 */ /* 0x000fe20008011405 */
[----:B------:R-:W-:Y:S01]  /*0cc0*/  CS2R R166, SRZ ;  /* 0x0000000000a67805 */ /* 0x000fe2000001ff00 */
[----:B------:R-:W-:Y:S01]  /*0cd0*/  ULEA.HI UR4, UR4, UR45, URZ, 0x7 ;  /* 0x0000002d04047291 */ /* 0x000fe2000f8f383f */
[----:B------:R-:W-:Y:S01]  /*0ce0*/  CS2R R164, SRZ ;  /* 0x0000000000a47805 */ /* 0x000fe2000001ff00 */
[----:B------:R-:W-:Y:S01]  /*0cf0*/  UISETP.LT.AND UP0, UPT, URZ, UR5, UPT ;  /* 0x000000053f00728c */ /* 0x000fe2000bf01270 */
[----:B------:R-:W-:Y:S01]  /*0d00*/  CS2R R162, SRZ ;  /* 0x0000000000a27805 */ /* 0x000fe2000001ff00 */
[----:B------:R-:W-:Y:S01]  /*0d10*/  USHF.R.S32.HI UR42, URZ, 0x7, UR4 ;  /* 0x000000073f2a7899 */ /* 0x000fe20008011404 */
[----:B------:R-:W-:Y:S01]  /*0d20*/  CS2R R160, SRZ ;  /* 0x0000000000a07805 */ /* 0x000fe2000001ff00 */
[----:B------:R-:W-:Y:S01]  /*0d30*/  USEL UR43, URZ, UR5, !UP0 ;  /* 0x000000053f2b7287 */ /* 0x000fe2000c000000 */
        /* <DEDUP_REMOVED lines=13> */
[----:B------:R-:W-:Y:S01]  /*0e10*/  CS2R R196, SRZ ;  /* 0x0000000000c47805 */ /* 0x000fe2000001ff00 */
[----:B------:R-:W-:Y:S01]  /*0e20*/  IMAD.MOV.U32 R195, RZ, RZ, RZ ;  /* 0x000000ffffc37224 */ /* 0x000fe200078e00ff */
[----:B------:R-:W-:Y:S06]  /*0e30*/  @!P1 BRA `(.L_x_1689) ;  /* 0x0000000000209947 */ /* 0x000fec0003800000 */
[----:B------:R-:W-:Y:S01]  /*0e40*/  UIADD3 UR4, -UR41, 0xff, UR40 ;  /* 0x000000ff29047890 */ /* 0x000fe2000fffe128 */
[----:B------:R-:W-:-:S03]  /*0e50*/  ULDC UR5, c[0x0][0x748] ;  /* 0x0001d20000057ab9 */ /* 0x000fc60000000800 */
[----:B------:R-:W-:-:S04]  /*0e60*/  UIADD3 UR4, UR4, UR5, UR44 ;  /* 0x0000000504047290 */ /* 0x000fc8000fffe02c */
[----:B------:R-:W-:-:S04]  /*0e70*/  USHF.R.S32.HI UR5, URZ, 0x1f, UR4 ;  /* 0x0000001f3f057899 */ /* 0x000fc80008011404 */
[----:B------:R-:W-:-:S04]  /*0e80*/  ULEA.HI UR5, UR5, UR4, URZ, 0x7 ;  /* 0x0000000405057291 */ /* 0x000fc8000f8f383f */
[----:B------:R-:W-:-:S04]  /*0e90*/  USHF.R.S32.HI UR5, URZ, 0x7, UR5 ;  /* 0x000000073f057899 */ /* 0x000fc80008011405 */
[----:B------:R-:W-:-:S04]  /*0ea0*/  UISETP.LT.AND UP0, UPT, UR42, UR5, UPT ;  /* 0x000000052a00728c */ /* 0x000fc8000bf01270 */
[----:B------:R-:W-:-:S12]  /*0eb0*/  USEL UR42, UR42, UR5, UP0 ;  /* 0x000000052a2a7287 */ /* 0x000fd80008000000 */
.L_x_1689:
        /* <DEDUP_REMOVED lines=28> */
.L_x_1692:
        /* <DEDUP_REMOVED lines=15> */
.L_x_1691:
        /* <DEDUP_REMOVED lines=22> */
.L_x_1694:
        /* <DEDUP_REMOVED lines=15> */
.L_x_1693:
[----:B------:R-:W-:Y:S01]  /*13c0*/  SHF.R.S32.HI R6, RZ, 0x1f, R17 ;  /* 0x0000001fff067819 */ /* 0x000fe20000011411 */
[----:B------:R-:W-:-:S03]  /*13d0*/  UMOV UR4, 0xffffffff ;  /* 0xffffffff00047882 */ /* 0x000fc60000000000 */
[----:B------:R-:W-:-:S04]  /*13e0*/  LEA.HI R0, R6, R17, RZ, 0x7 ;  /* 0x0000001106007211 */ /* 0x000fc800078f38ff */
[----:B------:R-:W-:Y:S01]  /*13f0*/  SHF.R.S32.HI R10, RZ, 0x7, R0 ;  /* 0x00000007ff0a7819 */ /* 0x000fe20000011400 */
[----:B------:R-:W-:Y:S06]  /*1400*/  BRA.DIV UR4, `(.L_x_1695) ;  /* 0x0000011a046c7947 */ /* 0x000fec000b800000 */
[----:B------:R1:W2:Y:S02]  /*1410*/  SHFL.IDX PT, R14, R10, RZ, 0x1f ;  /* 0x00001fff0a0e7589 */ /* 0x0002a400000e0000 */
.L_x_1830:
        /* <DEDUP_REMOVED lines=23> */
.L_x_1696:
[----:B------:R-:W-:Y:S01]  /*1590*/  UIADD3 UR4, UR44, UR45, -UR41 ;  /* 0x0000002d2c047290 */ /* 0x000fe2000fffe829 */
[----:B------:R-:W-:Y:S01]  /*15a0*/  IMAD.U32 R3, R2, 0x200, R3 ;  /* 0x0000020002037824 */ /* 0x000fe200078e0003 */
[----:B------:R-:W-:Y:S01]  /*15b0*/  ULDC UR5, c[0x0][0x74c] ;  /* 0x0001d30000057ab9 */ /* 0x000fe20000000800 */
[----:B------:R-:W-:Y:S01]  /*15c0*/  LOP3.LUT R2, R0, 0xffffff80, RZ, 0xc0, !PT ;  /* 0xffffff8000027812 */ /* 0x000fe200078ec0ff */
[----:B------:R-:W-:Y:S01]  /*15d0*/  UIADD3 UR4, UR4, -UR5, URZ ;  /* 0x8000000504047290 */ /* 0x000fe2000fffe03f */
[----:B------:R-:W-:Y:S01]  /*15e0*/  LEA.HI R12, R6, R17, RZ, 0x7 ;  /* 0x00000011060c7211 */ /* 0x000fe200078f38ff */
[----:B------:R3:W-:Y:S01]  /*15f0*/  STL [R1+0x2c], R3 ;  /* 0x00002c0301007387 */ /* 0x0007e20000100800 */
[----:B------:R-:W-:Y:S01]  /*1600*/  IMAD.MOV.U32 R0, RZ, RZ, RZ ;  /* 0x000000ffff007224 */ /* 0x000fe200078e00ff */
[----:B------:R-:W-:Y:S01]  /*1610*/  USHF.R.S32.HI UR5, URZ, 0x1f, UR4 ;  /* 0x0000001f3f057899 */ /* 0x000fe20008011404 */
[----:B--2---:R-:W-:Y:S01]  /*1620*/  IMAD.IADD R11, R17, 0x1, -R2 ;  /* 0x00000001110b7824 */ /* 0x004fe200078e0a02 */
[----:B------:R-:W-:Y:S01]  /*1630*/  SHF.R.S32.HI R12, RZ, 0x7, R12 ;  /* 0x00000007ff0c7819 */ /* 0x000fe2000001140c */
[----:B------:R-:W-:Y:S01]  /*1640*/  IMAD.MOV.U32 R4, RZ, RZ, RZ ;  /* 0x000000ffff047224 */ /* 0x000fe200078e00ff */
[----:B------:R-:W-:Y:S01]  /*1650*/  ULEA.HI UR5, UR5, UR4, URZ, 0x7 ;  /* 0x0000000405057291 */ /* 0x000fe2000f8f383f */
[----:B------:R-:W-:-:S02]  /*1660*/  CS2R R182, SRZ ;  /* 0x0000000000b67805 */ /* 0x000fc4000001ff00 */
[--C-:B-1----:R-:W-:Y:S01]  /*1670*/  SHF.R.S32.HI R10, RZ, 0x1f, R11.reuse ;  /* 0x0000001fff0a7819 */ /* 0x102fe2000001140b */
[----:B------:R1:W-:Y:S01]  /*1680*/  STL [R1+0x44], R11 ;  /* 0x0000440b01007387 */ /* 0x0003e20000100800 */
[----:B------:R-:W-:Y:S01]  /*1690*/  ULEA.HI.SX32 UR5, UR5, 0x1, 0x19 ;  /* 0x0000000105057891 */ /* 0x000fe2000f8fca3f */
[----:B------:R-:W-:Y:S01]  /*16a0*/  IMAD R7, R12, 0x400, R11 ;  /* 0x000004000c077824 */ /* 0x000fe200078e020b */
[----:B------:R-:W-:Y:S01]  /*16b0*/  LEA.HI R9, R10, R11, RZ, 0x2 ;  /* 0x0000000b0a097211 */ /* 0x000fe200078f10ff */
[----:B------:R1:W-:Y:S01]  /*16c0*/  STL [R1+0x4c], R10 ;  /* 0x00004c0a01007387 */ /* 0x0003e20000100800 */
[----:B------:R-:W-:Y:S01]  /*16d0*/  CS2R R180, SRZ ;  /* 0x0000000000b47805 */ /* 0x000fe2000001ff00 */
[----:B------:R-:W-:Y:S01]  /*16e0*/  IMAD.SHL.U32 R7, R7, 0x4, RZ ;  /* 0x0000000407077824 */ /* 0x000fe200078e00ff */
[----:B---3--:R-:W-:Y:S01]  /*16f0*/  LOP3.LUT R3, R9, 0x7ffffffc, RZ, 0xc0, !PT ;  /* 0x7ffffffc09037812 */ /* 0x008fe200078ec0ff */
[----:B------:R-:W-:Y:S01]  /*1700*/  IMAD.U32 R224, RZ, RZ, UR5 ;  /* 0x00000005ffe07e24 */ /* 0x000fe2000f8e00ff */
[----:B------:R1:W-:Y:S01]  /*1710*/  STL [R1+0x48], R9 ;  /* 0x0000480901007387 */ /* 0x0003e20000100800 */
[----:B------:R-:W-:-:S02]  /*1720*/  CS2R R178, SRZ ;  /* 0x0000000000b27805 */ /* 0x000fc4000001ff00 */
[----:B------:R-:W-:Y:S02]  /*1730*/  CS2R R176, SRZ ;  /* 0x0000000000b07805 */ /* 0x000fe4000001ff00 */
[----:B------:R-:W-:Y:S02]  /*1740*/  CS2R R174, SRZ ;  /* 0x0000000000ae7805 */ /* 0x000fe4000001ff00 */
[----:B------:R-:W-:Y:S02]  /*1750*/  VIMNMX R224, R224, UR42, PT ;  /* 0x0000002ae0e07c48 */ /* 0x000fe4000bfe0100 */
[----:B------:R-:W-:Y:S02]  /*1760*/  CS2R R172, SRZ ;  /* 0x0000000000ac7805 */ /* 0x000fe4000001ff00 */
[----:B------:R-:W-:Y:S02]  /*1770*/  CS2R R170, SRZ ;  /* 0x0000000000aa7805 */ /* 0x000fe4000001ff00 */
[----:B------:R-:W-:-:S02]  /*1780*/  CS2R R168, SRZ ;  /* 0x0000000000a87805 */ /* 0x000fc4000001ff00 */
[----:B------:R-:W-:Y:S02]  /*1790*/  ISETP.LE.AND P0, PT, R224, UR43, PT ;  /* 0x0000002be0007c0c */ /* 0x000fe4000bf03270 */
        /* <DEDUP_REMOVED lines=24> */
[----:B------:R-:W-:Y:S02]  /*1920*/  IMAD R2, R7, 0x4, R16 ;  /* 0x0000000407027824 */ /* 0x000fe400078e0210 */
[----:B------:R-:W-:Y:S01]  /*1930*/  IMAD.IADD R3, R11, 0x1, -R3 ;  /* 0x000000010b037824 */ /* 0x000fe200078e0a03 */
[----:B-1----:R-:W-:Y:S06]  /*1940*/  @P0 BRA `(.L_x_1698) ;  /* 0x0000003c009c0947 */ /* 0x002fec0003800000 */
[----:B------:R-:W-:Y:S01]  /*1950*/  LOP3.LUT R0, R5, 0xffffffe0, RZ, 0xc0, !PT ;  /* 0xffffffe005007812 */ /* 0x000fe200078ec0ff */
[----:B------:R-:W-:Y:S01]  /*1960*/  IMAD.MOV.U32 R183, RZ, RZ, RZ ;  /* 0x000000ffffb77224 */ /* 0x000fe200078e00ff */
[--C-:B------:R-:W-:Y:S02]  /*1970*/  SHF.R.S32.HI R8, RZ, 0x2, R9.reuse ;  /* 0x00000002ff087819 */ /* 0x100fe40000011409 */
[----:B------:R-:W-:Y:S01]  /*1980*/  SHF.R.S32.HI R5, RZ, 0x1f, R9 ;  /* 0x0000001fff057819 */ /* 0x000fe20000011409 */
[----:B------:R-:W-:Y:S01]  /*1990*/  IMAD.IADD R0, R17, 0x1, -R0 ;  /* 0x0000000111007824 */ /* 0x000fe200078e0a00 */
[----:B------:R-:W-:Y:S02]  /*19a0*/  LEA.HI R6, R6, R17, RZ, 0x2 ;  /* 0x0000001106067211 */ /* 0x000fe400078f10ff */
[----:B------:R-:W-:Y:S02]  /*19b0*/  LEA.HI R5, R5, R8, RZ, 0x3 ;  /* 0x0000000805057211 */ /* 0x000fe400078f18ff */
[----:B------:R-:W-:-:S02]  /*19c0*/  LOP3.LUT R6, R6, 0xfffffffc, RZ, 0xc0, !PT ;  /* 0xfffffffc06067812 */ /* 0x000fc400078ec0ff */
[----:B------:R-:W-:Y:S02]  /*19d0*/  SHF.R.S32.HI R7, RZ, 0x1f, R0 ;  /* 0x0000001fff077819 */ /* 0x000fe40000011400 */
[----:B------:R-:W-:Y:S01]  /*19e0*/  LOP3.LUT R9, R5, 0xfffffff8, RZ, 0xc0, !PT ;  /* 0xfffffff805097812 */ /* 0x000fe200078ec0ff */
[----:B------:R-:W-:Y:S01]  /*19f0*/  IMAD.IADD R5, R17, 0x1, -R6 ;  /* 0x0000000111057824 */ /* 0x000fe200078e0a06 */
[CC--:B------:R-:W-:Y:S02]  /*1a00*/  LEA.HI R4, R7.reuse, R0.reuse, RZ, 0x3 ;  /* 0x0000000007047211 */ /* 0x0c0fe400078f18ff */
[----:B------:R-:W-:Y:S01]  /*1a10*/  LEA.HI R7, R7, R0, RZ, 0x2 ;  /* 0x0000000007077211 */ /* 0x000fe200078f10ff */
[----:B------:R-:W-:Y:S01]  /*1a20*/  IMAD.IADD R8, R8, 0x1, -R9 ;  /* 0x0000000108087824 */ /* 0x000fe200078e0a09 */
[----:B------:R-:W-:Y:S02]  /*1a30*/  LEA.HI R6, R10, R11, RZ, 0x5 ;  /* 0x0000000b0a067211 */ /* 0x000fe400078f28ff */
[----:B------:R-:W-:-:S02]  /*1a40*/  LEA.HI R10, R12, R12, RZ, 0x1 ;  /* 0x0000000c0c0a7211 */ /* 0x000fc400078f08ff */
[--C-:B------:R-:W-:Y:S02]  /*1a50*/  SHF.R.S32.HI R0, RZ, 0x3, R4.reuse ;  /* 0x00000003ff007819 */ /* 0x100fe40000011404 */
[----:B------:R-:W-:Y:S02]  /*1a60*/  SHF.R.S32.HI R9, RZ, 0x1f, R4 ;  /* 0x0000001fff097819 */ /* 0x000fe40000011404 */
[----:B------:R-:W-:Y:S02]  /*1a70*/  SHF.R.S32.HI R4, RZ, 0x2, R7 ;  /* 0x00000002ff047819 */ /* 0x000fe40000011407 */
[----:B------:R-:W-:Y:S02]  /*1a80*/  SHF.R.S32.HI R11, RZ, 0x5, R6 ;  /* 0x00000005ff0b7819 */ /* 0x000fe40000011406 */
[----:B------:R-:W-:Y:S01]  /*1a90*/  LOP3.LUT R10, R10, 0x3fffffe, RZ, 0xc0, !PT ;  /* 0x03fffffe0a0a7812 */ /* 0x000fe200078ec0ff */
[----:B------:R-:W-:Y:S01]  /*1aa0*/  VIADD R6, R4, 0x8 ;  /* 0x0000000804067836 */ /* 0x000fe20000000000 */
[----:B------:R-:W-:Y:S01]  /*1ab0*/  LEA.HI R9, R9, R0, RZ, 0x4 ;  /* 0x0000000009097211 */ /* 0x000fe200078f20ff */
[----:B------:R-:W-:Y:S01]  /*1ac0*/  IMAD R11, R11, 0x10, R8 ;  /* 0x000000100b0b7824 */ /* 0x000fe200078e0208 */
[----:B------:R-:W-:Y:S01]  /*1ad0*/  LEA.HI R7, R7, R4, RZ, 0x1 ;  /* 0x0000000407077211 */ /* 0x000fe200078f08ff */
[----:B------:R-:W-:Y:S01]  /*1ae0*/  IMAD.IADD R10, R12, 0x1, -R10 ;  /* 0x000000010c0a7824 */ /* 0x000fe200078e0a0a */
[----:B------:R-:W-:Y:S01]  /*1af0*/  LOP3.LUT R9, R9, 0x1ffffff0, RZ, 0xc0, !PT ;  /* 0x1ffffff009097812 */ /* 0x000fe200078ec0ff */
[----:B------:R-:W-:Y:S01]  /*1b00*/  VIADD R12, R4, 0x18 ;  /* 0x00000018040c7836 */ /* 0x000fe20000000000 */
[----:B------:R-:W-:Y:S01]  /*1b10*/  LEA.HI R8, R6, R6, RZ, 0x1 ;  /* 0x0000000606087211 */ /* 0x000fe200078f08ff */
[----:B------:R-:W-:Y:S01]  /*1b20*/  IMAD R18, R10, 0x40, R11 ;  /* 0x000000400a127824 */ /* 0x000fe200078e020b */
[----:B------:R-:W-:Y:S01]  /*1b30*/  LOP3.LUT R7, R7, 0xfffffffe, RZ, 0xc0, !PT ;  /* 0xfffffffe07077812 */ /* 0x000fe200078ec0ff */
        /* <DEDUP_REMOVED lines=10> */
[--C-:B------:R-:W-:Y:S01]  /*1be0*/  SHF.R.S32.HI R6, RZ, 0x1, R4.reuse ;  /* 0x00000001ff067819 */ /* 0x100fe20000011404 */
[----:B------:R-:W-:Y:S01]  /*1bf0*/  IMAD.U32 R7, RZ, RZ, UR44 ;  /* 0x0000002cff077e24 */ /* 0x000fe2000f8e00ff */
[----:B------:R-:W-:Y:S01]  /*1c00*/  SHF.R.S32.HI R15, RZ, 0x1f, R4 ;  /* 0x0000001fff0f7819 */ /* 0x000fe20000011404 */
[----:B------:R-:W-:Y:S01]  /*1c10*/  IMAD.IADD R13, R10, 0x1, -R13 ;  /* 0x000000010a0d7824 */ /* 0x000fe200078e0a0d */
[----:B------:R-:W-:Y:S02]  /*1c20*/  SHF.R.S32.HI R11, RZ, 0x1f, R8 ;  /* 0x0000001fff0b7819 */ /* 0x000fe40000011408 */
        /* <DEDUP_REMOVED lines=10> */
[----:B------:R-:W-:Y:S02]  /*1cd0*/  IMAD.IADD R0, R0, 0x1, -R11 ;  /* 0x0000000100007824 */ /* 0x000fe400078e0a0b */
[----:B------:R-:W-:Y:S02]  /*1ce0*/  IMAD.IADD R4, R4, 0x1, -R19 ;  /* 0x0000000104047824 */ /* 0x000fe400078e0a13 */
[----:B------:R-:W-:Y:S01]  /*1cf0*/  IMAD.IADD R226, R6, 0x1, -R15 ;  /* 0x0000000106e27824 */ /* 0x000fe200078e0a0f */
[----:B------:R-:W-:Y:S01]  /*1d00*/  IADD3 R6, -R18, UR41, -R7 ;  /* 0x0000002912067c10 */ /* 0x000fe2000fffe907 */
[----:B------:R-:W-:Y:S01]  /*1d10*/  IMAD R227, R0, 0x8, R9 ;  /* 0x0000000800e37824 */ /* 0x000fe200078e0209 */
[----:B------:R-:W-:Y:S01]  /*1d20*/  IADD3 R7, RZ, -UR44, -R18 ;  /* 0x8000002cff077c10 */ /* 0x000fe2000fffe812 */
[----:B------:R-:W-:-:S02]  /*1d30*/  IMAD R225, R4, 0x8, R17 ;  /* 0x0000000804e17824 */ /* 0x000fc400078e0211 */
[----:B------:R-:W-:Y:S02]  /*1d40*/  IMAD R226, R226, 0x8, R13 ;  /* 0x00000008e2e27824 */ /* 0x000fe400078e020d */
[----:B------:R-:W-:Y:S02]  /*1d50*/  IMAD.MOV.U32 R4, RZ, RZ, RZ ;  /* 0x000000ffff047224 */ /* 0x000fe400078e00ff */
[----:B------:R-:W-:-:S07]  /*1d60*/  IMAD.MOV.U32 R0, RZ, RZ, RZ ;  /* 0x000000ffff007224 */ /* 0x000fce00078e00ff */
.L_x_1709:
[----:B------:R-:W-:-:S06]  /*1d70*/  ULOP3.LUT UR4, UR36, 0x1, URZ, 0xfc, !UPT ;  /* 0x0000000124047892 */ /* 0x000fcc000f8efc3f */
[----:B-1----:R-:W-:-:S05]  /*1d80*/  IMAD.U32 R8, RZ, RZ, UR4 ;  /* 0x00000004ff087e24 */ /* 0x002fca000f8e00ff */
[----:B------:R-:W-:-:S13]  /*1d90*/  ISETP.NE.AND P6, PT, R8, 0x3, PT ;  /* 0x000000030800780c */ /* 0x000fda0003fc5270 */
[----:B------:R-:W-:Y:S05]  /*1da0*/  @!P6 BRA `(.L_x_1699) ;  /* 0x000000000004e947 */ /* 0x000fea0003800000 */
[----:B------:R-:W-:Y:S01]  /*1db0*/  BPT.TRAP 0x1 ;  /* 0x000000040000795c */ /* 0x000fe20000300000 */
.L_x_1699:
[----:B------:R-:W-:Y:S01]  /*1dc0*/  IMAD R8, R0, 0x8, R16 ;  /* 0x0000000800087824 */ /* 0x000fe200078e0210 */
[----:B------:R-:W-:-:S04]  /*1dd0*/  SHF.L.U32 R23, R4, 0x1f, RZ ;  /* 0x0000001f04177819 */ /* 0x000fc800000006ff */
[----:B------:R1:W2:Y:S01]  /*1de0*/  SYNCS.PHASECHK.TRANS64.TRYWAIT P0, [R8+URZ+0x30c10], R23 ;  /* 0x030c1017080075a7 */ /* 0x0002a2000800017f */
[----:B------:R-:W-:Y:S05]  /*1df0*/  @!P6 BRA `(.L_x_1700) ;  /* 0x000000000004e947 */ /* 0x000fea0003800000 */
[----:B------:R-:W-:Y:S01]  /*1e00*/  BPT.TRAP 0x1 ;  /* 0x000000040000795c */ /* 0x000fe20000300000 */
.L_x_1700:
[----:B------:R-:W-:-:S05]  /*1e10*/  VIADD R9, R16, 0x10000 ;  /* 0x0001000010097836 */ /* 0x000fca0000000000 */
[----:B------:R-:W-:-:S04]  /*1e20*/  SHF.R.U32.HI R9, RZ, 0x4, R9 ;  /* 0x00000004ff097819 */ /* 0x000fc80000011609 */
[----:B------:R-:W-:Y:S01]  /*1e30*/  LOP3.LUT R9, R9, 0x3fff, RZ, 0xc0, !PT ;  /* 0x00003fff09097812 */ /* 0x000fe200078ec0ff */
[----:B--2---:R-:W-:Y:S06]  /*1e40*/  @P0 BRA `(.L_x_1701) ;  /* 0x0000000000080947 */ /* 0x004fec0003800000 */
[----:B------:R-:W2:Y:S02]  /*1e50*/  SYNCS.PHASECHK.TRANS64.TRYWAIT P0, [R8+URZ+0x30c10], R23 ;  /* 0x030c1017080075a7 */ /* 0x000ea4000800017f */
[----:B--2---:R-:W-:Y:S05]  /*1e60*/  @!P0 BRA `(.L_x_1702) ;  /* 0x0000011000088947 */ /* 0x004fea0003800000 */
.L_x_1701:
        /* <DEDUP_REMOVED lines=60> */
.L_x_1703:
[----:B------:R1:W1:Y:S01]  /*2230*/  SYNCS.PHASECHK.TRANS64.TRYWAIT P0, [R8+URZ+0x30c30], R23 ;  /* 0x030c3017080075a7 */ /* 0x000262000800017f */
[----:B------:R-:W-:Y:S05]  /*2240*/  @!P6 BRA `(.L_x_1704) ;  /* 0x000000000004e947 */ /* 0x000fea0003800000 */
[----:B------:R-:W-:Y:S01]  /*2250*/  BPT.TRAP 0x1 ;  /* 0x000000040000795c */ /* 0x000fe20000300000 */
.L_x_1704:
[----:B------:R-:W2:Y:S01]  /*2260*/  LDC.64 R24, c[0x0][0x748] ;  /* 0x0001d200ff187b82 */ /* 0x000ea20000000a00 */
[----:B------:R-:W-:-:S05]  /*2270*/  VIADD R13, R16, 0x18000 ;  /* 0x00018000100d7836 */ /* 0x000fca0000000000 */
[----:B------:R-:W-:Y:S01]  /*2280*/  SHF.R.U32.HI R13, RZ, 0x4, R13 ;  /* 0x00000004ff0d7819 */ /* 0x000fe2000001160d */
[----:B-1----:R-:W-:Y:S06]  /*2290*/  @P0 BRA `(.L_x_1705) ;  /* 0x0000000000080947 */ /* 0x002fec0003800000 */
[----:B------:R-:W1:Y:S02]  /*22a0*/  SYNCS.PHASECHK.TRANS64.TRYWAIT P0, [R8+URZ+0x30c30], R23 ;  /* 0x030c3017080075a7 */ /* 0x000e64000800017f */
[----:B-1----:R-:W-:Y:S05]  /*22b0*/  @!P0 BRA `(.L_x_1706) ;  /* 0x0000010c00088947 */ /* 0x002fea0003800000 */
.L_x_1705:
[----:B------:R-:W-:Y:S01]  /*22c0*/  ULEA UR4, UR43, -UR40, 0x7 ;  /* 0x800000282b047291 */ /* 0x000fe2000f8e383f */
[----:B------:R-:W-:Y:S01]  /*22d0*/  LOP3.LUT R13, R13, 0x3fff, RZ, 0xc0, !PT ;  /* 0x00003fff0d0d7812 */ /* 0x000fe200078ec0ff */
[----:B------:R-:W5:Y:S01]  /*22e0*/  LDL R234, [R1+0x2c] ;  /* 0x00002c0001ea7983 */ /* 0x000f620000100800 */
[----:B------:R-:W-:Y:S01]  /*22f0*/  ISETP.GT.AND P2, PT, R7, RZ, PT ;  /* 0x000000ff0700720c */ /* 0x000fe20003f44270 */
[----:B------:R-:W-:Y:S01]  /*2300*/  UIADD3 UR9, UR9, 0x4000, URZ ;  /* 0x0000400009097890 */ /* 0x000fe2000fffe03f */
[----:B--2---:R-:W-:Y:S01]  /*2310*/  LOP3.LUT R23, R13, 0x10000, RZ, 0xfc, !PT ;  /* 0x000100000d177812 */ /* 0x004fe200078efcff */
[C---:B------:R-:W-:Y:S01]  /*2320*/  IMAD R13, R0.reuse, 0x400, R13 ;  /* 0x00000400000d7824 */ /* 0x040fe200078e020d */
[----:B------:R-:W-:Y:S01]  /*2330*/  LEA R19, R3, UR4, 0x1 ;  /* 0x0000000403137c11 */ /* 0x000fe2000f8e08ff */
[----:B------:R-:W-:Y:S01]  /*2340*/  USHF.R.U32.HI UR9, URZ, 0x4, UR9 ;  /* 0x000000043f097899 */ /* 0x000fe20008011609 */
[----:B------:R-:W-:Y:S01]  /*2350*/  ISETP.GT.AND P0, PT, R7, 0x8, PT ;  /* 0x000000080700780c */ /* 0x000fe20003f04270 */
[----:B------:R-:W-:Y:S01]  /*2360*/  IMAD R23, R0, 0x400, R23 ;  /* 0x0000040000177824 */ /* 0x000fe200078e0217 */
[----:B------:R-:W-:Y:S01]  /*2370*/  R2UR UR8, R13 ;  /* 0x000000000d0872ca */ /* 0x000fe200000e0000 */
[C---:B------:R-:W-:Y:S01]  /*2380*/  IMAD.IADD R19, R6.reuse, 0x1, R19 ;  /* 0x0000000106137824 */ /* 0x040fe200078e0213 */
[----:B------:R-:W-:Y:S01]  /*2390*/  ISETP.GT.AND P1, PT, R6, RZ, PT ;  /* 0x000000ff0600720c */ /* 0x000fe20003f24270 */
[----:B------:R-:W-:Y:S01]  /*23a0*/  ULOP3.LUT UR9, UR9, 0x3fff, URZ, 0xc0, !UPT ;  /* 0x00003fff09097892 */ /* 0x000fe2000f8ec03f */
[----:B------:R-:W-:Y:S01]  /*23b0*/  R2UR UR10, R23 ;  /* 0x00000000170a72ca */ /* 0x000fe200000e0000 */
[C-C-:B------:R-:W-:Y:S01]  /*23c0*/  IMAD.IADD R22, R24.reuse, 0x1, -R19.reuse ;  /* 0x0000000118167824 */ /* 0x140fe200078e0a13 */
[----:B------:R-:W-:Y:S01]  /*23d0*/  IADD3 R13, R24, 0x8, -R19 ;  /* 0x00000008180d7810 */ /* 0x000fe20007ffe813 */
[----:B------:R-:W-:Y:S01]  /*23e0*/  ULOP3.LUT UR9, UR9, 0x10000, URZ, 0xfc, !UPT ;  /* 0x0001000009097892 */ /* 0x000fe2000f8efc3f */
[--C-:B------:R-:W-:Y:S01]  /*23f0*/  IADD3 R20, RZ, -R19, -R25.reuse ;  /* 0x80000013ff147210 */ /* 0x100fe20007ffe819 */
[----:B------:R-:W-:Y:S01]  /*2400*/  UMOV UR7, 0x40000040 ;  /* 0x4000004000077882 */ /* 0x000fe20000000000 */
[----:B------:R-:W-:Y:S01]  /*2410*/  IADD3 R23, -R19, 0x8, -R25 ;  /* 0x0000000813177810 */ /* 0x000fe20007ffe919 */
[----:B------:R-:W-:Y:S01]  /*2420*/  UMOV UR5, 0x40000040 ;  /* 0x4000004000057882 */ /* 0x000fe20000000000 */
[----:B------:R-:W-:Y:S01]  /*2430*/  ISETP.GT.AND P3, PT, R6, 0x8, PT ;  /* 0x000000080600780c */ /* 0x000fe20003f64270 */
[----:B---3--:R-:W1:Y:S01]  /*2440*/  SHFL.IDX PT, R220, R21, R5, 0x1f ;  /* 0x00001f0515dc7589 */ /* 0x008e6200000e0000 */
[----:B------:R-:W-:Y:S01]  /*2450*/  SEL R22, R22, 0x80, !P2 ;  /* 0x0000008016167807 */ /* 0x000fe20005000000 */
[----:B------:R-:W-:Y:S01]  /*2460*/  UMOV UR4, UR9 ;  /* 0x0000000900047c82 */ /* 0x000fe20008000000 */
[----:B------:R-:W-:Y:S01]  /*2470*/  SEL R13, R13, 0x80, !P0 ;  /* 0x000000800d0d7807 */ /* 0x000fe20004000000 */
[----:B------:R-:W-:Y:S01]  /*2480*/  UMOV UR6, UR10 ;  /* 0x0000000a00067c82 */ /* 0x000fe20008000000 */
[----:B------:R-:W-:Y:S01]  /*2490*/  SEL R20, R20, 0x80, P1 ;  /* 0x0000008014147807 */ /* 0x000fe20000800000 */
[----:B------:R-:W-:Y:S01]  /*24a0*/  VIADD R223, R5, 0x4 ;  /* 0x0000000405df7836 */ /* 0x000fe20000000000 */
[----:B------:R-:W-:Y:S01]  /*24b0*/  SEL R19, R23, 0x80, P3 ;  /* 0x0000008017137807 */ /* 0x000fe20001800000 */
[----:B------:R-:W-:Y:S01]  /*24c0*/  ULDC UR11, c[0x0][0x744] ;  /* 0x0001d100000b7ab9 */ /* 0x000fe20000000800 */
[C---:B------:R-:W-:Y:S01]  /*24d0*/  ISETP.GE.AND P1, PT, R22.reuse, RZ, PT ;  /* 0x000000ff1600720c */ /* 0x040fe20003f26270 */
[----:B------:R-:W-:Y:S01]  /*24e0*/  VIADD R221, R5, 0x8 ;  /* 0x0000000805dd7836 */ /* 0x000fe20000000000 */
[----:B------:R-:W-:Y:S01]  /*24f0*/  ISETP.GE.AND P3, PT, R13, RZ, PT ;  /* 0x000000ff0d00720c */ /* 0x000fe20003f66270 */
[----:B------:R-:W2:Y:S01]  /*2500*/  SHFL.IDX PT, R217, R21, R223, 0x1f ;  /* 0x00001fdf15d97589 */ /* 0x000ea200000e0000 */
[----:B------:R-:W-:-:S02]  /*2510*/  ISETP.GE.AND P2, PT, R22, 0x1, PT ;  /* 0x000000011600780c */ /* 0x000fc40003f46270 */
[----:B------:R-:W-:Y:S01]  /*2520*/  ISETP.GE.AND P0, PT, R13, 0x1, PT ;  /* 0x000000010d00780c */ /* 0x000fe20003f06270 */
[----:B------:R-:W3:Y:S01]  /*2530*/  SHFL.IDX PT, R149, R21, R221, 0x1f ;  /* 0x00001fdd15957589 */ /* 0x000ee200000e0000 */
[C---:B------:R-:W-:Y:S02]  /*2540*/  ISETP.GT.OR P1, PT, R20.reuse, RZ, !P1 ;  /* 0x000000ff1400720c */ /* 0x040fe40004f24670 */
[C---:B------:R-:W-:Y:S02]  /*2550*/  ISETP.GT.OR P3, PT, R19.reuse, RZ, !P3 ;  /* 0x000000ff1300720c */ /* 0x040fe40005f64670 */
[----:B------:R-:W-:Y:S02]  /*2560*/  ISETP.GT.OR P2, PT, R20, 0x1, !P2 ;  /* 0x000000011400780c */ /* 0x000fe40005744670 */
[----:B------:R-:W-:Y:S02]  /*2570*/  ISETP.GT.OR P0, PT, R19, 0x1, !P0 ;  /* 0x000000011300780c */ /* 0x000fe40004704670 */
[----:B------:R-:W-:-:S02]  /*2580*/  FSEL R219, R84, -INF , !P1 ;  /* 0xff80000054db7808 */ /* 0x000fc40004800000 */
[----:B------:R-:W-:Y:S02]  /*2590*/  FSEL R23, R86, -INF , !P3 ;  /* 0xff80000056177808 */ /* 0x000fe40005800000 */
[----:B------:R-:W-:Y:S01]  /*25a0*/  FSEL R222, R85, -INF , !P2 ;  /* 0xff80000055de7808 */ /* 0x000fe20005000000 */
[--C-:B-1----:R-:W-:Y:S01]  /*25b0*/  FFMA.FTZ R219, R219, UR11, -R220.reuse ;  /* 0x0000000bdbdb7c23 */ /* 0x102fe200080108dc */
[----:B------:R-:W-:Y:S01]  /*25c0*/  FSEL R148, R87, -INF , !P0 ;  /* 0xff80000057947808 */ /* 0x000fe20004000000 */
[----:B------:R-:W-:Y:S01]  /*25d0*/  FFMA.FTZ R220, R23, UR11, -R220 ;  /* 0x0000000b17dc7c23 */ /* 0x000fe200080108dc */
[----:B------:R-:W-:Y:S01]  /*25e0*/  WARPGROUP.ARRIVE ;  /* 0x00000000000079c5 */ /* 0x000fe20000000000 */
[C---:B------:R-:W-:Y:S01]  /*25f0*/  VIADD R23, R5.reuse, 0xc ;  /* 0x0000000c05177836 */ /* 0x040fe20000000000 */
[----:B------:R-:W-:Y:S01]  /*2600*/  ISETP.GE.AND P1, PT, R22, 0x8, PT ;  /* 0x000000081600780c */ /* 0x000fe20003f26270 */
[--C-:B--2---:R-:W-:Y:S01]  /*2610*/  FFMA.FTZ R222, R222, UR11, -R217.reuse ;  /* 0x0000000bdede7c23 */ /* 0x104fe200080108d9 */
[----:B------:R-:W-:Y:S01]  /*2620*/  FFMA.FTZ R217, R148, UR11, -R217 ;  /* 0x0000000b94d97c23 */ /* 0x000fe200080108d9 */
[----:B------:R-:W-:Y:S01]  /*2630*/  VIADD R148, R5, 0x10 ;  /* 0x0000001005947836 */ /* 0x000fe20000000000 */
[----:B------:R-:W-:Y:S01]  /*2640*/  HGMMA.64x128x16.F32 R24, gdesc[UR4], RZ, !UPT, gsb0 ;  /* 0x01e00000041879f0 */ /* 0x000fe2000c0008ff */
[----:B------:R-:W-:Y:S01]  /*2650*/  UIADD3 UR6, UR10, 0x2, URZ ;  /* 0x000000020a067890 */ /* 0x000fe2000fffe03f */
[----:B------:R-:W1:Y:S01]  /*2660*/  SHFL.IDX PT, R216, R21, R23, 0x1f ;  /* 0x00001f1715d87589 */ /* 0x000e6200000e0000 */
[----:B------:R-:W-:Y:S01]  /*2670*/  UIADD3 UR4, UR9, 0x2, URZ ;  /* 0x0000000209047890 */ /* 0x000fe2000fffe03f */
[C---:B------:R-:W-:Y:S01]  /*2680*/  ISETP.GE.AND P3, PT, R13.reuse, 0x8, PT ;  /* 0x000000080d00780c */ /* 0x040fe20003f66270 */
[----:B------:R-:W-:Y:S01]  /*2690*/  UMOV UR7, 0x40000040 ;  /* 0x4000004000077882 */ /* 0x000fe20000000000 */
[----:B------:R-:W-:Y:S01]  /*26a0*/  UMOV UR5, 0x40000040 ;  /* 0x4000004000057882 */ /* 0x000fe20000000000 */
[----:B------:R-:W2:Y:S01]  /*26b0*/  SHFL.IDX PT, R150, R21, R148, 0x1f ;  /* 0x00001f9415967589 */ /* 0x000ea200000e0000 */
[----:B------:R-:W-:Y:S01]  /*26c0*/  ISETP.GE.AND P0, PT, R13, 0x9, PT ;  /* 0x000000090d00780c */ /* 0x000fe20003f06270 */
[----:B------:R-:W-:Y:S01]  /*26d0*/  MUFU.EX2 R219, R219 ;  /* 0x000000db00db7308 */ /* 0x000fe20000000800 */
[----:B------:R-:W-:-:S02]  /*26e0*/  ISETP.GT.OR P1, PT, R20, 0x8, !P1 ;  /* 0x000000081400780c */ /* 0x000fc40004f24670 */
[----:B------:R-:W-:Y:S02]  /*26f0*/  ISETP.GE.AND P2, PT, R22, 0x9, PT ;  /* 0x000000091600780c */ /* 0x000fe40003f46270 */
[C---:B------:R-:W-:Y:S02]  /*2700*/  ISETP.GT.OR P3, PT, R19.reuse, 0x8, !P3 ;  /* 0x000000081300780c */ /* 0x040fe40005f64670 */
[----:B------:R-:W-:Y:S02]  /*2710*/  ISETP.GT.OR P0, PT, R19, 0x9, !P0 ;  /* 0x000000091300780c */ /* 0x000fe40004704670 */
[----:B------:R-:W-:Y:S02]  /*2720*/  FSEL R88, R88, -INF , !P1 ;  /* 0xff80000058587808 */ /* 0x000fe40004800000 */
[----:B------:R-:W-:Y:S02]  /*2730*/  ISETP.GE.AND P1, PT, R13, 0x10, PT ;  /* 0x000000100d00780c */ /* 0x000fe40003f26270 */
[----:B------:R-:W-:-:S02]  /*2740*/  ISETP.GT.OR P2, PT, R20, 0x9, !P2 ;  /* 0x000000091400780c */ /* 0x000fc40005744670 */
[----:B------:R-:W-:Y:S01]  /*2750*/  FSEL R218, R90, -INF , !P3 ;  /* 0xff8000005ada7808 */ /* 0x000fe20005800000 */
[--C-:B---3--:R-:W-:Y:S01]  /*2760*/  FFMA.FTZ R90, R88, UR11, -R149.reuse ;  /* 0x0000000b585a7c23 */ /* 0x108fe20008010895 */
[----:B------:R-:W-:Y:S01]  /*2770*/  FSEL R151, R91, -INF , !P0 ;  /* 0xff8000005b977808 */ /* 0x000fe20004000000 */
[----:B------:R-:W-:Y:S01]  /*2780*/  MUFU.EX2 R88, R220 ;  /* 0x000000dc00587308 */ /* 0x000fe20000000800 */
[----:B------:R-:W-:Y:S01]  /*2790*/  ISETP.GE.AND P0, PT, R22, 0x10, PT ;  /* 0x000000101600780c */ /* 0x000fe20003f06270 */
[----:B------:R-:W-:Y:S01]  /*27a0*/  FFMA.FTZ R91, R218, UR11, -R149 ;  /* 0x0000000bda5b7c23 */ /* 0x000fe20008010895 */
[----:B------:R-:W-:Y:S02]  /*27b0*/  ISETP.GT.OR P1, PT, R19, 0x10, !P1 ;  /* 0x000000101300780c */ /* 0x000fe40004f24670 */
[----:B------:R-:W-:Y:S02]  /*27c0*/  FSEL R89, R89, -INF , !P2 ;  /* 0xff80000059597808 */ /* 0x000fe40005000000 */
[----:B------:R-:W-:Y:S01]  /*27d0*/  ISETP.GT.OR P0, PT, R20, 0x10, !P0 ;  /* 0x000000101400780c */ /* 0x000fe20004704670 */
[----:B------:R-:W-:Y:S01]  /*27e0*/  MUFU.EX2 R91, R91 ;  /* 0x0000005b005b7308 */ /* 0x000fe20000000800 */
[----:B------:R-:W-:Y:S01]  /*27f0*/  FSEL R149, R94, -INF , !P1 ;  /* 0xff8000005e957808 */ /* 0x000fe20004800000 */
[--C-:B-1----:R-:W-:Y:S01]  /*2800*/  FFMA.FTZ R218, R89, UR11, -R216.reuse ;  /* 0x0000000b59da7c23 */ /* 0x102fe200080108d8 */
[C---:B------:R-:W-:Y:S01]  /*2810*/  ISETP.GE.AND P1, PT, R22.reuse, 0x11, PT ;  /* 0x000000111600780c */ /* 0x040fe20003f26270 */
[----:B------:R-:W-:Y:S01]  /*2820*/  FFMA.FTZ R216, R151, UR11, -R216 ;  /* 0x0000000b97d87c23 */ /* 0x000fe200080108d8 */
[----:B------:R-:W-:-:S02]  /*2830*/  ISETP.GE.AND P4, PT, R22, 0x18, PT ;  /* 0x000000181600780c */ /* 0x000fc40003f86270 */
[----:B------:R-:W-:Y:S01]  /*2840*/  ISETP.GE.AND P5, PT, R22, 0x19, PT ;  /* 0x000000191600780c */ /* 0x000fe20003fa6270 */
[----:B------:R-:W-:Y:S01]  /*2850*/  MUFU.EX2 R90, R90 ;  /* 0x0000005a005a7308 */ /* 0x000fe20000000800 */
[----:B------:R-:W-:Y:S02]  /*2860*/  FSEL R89, R92, -INF , !P0 ;  /* 0xff8000005c597808 */ /* 0x000fe40004000000 */
[C---:B------:R-:W-:Y:S02]  /*2870*/  ISETP.GT.OR P1, PT, R20.reuse, 0x11, !P1 ;  /* 0x000000111400780c */ /* 0x040fe40004f24670 */
[C---:B------:R-:W-:Y:S01]  /*2880*/  ISETP.GT.OR P4, PT, R20.reuse, 0x18, !P4 ;  /* 0x000000181400780c */ /* 0x040fe20006784670 */
[--C-:B--2---:R-:W-:Y:S01]  /*2890*/  FFMA.FTZ R94, R89, UR11, -R150.reuse ;  /* 0x0000000b595e7c23 */ /* 0x104fe20008010896 */
[----:B------:R-:W-:Y:S01]  /*28a0*/  ISETP.GT.OR P5, PT, R20, 0x19, !P5 ;  /* 0x000000191400780c */ /* 0x000fe20006fa4670 */
[----:B------:R-:W-:Y:S01]  /*28b0*/  FFMA.FTZ R150, R149, UR11, -R150 ;  /* 0x0000000b95967c23 */ /* 0x000fe20008010896 */
[----:B------:R-:W-:Y:S01]  /*28c0*/  FSEL R151, R93, -INF , !P1 ;  /* 0xff8000005d977808 */ /* 0x000fe20004800000 */
[----:B------:R1:W-:Y:S01]  /*28d0*/  MUFU.EX2 R89, R217 ;  /* 0x000000d900597308 */ /* 0x0003e20000000800 */
[----:B------:R-:W-:-:S02]  /*28e0*/  FSEL R96, R96, -INF , !P4 ;  /* 0xff80000060607808 */ /* 0x000fc40006000000 */
[C---:B------:R-:W-:Y:S02]  /*28f0*/  ISETP.GE.AND P1, PT, R22.reuse, 0x29, PT ;  /* 0x000000291600780c */ /* 0x040fe40003f26270 */
[C---:B------:R-:W-:Y:S02]  /*2900*/  ISETP.GE.AND P4, PT, R22.reuse, 0x30, PT ;  /* 0x000000301600780c */ /* 0x040fe40003f86270 */
[----:B------:R-:W-:Y:S01]  /*2910*/  FSEL R149, R97, -INF , !P5 ;  /* 0xff80000061957808 */ /* 0x000fe20006800000 */
[----:B------:R2:W3:Y:S01]  /*2920*/  MUFU.EX2 R92, R218 ;  /* 0x000000da005c7308 */ /* 0x0004e20000000800 */
[----:B------:R-:W-:Y:S01]  /*2930*/  ISETP.GE.AND P5, PT, R22, 0x31, PT ;  /* 0x000000311600780c */ /* 0x000fe20003fa6270 */
[----:B-1----:R-:W-:Y:S01]  /*2940*/  VIADD R217, R5, 0x18 ;  /* 0x0000001805d97836 */ /* 0x002fe20000000000 */
[C---:B------:R-:W-:Y:S02]  /*2950*/  ISETP.GT.OR P1, PT, R20.reuse, 0x29, !P1 ;  /* 0x000000291400780c */ /* 0x040fe40004f24670 */
[----:B------:R-:W-:-:S02]  /*2960*/  ISETP.GT.OR P4, PT, R20, 0x30, !P4 ;  /* 0x000000301400780c */ /* 0x000fc40006784670 */
[----:B------:R-:W-:Y:S01]  /*2970*/  ISETP.GT.OR P5, PT, R20, 0x31, !P5 ;  /* 0x000000311400780c */ /* 0x000fe20006fa4670 */
[----:B------:R-:W1:Y:S01]  /*2980*/  SHFL.IDX PT, R229, R21, R217, 0x1f ;  /* 0x00001fd915e57589 */ /* 0x000e6200000e0000 */
[----:B------:R-:W-:Y:S01]  /*2990*/  FSEL R105, R105, -INF , !P1 ;  /* 0xff80000069697808 */ /* 0x000fe20004800000 */
[----:B--2---:R-:W-:Y:S01]  /*29a0*/  VIADD R218, R5, 0x14 ;  /* 0x0000001405da7836 */ /* 0x004fe20000000000 */
[----:B------:R-:W-:Y:S01]  /*29b0*/  FSEL R108, R108, -INF , !P4 ;  /* 0xff8000006c6c7808 */ /* 0x000fe20006000000 */
[----:B------:R4:W-:Y:S01]  /*29c0*/  MUFU.EX2 R93, R216 ;  /* 0x000000d8005d7308 */ /* 0x0009e20000000800 */
[C---:B------:R-:W-:Y:S02]  /*29d0*/  ISETP.GE.AND P1, PT, R22.reuse, 0x41, PT ;  /* 0x000000411600780c */ /* 0x040fe40003f26270 */
[----:B------:R-:W-:Y:S01]  /*29e0*/  ISETP.GE.AND P4, PT, R22, 0x48, PT ;  /* 0x000000481600780c */ /* 0x000fe20003f86270 */
[----:B------:R-:W2:Y:S01]  /*29f0*/  SHFL.IDX PT, R228, R21, R218, 0x1f ;  /* 0x00001fda15e47589 */ /* 0x000ea200000e0000 */
[----:B------:R-:W-:-:S02]  /*2a00*/  FSEL R109, R109, -INF , !P5 ;  /* 0xff8000006d6d7808 */ /* 0x000fc40006800000 */
[----:B------:R-:W-:Y:S01]  /*2a10*/  ISETP.GE.AND P5, PT, R22, 0x49, PT ;  /* 0x000000491600780c */ /* 0x000fe20003fa6270 */
[----:B------:R-:W-:Y:S01]  /*2a20*/  MUFU.EX2 R94, R94 ;  /* 0x0000005e005e7308 */ /* 0x000fe20000000800 */
[C---:B------:R-:W-:Y:S01]  /*2a30*/  ISETP.GT.OR P1, PT, R20.reuse, 0x41, !P1 ;  /* 0x000000411400780c */ /* 0x040fe20004f24670 */
[----:B----4-:R-:W-:Y:S01]  /*2a40*/  SHFL.IDX PT, R216, R18, R23, 0x1f ;  /* 0x00001f1712d87589 */ /* 0x010fe200000e0000 */
[C---:B------:R-:W-:Y:S02]  /*2a50*/  ISETP.GT.OR P4, PT, R20.reuse, 0x48, !P4 ;  /* 0x000000481400780c */ /* 0x040fe40006784670 */
[----:B------:R-:W-:Y:S02]  /*2a60*/  ISETP.GT.OR P5, PT, R20, 0x49, !P5 ;  /* 0x000000491400780c */ /* 0x000fe40006fa4670 */
[----:B------:R-:W-:Y:S02]  /*2a70*/  FSEL R117, R117, -INF , !P1 ;  /* 0xff80000075757808 */ /* 0x000fe40004800000 */
[----:B------:R-:W-:-:S02]  /*2a80*/  FSEL R220, R120, -INF , !P4 ;  /* 0xff80000078dc7808 */ /* 0x000fc40006000000 */
[C---:B------:R-:W-:Y:S01]  /*2a90*/  ISETP.GE.AND P1, PT, R22.reuse, 0x59, PT ;  /* 0x000000591600780c */ /* 0x040fe20003f26270 */
[----:B------:R-:W-:Y:S01]  /*2aa0*/  MUFU.EX2 R120, R222 ;  /* 0x000000de00787308 */ /* 0x000fe20000000800 */
[----:B------:R-:W-:Y:S01]  /*2ab0*/  ISETP.GE.AND P4, PT, R22, 0x60, PT ;  /* 0x000000601600780c */ /* 0x000fe20003f86270 */
[----:B-1----:R-:W-:Y:S01]  /*2ac0*/  FFMA.FTZ R96, R96, UR11, -R229 ;  /* 0x0000000b60607c23 */ /* 0x002fe200080108e5 */
[----:B------:R-:W-:Y:S02]  /*2ad0*/  FSEL R121, R121, -INF , !P5 ;  /* 0xff80000079797808 */ /* 0x000fe40006800000 */
[----:B------:R-:W-:Y:S02]  /*2ae0*/  ISETP.GE.AND P5, PT, R22, 0x61, PT ;  /* 0x000000611600780c */ /* 0x000fe40003fa6270 */
[C---:B------:R-:W-:Y:S02]  /*2af0*/  ISETP.GT.OR P1, PT, R20.reuse, 0x59, !P1 ;  /* 0x000000591400780c */ /* 0x040fe40004f24670 */
[----:B------:R-:W-:-:S02]  /*2b00*/  ISETP.GT.OR P4, PT, R20, 0x60, !P4 ;  /* 0x000000601400780c */ /* 0x000fc40006784670 */
[----:B------:R-:W-:Y:S02]  /*2b10*/  ISETP.GT.OR P5, PT, R20, 0x61, !P5 ;  /* 0x000000611400780c */ /* 0x000fe40006fa4670 */
[----:B------:R-:W-:Y:S02]  /*2b20*/  FSEL R129, R129, -INF , !P1 ;  /* 0xff80000081817808 */ /* 0x000fe40004800000 */
[----:B------:R-:W-:Y:S02]  /*2b30*/  FSEL R132, R132, -INF , !P4 ;  /* 0xff80000084847808 */ /* 0x000fe40006000000 */
[C---:B------:R-:W-:Y:S02]  /*2b40*/  ISETP.GE.AND P2, PT, R22.reuse, 0x20, PT ;  /* 0x000000201600780c */ /* 0x040fe40003f46270 */
[C---:B------:R-:W-:Y:S02]  /*2b50*/  ISETP.GE.AND P3, PT, R22.reuse, 0x21, PT ;  /* 0x000000211600780c */ /* 0x040fe40003f66270 */
[----:B------:R-:W-:-:S02]  /*2b60*/  ISETP.GE.AND P0, PT, R22, 0x28, PT ;  /* 0x000000281600780c */ /* 0x000fc40003f06270 */
[C---:B------:R-:W-:Y:S02]  /*2b70*/  ISETP.GE.AND P1, PT, R13.reuse, 0x11, PT ;  /* 0x000000110d00780c */ /* 0x040fe40003f26270 */
[----:B------:R-:W-:Y:S02]  /*2b80*/  ISETP.GE.AND P4, PT, R13, 0x18, PT ;  /* 0x000000180d00780c */ /* 0x000fe40003f86270 */
[----:B------:R-:W-:Y:S02]  /*2b90*/  FSEL R133, R133, -INF , !P5 ;  /* 0xff80000085857808 */ /* 0x000fe40006800000 */
[----:B------:R-:W-:Y:S02]  /*2ba0*/  ISETP.GE.AND P5, PT, R13, 0x19, PT ;  /* 0x000000190d00780c */ /* 0x000fe40003fa6270 */
[C---:B------:R-:W-:Y:S02]  /*2bb0*/  ISETP.GT.OR P2, PT, R20.reuse, 0x20, !P2 ;  /* 0x000000201400780c */ /* 0x040fe40005744670 */
[----:B------:R-:W-:-:S02]  /*2bc0*/  ISETP.GT.OR P3, PT, R20, 0x21, !P3 ;  /* 0x000000211400780c */ /* 0x000fc40005f64670 */
[----:B------:R-:W-:Y:S02]  /*2bd0*/  ISETP.GT.OR P0, PT, R20, 0x28, !P0 ;  /* 0x000000281400780c */ /* 0x000fe40004704670 */
[C---:B------:R-:W-:Y:S02]  /*2be0*/  ISETP.GT.OR P1, PT, R19.reuse, 0x11, !P1 ;  /* 0x000000111300780c */ /* 0x040fe40004f24670 */
[C---:B------:R-:W-:Y:S01]  /*2bf0*/  ISETP.GT.OR P4, PT, R19.reuse, 0x18, !P4 ;  /* 0x000000181300780c */ /* 0x040fe20006784670 */
[----:B------:R-:W-:Y:S02]  /*2c00*/  WARPGROUP.DEPBAR.LE gsb0, 0x0 ;  /* 0x00008000000079c5 */ /* 0x000fe40000010000 */
[----:B------:R-:W-:Y:S01]  /*2c10*/  WARPGROUP.ARRIVE ;  /* 0x00000000000079c5 */ /* 0x000fe20000000000 */
[----:B------:R-:W-:Y:S02]  /*2c20*/  ISETP.GT.OR P5, PT, R19, 0x19, !P5 ;  /* 0x000000191300780c */ /* 0x000fe40006fa4670 */
[----:B------:R-:W-:-:S02]  /*2c30*/  FSEL R100, R100, -INF , !P2 ;  /* 0xff80000064647808 */ /* 0x000fc40005000000 */
[----:B------:R-:W-:Y:S01]  /*2c40*/  FSEL R101, R101, -INF , !P3 ;  /* 0xff80000065657808 */ /* 0x000fe20005800000 */
[----:B------:R-:W-:Y:S01]  /*2c50*/  HGMMA.64x128x16.F32 R24, gdesc[UR4], R24, gsb0 ;  /* 0x01e00000041879f0 */ /* 0x000fe20008000818 */
[----:B------:R-:W-:Y:S01]  /*2c60*/  UIADD3 UR6, UR10, 0x4, URZ ;  /* 0x000000040a067890 */ /* 0x000fe2000fffe03f */
[----:B------:R-:W-:Y:S01]  /*2c70*/  FSEL R104, R104, -INF , !P0 ;  /* 0xff80000068687808 */ /* 0x000fe20004000000 */
[----:B------:R-:W-:Y:S01]  /*2c80*/  UIADD3 UR4, UR9, 0x4, URZ ;  /* 0x0000000409047890 */ /* 0x000fe2000fffe03f */
[----:B------:R-:W-:Y:S01]  /*2c90*/  FSEL R97, R95, -INF , !P1 ;  /* 0xff8000005f617808 */ /* 0x000fe20004800000 */
[----:B------:R-:W-:Y:S01]  /*2ca0*/  UMOV UR7, 0x40000040 ;  /* 0x4000004000077882 */ /* 0x000fe20000000000 */
[----:B------:R-:W-:Y:S01]  /*2cb0*/  UMOV UR5, 0x40000040 ;  /* 0x4000004000057882 */ /* 0x000fe20000000000 */
[----:B------:R-:W-:Y:S01]  /*2cc0*/  FSEL R98, R98, -INF , !P4 ;  /* 0xff80000062627808 */ /* 0x000fe20006000000 */
[----:B------:R1:W-:Y:S01]  /*2cd0*/  MUFU.EX2 R95, R150 ;  /* 0x00000096005f7308 */ /* 0x0003e20000000800 */
[C---:B------:R-:W-:Y:S01]  /*2ce0*/  ISETP.GE.AND P2, PT, R22.reuse, 0x38, PT ;  /* 0x000000381600780c */ /* 0x040fe20003f46270 */
[----:B--2---:R-:W-:Y:S01]  /*2cf0*/  FFMA.FTZ R233, R97, UR11, -R228 ;  /* 0x0000000b61e97c23 */ /* 0x004fe200080108e4 */
[----:B------:R-:W-:Y:S01]  /*2d00*/  ISETP.GE.AND P3, PT, R22, 0x39, PT ;  /* 0x000000391600780c */ /* 0x000fe20003f66270 */
[----:B------:R-:W-:Y:S01]  /*2d10*/  FFMA.FTZ R229, R98, UR11, -R229 ;  /* 0x0000000b62e57c23 */ /* 0x000fe200080108e5 */
[----:B------:R-:W-:Y:S01]  /*2d20*/  ISETP.GE.AND P0, PT, R22, 0x40, PT ;  /* 0x000000401600780c */ /* 0x000fe20003f06270 */
[----:B------:R-:W2:Y:S01]  /*2d30*/  SHFL.IDX PT, R98, R18, R5, 0x1f ;  /* 0x00001f0512627589 */ /* 0x000ea200000e0000 */
[C---:B------:R-:W-:Y:S01]  /*2d40*/  ISETP.GE.AND P1, PT, R13.reuse, 0x20, PT ;  /* 0x000000200d00780c */ /* 0x040fe20003f26270 */
[----:B------:R-:W4:Y:S01]  /*2d50*/  MUFU.EX2 R97, R96 ;  /* 0x0000006000617308 */ /* 0x000f220000000800 */
[----:B------:R-:W-:Y:S01]  /*2d60*/  ISETP.GE.AND P4, PT, R13, 0x21, PT ;  /* 0x000000210d00780c */ /* 0x000fe20003f86270 */
[----:B-1----:R-:W-:Y:S01]  /*2d70*/  VIADD R150, R5, 0x1c ;  /* 0x0000001c05967836 */ /* 0x002fe20000000000 */
[----:B------:R-:W-:-:S02]  /*2d80*/  FSEL R99, R99, -INF , !P5 ;  /* 0xff80000063637808 */ /* 0x000fc40006800000 */
[----:B------:R-:W-:Y:S02]  /*2d90*/  ISETP.GE.AND P5, PT, R13, 0x28, PT ;  /* 0x000000280d00780c */ /* 0x000fe40003fa6270 */
[C---:B------:R-:W-:Y:S01]  /*2da0*/  ISETP.GT.OR P2, PT, R20.reuse, 0x38, !P2 ;  /* 0x000000381400780c */ /* 0x040fe20005744670 */
[----:B------:R1:W3:Y:S01]  /*2db0*/  SHFL.IDX PT, R232, R21, R150, 0x1f ;  /* 0x00001f9615e87589 */ /* 0x0002e200000e0000 */
[C---:B------:R-:W-:Y:S01]  /*2dc0*/  ISETP.GT.OR P3, PT, R20.reuse, 0x39, !P3 ;  /* 0x000000391400780c */ /* 0x040fe20005f64670 */
[----:B------:R3:W-:Y:S01]  /*2dd0*/  MUFU.EX2 R96, R229 ;  /* 0x000000e500607308 */ /* 0x0007e20000000800 */
[----:B------:R-:W-:Y:S02]  /*2de0*/  ISETP.GT.OR P0, PT, R20, 0x40, !P0 ;  /* 0x000000401400780c */ /* 0x000fe40004704670 */
[C---:B------:R-:W-:Y:S02]  /*2df0*/  ISETP.GT.OR P1, PT, R19.reuse, 0x20, !P1 ;  /* 0x000000201300780c */ /* 0x040fe40004f24670 */
[----:B------:R-:W-:-:S02]  /*2e00*/  ISETP.GT.OR P4, PT, R19, 0x21, !P4 ;  /* 0x000000211300780c */ /* 0x000fc40006784670 */
[----:B------:R-:W-:Y:S01]  /*2e10*/  ISETP.GT.OR P5, PT, R19, 0x28, !P5 ;  /* 0x000000281300780c */ /* 0x000fe20006fa4670 */
[----:B-1----:R-:W1:Y:S01]  /*2e20*/  MUFU.EX2 R21, R233 ;  /* 0x000000e900157308 */ /* 0x002e620000000800 */
[----:B------:R-:W-:Y:S02]  /*2e30*/  FSEL R112, R112, -INF , !P2 ;  /* 0xff80000070707808 */ /* 0x000fe40005000000 */
[----:B------:R-:W-:Y:S01]  /*2e40*/  FSEL R113, R113, -INF , !P3 ;  /* 0xff80000071717808 */ /* 0x000fe20005800000 */
[----:B--2---:R-:W-:Y:S01]  /*2e50*/  FFMA.FTZ R100, R100, UR11, -R98 ;  /* 0x0000000b64647c23 */ /* 0x004fe20008010862 */
[----:B------:R-:W-:Y:S02]  /*2e60*/  FSEL R116, R116, -INF , !P0 ;  /* 0xff80000074747808 */ /* 0x000fe40004000000 */
[----:B------:R-:W-:Y:S02]  /*2e70*/  FSEL R102, R102, -INF , !P1 ;  /* 0xff80000066667808 */ /* 0x000fe40004800000 */
[----:B------:R-:W-:Y:S01]  /*2e80*/  FSEL R103, R103, -INF , !P4 ;  /* 0xff80000067677808 */ /* 0x000fe20006000000 */
[----:B------:R-:W-:Y:S01]  /*2e90*/  MUFU.EX2 R100, R100 ;  /* 0x0000006400647308 */ /* 0x000fe20000000800 */
[----:B------:R-:W-:-:S02]  /*2ea0*/  ISETP.GE.AND P2, PT, R22, 0x50, PT ;  /* 0x000000501600780c */ /* 0x000fc40003f46270 */
[C---:B------:R-:W-:Y:S01]  /*2eb0*/  ISETP.GE.AND P3, PT, R22.reuse, 0x51, PT ;  /* 0x000000511600780c */ /* 0x040fe20003f66270 */
[----:B---3--:R-:W-:Y:S01]  /*2ec0*/  FFMA.FTZ R229, R149, UR11, -R232 ;  /* 0x0000000b95e57c23 */ /* 0x008fe200080108e8 */
[----:B------:R-:W-:Y:S01]  /*2ed0*/  ISETP.GE.AND P0, PT, R22, 0x58, PT ;  /* 0x000000581600780c */ /* 0x000fe20003f06270 */
[----:B------:R-:W-:Y:S01]  /*2ee0*/  FFMA.FTZ R149, R102, UR11, -R98 ;  /* 0x0000000b66957c23 */ /* 0x000fe20008010862 */
[C---:B------:R-:W-:Y:S01]  /*2ef0*/  ISETP.GE.AND P1, PT, R13.reuse, 0x29, PT ;  /* 0x000000290d00780c */ /* 0x040fe20003f26270 */
[----:B------:R-:W-:Y:S01]  /*2f00*/  MUFU.EX2 R98, R229 ;  /* 0x000000e500627308 */ /* 0x000fe20000000800 */
[----:B------:R-:W-:Y:S01]  /*2f10*/  ISETP.GE.AND P4, PT, R13, 0x30, PT ;  /* 0x000000300d00780c */ /* 0x000fe20003f86270 */
[----:B------:R-:W-:Y:S01]  /*2f20*/  FFMA.FTZ R99, R99, UR11, -R232 ;  /* 0x0000000b63637c23 */ /* 0x000fe200080108e8 */
[----:B------:R-:W-:Y:S02]  /*2f30*/  FSEL R222, R106, -INF , !P5 ;  /* 0xff8000006ade7808 */ /* 0x000fe40006800000 */
[----:B------:R-:W2:Y:S01]  /*2f40*/  SHFL.IDX PT, R106, R18, R221, 0x1f ;  /* 0x00001fdd126a7589 */ /* 0x000ea200000e0000 */
[----:B------:R-:W-:-:S02]  /*2f50*/  ISETP.GT.OR P2, PT, R20, 0x50, !P2 ;  /* 0x000000501400780c */ /* 0x000fc40005744670 */
[C---:B------:R-:W-:Y:S01]  /*2f60*/  ISETP.GT.OR P3, PT, R20.reuse, 0x51, !P3 ;  /* 0x000000511400780c */ /* 0x040fe20005f64670 */
[----:B------:R-:W-:Y:S01]  /*2f70*/  MUFU.EX2 R99, R99 ;  /* 0x0000006300637308 */ /* 0x000fe20000000800 */
[----:B------:R-:W-:Y:S02]  /*2f80*/  ISETP.GT.OR P0, PT, R20, 0x58, !P0 ;  /* 0x000000581400780c */ /* 0x000fe40004704670 */
[C---:B------:R-:W-:Y:S02]  /*2f90*/  ISETP.GT.OR P1, PT, R19.reuse, 0x29, !P1 ;  /* 0x000000291300780c */ /* 0x040fe40004f24670 */
[----:B------:R-:W-:Y:S02]  /*2fa0*/  ISETP.GT.OR P4, PT, R19, 0x30, !P4 ;  /* 0x000000301300780c */ /* 0x000fe40006784670 */
[----:B------:R-:W-:Y:S02]  /*2fb0*/  FSEL R124, R124, -INF , !P2 ;  /* 0xff8000007c7c7808 */ /* 0x000fe40005000000 */
[----:B------:R-:W-:-:S02]  /*2fc0*/  FSEL R125, R125, -INF , !P3 ;  /* 0xff8000007d7d7808 */ /* 0x000fc40005800000 */
[----:B------:R-:W-:Y:S02]  /*2fd0*/  FSEL R128, R128, -INF , !P0 ;  /* 0xff80000080807808 */ /* 0x000fe40004000000 */
[----:B------:R-:W-:Y:S02]  /*2fe0*/  FSEL R107, R107, -INF , !P1 ;  /* 0xff8000006b6b7808 */ /* 0x000fe40004800000 */
[----:B------:R-:W-:Y:S02]  /*2ff0*/  FSEL R110, R110, -INF , !P4 ;  /* 0xff8000006e6e7808 */ /* 0x000fe40006000000 */
[C---:B------:R-:W-:Y:S01]  /*3000*/  ISETP.GE.AND P2, PT, R22.reuse, 0x68, PT ;  /* 0x000000681600780c */ /* 0x040fe20003f46270 */
[----:B------:R-:W-:Y:S01]  /*3010*/  FFMA.FTZ R107, R107, UR11, -R216 ;  /* 0x0000000b6b6b7c23 */ /* 0x000fe200080108d8 */
[----:B------:R-:W-:Y:S01]  /*3020*/  ISETP.GE.AND P3, PT, R22, 0x69, PT ;  /* 0x000000691600780c */ /* 0x000fe20003f66270 */
[--C-:B--2---:R-:W-:Y:S01]  /*3030*/  FFMA.FTZ R104, R104, UR11, -R106.reuse ;  /* 0x0000000b68687c23 */ /* 0x104fe2000801086a */
[----:B------:R-:W-:Y:S01]  /*3040*/  ISETP.GE.AND P0, PT, R22, 0x70, PT ;  /* 0x000000701600780c */ /* 0x000fe20003f06270 */
[----:B------:R-:W-:Y:S01]  /*3050*/  FFMA.FTZ R222, R222, UR11, -R106 ;  /* 0x0000000bdede7c23 */ /* 0x000fe2000801086a */
[C---:B------:R-:W-:Y:S01]  /*3060*/  ISETP.GE.AND P5, PT, R22.reuse, 0x71, PT ;  /* 0x000000711600780c */ /* 0x040fe20003fa6270 */
[----:B------:R-:W-:Y:S01]  /*3070*/  FFMA.FTZ R106, R105, UR11, -R216 ;  /* 0x0000000b696a7c23 */ /* 0x000fe200080108d8 */
[C---:B------:R-:W-:Y:S01]  /*3080*/  ISETP.GE.AND P1, PT, R22.reuse, 0x78, PT ;  /* 0x000000781600780c */ /* 0x040fe20003f26270 */
[----:B------:R2:W-:Y:S01]  /*3090*/  MUFU.EX2 R105, R222 ;  /* 0x000000de00697308 */ /* 0x0005e20000000800 */
[----:B------:R-:W-:Y:S01]  /*30a0*/  ISETP.GE.AND P4, PT, R22, 0x79, PT ;  /* 0x000000791600780c */ /* 0x000fe20003f86270 */
[----:B------:R-:W-:Y:S01]  /*30b0*/  FFMA.FTZ R22, R151, UR11, -R228 ;  /* 0x0000000b97167c23 */ /* 0x000fe200080108e4 */
[C---:B------:R-:W-:Y:S01]  /*30c0*/  ISETP.GT.OR P2, PT, R20.reuse, 0x68, !P2 ;  /* 0x000000681400780c */ /* 0x040fe20005744670 */
[----:B------:R-:W3:Y:S01]  /*30d0*/  SHFL.IDX PT, R228, R18, R223, 0x1f ;  /* 0x00001fdf12e47589 */ /* 0x000ee200000e0000 */
[----:B------:R-:W-:-:S02]  /*30e0*/  ISETP.GT.OR P0, PT, R20, 0x70, !P0 ;  /* 0x000000701400780c */ /* 0x000fc40004704670 */
[----:B------:R-:W-:Y:S01]  /*30f0*/  FSEL R136, R136, -INF , !P2 ;  /* 0xff80000088887808 */ /* 0x000fe20005000000 */
[----:B------:R-:W4:Y:S01]  /*3100*/  SHFL.IDX PT, R151, R18, R148, 0x1f ;  /* 0x00001f9412977589 */ /* 0x000f2200000e0000 */
[C---:B------:R-:W-:Y:S01]  /*3110*/  ISETP.GE.AND P2, PT, R13.reuse, 0x31, PT ;  /* 0x000000310d00780c */ /* 0x040fe20003f46270 */
[----:B------:R-:W-:Y:S01]  /*3120*/  MUFU.EX2 R22, R22 ;  /* 0x0000001600167308 */ /* 0x000fe20000000800 */
[----:B------:R-:W-:Y:S01]  /*3130*/  FSEL R140, R140, -INF , !P0 ;  /* 0xff8000008c8c7808 */ /* 0x000fe20004000000 */
[----:B--2---:R-:W2:Y:S01]  /*3140*/  SHFL.IDX PT, R222, R18, R218, 0x1f ;  /* 0x00001fda12de7589 */ /* 0x004ea200000e0000 */
[----:B------:R-:W-:Y:S02]  /*3150*/  ISETP.GE.AND P0, PT, R13, 0x39, PT ;  /* 0x000000390d00780c */ /* 0x000fe40003f06270 */
[C---:B------:R-:W-:Y:S02]  /*3160*/  ISETP.GT.OR P2, PT, R19.reuse, 0x31, !P2 ;  /* 0x000000311300780c */ /* 0x040fe40005744670 */
[----:B------:R-:W-:Y:S01]  /*3170*/  ISETP.GT.OR P0, PT, R19, 0x39, !P0 ;  /* 0x000000391300780c */ /* 0x000fe20004704670 */
[----:B------:R-:W-:Y:S01]  /*3180*/  MUFU.EX2 R104, R104 ;  /* 0x0000006800687308 */ /* 0x000fe20000000800 */
[----:B------:R-:W-:-:S02]  /*3190*/  ISETP.GT.OR P3, PT, R20, 0x69, !P3 ;  /* 0x000000691400780c */ /* 0x000fc40005f64670 */
[----:B------:R-:W-:Y:S02]  /*31a0*/  FSEL R216, R111, -INF , !P2 ;  /* 0xff8000006fd87808 */ /* 0x000fe40005000000 */
[----:B------:R-:W-:Y:S02]  /*31b0*/  ISETP.GE.AND P2, PT, R13, 0x40, PT ;  /* 0x000000400d00780c */ /* 0x000fe40003f46270 */
[----:B------:R-:W-:Y:S01]  /*31c0*/  FSEL R111, R115, -INF , !P0 ;  /* 0xff800000736f7808 */ /* 0x000fe20004000000 */
[----:B------:R-:W-:Y:S01]  /*31d0*/  MUFU.EX2 R106, R106 ;  /* 0x0000006a006a7308 */ /* 0x000fe20000000800 */
[----:B------:R-:W-:Y:S01]  /*31e0*/  ISETP.GE.AND P0, PT, R13, 0x48, PT ;  /* 0x000000480d00780c */ /* 0x000fe20003f06270 */
[--C-:B---3--:R-:W-:Y:S01]  /*31f0*/  FFMA.FTZ R102, R101, UR11, -R228.reuse ;  /* 0x0000000b65667c23 */ /* 0x108fe200080108e4 */
[----:B------:R-:W-:Y:S01]  /*3200*/  FSEL R137, R137, -INF , !P3 ;  /* 0xff80000089897808 */ /* 0x000fe20005800000 */
[----:B------:R-:W-:Y:S01]  /*3210*/  FFMA.FTZ R103, R103, UR11, -R228 ;  /* 0x0000000b67677c23 */ /* 0x000fe200080108e4 */
[----:B------:R-:W-:Y:S01]  /*3220*/  ISETP.GE.AND P3, PT, R13, 0x38, PT ;  /* 0x000000380d00780c */ /* 0x000fe20003f66270 */
[--C-:B----4-:R-:W-:Y:S01]  /*3230*/  FFMA.FTZ R108, R108, UR11, -R151.reuse ;  /* 0x0000000b6c6c7c23 */ /* 0x110fe20008010897 */
[C---:B------:R-:W-:Y:S01]  /*3240*/  ISETP.GT.OR P2, PT, R19.reuse, 0x40, !P2 ;  /* 0x000000401300780c */ /* 0x040fe20005744670 */
[----:B------:R3:W-:Y:S01]  /*3250*/  MUFU.EX2 R101, R149 ;  /* 0x0000009500657308 */ /* 0x0007e20000000800 */
[C---:B------:R-:W-:Y:S01]  /*3260*/  ISETP.GT.OR P0, PT, R19.reuse, 0x48, !P0 ;  /* 0x000000481300780c */ /* 0x040fe20004704670 */
[----:B------:R-:W-:Y:S01]  /*3270*/  FFMA.FTZ R110, R110, UR11, -R151 ;  /* 0x0000000b6e6e7c23 */ /* 0x000fe20008010897 */
[----:B------:R-:W-:Y:S01]  /*3280*/  ISETP.GT.OR P3, PT, R19, 0x38, !P3 ;  /* 0x000000381300780c */ /* 0x000fe20005f64670 */
[----:B------:R-:W-:Y:S01]  /*3290*/  SHFL.IDX PT, R228, R18, R150, 0x1f ;  /* 0x00001f9612e47589 */ /* 0x000fe200000e0000 */
[----:B------:R-:W-:Y:S01]  /*32a0*/  FSEL R118, R118, -INF , !P2 ;  /* 0xff80000076767808 */ /* 0x000fe20005000000 */
[--C-:B--2---:R-:W-:Y:S01]  /*32b0*/  FFMA.FTZ R216, R216, UR11, -R222.reuse ;  /* 0x0000000bd8d87c23 */ /* 0x104fe200080108de */
[----:B------:R-:W-:Y:S01]  /*32c0*/  ISETP.GE.AND P2, PT, R13, 0x49, PT ;  /* 0x000000490d00780c */ /* 0x000fe20003f46270 */
[----:B------:R-:W-:Y:S01]  /*32d0*/  FFMA.FTZ R109, R109, UR11, -R222 ;  /* 0x0000000b6d6d7c23 */ /* 0x000fe200080108de */
[----:B---3--:R-:W-:Y:S01]  /*32e0*/  FSEL R149, R122, -INF , !P0 ;  /* 0xff8000007a957808 */ /* 0x008fe20004000000 */
[----:B------:R-:W-:Y:S01]  /*32f0*/  SHFL.IDX PT, R222, R12, R23, 0x1f ;  /* 0x00001f170cde7589 */ /* 0x000fe200000e0000 */
[----:B------:R-:W-:Y:S01]  /*3300*/  ISETP.GE.AND P0, PT, R13, 0x51, PT ;  /* 0x000000510d00780c */ /* 0x000fe20003f06270 */
[----:B------:R-:W2:Y:S01]  /*3310*/  MUFU.EX2 R102, R102 ;  /* 0x0000006600667308 */ /* 0x000ea20000000800 */
[----:B------:R-:W-:-:S02]  /*3320*/  WARPGROUP.DEPBAR.LE gsb0, 0x0 ;  /* 0x00008000000079c5 */ /* 0x000fc40000010000 */
[----:B------:R-:W-:Y:S01]  /*3330*/  WARPGROUP.ARRIVE ;  /* 0x00000000000079c5 */ /* 0x000fe20000000000 */
[----:B------:R-:W-:Y:S02]  /*3340*/  FSEL R151, R114, -INF , !P3 ;  /* 0xff80000072977808 */ /* 0x000fe40005800000 */
[----:B------:R-:W-:Y:S02]  /*3350*/  ISETP.GE.AND P3, PT, R13, 0x41, PT ;  /* 0x000000410d00780c */ /* 0x000fe40003f66270 */
[C---:B------:R-:W-:Y:S01]  /*3360*/  ISETP.GT.OR P2, PT, R19.reuse, 0x49, !P2 ;  /* 0x000000491300780c */ /* 0x040fe20005744670 */
[----:B------:R-:W-:Y:S01]  /*3370*/  HGMMA.64x128x16.F32 R24, gdesc[UR4], R24, gsb0 ;  /* 0x01e00000041879f0 */ /* 0x000fe20008000818 */
[----:B------:R-:W-:Y:S01]  /*3380*/  UIADD3 UR6, UR10, 0x6, URZ ;  /* 0x000000060a067890 */ /* 0x000fe2000fffe03f */
[C---:B------:R-:W-:Y:S01]  /*3390*/  ISETP.GT.OR P0, PT, R19.reuse, 0x51, !P0 ;  /* 0x000000511300780c */ /* 0x040fe20004704670 */
[----:B------:R-:W-:Y:S01]  /*33a0*/  UIADD3 UR4, UR9, 0x6, URZ ;  /* 0x0000000609047890 */ /* 0x000fe2000fffe03f */
[----:B------:R-:W-:Y:S01]  /*33b0*/  ISETP.GT.OR P3, PT, R19, 0x41, !P3 ;  /* 0x000000411300780c */ /* 0x000fe20005f64670 */
[----:B------:R-:W-:Y:S01]  /*33c0*/  UMOV UR7, 0x40000040 ;  /* 0x4000004000077882 */ /* 0x000fe20000000000 */
[----:B------:R-:W-:Y:S01]  /*33d0*/  UMOV UR5, 0x40000040 ;  /* 0x4000004000057882 */ /* 0x000fe20000000000 */
[----:B------:R-:W-:Y:S01]  /*33e0*/  FSEL R123, R123, -INF , !P2 ;  /* 0xff8000007b7b7808 */ /* 0x000fe20005000000 */
[----:B------:R-:W3:Y:S01]  /*33f0*/  MUFU.EX2 R103, R103 ;  /* 0x0000006700677308 */ /* 0x000ee20000000800 */
[----:B------:R-:W-:-:S02]  /*3400*/  ISETP.GE.AND P2, PT, R13, 0x58, PT ;  /* 0x000000580d00780c */ /* 0x000fc40003f46270 */
[----:B------:R-:W-:Y:S02]  /*3410*/  FSEL R122, R127, -INF , !P0 ;  /* 0xff8000007f7a7808 */ /* 0x000fe40004000000 */
[----:B------:R-:W-:Y:S02]  /*3420*/  ISETP.GE.AND P0, PT, R13, 0x60, PT ;  /* 0x000000600d00780c */ /* 0x000fe40003f06270 */
[----:B------:R-:W-:Y:S01]  /*3430*/  FSEL R119, R119, -INF , !P3 ;  /* 0xff80000077777808 */ /* 0x000fe20005800000 */
[----:B------:R-:W4:Y:S01]  /*3440*/  MUFU.EX2 R107, R107 ;  /* 0x0000006b006b7308 */ /* 0x000f220000000800 */
[----:B------:R-:W-:Y:S02]  /*3450*/  ISETP.GE.AND P3, PT, R13, 0x50, PT ;  /* 0x000000500d00780c */ /* 0x000fe40003f66270 */
[C---:B------:R-:W-:Y:S02]  /*3460*/  ISETP.GT.OR P2, PT, R19.reuse, 0x58, !P2 ;  /* 0x000000581300780c */ /* 0x040fe40005744670 */
[----:B------:R-:W-:-:S02]  /*3470*/  ISETP.GT.OR P0, PT, R19, 0x60, !P0 ;  /* 0x000000601300780c */ /* 0x000fc40004704670 */
[----:B------:R-:W-:Y:S01]  /*3480*/  ISETP.GT.OR P3, PT, R19, 0x50, !P3 ;  /* 0x000000501300780c */ /* 0x000fe20005f64670 */
[----:B------:R-:W5:Y:S01]  /*3490*/  MUFU.EX2 R108, R108 ;  /* 0x0000006c006c7308 */ /* 0x000f620000000800 */
[----:B------:R-:W-:Y:S02]  /*34a0*/  FSEL R114, R130, -INF , !P2 ;  /* 0xff80000082727808 */ /* 0x000fe40005000000 */
[----:B------:R-:W-:Y:S02]  /*34b0*/  FSEL R130, R134, -INF , !P0 ;  /* 0xff80000086827808 */ /* 0x000fe40004000000 */
[----:B------:R-:W-:Y:S01]  /*34c0*/  SHFL.IDX PT, R134, R18, R217, 0x1f ;  /* 0x00001fd912867589 */ /* 0x000fe200000e0000 */
[----:B------:R-:W-:Y:S02]  /*34d0*/  FSEL R126, R126, -INF , !P3 ;  /* 0xff8000007e7e7808 */ /* 0x000fe40005800000 */
[C---:B------:R-:W-:Y:S01]  /*34e0*/  ISETP.GE.AND P3, PT, R13.reuse, 0x59, PT ;  /* 0x000000590d00780c */ /* 0x040fe20003f66270 */
[----:B------:R-:W-:Y:S01]  /*34f0*/  MUFU.EX2 R110, R110 ;  /* 0x0000006e006e7308 */ /* 0x000fe20000000800 */
[----:B------:R-:W-:-:S02]  /*3500*/  ISETP.GE.AND P2, PT, R13, 0x61, PT ;  /* 0x000000610d00780c */ /* 0x000fc40003f46270 */
[C---:B------:R-:W-:Y:S02]  /*3510*/  ISETP.GT.OR P3, PT, R19.reuse, 0x59, !P3 ;  /* 0x000000591300780c */ /* 0x040fe40005f64670 */
[----:B------:R-:W-:Y:S02]  /*3520*/  ISETP.GT.OR P2, PT, R19, 0x61, !P2 ;  /* 0x000000611300780c */ /* 0x000fe40005744670 */
[----:B------:R-:W-:Y:S02]  /*3530*/  FSEL R131, R131, -INF , !P3 ;  /* 0xff80000083837808 */ /* 0x000fe40005800000 */
[----:B------:R-:W-:Y:S02]  /*3540*/  FSEL R115, R135, -INF , !P2 ;  /* 0xff80000087737808 */ /* 0x000fe40005000000 */
[C---:B------:R-:W-:Y:S01]  /*3550*/  ISETP.GE.AND P3, PT, R13.reuse, 0x68, PT ;  /* 0x000000680d00780c */ /* 0x040fe20003f66270 */
[----:B------:R-:W1:Y:S01]  /*3560*/  SHFL.IDX PT, R135, R12, R5, 0x1f ;  /* 0x00001f050c877589 */ /* 0x000e6200000e0000 */
[----:B------:R-:W-:-:S02]  /*3570*/  ISETP.GE.AND P0, PT, R13, 0x69, PT ;  /* 0x000000690d00780c */ /* 0x000fc40003f06270 */
[----:B------:R-:W-:Y:S02]  /*3580*/  ISETP.GE.AND P2, PT, R13, 0x70, PT ;  /* 0x000000700d00780c */ /* 0x000fe40003f46270 */
[C---:B------:R-:W-:Y:S02]  /*3590*/  ISETP.GT.OR P3, PT, R19.reuse, 0x68, !P3 ;  /* 0x000000681300780c */ /* 0x040fe40005f64670 */
[C---:B------:R-:W-:Y:S02]  /*35a0*/  ISETP.GT.OR P0, PT, R19.reuse, 0x69, !P0 ;  /* 0x000000691300780c */ /* 0x040fe40004704670 */
[----:B------:R-:W-:Y:S02]  /*35b0*/  ISETP.GT.OR P2, PT, R19, 0x70, !P2 ;  /* 0x000000701300780c */ /* 0x000fe40005744670 */
[----:B------:R-:W-:Y:S02]  /*35c0*/  FSEL R138, R138, -INF , !P3 ;  /* 0xff8000008a8a7808 */ /* 0x000fe40005800000 */
[----:B------:R-:W-:-:S02]  /*35d0*/  FSEL R127, R139, -INF , !P0 ;  /* 0xff8000008b7f7808 */ /* 0x000fc40004000000 */
[----:B------:R-:W-:Y:S01]  /*35e0*/  FSEL R142, R142, -INF , !P2 ;  /* 0xff8000008e8e7808 */ /* 0x000fe20005000000 */
[----:B------:R-:W2:Y:S01]  /*35f0*/  SHFL.IDX PT, R139, R12, R150, 0x1f ;  /* 0x00001f960c8b7589 */ /* 0x000ea200000e0000 */
[C---:B------:R-:W-:Y:S02]  /*3600*/  ISETP.GE.AND P3, PT, R13.reuse, 0x71, PT ;  /* 0x000000710d00780c */ /* 0x040fe40003f66270 */
[C---:B------:R-:W-:Y:S02]  /*3610*/  ISETP.GE.AND P0, PT, R13.reuse, 0x78, PT ;  /* 0x000000780d00780c */ /* 0x040fe40003f06270 */
[----:B------:R-:W-:Y:S02]  /*3620*/  ISETP.GE.AND P2, PT, R13, 0x79, PT ;  /* 0x000000790d00780c */ /* 0x000fe40003f46270 */
[C---:B------:R-:W-:Y:S01]  /*3630*/  ISETP.GT.OR P5, PT, R20.reuse, 0x71, !P5 ;  /* 0x000000711400780c */ /* 0x040fe20006fa4670 */
[----:B------:R3:W5:Y:S01]  /*3640*/  MUFU.EX2 R13, R109 ;  /* 0x0000006d000d7308 */ /* 0x0007620000000800 */
[----:B------:R-:W-:Y:S01]  /*3650*/  ISETP.GT.OR P1, PT, R20, 0x78, !P1 ;  /* 0x000000781400780c */ /* 0x000fe20004f24670 */
[--C-:B-1----:R-:W-:Y:S01]  /*3660*/  FFMA.FTZ R118, R118, UR11, -R135.reuse ;  /* 0x0000000b76767c23 */ /* 0x102fe20008010887 */
[----:B------:R-:W-:Y:S01]  /*3670*/  ISETP.GT.OR P4, PT, R20, 0x79, !P4 ;  /* 0x000000791400780c */ /* 0x000fe20006784670 */
[--C-:B------:R-:W-:Y:S01]  /*3680*/  FFMA.FTZ R20, R112, UR11, -R134.reuse ;  /* 0x0000000b70147c23 */ /* 0x100fe20008010886 */
[----:B------:R-:W-:Y:S01]  /*3690*/  ISETP.GT.OR P3, PT, R19, 0x71, !P3 ;  /* 0x000000711300780c */ /* 0x000fe20005f64670 */
[----:B------:R-:W-:Y:S01]  /*36a0*/  FFMA.FTZ R134, R151, UR11, -R134 ;  /* 0x0000000b97867c23 */ /* 0x000fe20008010886 */
[C---:B------:R-:W-:Y:S01]  /*36b0*/  ISETP.GT.OR P0, PT, R19.reuse, 0x78, !P0 ;  /* 0x000000781300780c */ /* 0x040fe20004704670 */
[----:B------:R-:W1:Y:S01]  /*36c0*/  SHFL.IDX PT, R151, R12, R221, 0x1f ;  /* 0x00001fdd0c977589 */ /* 0x000e6200000e0000 */
[----:B------:R-:W-:Y:S01]  /*36d0*/  ISETP.GT.OR P2, PT, R19, 0x79, !P2 ;  /* 0x000000791300780c */ /* 0x000fe20005744670 */
[--C-:B---3--:R-:W-:Y:S01]  /*36e0*/  FFMA.FTZ R109, R113, UR11, -R228.reuse ;  /* 0x0000000b716d7c23 */ /* 0x108fe200080108e4 */
[----:B------:R3:W5:Y:S01]  /*36f0*/  MUFU.EX2 R19, R216 ;  /* 0x000000d800137308 */ /* 0x0007620000000800 */
[----:B------:R-:W4:Y:S01]  /*3700*/  SHFL.IDX PT, R112, R12, R148, 0x1f ;  /* 0x00001f940c707589 */ /* 0x000f2200000e0000 */
[----:B------:R-:W-:Y:S01]  /*3710*/  FFMA.FTZ R228, R111, UR11, -R228 ;  /* 0x0000000b6fe47c23 */ /* 0x000fe200080108e4 */
[----:B------:R-:W-:Y:S01]  /*3720*/  FFMA.FTZ R111, R116, UR11, -R135 ;  /* 0x0000000b746f7c23 */ /* 0x000fe20008010887 */
[----:B------:R-:W-:Y:S01]  /*3730*/  FSEL R141, R141, -INF , !P5 ;  /* 0xff8000008d8d7808 */ /* 0x000fe20006800000 */
[----:B------:R-:W-:Y:S01]  /*3740*/  SHFL.IDX PT, R113, R12, R218, 0x1f ;  /* 0x00001fda0c717589 */ /* 0x000fe200000e0000 */
[----:B--2---:R-:W-:Y:S01]  /*3750*/  FFMA.FTZ R131, R131, UR11, -R139 ;  /* 0x0000000b83837c23 */ /* 0x004fe2000801088b */
[----:B------:R-:W-:Y:S01]  /*3760*/  FSEL R143, R143, -INF , !P3 ;  /* 0xff8000008f8f7808 */ /* 0x000fe20005800000 */
[----:B------:R2:W-:Y:S01]  /*3770*/  MUFU.EX2 R18, R134 ;  /* 0x0000008600127308 */ /* 0x0005e20000000800 */
[----:B---3--:R-:W2:Y:S01]  /*3780*/  SHFL.IDX PT, R216, R12, R223, 0x1f ;  /* 0x00001fdf0cd87589 */ /* 0x008ea200000e0000 */
[----:B------:R-:W-:-:S02]  /*3790*/  FSEL R146, R146, -INF , !P0 ;  /* 0xff80000092927808 */ /* 0x000fc40004000000 */
[----:B------:R-:W-:Y:S01]  /*37a0*/  FSEL R147, R147, -INF , !P2 ;  /* 0xff80000093937808 */ /* 0x000fe20005000000 */
[----:B------:R-:W3:Y:S03]  /*37b0*/  SHFL.IDX PT, R135, R12, R217, 0x1f ;  /* 0x00001fd90c877589 */ /* 0x000ee600000e0000 */
[----:B------:R-:W-:Y:S01]  /*37c0*/  MUFU.EX2 R111, R111 ;  /* 0x0000006f006f7308 */ /* 0x000fe20000000800 */
[--C-:B-1----:R-:W-:Y:S01]  /*37d0*/  FFMA.FTZ R220, R220, UR11, -R151.reuse ;  /* 0x0000000bdcdc7c23 */ /* 0x102fe20008010897 */
[----:B------:R-:W-:Y:S01]  /*37e0*/  FFMA.FTZ R116, R149, UR11, -R151 ;  /* 0x0000000b95747c23 */ /* 0x000fe20008010897 */
[----:B------:R-:W-:-:S05]  /*37f0*/  FFMA.FTZ R151, R121, UR11, -R222 ;  /* 0x0000000b79977c23 */ /* 0x000fca00080108de */
[----:B------:R-:W1:Y:S01]  /*3800*/  MUFU.EX2 R20, R20 ;  /* 0x0000001400147308 */ /* 0x000e620000000800 */
[--C-:B----4-:R-:W-:Y:S01]  /*3810*/  FFMA.FTZ R124, R124, UR11, -R112.reuse ;  /* 0x0000000b7c7c7c23 */ /* 0x110fe20008010870 */
[----:B------:R-:W-:Y:S02]  /*3820*/  FFMA.FTZ R121, R126, UR11, -R112 ;  /* 0x0000000b7e797c23 */ /* 0x000fe40008010870 */
[----:B------:R-:W-:Y:S04]  /*3830*/  SHFL.IDX PT, R126, R17, R218, 0x1f ;  /* 0x00001fda117e7589 */ /* 0x000fe800000e0000 */
[----:B------:R4:W-:Y:S01]  /*3840*/  MUFU.EX2 R112, R118 ;  /* 0x0000007600707308 */ /* 0x0009e20000000800 */
[--C-:B--2---:R-:W-:Y:S01]  /*3850*/  FFMA.FTZ R134, R117, UR11, -R216.reuse ;  /* 0x0000000b75867c23 */ /* 0x104fe200080108d8 */
[----:B------:R-:W-:Y:S01]  /*3860*/  FFMA.FTZ R216, R119, UR11, -R216 ;  /* 0x0000000b77d87c23 */ /* 0x000fe200080108d8 */
[----:B------:R-:W-:Y:S01]  /*3870*/  FFMA.FTZ R119, R122, UR11, -R113 ;  /* 0x0000000b7a777c23 */ /* 0x000fe20008010871 */
[----:B------:R-:W-:Y:S01]  /*3880*/  FFMA.FTZ R117, R123, UR11, -R222 ;  /* 0x0000000b7b757c23 */ /* 0x000fe200080108de */
[----:B------:R-:W2:Y:S01]  /*3890*/  SHFL.IDX PT, R122, R17, R223, 0x1f ;  /* 0x00001fdf117a7589 */ /* 0x000ea200000e0000 */
[--C-:B---3--:R-:W-:Y:S01]  /*38a0*/  FFMA.FTZ R149, R128, UR11, -R135.reuse ;  /* 0x0000000b80957c23 */ /* 0x108fe20008010887 */
[----:B------:R-:W-:Y:S01]  /*38b0*/  FFMA.FTZ R135, R114, UR11, -R135 ;  /* 0x0000000b72877c23 */ /* 0x000fe20008010887 */
[----:B------:R-:W-:Y:S01]  /*38c0*/  MUFU.EX2 R116, R116 ;  /* 0x0000007400747308 */ /* 0x000fe20000000800 */
[----:B----4-:R-:W-:Y:S01]  /*38d0*/  FFMA.FTZ R118, R125, UR11, -R113 ;  /* 0x0000000b7d767c23 */ /* 0x010fe20008010871 */
[----:B------:R-:W3:Y:S04]  /*38e0*/  SHFL.IDX PT, R123, R17, R5, 0x1f ;  /* 0x00001f05117b7589 */ /* 0x000ee800000e0000 */
[----:B------:R-:W4:Y:S02]  /*38f0*/  SHFL.IDX PT, R125, R17, R221, 0x1f ;  /* 0x00001fdd117d7589 */ /* 0x000f2400000e0000 */
[----:B------:R5:W1:Y:S01]  /*3900*/  MUFU.EX2 R113, R134 ;  /* 0x0000008600717308 */ /* 0x000a620000000800 */
[----:B------:R-:W-:-:S02]  /*3910*/  WARPGROUP.DEPBAR.LE gsb0, 0x0 ;  /* 0x00008000000079c5 */ /* 0x000fc40000010000 */
[----:B------:R-:W-:Y:S01]  /*3920*/  WARPGROUP.ARRIVE ;  /* 0x00000000000079c5 */ /* 0x000fe20000000000 */
[----:B-----5:R-:W-:-:S04]  /*3930*/  FFMA.FTZ R134, R129, UR11, -R139 ;  /* 0x0000000b81867c23 */ /* 0x020fc8000801088b */
[----:B------:R-:W5:Y:S01]  /*3940*/  MUFU.EX2 R114, R220 ;  /* 0x000000dc00727308 */ /* 0x000f620000000800 */
[----:B------:R-:W1:Y:S01]  /*3950*/  SHFL.IDX PT, R129, R17, R148, 0x1f ;  /* 0x00001f9411817589 */ /* 0x000e6200000e0000 */
[--C-:B--2---:R-:W-:Y:S01]  /*3960*/  FFMA.FTZ R128, R115, UR11, -R122.reuse ;  /* 0x0000000b73807c23 */ /* 0x104fe2000801087a */
[----:B------:R-:W-:Y:S01]  /*3970*/  HGMMA.64x128x16.F32 R24, gdesc[UR4], R24, gsb0 ;  /* 0x01e00000041879f0 */ /* 0x000fe20008000818 */
[----:B------:R-:W-:Y:S01]  /*3980*/  FFMA.FTZ R133, R133, UR11, -R122 ;  /* 0x0000000b85857c23 */ /* 0x000fe2000801087a */
[----:B------:R-:W-:Y:S01]  /*3990*/  FSEL R122, R144, -INF , !P1 ;  /* 0xff800000907a7808 */ /* 0x000fe20004800000 */
[----:B------:R-:W-:Y:S01]  /*39a0*/  UMOV UR6, UR8 ;  /* 0x0000000800067c82 */ /* 0x000fe20008000000 */
[--C-:B---3--:R-:W-:Y:S01]  /*39b0*/  FFMA.FTZ R132, R132, UR11, -R123.reuse ;  /* 0x0000000b84847c23 */ /* 0x108fe2000801087b */
[----:B------:R-:W-:Y:S01]  /*39c0*/  FFMA.FTZ R130, R130, UR11, -R123 ;  /* 0x0000000b82827c23 */ /* 0x000fe2000801087b */
[----:B------:R2:W3:Y:S01]  /*39d0*/  MUFU.EX2 R115, R151 ;  /* 0x0000009700737308 */ /* 0x0004e20000000800 */
[----:B------:R-:W5:Y:S01]  /*39e0*/  SHFL.IDX PT, R123, R17, R217, 0x1f ;  /* 0x00001fd9117b7589 */ /* 0x000f6200000e0000 */
[--C-:B----4-:R-:W-:Y:S01]  /*39f0*/  FFMA.FTZ R136, R136, UR11, -R125.reuse ;  /* 0x0000000b88887c23 */ /* 0x110fe2000801087d */
[----:B------:R-:W-:Y:S01]  /*3a00*/  FFMA.FTZ R125, R138, UR11, -R125 ;  /* 0x0000000b8a7d7c23 */ /* 0x000fe2000801087d */
[--C-:B------:R-:W-:Y:S01]  /*3a10*/  FFMA.FTZ R138, R141, UR11, -R126.reuse ;  /* 0x0000000b8d8a7c23 */ /* 0x100fe2000801087e */
[----:B------:R-:W-:Y:S01]  /*3a20*/  FFMA.FTZ R126, R143, UR11, -R126 ;  /* 0x0000000b8f7e7c23 */ /* 0x000fe2000801087e */
[----:B------:R-:W-:Y:S01]  /*3a30*/  UMOV UR7, 0x40000040 ;  /* 0x4000004000077882 */ /* 0x000fe20000000000 */
[----:B------:R-:W-:Y:S01]  /*3a40*/  UIADD3 UR4, UR8, 0x80, URZ ;  /* 0x0000008008047890 */ /* 0x000fe2000fffe03f */
[----:B------:R-:W-:Y:S01]  /*3a50*/  MUFU.EX2 R118, R118 ;  /* 0x0000007600767308 */ /* 0x000fe20000000800 */
[----:B--2---:R-:W-:Y:S01]  /*3a60*/  FSEL R151, R145, -INF , !P4 ;  /* 0xff80000091977808 */ /* 0x004fe20006000000 */
[----:B------:R-:W-:Y:S01]  /*3a70*/  UMOV UR5, 0x40000040 ;  /* 0x4000004000057882 */ /* 0x000fe20000000000 */
[--C-:B-1----:R-:W-:Y:S01]  /*3a80*/  FFMA.FTZ R140, R140, UR11, -R129.reuse ;  /* 0x0000000b8c8c7c23 */ /* 0x102fe20008010881 */
[----:B------:R-:W-:-:S04]  /*3a90*/  FFMA.FTZ R129, R142, UR11, -R129 ;  /* 0x0000000b8e817c23 */ /* 0x000fc80008010881 */
[----:B------:R-:W-:Y:S01]  /*3aa0*/  MUFU.EX2 R119, R119 ;  /* 0x0000007700777308 */ /* 0x000fe20000000800 */
[----:B------:R-:W1:Y:S07]  /*3ab0*/  SHFL.IDX PT, R142, R17, R150, 0x1f ;  /* 0x00001f96118e7589 */ /* 0x000e6e00000e0000 */
        /* <DEDUP_REMOVED lines=9> */
[----:B------:R2:W4:Y:S04]  /*3b50*/  LDS R139, [R10+0x400] ;  /* 0x000400000a8b7984 */ /* 0x0005280000000800 */
[----:B------:R3:W-:Y:S01]  /*3b60*/  LDS R141, [R15+0x400] ;  /* 0x000400000f8d7984 */ /* 0x0007e20000000800 */
[----:B--2---:R2:W-:Y:S08]  /*3b70*/  MUFU.EX2 R10, R216 ;  /* 0x000000d8000a7308 */ /* 0x0045f00000000800 */
[----:B---3--:R5:W3:Y:S01]  /*3b80*/  MUFU.EX2 R15, R124 ;  /* 0x0000007c000f7308 */ /* 0x008ae20000000800 */
[----:B--2---:R2:W3:Y:S01]  /*3b90*/  SHFL.IDX PT, R216, R17, R23, 0x1f ;  /* 0x00001f1711d87589 */ /* 0x0044e200000e0000 */
[--C-:B-----5:R-:W-:Y:S01]  /*3ba0*/  FFMA.FTZ R124, R122, UR11, -R123.reuse ;  /* 0x0000000b7a7c7c23 */ /* 0x120fe2000801087b */
[----:B------:R-:W-:Y:S01]  /*3bb0*/  FFMA.FTZ R123, R146, UR11, -R123 ;  /* 0x0000000b927b7c23 */ /* 0x000fe2000801087b */
[----:B-1----:R-:W-:-:S04]  /*3bc0*/  FFMA.FTZ R122, R151, UR11, -R142 ;  /* 0x0000000b977a7c23 */ /* 0x002fc8000801088e */
[----:B--2---:R1:W2:Y:S08]  /*3bd0*/  MUFU.EX2 R17, R121 ;  /* 0x0000007900117308 */ /* 0x0042b00000000800 */
[----:B------:R-:W-:Y:S01]  /*3be0*/  MUFU.EX2 R124, R124 ;  /* 0x0000007c007c7308 */ /* 0x000fe20000000800 */
[----:B-1----:R-:W-:Y:S01]  /*3bf0*/  FFMA.FTZ R121, R147, UR11, -R142 ;  /* 0x0000000b93797c23 */ /* 0x002fe2000801088e */
[----:B----4-:R-:W1:Y:S01]  /*3c00*/  SHFL.IDX PT, R145, R139, R23, 0x1f ;  /* 0x00001f178b917589 */ /* 0x010e6200000e0000 */
[--C-:B---3--:R-:W-:Y:S01]  /*3c10*/  FFMA.FTZ R137, R137, UR11, -R216.reuse ;  /* 0x0000000b89897c23 */ /* 0x108fe200080108d8 */
[----:B------:R-:W-:-:S02]  /*3c20*/  FFMA.FTZ R127, R127, UR11, -R216 ;  /* 0x0000000b7f7f7c23 */ /* 0x000fc400080108d8 */
[----:B------:R-:W3:Y:S02]  /*3c30*/  SHFL.IDX PT, R143, R139, R223, 0x1f ;  /* 0x00001fdf8b8f7589 */ /* 0x000ee400000e0000 */
[----:B------:R-:W-:Y:S02]  /*3c40*/  MUFU.EX2 R123, R123 ;  /* 0x0000007b007b7308 */ /* 0x000fe40000000800 */
[----:B------:R-:W4:Y:S04]  /*3c50*/  SHFL.IDX PT, R144, R139, R5, 0x1f ;  /* 0x00001f058b907589 */ /* 0x000f2800000e0000 */
[----:B------:R-:W5:Y:S02]  /*3c60*/  SHFL.IDX PT, R146, R139, R148, 0x1f ;  /* 0x00001f948b927589 */ /* 0x000f6400000e0000 */
[----:B------:R-:W-:Y:S02]  /*3c70*/  MUFU.EX2 R137, R137 ;  /* 0x0000008900897308 */ /* 0x000fe40000000800 */
[----:B------:R-:W2:Y:S04]  /*3c80*/  SHFL.IDX PT, R220, R139, R221, 0x1f ;  /* 0x00001fdd8bdc7589 */ /* 0x000ea800000e0000 */
[----:B------:R-:W2:Y:S02]  /*3c90*/  SHFL.IDX PT, R216, R139, R218, 0x1f ;  /* 0x00001fda8bd87589 */ /* 0x000ea400000e0000 */
[----:B------:R-:W-:Y:S02]  /*3ca0*/  MUFU.EX2 R127, R127 ;  /* 0x0000007f007f7308 */ /* 0x000fe40000000800 */
[----:B------:R-:W2:Y:S01]  /*3cb0*/  SHFL.IDX PT, R151, R139, R217, 0x1f ;  /* 0x00001fd98b977589 */ /* 0x000ea200000e0000 */
[----:B-1----:R-:W-:Y:S01]  /*3cc0*/  FADD.FTZ R147, R29, -R145 ;  /* 0x800000911d937221 */ /* 0x002fe20000010000 */
[----:B---3--:R-:W-:-:S04]  /*3cd0*/  FADD.FTZ R142, R25, -R143 ;  /* 0x8000008f198e7221 */ /* 0x008fc80000010000 */
[----:B------:R1:W-:Y:S01]  /*3ce0*/  MUFU.EX2 R29, R135 ;  /* 0x00000087001d7308 */ /* 0x0003e20000000800 */
[----:B------:R-:W-:Y:S01]  /*3cf0*/  FADD.FTZ R143, R27, -R143 ;  /* 0x8000008f1b8f7221 */ /* 0x000fe20000010000 */
[----:B------:R-:W-:Y:S01]  /*3d00*/  FADD.FTZ R27, R31, -R145 ;  /* 0x800000911f1b7221 */ /* 0x000fe20000010000 */
[--C-:B----4-:R-:W-:Y:S01]  /*3d10*/  FADD.FTZ R24, R24, -R144.reuse ;  /* 0x8000009018187221 */ /* 0x110fe20000010000 */
[----:B------:R-:W-:Y:S01]  /*3d20*/  FADD.FTZ R26, R26, -R144 ;  /* 0x800000901a1a7221 */ /* 0x000fe20000010000 */
[----:B------:R-:W3:Y:S01]  /*3d30*/  SHFL.IDX PT, R31, R141, R223, 0x1f ;  /* 0x00001fdf8d1f7589 */ /* 0x000ee200000e0000 */
[----:B------:R-:W-:Y:S01]  /*3d40*/  FMUL.FTZ R147, R92, R147 ;  /* 0x000000935c937220 */ /* 0x000fe20000410000 */
[--C-:B-----5:R-:W-:Y:S01]  /*3d50*/  FADD.FTZ R145, R32, -R146.reuse ;  /* 0x8000009220917221 */ /* 0x120fe20000010000 */
[----:B------:R-:W-:Y:S01]  /*3d60*/  FADD.FTZ R34, R34, -R146 ;  /* 0x8000009222227221 */ /* 0x000fe20000010000 */
[----:B-1----:R1:W-:Y:S01]  /*3d70*/  LDS R135, [R14+0x400] ;  /* 0x000400000e877984 */ /* 0x0023e20000000800 */
[----:B------:R-:W-:Y:S01]  /*3d80*/  FMUL.FTZ R26, R88, R26 ;  /* 0x0000001a581a7220 */ /* 0x000fe20000410000 */
[--C-:B--2---:R-:W-:Y:S01]  /*3d90*/  FADD.FTZ R144, R28, -R220.reuse ;  /* 0x800000dc1c907221 */ /* 0x104fe20000010000 */
[----:B------:R-:W-:Y:S01]  /*3da0*/  FADD.FTZ R25, R30, -R220 ;  /* 0x800000dc1e197221 */ /* 0x000fe20000010000 */
[----:B------:R2:W4:Y:S01]  /*3db0*/  MUFU.EX2 R28, R149 ;  /* 0x00000095001c7308 */ /* 0x0005220000000800 */
[----:B------:R-:W5:Y:S01]  /*3dc0*/  SHFL.IDX PT, R30, R139, R150, 0x1f ;  /* 0x00001f968b1e7589 */ /* 0x000f6200000e0000 */
[--C-:B------:R-:W-:Y:S01]  /*3dd0*/  FADD.FTZ R146, R33, -R216.reuse ;  /* 0x800000d821927221 */ /* 0x100fe20000010000 */
[----:B------:R-:W-:Y:S01]  /*3de0*/  FADD.FTZ R35, R35, -R216 ;  /* 0x800000d823237221 */ /* 0x000fe20000010000 */
[----:B------:R-:W-:Y:S01]  /*3df0*/  FMUL.FTZ R25, R91, R25 ;  /* 0x000000195b197220 */ /* 0x000fe20000410000 */
[----:B------:R-:W4:Y:S01]  /*3e00*/  SHFL.IDX PT, R33, R141, R217, 0x1f ;  /* 0x00001fd98d217589 */ /* 0x000f2200000e0000 */
[--C-:B------:R-:W-:Y:S01]  /*3e10*/  FADD.FTZ R36, R36, -R151.reuse ;  /* 0x8000009724247221 */ /* 0x100fe20000010000 */
[----:B------:R-:W-:Y:S01]  /*3e20*/  FADD.FTZ R38, R38, -R151 ;  /* 0x8000009726267221 */ /* 0x000fe20000010000 */
[----:B-1----:R1:W4:Y:S01]  /*3e30*/  MUFU.EX2 R14, R134 ;  /* 0x00000086000e7308 */ /* 0x0023220000000800 */
[----:B------:R-:W4:Y:S01]  /*3e40*/  SHFL.IDX PT, R151, R141, R221, 0x1f ;  /* 0x00001fdd8d977589 */ /* 0x000f2200000e0000 */
[----:B------:R-:W-:Y:S01]  /*3e50*/  FMUL.FTZ R36, R97, R36 ;  /* 0x0000002461247220 */ /* 0x000fe20000410000 */
[----:B------:R-:W-:Y:S01]  /*3e60*/  FMUL.FTZ R34, R95, R34 ;  /* 0x000000225f227220 */ /* 0x000fe20000410000 */
[----:B------:R-:W-:Y:S01]  /*3e70*/  FMUL.FTZ R35, R21, R35 ;  /* 0x0000002315237220 */ /* 0x000fe20000410000 */
[----:B--2---:R-:W2:Y:S01]  /*3e80*/  SHFL.IDX PT, R149, R141, R23, 0x1f ;  /* 0x00001f178d957589 */ /* 0x004ea200000e0000 */
[----:B------:R-:W-:Y:S01]  /*3e90*/  FMUL.FTZ R38, R96, R38 ;  /* 0x0000002660267220 */ /* 0x000fe20000410000 */
[----:B---3--:R-:W-:-:S02]  /*3ea0*/  FADD.FTZ R41, R41, -R31 ;  /* 0x8000001f29297221 */ /* 0x008fc40000010000 */
[----:B-1----:R1:W-:Y:S01]  /*3eb0*/  LDS R134, [R11+0x400] ;  /* 0x000400000b867984 */ /* 0x0023e20000000800 */
[----:B------:R-:W-:Y:S01]  /*3ec0*/  FADD.FTZ R43, R43, -R31 ;  /* 0x8000001f2b2b7221 */ /* 0x000fe20000010000 */
[----:B------:R-:W-:Y:S01]  /*3ed0*/  MUFU.EX2 R122, R122 ;  /* 0x0000007a007a7308 */ /* 0x000fe20000000800 */
[----:B------:R-:W-:Y:S01]  /*3ee0*/  FMUL.FTZ R41, R102, R41 ;  /* 0x0000002966297220 */ /* 0x000fe20000410000 */
[----:B------:R-:W3:Y:S01]  /*3ef0*/  SHFL.IDX PT, R139, R141, R148, 0x1f ;  /* 0x00001f948d8b7589 */ /* 0x000ee200000e0000 */
[----:B------:R-:W-:-:S03]  /*3f00*/  FMUL.FTZ R43, R103, R43 ;  /* 0x0000002b672b7220 */ /* 0x000fc60000410000 */
[----:B------:R-:W3:Y:S01]  /*3f10*/  SHFL.IDX PT, R32, R141, R218, 0x1f ;  /* 0x00001fda8d207589 */ /* 0x000ee200000e0000 */
[--C-:B-----5:R-:W-:Y:S01]  /*3f20*/  FADD.FTZ R37, R37, -R30.reuse ;  /* 0x8000001e25257221 */ /* 0x120fe20000010000 */
[----:B------:R-:W-:Y:S01]  /*3f30*/  FADD.FTZ R39, R39, -R30 ;  /* 0x8000001e27277221 */ /* 0x000fe20000010000 */
[----:B-1----:R-:W-:Y:S01]  /*3f40*/  MUFU.EX2 R11, R131 ;  /* 0x00000083000b7308 */ /* 0x002fe20000000800 */
[--C-:B----4-:R-:W-:Y:S01]  /*3f50*/  FADD.FTZ R52, R52, -R33.reuse ;  /* 0x8000002134347221 */ /* 0x110fe20000010000 */
[----:B------:R-:W-:Y:S01]  /*3f60*/  FADD.FTZ R54, R54, -R33 ;  /* 0x8000002136367221 */ /* 0x000fe20000010000 */
[----:B------:R-:W1:Y:S01]  /*3f70*/  SHFL.IDX PT, R216, R141, R5, 0x1f ;  /* 0x00001f058dd87589 */ /* 0x000e6200000e0000 */
[----:B------:R-:W-:Y:S01]  /*3f80*/  FMUL.FTZ R37, R98, R37 ;  /* 0x0000002562257220 */ /* 0x000fe20000410000 */
[--C-:B------:R-:W-:Y:S01]  /*3f90*/  FADD.FTZ R44, R44, -R151.reuse ;  /* 0x800000972c2c7221 */ /* 0x100fe20000010000 */
[----:B------:R-:W-:Y:S01]  /*3fa0*/  FADD.FTZ R46, R46, -R151 ;  /* 0x800000972e2e7221 */ /* 0x000fe20000010000 */
[----:B------:R-:W-:Y:S01]  /*3fb0*/  FMUL.FTZ R39, R99, R39 ;  /* 0x0000002763277220 */ /* 0x000fe20000410000 */
[----:B------:R4:W-:Y:S01]  /*3fc0*/  MUFU.EX2 R30, R132 ;  /* 0x00000084001e7308 */ /* 0x0009e20000000800 */
[--C-:B--2---:R-:W-:Y:S01]  /*3fd0*/  FADD.FTZ R45, R45, -R149.reuse ;  /* 0x800000952d2d7221 */ /* 0x104fe20000010000 */
[----:B------:R-:W-:Y:S01]  /*3fe0*/  FADD.FTZ R47, R47, -R149 ;  /* 0x800000952f2f7221 */ /* 0x000fe20000010000 */
[----:B------:R-:W2:Y:S01]  /*3ff0*/  SHFL.IDX PT, R151, R141, R150, 0x1f ;  /* 0x00001f968d977589 */ /* 0x000ea200000e0000 */
[----:B------:R-:W-:Y:S01]  /*4000*/  FMUL.FTZ R44, R104, R44 ;  /* 0x0000002c682c7220 */ /* 0x000fe20000410000 */
[----:B------:R-:W-:Y:S01]  /*4010*/  FMUL.FTZ R45, R106, R45 ;  /* 0x0000002d6a2d7220 */ /* 0x000fe20000410000 */
[----:B------:R-:W-:Y:S01]  /*4020*/  FMUL.FTZ R46, R105, R46 ;  /* 0x0000002e692e7220 */ /* 0x000fe20000410000 */
[----:B------:R-:W5:Y:S01]  /*4030*/  SHFL.IDX PT, R141, R135, R5, 0x1f ;  /* 0x00001f05878d7589 */ /* 0x000f6200000e0000 */
[----:B------:R1:W-:Y:S01]  /*4040*/  MUFU.EX2 R31, R130 ;  /* 0x00000082001f7308 */ /* 0x0003e20000000800 */
[--C-:B---3--:R-:W-:Y:S01]  /*4050*/  FADD.FTZ R48, R48, -R139.reuse ;  /* 0x8000008b30307221 */ /* 0x108fe20000010000 */
[----:B------:R-:W-:Y:S01]  /*4060*/  FADD.FTZ R50, R50, -R139 ;  /* 0x8000008b32327221 */ /* 0x000fe20000010000 */
[----:B------:R-:W3:Y:S01]  /*4070*/  SHFL.IDX PT, R149, R135, R223, 0x1f ;  /* 0x00001fdf87957589 */ /* 0x000ee200000e0000 */
[----:B------:R-:W-:Y:S01]  /*4080*/  FMUL.FTZ R47, R107, R47 ;  /* 0x0000002f6b2f7220 */ /* 0x000fe20000410000 */
[--C-:B------:R-:W-:Y:S01]  /*4090*/  FADD.FTZ R49, R49, -R32.reuse ;  /* 0x8000002031317221 */ /* 0x100fe20000010000 */
[----:B------:R-:W-:Y:S01]  /*40a0*/  FADD.FTZ R51, R51, -R32 ;  /* 0x8000002033337221 */ /* 0x000fe20000010000 */
[----:B------:R-:W3:Y:S01]  /*40b0*/  SHFL.IDX PT, R139, R135, R221, 0x1f ;  /* 0x00001fdd878b7589 */ /* 0x000ee200000e0000 */
[----:B------:R2:W3:Y:S01]  /*40c0*/  MUFU.EX2 R33, R128 ;  /* 0x0000008000217308 */ /* 0x0004e20000000800 */
[----:B------:R-:W-:Y:S01]  /*40d0*/  FMUL.FTZ R48, R108, R48 ;  /* 0x000000306c307220 */ /* 0x000fe20000410000 */
[----:B------:R-:W-:Y:S01]  /*40e0*/  FMUL.FTZ R49, R13, R49 ;  /* 0x000000310d317220 */ /* 0x000fe20000410000 */
[----:B----4-:R-:W4:Y:S01]  /*40f0*/  SHFL.IDX PT, R132, R135, R23, 0x1f ;  /* 0x00001f1787847589 */ /* 0x010f2200000e0000 */
[--C-:B-1----:R-:W-:Y:S01]  /*4100*/  FADD.FTZ R40, R40, -R216.reuse ;  /* 0x800000d828287221 */ /* 0x102fe20000010000 */
[----:B------:R-:W-:Y:S01]  /*4110*/  FADD.FTZ R42, R42, -R216 ;  /* 0x800000d82a2a7221 */ /* 0x000fe20000010000 */
[----:B------:R-:W-:Y:S01]  /*4120*/  FMUL.FTZ R50, R110, R50 ;  /* 0x000000326e327220 */ /* 0x000fe20000410000 */
[----:B------:R-:W1:Y:S01]  /*4130*/  SHFL.IDX PT, R131, R135, R148, 0x1f ;  /* 0x00001f9487837589 */ /* 0x000e6200000e0000 */
[----:B------:R3:W1:Y:S01]  /*4140*/  MUFU.EX2 R32, R133 ;  /* 0x0000008500207308 */ /* 0x0006620000000800 */
[----:B------:R-:W-:Y:S01]  /*4150*/  FMUL.FTZ R40, R100, R40 ;  /* 0x0000002864287220 */ /* 0x000fe20000410000 */
[----:B------:R-:W-:Y:S01]  /*4160*/  FMUL.FTZ R42, R101, R42 ;  /* 0x0000002a652a7220 */ /* 0x000fe20000410000 */
[----:B------:R-:W1:Y:S01]  /*4170*/  SHFL.IDX PT, R130, R135, R218, 0x1f ;  /* 0x00001fda87827589 */ /* 0x000e6200000e0000 */
[--C-:B--2---:R-:W-:Y:S01]  /*4180*/  FADD.FTZ R53, R53, -R151.reuse ;  /* 0x8000009735357221 */ /* 0x104fe20000010000 */
[----:B------:R-:W-:Y:S01]  /*4190*/  FADD.FTZ R55, R55, -R151 ;  /* 0x8000009737377221 */ /* 0x000fe20000010000 */
[----:B------:R-:W-:Y:S01]  /*41a0*/  FMUL.FTZ R51, R19, R51 ;  /* 0x0000003313337220 */ /* 0x000fe20000410000 */
[----:B------:R-:W2:Y:S01]  /*41b0*/  SHFL.IDX PT, R128, R135, R217, 0x1f ;  /* 0x00001fd987807589 */ /* 0x000ea200000e0000 */
[--C-:B-----5:R-:W-:Y:S01]  /*41c0*/  FADD.FTZ R56, R56, -R141.reuse ;  /* 0x8000008d38387221 */ /* 0x120fe20000010000 */
[----:B------:R-:W-:Y:S01]  /*41d0*/  FADD.FTZ R58, R58, -R141 ;  /* 0x8000008d3a3a7221 */ /* 0x000fe20000010000 */
[----:B------:R-:W-:Y:S01]  /*41e0*/  FMUL.FTZ R52, R20, R52 ;  /* 0x0000003414347220 */ /* 0x000fe20000410000 */
[----:B------:R-:W5:Y:S01]  /*41f0*/  SHFL.IDX PT, R135, R135, R150, 0x1f ;  /* 0x00001f9687877589 */ /* 0x000f6200000e0000 */
[--C-:B---3--:R-:W-:Y:S01]  /*4200*/  FADD.FTZ R57, R57, -R149.reuse ;  /* 0x8000009539397221 */ /* 0x108fe20000010000 */
[----:B------:R-:W-:Y:S01]  /*4210*/  FADD.FTZ R59, R59, -R149 ;  /* 0x800000953b3b7221 */ /* 0x000fe20000010000 */
[----:B------:R-:W-:Y:S01]  /*4220*/  FMUL.FTZ R56, R111, R56 ;  /* 0x000000386f387220 */ /* 0x000fe20000410000 */
[----:B------:R-:W3:Y:S01]  /*4230*/  SHFL.IDX PT, R150, R134, R150, 0x1f ;  /* 0x00001f9686967589 */ /* 0x000ee200000e0000 */
[--C-:B------:R-:W-:Y:S01]  /*4240*/  FADD.FTZ R60, R60, -R139.reuse ;  /* 0x8000008b3c3c7221 */ /* 0x100fe20000010000 */
[----:B------:R-:W-:Y:S01]  /*4250*/  FADD.FTZ R62, R62, -R139 ;  /* 0x8000008b3e3e7221 */ /* 0x000fe20000010000 */
[----:B------:R-:W-:Y:S01]  /*4260*/  FMUL.FTZ R57, R113, R57 ;  /* 0x0000003971397220 */ /* 0x000fe20000410000 */
[----:B------:R2:W3:Y:S01]  /*4270*/  SHFL.IDX PT, R133, R134, R23, 0x1f ;  /* 0x00001f1786857589 */ /* 0x0004e200000e0000 */
[--C-:B----4-:R-:W-:Y:S01]  /*4280*/  FADD.FTZ R61, R61, -R132.reuse ;  /* 0x800000843d3d7221 */ /* 0x110fe20000010000 */
[----:B------:R-:W-:Y:S01]  /*4290*/  FADD.FTZ R63, R63, -R132 ;  /* 0x800000843f3f7221 */ /* 0x000fe20000010000 */
[----:B------:R-:W-:Y:S01]  /*42a0*/  FMUL.FTZ R60, R114, R60 ;  /* 0x0000003c723c7220 */ /* 0x000fe20000410000 */
[----:B------:R-:W4:Y:S01]  /*42b0*/  SHFL.IDX PT, R148, R134, R148, 0x1f ;  /* 0x00001f9486947589 */ /* 0x000f2200000e0000 */
[--C-:B-1----:R-:W-:Y:S01]  /*42c0*/  FADD.FTZ R66, R66, -R131.reuse ;  /* 0x8000008342427221 */ /* 0x102fe20000010000 */
[----:B------:R-:W-:Y:S01]  /*42d0*/  FADD.FTZ R64, R64, -R131 ;  /* 0x8000008340407221 */ /* 0x000fe20000010000 */
[----:B------:R-:W-:Y:S01]  /*42e0*/  FMUL.FTZ R61, R115, R61 ;  /* 0x0000003d733d7220 */ /* 0x000fe20000410000 */
[----:B------:R-:W1:Y:S01]  /*42f0*/  SHFL.IDX PT, R223, R134, R223, 0x1f ;  /* 0x00001fdf86df7589 */ /* 0x000e6200000e0000 */
[--C-:B------:R-:W-:Y:S01]  /*4300*/  FADD.FTZ R65, R65, -R130.reuse ;  /* 0x8000008241417221 */ /* 0x100fe20000010000 */
[----:B------:R-:W-:Y:S01]  /*4310*/  FADD.FTZ R67, R67, -R130 ;  /* 0x8000008243437221 */ /* 0x000fe20000010000 */
[----:B--2---:R2:W2:Y:S01]  /*4320*/  MUFU.EX2 R23, R136 ;  /* 0x0000008800177308 */ /* 0x0044a20000000800 */
[----:B------:R-:W-:Y:S01]  /*4330*/  SHFL.IDX PT, R221, R134, R221, 0x1f ;  /* 0x00001fdd86dd7589 */ /* 0x000fe200000e0000 */
[--C-:B------:R-:W-:Y:S01]  /*4340*/  FADD.FTZ R130, R68, -R128.reuse ;  /* 0x8000008044827221 */ /* 0x100fe20000010000 */
[----:B------:R-:W-:Y:S01]  /*4350*/  FADD.FTZ R128, R70, -R128 ;  /* 0x8000008046807221 */ /* 0x000fe20000010000 */
[----:B------:R-:W-:Y:S01]  /*4360*/  FMUL.FTZ R64, R15, R64 ;  /* 0x000000400f407220 */ /* 0x000fe20000410000 */
[----:B------:R-:W2:Y:S01]  /*4370*/  SHFL.IDX PT, R218, R134, R218, 0x1f ;  /* 0x00001fda86da7589 */ /* 0x000ea200000e0000 */
[----:B-----5:R-:W-:Y:S01]  /*4380*/  FADD.FTZ R70, R69, -R135 ;  /* 0x8000008745467221 */ /* 0x020fe20000010000 */
[----:B------:R-:W-:Y:S01]  /*4390*/  FMUL.FTZ R69, R120, R142 ;  /* 0x0000008e78457220 */ /* 0x000fe20000410000 */
[----:B------:R-:W-:Y:S01]  /*43a0*/  FMUL.FTZ R62, R116, R62 ;  /* 0x0000003e743e7220 */ /* 0x000fe20000410000 */
[----:B------:R-:W5:Y:S01]  /*43b0*/  SHFL.IDX PT, R217, R134, R217, 0x1f ;  /* 0x00001fd986d97589 */ /* 0x000f6200000e0000 */
[--C-:B---3--:R-:W-:Y:S01]  /*43c0*/  FADD.FTZ R216, R85, -R150.reuse ;  /* 0x8000009655d87221 */ /* 0x108fe20000010000 */
[----:B------:R-:W-:Y:S01]  /*43d0*/  FMUL.FTZ R85, R89, R143 ;  /* 0x0000008f59557220 */ /* 0x000fe20000410000 */
[----:B------:R-:W-:Y:S01]  /*43e0*/  FADD.FTZ R150, R87, -R150 ;  /* 0x8000009657967221 */ /* 0x000fe20000010000 */
[----:B------:R-:W3:Y:S01]  /*43f0*/  SHFL.IDX PT, R134, R134, R5, 0x1f ;  /* 0x00001f0586867589 */ /* 0x000ee200000e0000 */
[--C-:B------:R-:W-:Y:S01]  /*4400*/  FADD.FTZ R139, R77, -R133.reuse ;  /* 0x800000854d8b7221 */ /* 0x100fe20000010000 */
[----:B------:R-:W-:Y:S01]  /*4410*/  FADD.FTZ R141, R79, -R133 ;  /* 0x800000854f8d7221 */ /* 0x000fe20000010000 */
[----:B------:R-:W-:Y:S01]  /*4420*/  F2FP.F16.F32.PACK_AB R85, R85, R26 ;  /* 0x0000001a5555723e */ /* 0x000fe200000000ff */
[--C-:B----4-:R-:W-:Y:S01]  /*4430*/  FADD.FTZ R133, R80, -R148.reuse ;  /* 0x8000009450857221 */ /* 0x110fe20000010000 */
[----:B------:R-:W-:Y:S01]  /*4440*/  FMUL.FTZ R26, R93, R27 ;  /* 0x0000001b5d1a7220 */ /* 0x000fe20000410000 */
[----:B------:R-:W-:Y:S01]  /*4450*/  FADD.FTZ R148, R82, -R148 ;  /* 0x8000009452947221 */ /* 0x000fe20000010000 */
[----:B------:R-:W-:Y:S01]  /*4460*/  FMUL.FTZ R80, R94, R145 ;  /* 0x000000915e507220 */ /* 0x000fe20000410000 */
[----:B------:R-:W-:Y:S01]  /*4470*/  FMUL.FTZ R27, R22, R146 ;  /* 0x00000092161b7220 */ /* 0x000fe20000410000 */
[----:B------:R-:W-:Y:S01]  /*4480*/  F2FP.F16.F32.PACK_AB R82, R37, R36 ;  /* 0x000000242552723e */ /* 0x000fe200000000ff */
[--C-:B-1----:R-:W-:Y:S01]  /*4490*/  FADD.FTZ R132, R73, -R223.reuse ;  /* 0x800000df49847221 */ /* 0x102fe20000010000 */
[----:B------:R-:W1:Y:S01]  /*44a0*/  MUFU.EX2 R36, R121 ;  /* 0x0000007900247308 */ /* 0x000e620000000800 */
[----:B------:R-:W-:Y:S01]  /*44b0*/  F2FP.F16.F32.PACK_AB R87, R26, R25 ;  /* 0x000000191a57723e */ /* 0x000fe200000000ff */
[----:B------:R-:W-:Y:S01]  /*44c0*/  FMUL.FTZ R25, R118, R65 ;  /* 0x0000004176197220 */ /* 0x000fe20000410000 */
[----:B------:R-:W-:Y:S01]  /*44d0*/  F2FP.F16.F32.PACK_AB R80, R27, R80 ;  /* 0x000000501b50723e */ /* 0x000fe200000000ff */
[----:B------:R-:W-:Y:S01]  /*44e0*/  FMUL.FTZ R65, R17, R66 ;  /* 0x0000004211417220 */ /* 0x000fe20000410000 */
[----:B------:R-:W-:Y:S01]  /*44f0*/  FADD.FTZ R223, R75, -R223 ;  /* 0x800000df4bdf7221 */ /* 0x000fe20000010000 */
[----:B------:R-:W-:Y:S01]  /*4500*/  FMUL.FTZ R66, R28, R130 ;  /* 0x000000821c427220 */ /* 0x000fe20000410000 */
[----:B------:R-:W-:Y:S01]  /*4510*/  FMUL.FTZ R27, R14, R70 ;  /* 0x000000460e1b7220 */ /* 0x000fe20000410000 */
[----:B--2---:R-:W-:Y:S01]  /*4520*/  FADD.FTZ R149, R81, -R218 ;  /* 0x800000da51957221 */ /* 0x004fe20000010000 */
[--C-:B-----5:R-:W-:Y:S01]  /*4530*/  FADD.FTZ R151, R84, -R217.reuse ;  /* 0x800000d954977221 */ /* 0x120fe20000010000 */
[----:B------:R-:W-:Y:S01]  /*4540*/  F2FP.F16.F32.PACK_AB R81, R35, R34 ;  /* 0x000000222351723e */ /* 0x000fe200000000ff */
[----:B------:R-:W-:Y:S01]  /*4550*/  FADD.FTZ R217, R86, -R217 ;  /* 0x800000d956d97221 */ /* 0x000fe20000010000 */
[----:B------:R-:W-:Y:S01]  /*4560*/  F2FP.F16.F32.PACK_AB R70, R61, R60 ;  /* 0x0000003c3d46723e */ /* 0x000fe200000000ff */
[--C-:B---3--:R-:W-:Y:S01]  /*4570*/  FADD.FTZ R131, R72, -R134.reuse ;  /* 0x8000008648837221 */ /* 0x108fe20000010000 */
        /* <DEDUP_REMOVED lines=8> */
[----:B------:R-:W-:Y:S01]  /*4600*/  FADD.FTZ R135, R71, -R135 ;  /* 0x8000008747877221 */ /* 0x000fe20000010000 */
[----:B------:R-:W-:Y:S01]  /*4610*/  F2FP.F16.F32.PACK_AB R66, R27, R66 ;  /* 0x000000421b42723e */ /* 0x000fe200000000ff */
[----:B------:R-:W-:Y:S01]  /*4620*/  FADD.FTZ R136, R76, -R221 ;  /* 0x800000dd4c887221 */ /* 0x000fe20000010000 */
        /* <DEDUP_REMOVED lines=37> */
[----:B-1----:R-:W-:Y:S01]  /*4880*/  FMUL.FTZ R150, R36, R150 ;  /* 0x0000009624967220 */ /* 0x002fe20000410000 */
        /* <DEDUP_REMOVED lines=22> */
[----:B------:R1:W-:Y:S01]  /*49f0*/  STSM.16.MT88.4 [R34+0x24400], R56 ;  /* 0x0244003822007844 */ /* 0x0003e20000004200 */
[----:B------:R-:W-:Y:S02]  /*4a00*/  F2FP.F16.F32.PACK_AB R100, R102, R100 ;  /* 0x000000646664723e */ /* 0x000fe400000000ff */
[----:B------:R-:W-:Y:S01]  /*4a10*/  WARPGROUP.ARRIVE ;  /* 0x00000000000079c5 */ /* 0x000fe20000000000 */
[----:B------:R-:W-:Y:S02]  /*4a20*/  F2FP.F16.F32.PACK_AB R101, R103, R101 ;  /* 0x000000656765723e */ /* 0x000fe400000000ff */
[----:B------:R-:W-:Y:S02]  /*4a30*/  F2FP.F16.F32.PACK_AB R102, R106, R104 ;  /* 0x000000686a66723e */ /* 0x000fe400000000ff */
[----:B------:R-:W-:Y:S01]  /*4a40*/  F2FP.F16.F32.PACK_AB R103, R107, R105 ;  /* 0x000000696b67723e */ /* 0x000fe200000000ff */
[----:B------:R-:W-:Y:S01]  /*4a50*/  HGMMA.64x64x16.F32 R184, R24, gdesc[UR4].tnspB, R184, gsb0 ;  /* 0x40e0000418b87df0 */ /* 0x000fe200080008b8 */
[----:B------:R-:W-:Y:S01]  /*4a60*/  UMOV UR6, UR4 ;  /* 0x0000000400067c82 */ /* 0x000fe20008000000 */
[----:B------:R-:W-:Y:S01]  /*4a70*/  UMOV UR7, 0x40000040 ;  /* 0x4000004000077882 */ /* 0x000fe20000000000 */
[----:B------:R-:W-:Y:S01]  /*4a80*/  UIADD3 UR4, UR8, 0x100, URZ ;  /* 0x0000010008047890 */ /* 0x000fe2000fffe03f */
[----:B------:R-:W-:-:S02]  /*4a90*/  F2FP.F16.F32.PACK_AB R32, R32, R30 ;  /* 0x0000001e2020723e */ /* 0x000fc400000000ff */
[----:B------:R-:W-:Y:S02]  /*4aa0*/  F2FP.F16.F32.PACK_AB R33, R33, R31 ;  /* 0x0000001f2121723e */ /* 0x000fe400000000ff */
[----:B-1----:R-:W-:Y:S02]  /*4ab0*/  F2FP.F16.F32.PACK_AB R34, R137, R23 ;  /* 0x000000178922723e */ /* 0x002fe400000000ff */
[----:B------:R-:W-:Y:S02]  /*4ac0*/  F2FP.F16.F32.PACK_AB R35, R127, R125 ;  /* 0x0000007d7f23723e */ /* 0x000fe400000000ff */
[----:B------:R-:W-:Y:S02]  /*4ad0*/  F2FP.F16.F32.PACK_AB R120, R138, R140 ;  /* 0x0000008c8a78723e */ /* 0x000fe400000000ff */
[----:B------:R-:W-:Y:S02]  /*4ae0*/  F2FP.F16.F32.PACK_AB R121, R126, R129 ;  /* 0x000000817e79723e */ /* 0x000fe400000000ff */
[----:B------:R-:W-:-:S02]  /*4af0*/  F2FP.F16.F32.PACK_AB R122, R122, R124 ;  /* 0x0000007c7a7a723e */ /* 0x000fc400000000ff */
[----:B------:R-:W-:Y:S01]  /*4b00*/  F2FP.F16.F32.PACK_AB R123, R36, R123 ;  /* 0x0000007b247b723e */ /* 0x000fe200000000ff */
[----:B------:R-:W-:Y:S02]  /*4b10*/  WARPGROUP.DEPBAR.LE gsb0, 0x0 ;  /* 0x00008000000079c5 */ /* 0x000fe40000010000 */
[----:B------:R-:W-:Y:S02]  /*4b20*/  F2FP.F16.F32.PACK_AB R24, R22, R94 ;  /* 0x0000005e1618723e */ /* 0x000fe400000000ff */
[----:B------:R-:W-:Y:S02]  /*4b30*/  F2FP.F16.F32.PACK_AB R25, R21, R95 ;  /* 0x0000005f1519723e */ /* 0x000fe400000000ff */
[----:B------:R-:W-:Y:S02]  /*4b40*/  F2FP.F16.F32.PACK_AB R26, R98, R97 ;  /* 0x00000061621a723e */ /* 0x000fe400000000ff */
[----:B------:R-:W-:-:S04]  /*4b50*/  F2FP.F16.F32.PACK_AB R27, R99, R96 ;  /* 0x00000060631b723e */ /* 0x000fc800000000ff */
[----:B------:R-:W-:-:S06]  /*4b60*/  WARPGROUP.ARRIVE ;  /* 0x00000000000079c5 */ /* 0x000fcc0000000000 */
[----:B------:R-:W-:Y:S01]  /*4b70*/  HGMMA.64x64x16.F32 R184, R24, gdesc[UR4].tnspB, R184, gsb0 ;  /* 0x40e0000418b87df0 */ /* 0x000fe200080008b8 */
[----:B------:R-:W-:Y:S01]  /*4b80*/  UMOV UR6, UR4 ;  /* 0x0000000400067c82 */ /* 0x000fe20008000000 */
[----:B------:R-:W-:Y:S01]  /*4b90*/  UMOV UR7, 0x40000040 ;  /* 0x4000004000077882 */ /* 0x000fe20000000000 */
[----:B------:R-:W-:Y:S01]  /*4ba0*/  UIADD3 UR4, UR8, 0x180, URZ ;  /* 0x0000018008047890 */ /* 0x000fe2000fffe03f */
[----:B------:R-:W-:Y:S02]  /*4bb0*/  WARPGROUP.DEPBAR.LE gsb0, 0x0 ;  /* 0x00008000000079c5 */ /* 0x000fe40000010000 */
[----:B------:R-:W-:Y:S01]  /*4bc0*/  WARPGROUP.ARRIVE ;  /* 0x00000000000079c5 */ /* 0x000fe20000000000 */
[----:B------:R-:W-:Y:S02]  /*4bd0*/  F2FP.F16.F32.PACK_AB R24, R13, R108 ;  /* 0x0000006c0d18723e */ /* 0x000fe400000000ff */
[----:B------:R-:W-:Y:S02]  /*4be0*/  F2FP.F16.F32.PACK_AB R25, R19, R110 ;  /* 0x0000006e1319723e */ /* 0x000fe400000000ff */
[----:B------:R-:W-:Y:S01]  /*4bf0*/  F2FP.F16.F32.PACK_AB R26, R109, R20 ;  /* 0x000000146d1a723e */ /* 0x000fe200000000ff */
[----:B------:R-:W-:Y:S01]  /*4c00*/  HGMMA.64x64x16.F32 R184, R100, gdesc[UR4].tnspB, R184, gsb0 ;  /* 0x40e0000464b87df0 */ /* 0x000fe200080008b8 */
[----:B------:R-:W-:Y:S01]  /*4c10*/  F2FP.F16.F32.PACK_AB R27, R12, R18 ;  /* 0x000000120c1b723e */ /* 0x000fe200000000ff */
[----:B------:R-:W-:Y:S01]  /*4c20*/  UMOV UR6, UR4 ;  /* 0x0000000400067c82 */ /* 0x000fe20008000000 */
[----:B------:R-:W-:Y:S01]  /*4c30*/  UMOV UR7, 0x40000040 ;  /* 0x4000004000077882 */ /* 0x000fe20000000000 */
[----:B------:R-:W-:Y:S01]  /*4c40*/  UIADD3 UR4, UR8, 0x200, URZ ;  /* 0x0000020008047890 */ /* 0x000fe2000fffe03f */
[----:B------:R-:W-:-:S02]  /*4c50*/  WARPGROUP.DEPBAR.LE gsb0, 0x0 ;  /* 0x00008000000079c5 */ /* 0x000fc40000010000 */
[----:B------:R-:W-:-:S06]  /*4c60*/  WARPGROUP.ARRIVE ;  /* 0x00000000000079c5 */ /* 0x000fcc0000000000 */
[----:B------:R-:W-:Y:S01]  /*4c70*/  HGMMA.64x64x16.F32 R184, R24, gdesc[UR4].tnspB, R184, gsb0 ;  /* 0x40e0000418b87df0 */ /* 0x000fe200080008b8 */
[----:B------:R-:W-:Y:S01]  /*4c80*/  UMOV UR6, UR4 ;  /* 0x0000000400067c82 */ /* 0x000fe20008000000 */
[----:B------:R-:W-:Y:S01]  /*4c90*/  UMOV UR7, 0x40000040 ;  /* 0x4000004000077882 */ /* 0x000fe20000000000 */
[----:B------:R-:W-:Y:S01]  /*4ca0*/  UIADD3 UR4, UR8, 0x280, URZ ;  /* 0x0000028008047890 */ /* 0x000fe2000fffe03f */
[----:B------:R-:W-:Y:S02]  /*4cb0*/  WARPGROUP.DEPBAR.LE gsb0, 0x0 ;  /* 0x00008000000079c5 */ /* 0x000fe40000010000 */
[----:B------:R-:W-:Y:S02]  /*4cc0*/  F2FP.F16.F32.PACK_AB R24, R113, R111 ;  /* 0x0000006f7118723e */ /* 0x000fe400000000ff */
[----:B------:R-:W-:Y:S01]  /*4cd0*/  F2FP.F16.F32.PACK_AB R25, R10, R112 ;  /* 0x000000700a19723e */ /* 0x000fe200000000ff */
[----:B------:R-:W-:Y:S01]  /*4ce0*/  IMAD R10, R235, 0x2000, R231 ;  /* 0x00002000eb0a7824 */ /* 0x000fe200078e02e7 */
[----:B------:R-:W-:-:S02]  /*4cf0*/  F2FP.F16.F32.PACK_AB R26, R115, R114 ;  /* 0x00000072731a723e */ /* 0x000fc400000000ff */
[----:B------:R-:W-:Y:S02]  /*4d00*/  F2FP.F16.F32.PACK_AB R27, R117, R116 ;  /* 0x00000074751b723e */ /* 0x000fe400000000ff */
[----:B------:R-:W-:Y:S02]  /*4d10*/  SHF.R.U32.HI R10, RZ, 0x4, R10 ;  /* 0x00000004ff0a7819 */ /* 0x000fe4000001160a */
[----:B------:R-:W-:Y:S02]  /*4d20*/  WARPGROUP.ARRIVE ;  /* 0x00000000000079c5 */ /* 0x000fe40000000000 */
[----:B------:R-:W-:-:S04]  /*4d30*/  LOP3.LUT R10, R10, 0x3fff, RZ, 0xc0, !PT ;  /* 0x00003fff0a0a7812 */ /* 0x000fc800078ec0ff */
[----:B------:R-:W-:Y:S01]  /*4d40*/  HGMMA.64x64x16.F32 R184, R24, gdesc[UR4].tnspB, R184, gsb0 ;  /* 0x40e0000418b87df0 */ /* 0x000fe200080008b8 */
[----:B------:R-:W-:Y:S01]  /*4d50*/  UMOV UR6, UR4 ;  /* 0x0000000400067c82 */ /* 0x000fe20008000000 */
[----:B------:R-:W-:Y:S01]  /*4d60*/  UMOV UR7, 0x40000040 ;  /* 0x4000004000077882 */ /* 0x000fe20000000000 */
[----:B------:R-:W-:Y:S02]  /*4d70*/  UIADD3 UR4, UR8, 0x300, URZ ;  /* 0x0000030008047890 */ /* 0x000fe4000fffe03f */
[----:B------:R-:W-:Y:S01]  /*4d80*/  UIADD3 UR8, UR8, 0x380, URZ ;  /* 0x0000038008087890 */ /* 0x000fe2000fffe03f */
[----:B------:R-:W-:Y:S02]  /*4d90*/  WARPGROUP.DEPBAR.LE gsb0, 0x0 ;  /* 0x00008000000079c5 */ /* 0x000fe40000010000 */
[----:B------:R-:W-:Y:S02]  /*4da0*/  F2FP.F16.F32.PACK_AB R24, R118, R15 ;  /* 0x0000000f7618723e */ /* 0x000fe400000000ff */
[----:B------:R-:W-:-:S02]  /*4db0*/  F2FP.F16.F32.PACK_AB R25, R119, R17 ;  /* 0x000000117719723e */ /* 0x000fc400000000ff */
[----:B------:R-:W-:Y:S02]  /*4dc0*/  F2FP.F16.F32.PACK_AB R26, R14, R28 ;  /* 0x0000001c0e1a723e */ /* 0x000fe400000000ff */
[----:B------:R-:W-:Y:S02]  /*4dd0*/  F2FP.F16.F32.PACK_AB R27, R11, R29 ;  /* 0x0000001d0b1b723e */ /* 0x000fe400000000ff */
[----:B------:R-:W-:Y:S02]  /*4de0*/  LOP3.LUT R11, R10, 0x10000, RZ, 0xfc, !PT ;  /* 0x000100000a0b7812 */ /* 0x000fe400078efcff */
[----:B------:R-:W-:-:S03]  /*4df0*/  WARPGROUP.ARRIVE ;  /* 0x00000000000079c5 */ /* 0x000fc60000000000 */
[----:B------:R-:W-:-:S03]  /*4e00*/  IMAD R11, R0, 0x800, R11 ;  /* 0x00000800000b7824 */ /* 0x000fc600078e020b */
[----:B------:R-:W-:Y:S01]  /*4e10*/  HGMMA.64x64x16.F32 R184, R24, gdesc[UR4].tnspB, R184, gsb0 ;  /* 0x40e0000418b87df0 */ /* 0x000fe200080008b8 */
[----:B------:R-:W-:Y:S01]  /*4e20*/  UMOV UR6, UR4 ;  /* 0x0000000400067c82 */ /* 0x000fe20008000000 */
[----:B------:R-:W-:Y:S01]  /*4e30*/  UMOV UR7, 0x40000040 ;  /* 0x4000004000077882 */ /* 0x000fe20000000000 */
[----:B------:R-:W-:Y:S02]  /*4e40*/  R2UR UR4, R16 ;  /* 0x00000000100472ca */ /* 0x000fe400000e0000 */
[----:B------:R-:W-:-:S11]  /*4e50*/  R2UR UR9, R11 ;  /* 0x000000000b0972ca */ /* 0x000fd600000e0000 */
[----:B------:R-:W-:-:S04]  /*4e60*/  USHF.R.U32.HI UR4, URZ, 0x4, UR4 ;  /* 0x000000043f047899 */ /* 0x000fc80008011604 */
[----:B------:R-:W-:-:S03]  /*4e70*/  ULOP3.LUT UR10, UR4, 0x3fff, URZ, 0xc0, !UPT ;  /* 0x00003fff040a7892 */ /* 0x000fc6000f8ec03f */
[----:B------:R-:W-:Y:S01]  /*4e80*/  UMOV UR4, UR9 ;  /* 0x0000000900047c82 */ /* 0x000fe20008000000 */
[----:B------:R-:W-:Y:S02]  /*4e90*/  WARPGROUP.DEPBAR.LE gsb0, 0x0 ;  /* 0x00008000000079c5 */ /* 0x000fe40000010000 */
[----:B------:R-:W-:-:S06]  /*4ea0*/  WARPGROUP.ARRIVE ;  /* 0x00000000000079c5 */ /* 0x000fcc0000000000 */
[----:B------:R-:W-:Y:S01]  /*4eb0*/  HGMMA.64x64x16.F32 R184, R32, gdesc[UR4].tnspB, R184, gsb0 ;  /* 0x40e0000420b87df0 */ /* 0x000fe200080008b8 */
[----:B------:R-:W-:Y:S01]  /*4ec0*/  UMOV UR6, UR8 ;  /* 0x0000000800067c82 */ /* 0x000fe20008000000 */
[----:B------:R-:W-:Y:S01]  /*4ed0*/  UMOV UR7, 0x40000040 ;  /* 0x4000004000077882 */ /* 0x000fe20000000000 */
[----:B------:R-:W-:Y:S02]  /*4ee0*/  WARPGROUP.DEPBAR.LE gsb0, 0x0 ;  /* 0x00008000000079c5 */ /* 0x000fe40000010000 */
[----:B------:R-:W-:-:S06]  /*4ef0*/  WARPGROUP.ARRIVE ;  /* 0x00000000000079c5 */ /* 0x000fcc0000000000 */
[----:B------:R-:W-:Y:S01]  /*4f00*/  HGMMA.64x64x16.F32 R184, R120, gdesc[UR4].tnspB, R184, gsb0 ;  /* 0x40e0000478b87df0 */ /* 0x000fe200080008b8 */
[----:B------:R-:W-:Y:S01]  /*4f10*/  UMOV UR6, UR10 ;  /* 0x0000000a00067c82 */ /* 0x000fe20008000000 */
[----:B------:R-:W-:Y:S01]  /*4f20*/  UMOV UR7, 0x40000040 ;  /* 0x4000004000077882 */ /* 0x000fe20000000000 */
[----:B------:R-:W-:Y:S02]  /*4f30*/  WARPGROUP.DEPBAR.LE gsb0, 0x0 ;  /* 0x00008000000079c5 */ /* 0x000fe40000010000 */
[----:B------:R1:W-:Y:S06]  /*4f40*/  MEMBAR.ALL.CTA ;  /* 0x0000000000007992 */ /* 0x0003ec0000008000 */
[----:B-1----:R-:W1:Y:S02]  /*4f50*/  FENCE.VIEW.ASYNC.S ;  /* 0x00000000000073c6 */ /* 0x002e640000000000 */
[----:B-1----:R-:W-:Y:S06]  /*4f60*/  BAR.SYNC.DEFER_BLOCKING 0x9, 0x100 ;  /* 0x0244000000007b1d */ /* 0x002fec0000010000 */
        /* <DEDUP_REMOVED lines=54> */
.L_x_1707:
        /* <DEDUP_REMOVED lines=68> */
.L_x_1708:
        /* <DEDUP_REMOVED lines=11> */
.L_x_1698:
[----:B------:R-:W2:Y:S01]  /*57c0*/  S2UR UR6, SR_CTAID.X ;  /* 0x00000000000679c3 */ /* 0x000ea20000002500 */
[----:B------:R-:W-:Y:S01]  /*57d0*/  UIADD3 UR4, UR40, -UR41, URZ ;  /* 0x8000002928047290 */ /* 0x000fe2000fffe03f */
[----:B------:R-:W-:-:S03]  /*57e0*/  ULDC UR5, c[0x0][0x748] ;  /* 0x0001d20000057ab9 */ /* 0x000fc60000000800 */
[----:B--2---:R-:W-:-:S04]  /*57f0*/  ULEA UR4, UR6, UR4, 0x7 ;  /* 0x0000000406047291 */ /* 0x004fc8000f8e383f */
[----:B------:R-:W-:-:S04]  /*5800*/  UIADD3 UR4, UR4, UR5, URZ ;  /* 0x0000000504047290 */ /* 0x000fc8000fffe03f */
[----:B------:R-:W-:-:S04]  /*5810*/  USHF.R.S32.HI UR5, URZ, 0x1f, UR4 ;  /* 0x0000001f3f057899 */ /* 0x000fc80008011404 */
[----:B------:R-:W-:-:S04]  /*5820*/  ULEA.HI UR5, UR5, UR4, URZ, 0x7 ;  /* 0x0000000405057291 */ /* 0x000fc8000f8f383f */
[----:B------:R-:W-:-:S06]  /*5830*/  USHF.R.S32.HI UR5, URZ, 0x7, UR5 ;  /* 0x000000073f057899 */ /* 0x000fcc0008011405 */
[----:B------:R-:W-:-:S05]  /*5840*/  IMAD.U32 R5, RZ, RZ, UR5 ;  /* 0x00000005ff057e24 */ /* 0x000fca000f8e00ff */
[----:B------:R-:W-:-:S04]  /*5850*/  VIMNMX R6, R5, UR42, PT ;  /* 0x0000002a05067c48 */ /* 0x000fc8000bfe0100 */
[----:B------:R-:W-:Y:S01]  /*5860*/  ISETP.LE.AND P0, PT, R6, UR43, PT ;  /* 0x0000002b06007c0c */ /* 0x000fe2000bf03270 */
[----:B------:R2:W-:-:S12]  /*5870*/  STL [R1+0x28], R6 ;  /* 0x0000280601007387 */ /* 0x0005d80000100800 */
[----:B--2---:R-:W-:Y:S05]  /*5880*/  @P0 BRA `(.L_x_1710) ;  /* 0x00000038005c0947 */ /* 0x004fea0003800000 */
[----:B------:R-:W2:Y:S04]  /*5890*/  LDL R11, [R1+0x44] ;  /* 0x00004400010b7983 */ /* 0x000ea80000100800 */
[----:B------:R-:W2:Y:S04]  /*58a0*/  LDL R10, [R1+0x4c] ;  /* 0x00004c00010a7983 */ /* 0x000ea80000100800 */
[----:B------:R-:W3:Y:S01]  /*58b0*/  LDL R9, [R1+0x48] ;  /* 0x0000480001097983 */ /* 0x000ee20000100800 */
[----:B------:R-:W-:Y:S01]  /*58c0*/  UIMAD UR4, UR6, -0x80, UR41 ;  /* 0xffffff80060478a4 */ /* 0x000fe2000f8e0229 */
[----:B------:R-:W-:Y:S01]  /*58d0*/  IMAD.MOV.U32 R237, RZ, RZ, 0x40000040 ;  /* 0x40000040ffed7424 */ /* 0x000fe200078e00ff */
[----:B------:R-:W4:Y:S01]  /*58e0*/  S2R R5, SR_TID.X ;  /* 0x0000000000057919 */ /* 0x000f220000002100 */
[----:B------:R-:W-:-:S03]  /*58f0*/  IMAD.MOV.U32 R233, RZ, RZ, 0x40000040 ;  /* 0x40000040ffe97424 */ /* 0x000fc600078e00ff */
[----:B------:R-:W-:Y:S02]  /*5900*/  IMAD.U32 R13, RZ, RZ, UR4 ;  /* 0x00000004ff0d7e24 */ /* 0x000fe4000f8e00ff */
[----:B----4-:R-:W-:-:S05]  /*5910*/  VIADD R7, R5, 0xffffff80 ;  /* 0xffffff8005077836 */ /* 0x010fca0000000000 */
[----:B-1----:R-:W-:-:S04]  /*5920*/  SHF.R.S32.HI R8, RZ, 0x1f, R7 ;  /* 0x0000001fff087819 */ /* 0x002fc80000011407 */
[----:B------:R-:W-:Y:S02]  /*5930*/  LEA.HI R5, R8, R7, RZ, 0x5 ;  /* 0x0000000708057211 */ /* 0x000fe400078f28ff */
[----:B--2---:R-:W-:Y:S02]  /*5940*/  LEA.HI R6, R10, R11, RZ, 0x5 ;  /* 0x0000000b0a067211 */ /* 0x004fe400078f28ff */
[--C-:B---3--:R-:W-:Y:S02]  /*5950*/  SHF.R.S32.HI R11, RZ, 0x2, R9.reuse ;  /* 0x00000002ff0b7819 */ /* 0x108fe40000011409 */
[----:B------:R-:W-:Y:S02]  /*5960*/  SHF.R.S32.HI R10, RZ, 0x1f, R9 ;  /* 0x0000001fff0a7819 */ /* 0x000fe40000011409 */
[----:B------:R-:W1:Y:S01]  /*5970*/  S2R R9, SR_TID.X ;  /* 0x0000000000097919 */ /* 0x000e620000002100 */
[----:B------:R-:W-:Y:S02]  /*5980*/  SHF.R.S32.HI R12, RZ, 0x5, R6 ;  /* 0x00000005ff0c7819 */ /* 0x000fe40000011406 */
[----:B------:R-:W-:-:S02]  /*5990*/  LOP3.LUT R6, R5, 0xffffffe0, RZ, 0xc0, !PT ;  /* 0xffffffe005067812 */ /* 0x000fc400078ec0ff */
[----:B------:R-:W-:Y:S01]  /*59a0*/  LEA.HI R10, R10, R11, RZ, 0x3 ;  /* 0x0000000b0a0a7211 */ /* 0x000fe200078f18ff */
[C---:B-1----:R-:W-:Y:S02]  /*59b0*/  VIADD R14, R9.reuse, 0xffffff80 ;  /* 0xffffff80090e7836 */ /* 0x042fe40000000000 */
[----:B------:R-:W-:Y:S02]  /*59c0*/  VIADD R15, R9, 0xffffff80 ;  /* 0xffffff80090f7836 */ /* 0x000fe40000000000 */
[----:B------:R-:W-:Y:S01]  /*59d0*/  IMAD.IADD R9, R7, 0x1, -R6 ;  /* 0x0000000107097824 */ /* 0x000fe200078e0a06 */
[----:B------:R-:W-:Y:S01]  /*59e0*/  SHF.R.S32.HI R14, RZ, 0x1f, R14 ;  /* 0x0000001fff0e7819 */ /* 0x000fe2000001140e */
[----:B------:R-:W-:Y:S01]  /*59f0*/  IMAD R6, R12, -0x10, R13 ;  /* 0xfffffff00c067824 */ /* 0x000fe200078e020d */
[----:B------:R-:W-:Y:S02]  /*5a00*/  LOP3.LUT R12, R10, 0xfffffff8, RZ, 0xc0, !PT ;  /* 0xfffffff80a0c7812 */ /* 0x000fe400078ec0ff */
[----:B------:R-:W-:-:S02]  /*5a10*/  LEA.HI R14, R14, R15, RZ, 0x7 ;  /* 0x0000000f0e0e7211 */ /* 0x000fc400078f38ff */
[----:B------:R-:W-:Y:S02]  /*5a20*/  SHF.R.S32.HI R10, RZ, 0x1f, R9 ;  /* 0x0000001fff0a7819 */ /* 0x000fe40000011409 */
[----:B------:R-:W-:Y:S02]  /*5a30*/  SHF.R.S32.HI R14, RZ, 0x7, R14 ;  /* 0x00000007ff0e7819 */ /* 0x000fe4000001140e */
[----:B------:R-:W-:Y:S02]  /*5a40*/  IADD3 R6, R6, R12, -R11 ;  /* 0x0000000c06067210 */ /* 0x000fe40007ffe80b */
[----:B------:R-:W-:Y:S02]  /*5a50*/  LEA.HI R5, R14, R14, RZ, 0x1 ;  /* 0x0000000e0e057211 */ /* 0x000fe400078f08ff */
[CC--:B------:R-:W-:Y:S02]  /*5a60*/  LEA.HI R11, R10.reuse, R9.reuse, RZ, 0x3 ;  /* 0x000000090a0b7211 */ /* 0x0c0fe400078f18ff */
[----:B------:R-:W-:-:S02]  /*5a70*/  LEA.HI R10, R10, R9, RZ, 0x2 ;  /* 0x000000090a0a7211 */ /* 0x000fc400078f10ff */
[----:B------:R-:W-:Y:S02]  /*5a80*/  LOP3.LUT R5, R5, 0xfffffffe, RZ, 0xc0, !PT ;  /* 0xfffffffe05057812 */ /* 0x000fe400078ec0ff */
[--C-:B------:R-:W-:Y:S02]  /*5a90*/  SHF.R.S32.HI R9, RZ, 0x3, R11.reuse ;  /* 0x00000003ff097819 */ /* 0x100fe4000001140b */
[----:B------:R-:W-:Y:S01]  /*5aa0*/  SHF.R.S32.HI R12, RZ, 0x1f, R11 ;  /* 0x0000001fff0c7819 */ /* 0x000fe2000001140b */
[----:B------:R-:W-:Y:S01]  /*5ab0*/  IMAD.IADD R5, R14, 0x1, -R5 ;  /* 0x000000010e057824 */ /* 0x000fe200078e0a05 */
[----:B------:R-:W-:Y:S02]  /*5ac0*/  SHF.R.S32.HI R11, RZ, 0x2, R10 ;  /* 0x00000002ff0b7819 */ /* 0x000fe4000001140a */
[----:B------:R-:W-:Y:S01]  /*5ad0*/  LEA.HI R12, R12, R9, RZ, 0x4 ;  /* 0x000000090c0c7211 */ /* 0x000fe200078f20ff */
[----:B------:R-:W-:Y:S01]  /*5ae0*/  IMAD R5, R5, -0x40, R6 ;  /* 0xffffffc005057824 */ /* 0x000fe200078e0206 */
[----:B------:R-:W-:Y:S01]  /*5af0*/  LEA.HI R10, R10, R11, RZ, 0x1 ;  /* 0x0000000b0a0a7211 */ /* 0x000fe200078f08ff */
[C---:B------:R-:W-:Y:S01]  /*5b00*/  VIADD R15, R11.reuse, 0x18 ;  /* 0x000000180b0f7836 */ /* 0x040fe20000000000 */
[----:B------:R-:W-:Y:S01]  /*5b10*/  LEA.HI R6, R8, R7, RZ, 0x2 ;  /* 0x0000000708067211 */ /* 0x000fe200078f10ff */
[----:B------:R-:W-:Y:S01]  /*5b20*/  VIADD R8, R11, 0x8 ;  /* 0x000000080b087836 */ /* 0x000fe20000000000 */
[----:B------:R-:W-:-:S02]  /*5b30*/  LOP3.LUT R12, R12, 0x1ffffff0, RZ, 0xc0, !PT ;  /* 0x1ffffff00c0c7812 */ /* 0x000fc400078ec0ff */
[----:B------:R-:W-:Y:S02]  /*5b40*/  LOP3.LUT R10, R10, 0xfffffffe, RZ, 0xc0, !PT ;  /* 0xfffffffe0a0a7812 */ /* 0x000fe400078ec0ff */
[----:B------:R-:W-:Y:S01]  /*5b50*/  LOP3.LUT R6, R6, 0xfffffffc, RZ, 0xc0, !PT ;  /* 0xfffffffc06067812 */ /* 0x000fe200078ec0ff */
[----:B------:R-:W-:Y:S01]  /*5b60*/  IMAD.IADD R9, R9, 0x1, -R12 ;  /* 0x0000000109097824 */ /* 0x000fe200078e0a0c */
[----:B------:R-:W-:Y:S01]  /*5b70*/  LEA.HI R13, R8, R8, RZ, 0x1 ;  /* 0x00000008080d7211 */ /* 0x000fe200078f08ff */
[----:B------:R-:W-:Y:S01]  /*5b80*/  IMAD.IADD R10, R11, 0x1, -R10 ;  /* 0x000000010b0a7824 */ /* 0x000fe200078e0a0a */
[----:B------:R-:W-:Y:S01]  /*5b90*/  LEA.HI R17, R15, R15, RZ, 0x1 ;  /* 0x0000000f0f117211 */ /* 0x000fe200078f08ff */
[----:B------:R-:W-:Y:S02]  /*5ba0*/  VIADD R12, R11, 0x10 ;  /* 0x000000100b0c7836 */ /* 0x000fe40000000000 */
[----:B------:R-:W-:Y:S01]  /*5bb0*/  IMAD.IADD R6, R7, 0x1, -R6 ;  /* 0x0000000107067824 */ /* 0x000fe200078e0a06 */
[----:B------:R-:W-:Y:S01]  /*5bc0*/  LOP3.LUT R7, R13, 0xfffffffe, RZ, 0xc0, !PT ;  /* 0xfffffffe0d077812 */ /* 0x000fe200078ec0ff */
[----:B------:R-:W-:Y:S01]  /*5bd0*/  IMAD R10, R9, 0x8, R10 ;  /* 0x00000008090a7824 */ /* 0x000fe200078e020a */
[----:B------:R-:W-:-:S02]  /*5be0*/  LEA.HI R9, R12, R12, RZ, 0x1 ;  /* 0x0000000c0c097211 */ /* 0x000fc400078f08ff */
[----:B------:R-:W-:Y:S01]  /*5bf0*/  SHF.R.S32.HI R18, RZ, 0x1f, R17 ;  /* 0x0000001fff127819 */ /* 0x000fe20000011411 */
[----:B------:R-:W-:Y:S01]  /*5c00*/  IMAD.IADD R8, R8, 0x1, -R7 ;  /* 0x0000000108087824 */ /* 0x000fe200078e0a07 */
[----:B------:R1:W-:Y:S01]  /*5c10*/  STL [R1+0x3c], R10 ;  /* 0x00003c0a01007387 */ /* 0x0003e20000100800 */
[----:B------:R-:W-:Y:S02]  /*5c20*/  SHF.R.S32.HI R7, RZ, 0x1, R13 ;  /* 0x00000001ff077819 */ /* 0x000fe4000001140d */
[--C-:B------:R-:W-:Y:S02]  /*5c30*/  SHF.R.S32.HI R11, RZ, 0x1, R9.reuse ;  /* 0x00000001ff0b7819 */ /* 0x100fe40000011409 */
[----:B------:R-:W-:-:S04]  /*5c40*/  SHF.R.S32.HI R14, RZ, 0x1f, R9 ;  /* 0x0000001fff0e7819 */ /* 0x000fc80000011409 */
[----:B------:R-:W-:Y:S02]  /*5c50*/  LEA.HI R14, R14, R11, RZ, 0x4 ;  /* 0x0000000b0e0e7211 */ /* 0x000fe400078f20ff */
[----:B-1----:R-:W-:Y:S02]  /*5c60*/  SHF.R.S32.HI R10, RZ, 0x1f, R13 ;  /* 0x0000001fff0a7819 */ /* 0x002fe4000001140d */
[----:B------:R-:W-:Y:S02]  /*5c70*/  LOP3.LUT R13, R9, 0xfffffffe, RZ, 0xc0, !PT ;  /* 0xfffffffe090d7812 */ /* 0x000fe400078ec0ff */
[----:B------:R-:W-:Y:S02]  /*5c80*/  LEA.HI R10, R10, R7, RZ, 0x4 ;  /* 0x000000070a0a7211 */ /* 0x000fe400078f20ff */
[----:B------:R-:W-:Y:S01]  /*5c90*/  SHF.R.S32.HI R9, RZ, 0x1, R17 ;  /* 0x00000001ff097819 */ /* 0x000fe20000011411 */
[----:B------:R-:W-:Y:S01]  /*5ca0*/  IMAD.IADD R13, R12, 0x1, -R13 ;  /* 0x000000010c0d7824 */ /* 0x000fe200078e0a0d */
        /* <DEDUP_REMOVED lines=10> */
[----:B------:R1:W-:Y:S01]  /*5d50*/  STL [R1+0x38], R10 ;  /* 0x0000380a01007387 */ /* 0x0003e20000100800 */
[----:B------:R-:W-:-:S02]  /*5d60*/  IMAD.IADD R9, R9, 0x1, -R18 ;  /* 0x0000000109097824 */ /* 0x000fc400078e0a12 */
[----:B------:R-:W-:Y:S01]  /*5d70*/  IMAD R8, R235, 0x2000, R16 ;  /* 0x00002000eb087824 */ /* 0x000fe200078e0210 */
[----:B------:R2:W-:Y:S01]  /*5d80*/  STL [R1+0x34], R7 ;  /* 0x0000340701007387 */ /* 0x0005e20000100800 */
[----:B------:R-:W-:Y:S02]  /*5d90*/  IMAD.MOV.U32 R15, RZ, RZ, 0x40000040 ;  /* 0x40000040ff0f7424 */ /* 0x000fe400078e00ff */
[----:B------:R-:W-:Y:S02]  /*5da0*/  IMAD.MOV.U32 R13, RZ, RZ, 0x40000040 ;  /* 0x40000040ff0d7424 */ /* 0x000fe400078e00ff */
[----:B------:R-:W-:Y:S02]  /*5db0*/  IMAD.MOV.U32 R11, RZ, RZ, 0x40000040 ;  /* 0x40000040ff0b7424 */ /* 0x000fe400078e00ff */
[----:B-1----:R-:W-:Y:S02]  /*5dc0*/  IMAD R10, R9, 0x8, R12 ;  /* 0x00000008090a7824 */ /* 0x002fe400078e020c */
[----:B------:R-:W-:-:S02]  /*5dd0*/  VIADD R9, R8, 0x4000 ;  /* 0x0000400008097836 */ /* 0x000fc40000000000 */
[----:B--2---:R-:W-:Y:S01]  /*5de0*/  VIADD R7, R8, 0x20c00 ;  /* 0x00020c0008077836 */ /* 0x004fe20000000000 */
[----:B------:R-:W-:Y:S01]  /*5df0*/  SHF.R.U32.HI R8, RZ, 0x4, R8 ;  /* 0x00000004ff087819 */ /* 0x000fe20000011608 */
[----:B------:R1:W-:Y:S01]  /*5e00*/  STL [R1+0x30], R10 ;  /* 0x0000300a01007387 */ /* 0x0003e20000100800 */
[----:B------:R-:W-:Y:S01]  /*5e10*/  SHF.R.U32.HI R9, RZ, 0x4, R9 ;  /* 0x00000004ff097819 */ /* 0x000fe20000011609 */
[C---:B------:R-:W-:Y:S01]  /*5e20*/  VIADD R18, R6.reuse, 0x8 ;  /* 0x0000000806127836 */ /* 0x040fe20000000000 */
[----:B------:R-:W-:Y:S01]  /*5e30*/  SHF.R.U32.HI R7, RZ, 0x4, R7 ;  /* 0x00000004ff077819 */ /* 0x000fe20000011607 */
[----:B------:R-:W-:Y:S01]  /*5e40*/  VIADD R18, R6, 0x14 ;  /* 0x0000001406127836 */ /* 0x000fe20000000000 */
[----:B------:R-:W-:Y:S02]  /*5e50*/  LOP3.LUT R8, R8, 0x3fff, RZ, 0xc0, !PT ;  /* 0x00003fff08087812 */ /* 0x000fe400078ec0ff */
[----:B------:R-:W-:Y:S02]  /*5e60*/  LOP3.LUT R9, R9, 0x3fff, RZ, 0xc0, !PT ;  /* 0x00003fff09097812 */ /* 0x000fe400078ec0ff */
[----:B------:R-:W-:-:S02]  /*5e70*/  LOP3.LUT R7, R7, 0x3fff, RZ, 0xc0, !PT ;  /* 0x00003fff07077812 */ /* 0x000fc400078ec0ff */
[----:B------:R-:W-:Y:S02]  /*5e80*/  LOP3.LUT R8, R8, 0x10000, RZ, 0xfc, !PT ;  /* 0x0001000008087812 */ /* 0x000fe400078efcff */
[----:B------:R-:W-:Y:S01]  /*5e90*/  LOP3.LUT R17, R9, 0x10000, RZ, 0xfc, !PT ;  /* 0x0001000009117812 */ /* 0x000fe200078efcff */
[----:B------:R-:W-:Y:S01]  /*5ea0*/  IMAD.MOV.U32 R9, RZ, RZ, 0x40000040 ;  /* 0x40000040ff097424 */ /* 0x000fe200078e00ff */
[----:B------:R-:W-:Y:S01]  /*5eb0*/  LOP3.LUT R7, R7, 0x10000, RZ, 0xfc, !PT ;  /* 0x0001000007077812 */ /* 0x000fe200078efcff */
[C---:B------:R-:W-:Y:S01]  /*5ec0*/  VIADD R14, R8.reuse, 0x2 ;  /* 0x00000002080e7836 */ /* 0x040fe20000000000 */
[----:B------:R2:W-:Y:S01]  /*5ed0*/  STL [R1+0x24], R8 ;  /* 0x0000240801007387 */ /* 0x0005e20000100800 */
[C---:B------:R-:W-:Y:S02]  /*5ee0*/  VIADD R12, R8.reuse, 0x4 ;  /* 0x00000004080c7836 */ /* 0x040fe40000000000 */
[----:B-1----:R-:W-:Y:S01]  /*5ef0*/  VIADD R10, R8, 0x6 ;  /* 0x00000006080a7836 */ /* 0x002fe20000000000 */
[----:B------:R1:W-:Y:S01]  /*5f00*/  STL [R1+0x40], R7 ;  /* 0x0000400701007387 */ /* 0x0003e20000100800 */
[----:B------:R-:W-:-:S02]  /*5f10*/  VIADD R236, R17, 0x4 ;  /* 0x0000000411ec7836 */ /* 0x000fc40000000000 */
[C---:B------:R-:W-:Y:S01]  /*5f20*/  VIADD R232, R17.reuse, 0x6 ;  /* 0x0000000611e87836 */ /* 0x040fe20000000000 */
[----:B------:R3:W-:Y:S01]  /*5f30*/  STL [R1+0x20], R17 ;  /* 0x0000201101007387 */ /* 0x0007e20000100800 */
[----:B--2---:R-:W-:-:S03]  /*5f40*/  VIADD R8, R17, 0x2 ;  /* 0x0000000211087836 */ /* 0x004fc60000000000 */
[----:B------:R2:W-:Y:S01]  /*5f50*/  STL.64 [R1+0x18], R14 ;  /* 0x0000180e01007387 */ /* 0x0005e20000100a00 */
[----:B-1----:R-:W-:-:S03]  /*5f60*/  VIADD R7, R6, 0x4 ;  /* 0x0000000406077836 */ /* 0x002fc60000000000 */
[----:B------:R2:W-:Y:S01]  /*5f70*/  STL.64 [R1+0x10], R12 ;  /* 0x0000100c01007387 */ /* 0x0005e20000100a00 */
[C---:B------:R-:W-:Y:S02]  /*5f80*/  VIADD R7, R6.reuse, 0x10 ;  /* 0x0000001006077836 */ /* 0x040fe40000000000 */
[C---:B---3--:R-:W-:Y:S01]  /*5f90*/  VIADD R17, R6.reuse, 0xc ;  /* 0x0000000c06117836 */ /* 0x048fe20000000000 */
[----:B------:R2:W-:Y:S01]  /*5fa0*/  STL.64 [R1+0x8], R10 ;  /* 0x0000080a01007387 */ /* 0x0005e20000100a00 */
[C---:B------:R-:W-:Y:S02]  /*5fb0*/  VIADD R17, R6.reuse, 0x18 ;  /* 0x0000001806117836 */ /* 0x040fe40000000000 */
[----:B------:R-:W-:Y:S01]  /*5fc0*/  VIADD R7, R6, 0x1c ;  /* 0x0000001c06077836 */ /* 0x000fe20000000000 */
[----:B------:R2:W-:Y:S06]  /*5fd0*/  STL.64 [R1], R8 ;  /* 0x0000000801007387 */ /* 0x0005ec0000100a00 */
.L_x_1721:
[----:B------:R-:W-:-:S05]  /*5fe0*/  IMAD.U32 R7, RZ, RZ, UR36 ;  /* 0x00000024ff077e24 */ /* 0x000fca000f8e00ff */
[----:B------:R-:W-:-:S04]  /*5ff0*/  LOP3.LUT R7, R7, 0x1, RZ, 0xfc, !PT ;  /* 0x0000000107077812 */ /* 0x000fc800078efcff */
[----:B------:R-:W-:-:S13]  /*6000*/  ISETP.NE.AND P0, PT, R7, 0x3, PT ;  /* 0x000000030700780c */ /* 0x000fda0003f05270 */
[----:B------:R-:W-:Y:S05]  /*6010*/  @!P0 BRA `(.L_x_1711) ;  /* 0x0000000000048947 */ /* 0x000fea0003800000 */
[----:B------:R-:W-:Y:S01]  /*6020*/  BPT.TRAP 0x1 ;  /* 0x000000040000795c */ /* 0x000fe20000300000 */
.L_x_1711:
[----:B------:R-:W-:Y:S01]  /*6030*/  IMAD R7, R0, 0x8, R16 ;  /* 0x0000000800077824 */ /* 0x000fe200078e0210 */
[----:B------:R-:W-:-:S04]  /*6040*/  SHF.L.U32 R20, R4, 0x1f, RZ ;  /* 0x0000001f04147819 */ /* 0x000fc800000006ff */
[----:B------:R1:W3:Y:S01]  /*6050*/  SYNCS.PHASECHK.TRANS64.TRYWAIT P1, [R7+URZ+0x30c10], R20 ;  /* 0x030c1014070075a7 */ /* 0x0002e2000802017f */
[----:B------:R-:W-:Y:S05]  /*6060*/  @!P0 BRA `(.L_x_1712) ;  /* 0x0000000000048947 */ /* 0x000fea0003800000 */
[----:B------:R-:W-:Y:S01]  /*6070*/  BPT.TRAP 0x1 ;  /* 0x000000040000795c */ /* 0x000fe20000300000 */
.L_x_1712:
[----:B--2---:R-:W-:-:S05]  /*6080*/  VIADD R8, R16, 0x10000 ;  /* 0x0001000010087836 */ /* 0x004fca0000000000 */
[----:B------:R-:W-:-:S04]  /*6090*/  SHF.R.U32.HI R8, RZ, 0x4, R8 ;  /* 0x00000004ff087819 */ /* 0x000fc80000011608 */
[----:B------:R-:W-:-:S04]  /*60a0*/  LOP3.LUT R8, R8, 0x3fff, RZ, 0xc0, !PT ;  /* 0x00003fff08087812 */ /* 0x000fc800078ec0ff */
[----:B------:R-:W-:Y:S01]  /*60b0*/  LOP3.LUT R9, R8, 0x10000, RZ, 0xfc, !PT ;  /* 0x0001000008097812 */ /* 0x000fe200078efcff */
[----:B---3--:R-:W-:Y:S06]  /*60c0*/  @P1 BRA `(.L_x_1713) ;  /* 0x0000000000081947 */ /* 0x008fec0003800000 */
[----:B------:R-:W2:Y:S02]  /*60d0*/  SYNCS.PHASECHK.TRANS64.TRYWAIT P1, [R7+URZ+0x30c10], R20 ;  /* 0x030c1014070075a7 */ /* 0x000ea4000802017f */
[----:B--2---:R-:W-:Y:S05]  /*60e0*/  @!P1 BRA `(.L_x_1714) ;  /* 0x000000cc00909947 */ /* 0x004fea0003800000 */
.L_x_1713:
        /* <DEDUP_REMOVED lines=9> */
[----:B------:R-:W2:Y:S01]  /*6180*/  LDL.64 R14, [R1+0x8] ;  /* 0x00000800010e7983 */ /* 0x000ea20000100a00 */
        /* <DEDUP_REMOVED lines=53> */
.L_x_1715:
[----:B------:R1:W1:Y:S01]  /*64e0*/  SYNCS.PHASECHK.TRANS64.TRYWAIT P1, [R7+URZ+0x30c30], R20 ;  /* 0x030c3014070075a7 */ /* 0x000262000802017f */
[----:B------:R-:W-:Y:S05]  /*64f0*/  @!P0 BRA `(.L_x_1716) ;  /* 0x0000000000048947 */ /* 0x000fea0003800000 */
[----:B------:R-:W-:Y:S01]  /*6500*/  BPT.TRAP 0x1 ;  /* 0x000000040000795c */ /* 0x000fe20000300000 */
.L_x_1716:
        /* <DEDUP_REMOVED lines=8> */
.L_x_1717:
[----:B------:R-:W5:Y:S04]  /*6590*/  LDL R12, [R1+0x20] ;  /* 0x00002000010c7983 */ /* 0x000f680000100800 */
[----:B------:R-:W4:Y:S01]  /*65a0*/  LDL.64 R10, [R1] ;  /* 0x00000000010a7983 */ /* 0x000f220000100a00 */
[----:B------:R-:W-:Y:S01]  /*65b0*/  R2UR UR6, R9 ;  /* 0x00000000090672ca */ /* 0x000fe200000e0000 */
[----:B------:R-:W-:Y:S01]  /*65c0*/  WARPGROUP.ARRIVE ;  /* 0x00000000000079c5 */ /* 0x000fe20000000000 */
[----:B------:R-:W-:Y:S01]  /*65d0*/  UMOV UR5, 0x40000040 ;  /* 0x4000004000057882 */ /* 0x000fe20000000000 */
[----:B------:R-:W-:Y:S01]  /*65e0*/  UMOV UR7, 0x40000040 ;  /* 0x4000004000077882 */ /* 0x000fe20000000000 */
[----:B------:R-:W-:Y:S01]  /*65f0*/  UMOV UR11, 0x40000040 ;  /* 0x40000040000b7882 */ /* 0x000fe20000000000 */
[C---:B------:R-:W-:Y:S01]  /*6600*/  VIADD R13, R6.reuse, 0x14 ;  /* 0x00000014060d7836 */ /* 0x040fe20000000000 */
[----:B--2---:R-:W1:Y:S01]  /*6610*/  SHFL.IDX PT, R17, R15, R6, 0x1f ;  /* 0x00001f060f117589 */ /* 0x004e6200000e0000 */
[C---:B------:R-:W-:Y:S01]  /*6620*/  VIADD R14, R6.reuse, 0x18 ;  /* 0x00000018060e7836 */ /* 0x040fe20000000000 */
[C---:B------:R-:W-:Y:S01]  /*6630*/  ISETP.GT.AND P2, PT, R5.reuse, RZ, PT ;  /* 0x000000ff0500720c */ /* 0x040fe20003f44270 */
[C---:B------:R-:W-:Y:S01]  /*6640*/  VIADD R21, R6.reuse, 0x4 ;  /* 0x0000000406157836 */ /* 0x040fe20000000000 */
[----:B------:R-:W-:Y:S01]  /*6650*/  ISETP.GT.AND P1, PT, R5, 0x8, PT ;  /* 0x000000080500780c */ /* 0x000fe20003f24270 */
[C---:B------:R-:W-:Y:S01]  /*6660*/  VIADD R19, R6.reuse, 0x8 ;  /* 0x0000000806137836 */ /* 0x040fe20000000000 */
[----:B------:R-:W2:Y:S01]  /*6670*/  SHFL.IDX PT, R13, R15, R13, 0x1f ;  /* 0x00001f0d0f0d7589 */ /* 0x000ea200000e0000 */
[----:B------:R-:W-:Y:S01]  /*6680*/  VIADD R18, R6, 0x1c ;  /* 0x0000001c06127836 */ /* 0x000fe20000000000 */
[----:B------:R-:W-:Y:S01]  /*6690*/  FSEL R101, R101, -INF , P2 ;  /* 0xff80000065657808 */ /* 0x000fe20001000000 */
[----:B------:R-:W-:Y:S01]  /*66a0*/  IMAD R220, R0, 0x400, R220 ;  /* 0x0000040000dc7824 */ /* 0x000fe200078e02dc */
[----:B------:R-:W2:Y:S01]  /*66b0*/  SHFL.IDX PT, R9, R15, R21, 0x1f ;  /* 0x00001f150f097589 */ /* 0x000ea200000e0000 */
[----:B------:R-:W-:-:S02]  /*66c0*/  FSEL R93, R93, -INF , P2 ;  /* 0xff8000005d5d7808 */ /* 0x000fc40001000000 */
[----:B------:R-:W-:Y:S01]  /*66d0*/  FSEL R222, R88, -INF , P2 ;  /* 0xff80000058de7808 */ /* 0x000fe20001000000 */
[----:B------:R-:W2:Y:S01]  /*66e0*/  SHFL.IDX PT, R14, R15, R14, 0x1f ;  /* 0x00001f0e0f0e7589 */ /* 0x000ea200000e0000 */
[----:B------:R-:W-:Y:S02]  /*66f0*/  FSEL R90, R90, -INF , P1 ;  /* 0xff8000005a5a7808 */ /* 0x000fe40000800000 */
[----:B------:R-:W-:Y:S01]  /*6700*/  FSEL R96, R96, -INF , P2 ;  /* 0xff80000060607808 */ /* 0x000fe20001000000 */
[----:B---3--:R-:W-:Y:S01]  /*6710*/  SHFL.IDX PT, R20, R234, R21, 0x1f ;  /* 0x00001f15ea147589 */ /* 0x008fe200000e0000 */
[----:B------:R-:W-:Y:S02]  /*6720*/  FSEL R104, R104, -INF , P2 ;  /* 0xff80000068687808 */ /* 0x000fe40001000000 */
[----:B------:R-:W-:Y:S01]  /*6730*/  FSEL R98, R98, -INF , P1 ;  /* 0xff80000062627808 */ /* 0x000fe20000800000 */
[----:B------:R-:W3:Y:S01]  /*6740*/  SHFL.IDX PT, R22, R234, R19, 0x1f ;  /* 0x00001f13ea167589 */ /* 0x000ee200000e0000 */
        /* <DEDUP_REMOVED lines=40> */
[----:B-----5:R-:W-:Y:S01]  /*69d0*/  R2UR UR4, R12 ;  /* 0x000000000c0472ca */ /* 0x020fe200000e0000 */
[----:B------:R-:W-:Y:S01]  /*69e0*/  VIADD R12, R6, 0x10 ;  /* 0x00000010060c7836 */ /* 0x000fe20000000000 */
[----:B----4-:R-:W-:Y:S02]  /*69f0*/  R2UR UR8, R10 ;  /* 0x000000000a0872ca */ /* 0x010fe400000e0000 */
[----:B------:R-:W-:Y:S01]  /*6a00*/  R2UR UR9, R11 ;  /* 0x000000000b0972ca */ /* 0x000fe200000e0000 */
[----:B------:R-:W-:Y:S01]  /*6a10*/  VIADD R11, R6, 0xc ;  /* 0x0000000c060b7836 */ /* 0x000fe20000000000 */
[----:B------:R-:W4:Y:S04]  /*6a20*/  SHFL.IDX PT, R10, R15, R19, 0x1f ;  /* 0x00001f130f0a7589 */ /* 0x000f2800000e0000 */
[----:B------:R-:W5:Y:S03]  /*6a30*/  SHFL.IDX PT, R12, R15, R12, 0x1f ;  /* 0x00001f0c0f0c7589 */ /* 0x000f6600000e0000 */
[----:B------:R-:W-:Y:S01]  /*6a40*/  HGMMA.64x128x16.F32 R24, gdesc[UR4], RZ, !UPT, gsb0 ;  /* 0x01e00000041879f0 */ /* 0x000fe2000c0008ff */
[----:B------:R-:W-:Y:S01]  /*6a50*/  UIADD3 UR4, UR6, 0x2, URZ ;  /* 0x0000000206047890 */ /* 0x000fe2000fffe03f */
[----:B------:R-:W5:Y:S01]  /*6a60*/  SHFL.IDX PT, R11, R15, R11, 0x1f ;  /* 0x00001f0b0f0b7589 */ /* 0x000f6200000e0000 */
[----:B------:R-:W-:-:S02]  /*6a70*/  ULDC UR5, c[0x0][0x744] ;  /* 0x0001d10000057ab9 */ /* 0x000fc40000000800 */
[--C-:B-1----:R-:W-:Y:S01]  /*6a80*/  FFMA.FTZ R222, R222, UR5, -R17.reuse ;  /* 0x00000005dede7c23 */ /* 0x102fe20008010811 */
[----:B------:R-:W1:Y:S02]  /*6a90*/  SHFL.IDX PT, R15, R15, R18, 0x1f ;  /* 0x00001f120f0f7589 */ /* 0x000e6400000e0000 */
[----:B------:R-:W-:Y:S01]  /*6aa0*/  UMOV UR10, UR4 ;  /* 0x00000004000a7c82 */ /* 0x000fe20008000000 */
[----:B------:R-:W-:Y:S01]  /*6ab0*/  UIADD3 UR4, UR6, 0x4, URZ ;  /* 0x0000000406047890 */ /* 0x000fe2000fffe03f */
[----:B------:R-:W-:Y:S01]  /*6ac0*/  FFMA.FTZ R90, R90, UR5, -R17 ;  /* 0x000000055a5a7c23 */ /* 0x000fe20008010811 */
[----:B------:R-:W1:Y:S01]  /*6ad0*/  SHFL.IDX PT, R18, R234, R6, 0x1f ;  /* 0x00001f06ea127589 */ /* 0x000e6200000e0000 */
[----:B--2---:R-:W-:Y:S01]  /*6ae0*/  FFMA.FTZ R97, R97, UR5, -R13 ;  /* 0x0000000561617c23 */ /* 0x004fe2000801080d */
[----:B------:R-:W-:Y:S01]  /*6af0*/  UIADD3 UR6, UR6, 0x6, URZ ;  /* 0x0000000606067890 */ /* 0x000fe2000fffe03f */
[----:B------:R2:W-:Y:S01]  /*6b00*/  MUFU.EX2 R225, R90 ;  /* 0x0000005a00e17308 */ /* 0x0005e20000000800 */
[--C-:B------:R-:W-:Y:S01]  /*6b10*/  FFMA.FTZ R89, R89, UR5, -R9.reuse ;  /* 0x0000000559597c23 */ /* 0x100fe20008010809 */
[----:B------:R-:W-:Y:S01]  /*6b20*/  FFMA.FTZ R9, R91, UR5, -R9 ;  /* 0x000000055b097c23 */ /* 0x000fe20008010809 */
[----:B------:R-:W-:Y:S01]  /*6b30*/  FFMA.FTZ R100, R100, UR5, -R14 ;  /* 0x0000000564647c23 */ /* 0x000fe2000801080e */
[----:B---3--:R-:W-:Y:S01]  /*6b40*/  FFMA.FTZ R21, R108, UR5, -R22 ;  /* 0x000000056c157c23 */ /* 0x008fe20008010816 */
[--C-:B----4-:R-:W-:Y:S01]  /*6b50*/  FFMA.FTZ R231, R231, UR5, -R10.reuse ;  /* 0x00000005e7e77c23 */ /* 0x110fe2000801080a */
[----:B------:R-:W-:Y:S01]  /*6b60*/  FFMA.FTZ R10, R94, UR5, -R10 ;  /* 0x000000055e0a7c23 */ /* 0x000fe2000801080a */
[----:B------:R-:W-:Y:S01]  /*6b70*/  FFMA.FTZ R22, R110, UR5, -R22 ;  /* 0x000000056e167c23 */ /* 0x000fe20008010816 */
[----:B------:R-:W-:Y:S01]  /*6b80*/  MUFU.EX2 R227, R97 ;  /* 0x0000006100e37308 */ /* 0x000fe20000000800 */
[--C-:B-----5:R-:W-:Y:S01]  /*6b90*/  FFMA.FTZ R96, R96, UR5, -R12.reuse ;  /* 0x0000000560607c23 */ /* 0x120fe2000801080c */
[----:B------:R-:W-:Y:S01]  /*6ba0*/  FFMA.FTZ R12, R98, UR5, -R12 ;  /* 0x00000005620c7c23 */ /* 0x000fe2000801080c */
[----:B------:R-:W-:Y:S01]  /*6bb0*/  FFMA.FTZ R14, R102, UR5, -R14 ;  /* 0x00000005660e7c23 */ /* 0x000fe2000801080e */
[----:B------:R-:W3:Y:S01]  /*6bc0*/  SHFL.IDX PT, R98, R223, R6, 0x1f ;  /* 0x00001f06df627589 */ /* 0x000ee200000e0000 */
[--C-:B------:R-:W-:Y:S01]  /*6bd0*/  FFMA.FTZ R93, R93, UR5, -R11.reuse ;  /* 0x000000055d5d7c23 */ /* 0x100fe2000801080b */
[----:B------:R-:W-:Y:S01]  /*6be0*/  FFMA.FTZ R11, R95, UR5, -R11 ;  /* 0x000000055f0b7c23 */ /* 0x000fe2000801080b */
[----:B------:R-:W-:Y:S01]  /*6bf0*/  FFMA.FTZ R13, R99, UR5, -R13 ;  /* 0x00000005630d7c23 */ /* 0x000fe2000801080d */
[----:B------:R-:W-:Y:S01]  /*6c00*/  MUFU.EX2 R224, R89 ;  /* 0x0000005900e07308 */ /* 0x000fe20000000800 */
[--C-:B-1----:R-:W-:Y:S01]  /*6c10*/  FFMA.FTZ R101, R101, UR5, -R15.reuse ;  /* 0x0000000565657c23 */ /* 0x102fe2000801080f */
[----:B------:R-:W-:Y:S01]  /*6c20*/  FFMA.FTZ R15, R103, UR5, -R15 ;  /* 0x00000005670f7c23 */ /* 0x000fe2000801080f */
[----:B------:R-:W-:Y:S01]  /*6c30*/  VIADD R103, R6, 0xc ;  /* 0x0000000c06677836 */ /* 0x000fe20000000000 */
[----:B------:R-:W-:Y:S01]  /*6c40*/  FSEL R99, R121, -INF , P2 ;  /* 0xff80000079637808 */ /* 0x000fe20001000000 */
[--C-:B------:R-:W-:Y:S01]  /*6c50*/  FFMA.FTZ R17, R104, UR5, -R18.reuse ;  /* 0x0000000568117c23 */ /* 0x100fe20008010812 */
[----:B------:R-:W-:Y:S01]  /*6c60*/  FFMA.FTZ R18, R106, UR5, -R18 ;  /* 0x000000056a127c23 */ /* 0x000fe20008010812 */
[C---:B------:R-:W-:Y:S01]  /*6c70*/  VIADD R106, R6.reuse, 0x10 ;  /* 0x00000010066a7836 */ /* 0x040fe20000000000 */
[----:B------:R1:W-:Y:S01]  /*6c80*/  MUFU.EX2 R226, R101 ;  /* 0x0000006500e27308 */ /* 0x0003e20000000800 */
[----:B------:R-:W-:Y:S01]  /*6c90*/  VIADD R104, R6, 0x18 ;  /* 0x0000001806687836 */ /* 0x000fe20000000000 */
[----:B------:R-:W4:Y:S01]  /*6ca0*/  SHFL.IDX PT, R88, R234, R103, 0x1f ;  /* 0x00001f67ea587589 */ /* 0x000f2200000e0000 */
[--C-:B------:R-:W-:Y:S01]  /*6cb0*/  FFMA.FTZ R19, R105, UR5, -R20.reuse ;  /* 0x0000000569137c23 */ /* 0x100fe20008010814 */
[----:B------:R-:W-:Y:S01]  /*6cc0*/  FFMA.FTZ R20, R107, UR5, -R20 ;  /* 0x000000056b147c23 */ /* 0x000fe20008010814 */
[----:B------:R-:W-:Y:S01]  /*6cd0*/  FSEL R107, R129, -INF , P2 ;  /* 0xff800000816b7808 */ /* 0x000fe20001000000 */
[----:B--2---:R-:W2:Y:S01]  /*6ce0*/  SHFL.IDX PT, R90, R234, R106, 0x1f ;  /* 0x00001f6aea5a7589 */ /* 0x004ea200000e0000 */
[----:B------:R-:W-:Y:S01]  /*6cf0*/  FSEL R105, R128, -INF , P2 ;  /* 0xff80000080697808 */ /* 0x000fe20001000000 */
[----:B------:R5:W-:Y:S01]  /*6d00*/  MUFU.EX2 R228, R93 ;  /* 0x0000005d00e47308 */ /* 0x000be20000000800 */
[----:B-1----:R-:W-:Y:S01]  /*6d10*/  VIADD R101, R6, 0x14 ;  /* 0x0000001406657836 */ /* 0x002fe20000000000 */
[----:B------:R-:W1:Y:S01]  /*6d20*/  SHFL.IDX PT, R94, R234, R104, 0x1f ;  /* 0x00001f68ea5e7589 */ /* 0x000e6200000e0000 */
[----:B---3--:R-:W-:Y:S01]  /*6d30*/  FFMA.FTZ R97, R120, UR5, -R98 ;  /* 0x0000000578617c23 */ /* 0x008fe20008010862 */
[----:B------:R-:W-:-:S02]  /*6d40*/  FSEL R120, R144, -INF , P2 ;  /* 0xff80000090787808 */ /* 0x000fc40001000000 */
[----:B------:R-:W3:Y:S01]  /*6d50*/  SHFL.IDX PT, R92, R234, R101, 0x1f ;  /* 0x00001f65ea5c7589 */ /* 0x000ee200000e0000 */
[C---:B------:R-:W-:Y:S01]  /*6d60*/  VIADD R144, R6.reuse, 0x14 ;  /* 0x0000001406907836 */ /* 0x040fe20000000000 */
[----:B------:R3:W-:Y:S01]  /*6d70*/  MUFU.EX2 R229, R100 ;  /* 0x0000006400e57308 */ /* 0x0007e20000000800 */
[----:B-----5:R-:W-:Y:S01]  /*6d80*/  VIADD R93, R6, 0x1c ;  /* 0x0000001c065d7836 */ /* 0x020fe20000000000 */
[----:B------:R-:W5:Y:S01]  /*6d90*/  SHFL.IDX PT, R103, R223, R103, 0x1f ;  /* 0x00001f67df677589 */ /* 0x000f6200000e0000 */
[----:B------:R-:W-:Y:S01]  /*6da0*/  FFMA.FTZ R98, R122, UR5, -R98 ;  /* 0x000000057a627c23 */ /* 0x000fe20008010862 */
[----:B------:R-:W-:Y:S02]  /*6db0*/  FSEL R122, R141, -INF , P2 ;  /* 0xff8000008d7a7808 */ /* 0x000fe40001000000 */
[----:B------:R1:W5:Y:S02]  /*6dc0*/  SHFL.IDX PT, R234, R234, R93, 0x1f ;  /* 0x00001f5deaea7589 */ /* 0x00036400000e0000 */
[----:B------:R5:W-:Y:S02]  /*6dd0*/  MUFU.EX2 R230, R96 ;  /* 0x0000006000e67308 */ /* 0x000be40000000800 */
[----:B------:R3:W-:Y:S01]  /*6de0*/  SHFL.IDX PT, R110, R223, R104, 0x1f ;  /* 0x00001f68df6e7589 */ /* 0x0007e200000e0000 */
[--C-:B----4-:R-:W-:Y:S01]  /*6df0*/  FFMA.FTZ R23, R109, UR5, -R88.reuse ;  /* 0x000000056d177c23 */ /* 0x110fe20008010858 */
[----:B------:R-:W-:Y:S01]  /*6e00*/  FSEL R109, R125, -INF , P2 ;  /* 0xff8000007d6d7808 */ /* 0x000fe20001000000 */
[----:B------:R-:W-:Y:S01]  /*6e10*/  FFMA.FTZ R88, R111, UR5, -R88 ;  /* 0x000000056f587c23 */ /* 0x000fe20008010858 */
[--C-:B--2---:R-:W-:Y:S01]  /*6e20*/  FFMA.FTZ R89, R112, UR5, -R90.reuse ;  /* 0x0000000570597c23 */ /* 0x104fe2000801085a */
[----:B------:R-:W-:Y:S01]  /*6e30*/  FFMA.FTZ R90, R114, UR5, -R90 ;  /* 0x00000005725a7c23 */ /* 0x000fe2000801085a */
[----:B------:R-:W-:Y:S01]  /*6e40*/  VIADD R114, R6, 0x8 ;  /* 0x0000000806727836 */ /* 0x000fe20000000000 */
[----:B------:R2:W4:Y:S01]  /*6e50*/  SHFL.IDX PT, R108, R223, R101, 0x1f ;  /* 0x00001f65df6c7589 */ /* 0x00052200000e0000 */
[--C-:B-1----:R-:W-:Y:S01]  /*6e60*/  FFMA.FTZ R93, R116, UR5, -R94.reuse ;  /* 0x00000005745d7c23 */ /* 0x102fe2000801085e */
[----:B------:R-:W-:Y:S01]  /*6e70*/  FFMA.FTZ R94, R118, UR5, -R94 ;  /* 0x00000005765e7c23 */ /* 0x000fe2000801085e */
[----:B------:R-:W-:Y:S01]  /*6e80*/  FSEL R118, R145, -INF , P2 ;  /* 0xff80000091767808 */ /* 0x000fe20001000000 */
[----:B------:R-:W1:Y:S01]  /*6e90*/  SHFL.IDX PT, R102, R223, R114, 0x1f ;  /* 0x00001f72df667589 */ /* 0x000e6200000e0000 */
[----:B---3--:R-:W-:Y:S01]  /*6ea0*/  FFMA.FTZ R91, R113, UR5, -R92 ;  /* 0x00000005715b7c23 */ /* 0x008fe2000801085c */
[----:B------:R-:W-:Y:S01]  /*6eb0*/  VIADD R113, R6, 0x4 ;  /* 0x0000000406717836 */ /* 0x000fe20000000000 */
[----:B------:R-:W-:Y:S01]  /*6ec0*/  FSEL R104, R127, -INF , P1 ;  /* 0xff8000007f687808 */ /* 0x000fe20000800000 */
[----:B------:R-:W3:Y:S01]  /*6ed0*/  SHFL.IDX PT, R106, R223, R106, 0x1f ;  /* 0x00001f6adf6a7589 */ /* 0x000ee200000e0000 */
[--C-:B-----5:R-:W-:Y:S01]  /*6ee0*/  FFMA.FTZ R109, R109, UR5, -R103.reuse ;  /* 0x000000056d6d7c23 */ /* 0x120fe20008010867 */
[----:B--2---:R-:W-:Y:S01]  /*6ef0*/  FSEL R101, R124, -INF , P2 ;  /* 0xff8000007c657808 */ /* 0x004fe20001000000 */
[----:B------:R-:W-:Y:S01]  /*6f00*/  VIADD R145, R6, 0x10 ;  /* 0x0000001006917836 */ /* 0x000fe20000000000 */
[----:B------:R-:W2:Y:S01]  /*6f10*/  SHFL.IDX PT, R100, R223, R113, 0x1f ;  /* 0x00001f71df647589 */ /* 0x000ea200000e0000 */
[--C-:B------:R-:W-:Y:S01]  /*6f20*/  FFMA.FTZ R95, R117, UR5, -R234.reuse ;  /* 0x00000005755f7c23 */ /* 0x100fe200080108ea */
[----:B------:R-:W-:Y:S01]  /*6f30*/  FFMA.FTZ R104, R104, UR5, -R103 ;  /* 0x0000000568687c23 */ /* 0x000fe20008010867 */
[----:B------:R-:W-:Y:S01]  /*6f40*/  FFMA.FTZ R96, R119, UR5, -R234 ;  /* 0x0000000577607c23 */ /* 0x000fe200080108ea */
[----:B------:R-:W5:Y:S01]  /*6f50*/  SHFL.IDX PT, R117, R219, R144, 0x1f ;  /* 0x00001f90db757589 */ /* 0x000f6200000e0000 */
[----:B------:R1:W-:Y:S01]  /*6f60*/  MUFU.EX2 R103, R109 ;  /* 0x0000006d00677308 */ /* 0x0003e20000000800 */
[----:B------:R-:W-:Y:S01]  /*6f70*/  VIADD R234, R6, 0x1c ;  /* 0x0000001c06ea7836 */ /* 0x000fe20000000000 */
[----:B------:R-:W-:Y:S01]  /*6f80*/  FSEL R116, R148, -INF , P2 ;  /* 0xff80000094747808 */ /* 0x000fe20001000000 */
[----:B------:R-:W-:Y:S01]  /*6f90*/  VIADD R148, R6, 0xc ;  /* 0x0000000c06947836 */ /* 0x000fe20000000000 */
[----:B------:R-:W-:Y:S01]  /*6fa0*/  FSEL R111, R133, -INF , P2 ;  /* 0xff800000856f7808 */ /* 0x000fe20001000000 */
[----:B------:R-:W-:Y:S01]  /*6fb0*/  FFMA.FTZ R92, R115, UR5, -R92 ;  /* 0x00000005735c7c23 */ /* 0x000fe2000801085c */
[----:B------:R5:W5:Y:S01]  /*6fc0*/  SHFL.IDX PT, R112, R223, R234, 0x1f ;  /* 0x00001feadf707589 */ /* 0x000b6200000e0000 */
[--C-:B----4-:R-:W-:Y:S01]  /*6fd0*/  FFMA.FTZ R107, R107, UR5, -R108.reuse ;  /* 0x000000056b6b7c23 */ /* 0x110fe2000801086c */
[----:B------:R-:W-:Y:S01]  /*6fe0*/  FFMA.FTZ R108, R131, UR5, -R108 ;  /* 0x00000005836c7c23 */ /* 0x000fe2000801086c */
[----:B-1----:R-:W-:Y:S01]  /*6ff0*/  FSEL R109, R132, -INF , P2 ;  /* 0xff800000846d7808 */ /* 0x002fe20001000000 */
[----:B------:R-:W1:Y:S01]  /*7000*/  SHFL.IDX PT, R131, R219, R6, 0x1f ;  /* 0x00001f06db837589 */ /* 0x000e6200000e0000 */
[--C-:B------:R-:W-:Y:S01]  /*7010*/  FFMA.FTZ R101, R101, UR5, -R102.reuse ;  /* 0x0000000565657c23 */ /* 0x100fe20008010866 */
[----:B------:R-:W-:Y:S01]  /*7020*/  FFMA.FTZ R102, R126, UR5, -R102 ;  /* 0x000000057e667c23 */ /* 0x000fe20008010866 */
[----:B------:R-:W-:Y:S01]  /*7030*/  FSEL R125, R140, -INF , P2 ;  /* 0xff8000008c7d7808 */ /* 0x000fe20001000000 */
[--C-:B------:R-:W-:Y:S01]  /*7040*/  FFMA.FTZ R109, R109, UR5, -R110.reuse ;  /* 0x000000056d6d7c23 */ /* 0x100fe2000801086e */
[----:B------:R-:W-:Y:S01]  /*7050*/  FFMA.FTZ R110, R134, UR5, -R110 ;  /* 0x00000005866e7c23 */ /* 0x000fe2000801086e */
[----:B------:R-:W4:Y:S01]  /*7060*/  SHFL.IDX PT, R121, R219, R148, 0x1f ;  /* 0x00001f94db797589 */ /* 0x000f2200000e0000 */
[--C-:B---3--:R-:W-:Y:S01]  /*7070*/  FFMA.FTZ R105, R105, UR5, -R106.reuse ;  /* 0x0000000569697c23 */ /* 0x108fe2000801086a */
[----:B------:R-:W-:Y:S01]  /*7080*/  FFMA.FTZ R106, R130, UR5, -R106 ;  /* 0x00000005826a7c23 */ /* 0x000fe2000801086a */
[--C-:B--2---:R-:W-:Y:S01]  /*7090*/  FFMA.FTZ R99, R99, UR5, -R100.reuse ;  /* 0x0000000563637c23 */ /* 0x104fe20008010864 */
[----:B------:R-:W-:Y:S01]  /*70a0*/  FFMA.FTZ R100, R123, UR5, -R100 ;  /* 0x000000057b647c23 */ /* 0x000fe20008010864 */
[----:B------:R2:W3:Y:S01]  /*70b0*/  SHFL.IDX PT, R134, R219, R113, 0x1f ;  /* 0x00001f71db867589 */ /* 0x0004e200000e0000 */
[----:B------:R-:W-:Y:S01]  /*70c0*/  FSEL R130, R136, -INF , P2 ;  /* 0xff80000088827808 */ /* 0x000fe20001000000 */
[--C-:B-----5:R-:W-:Y:S01]  /*70d0*/  FFMA.FTZ R118, R118, UR5, -R117.reuse ;  /* 0x0000000576767c23 */ /* 0x120fe20008010875 */
[----:B------:R-:W-:Y:S01]  /*70e0*/  FFMA.FTZ R117, R147, UR5, -R117 ;  /* 0x0000000593757c23 */ /* 0x000fe20008010875 */
[----:B------:R5:W3:Y:S01]  /*70f0*/  SHFL.IDX PT, R123, R219, R114, 0x1f ;  /* 0x00001f72db7b7589 */ /* 0x000ae200000e0000 */
[C---:B------:R-:W-:Y:S01]  /*7100*/  VIADD R223, R6.reuse, 0x18 ;  /* 0x0000001806df7836 */ /* 0x040fe20000000000 */
[----:B------:R-:W3:Y:S02]  /*7110*/  MUFU.EX2 R10, R10 ;  /* 0x0000000a000a7308 */ /* 0x000ee40000000800 */
[----:B------:R-:W3:Y:S01]  /*7120*/  LDL R147, [R1+0x2c] ;  /* 0x00002c0001937983 */ /* 0x000ee20000100800 */
[----:B------:R-:W-:Y:S01]  /*7130*/  FFMA.FTZ R111, R111, UR5, -R112 ;  /* 0x000000056f6f7c23 */ /* 0x000fe20008010870 */
[----:B--2---:R-:W-:Y:S01]  /*7140*/  FSEL R113, R151, -INF , P1 ;  /* 0xff80000097717808 */ /* 0x004fe20000800000 */
[----:B------:R-:W-:-:S02]  /*7150*/  VIADD R151, R6, 0x4 ;  /* 0x0000000406977836 */ /* 0x000fc40000000000 */
[----:B------:R-:W-:Y:S01]  /*7160*/  FFMA.FTZ R112, R135, UR5, -R112 ;  /* 0x0000000587707c23 */ /* 0x000fe20008010870 */
[----:B------:R-:W-:Y:S01]  /*7170*/  FSEL R135, R137, -INF , P2 ;  /* 0xff80000089877808 */ /* 0x000fe20001000000 */
[--C-:B-1----:R-:W-:Y:S01]  /*7180*/  FFMA.FTZ R130, R130, UR5, -R131.reuse ;  /* 0x0000000582827c23 */ /* 0x102fe20008010883 */
[----:B-----5:R-:W-:Y:S01]  /*7190*/  FSEL R114, R149, -INF , P2 ;  /* 0xff80000095727808 */ /* 0x020fe20001000000 */
[----:B------:R-:W-:Y:S02]  /*71a0*/  VIADD R149, R6, 0x8 ;  /* 0x0000000806957836 */ /* 0x000fe40000000000 */
[----:B------:R-:W-:Y:S01]  /*71b0*/  FFMA.FTZ R131, R138, UR5, -R131 ;  /* 0x000000058a837c23 */ /* 0x000fe20008010883 */
[----:B------:R-:W1:Y:S01]  /*71c0*/  SHFL.IDX PT, R119, R219, R145, 0x1f ;  /* 0x00001f91db777589 */ /* 0x000e6200000e0000 */
[--C-:B----4-:R-:W-:Y:S01]  /*71d0*/  FFMA.FTZ R122, R122, UR5, -R121.reuse ;  /* 0x000000057a7a7c23 */ /* 0x110fe20008010879 */
[----:B------:R-:W-:Y:S01]  /*71e0*/  FFMA.FTZ R121, R143, UR5, -R121 ;  /* 0x000000058f797c23 */ /* 0x000fe20008010879 */
[----:B------:R-:W2:Y:S01]  /*71f0*/  MUFU.EX2 R11, R11 ;  /* 0x0000000b000b7308 */ /* 0x000ea20000000800 */
[----:B------:R-:W4:Y:S01]  /*7200*/  SHFL.IDX PT, R115, R219, R223, 0x1f ;  /* 0x00001fdfdb737589 */ /* 0x000f2200000e0000 */
[----:B---3--:R-:W-:Y:S01]  /*7210*/  FFMA.FTZ R135, R135, UR5, -R134 ;  /* 0x0000000587877c23 */ /* 0x008fe20008010886 */
[----:B------:R-:W-:-:S02]  /*7220*/  WARPGROUP.DEPBAR.LE gsb0, 0x0 ;  /* 0x00008000000079c5 */ /* 0x000fc40000010000 */
[----:B------:R-:W-:Y:S01]  /*7230*/  WARPGROUP.ARRIVE ;  /* 0x00000000000079c5 */ /* 0x000fe20000000000 */
[----:B------:R-:W-:Y:S01]  /*7240*/  FFMA.FTZ R134, R139, UR5, -R134 ;  /* 0x000000058b867c23 */ /* 0x000fe20008010886 */
[--C-:B------:R-:W-:Y:S01]  /*7250*/  FFMA.FTZ R125, R125, UR5, -R123.reuse ;  /* 0x000000057d7d7c23 */ /* 0x100fe2000801087b */
[----:B------:R-:W-:Y:S01]  /*7260*/  FFMA.FTZ R123, R142, UR5, -R123 ;  /* 0x000000058e7b7c23 */ /* 0x000fe2000801087b */
[----:B------:R-:W3:Y:S01]  /*7270*/  SHFL.IDX PT, R219, R219, R234, 0x1f ;  /* 0x00001feadbdb7589 */ /* 0x000ee200000e0000 */
[----:B------:R-:W5:Y:S01]  /*7280*/  MUFU.EX2 R9, R9 ;  /* 0x0000000900097308 */ /* 0x000f620000000800 */
[----:B------:R-:W-:Y:S01]  /*7290*/  HGMMA.64x128x16.F32 R24, gdesc[UR8], R24, gsb0 ;  /* 0x01e00000081879f0 */ /* 0x000fe20008000818 */
[----:B------:R-:W-:Y:S01]  /*72a0*/  R2UR UR8, R236 ;  /* 0x00000000ec0872ca */ /* 0x000fe200000e0000 */
[----:B------:R-:W-:Y:S01]  /*72b0*/  UMOV UR10, UR4 ;  /* 0x00000004000a7c82 */ /* 0x000fe20008000000 */
[----:B------:R-:W-:Y:S01]  /*72c0*/  R2UR UR9, R237 ;  /* 0x00000000ed0972ca */ /* 0x000fe200000e0000 */
[----:B------:R-:W-:Y:S01]  /*72d0*/  UMOV UR11, 0x40000040 ;  /* 0x40000040000b7882 */ /* 0x000fe20000000000 */
[----:B------:R-:W-:-:S02]  /*72e0*/  R2UR UR4, R220 ;  /* 0x00000000dc0472ca */ /* 0x000fc400000e0000 */
[----:B------:R-:W5:Y:S01]  /*72f0*/  MUFU.EX2 R107, R107 ;  /* 0x0000006b006b7308 */ /* 0x000f620000000800 */
[--C-:B-1----:R-:W-:Y:S01]  /*7300*/  FFMA.FTZ R120, R120, UR5, -R119.reuse ;  /* 0x0000000578787c23 */ /* 0x102fe20008010877 */
[----:B------:R-:W-:Y:S01]  /*7310*/  FFMA.FTZ R119, R146, UR5, -R119 ;  /* 0x0000000592777c23 */ /* 0x000fe20008010877 */
[--C-:B----4-:R-:W-:Y:S01]  /*7320*/  FFMA.FTZ R116, R116, UR5, -R115.reuse ;  /* 0x0000000574747c23 */ /* 0x110fe20008010873 */
[----:B------:R-:W-:-:S04]  /*7330*/  FFMA.FTZ R115, R150, UR5, -R115 ;  /* 0x0000000596737c23 */ /* 0x000fc80008010873 */
[----:B------:R-:W-:Y:S01]  /*7340*/  MUFU.EX2 R106, R106 ;  /* 0x0000006a006a7308 */ /* 0x000fe20000000800 */
[----:B---3--:R-:W-:-:S07]  /*7350*/  FFMA.FTZ R114, R114, UR5, -R219 ;  /* 0x0000000572727c23 */ /* 0x008fce00080108db */
[----:B------:R-:W1:Y:S01]  /*7360*/  MUFU.EX2 R14, R14 ;  /* 0x0000000e000e7308 */ /* 0x000e620000000800 */
[----:B------:R-:W-:-:S07]  /*7370*/  FFMA.FTZ R113, R113, UR5, -R219 ;  /* 0x0000000571717c23 */ /* 0x000fce00080108db */
[----:B------:R-:W3:Y:S08]  /*7380*/  MUFU.EX2 R15, R15 ;  /* 0x0000000f000f7308 */ /* 0x000ef00000000800 */
[----:B------:R-:W4:Y:S08]  /*7390*/  MUFU.EX2 R101, R101 ;  /* 0x0000006500657308 */ /* 0x000f300000000800 */
        /* <DEDUP_REMOVED lines=10> */
[----:B------:R-:W4:Y:S01]  /*7440*/  MUFU.EX2 R97, R97 ;  /* 0x0000006100617308 */ /* 0x000f220000000800 */
[----:B------:R-:W-:-:S02]  /*7450*/  WARPGROUP.DEPBAR.LE gsb0, 0x0 ;  /* 0x00008000000079c5 */ /* 0x000fc40000010000 */
[----:B------:R-:W-:-:S05]  /*7460*/  WARPGROUP.ARRIVE ;  /* 0x00000000000079c5 */ /* 0x000fca0000000000 */
[----:B------:R-:W-:Y:S01]  /*7470*/  MUFU.EX2 R98, R98 ;  /* 0x0000006200627308 */ /* 0x000fe20000000800 */
[----:B------:R-:W-:Y:S01]  /*7480*/  HGMMA.64x128x16.F32 R24, gdesc[UR8], R24, gsb0 ;  /* 0x01e00000081879f0 */ /* 0x000fe20008000818 */
[----:B------:R-:W-:Y:S01]  /*7490*/  R2UR UR8, R232 ;  /* 0x00000000e80872ca */ /* 0x000fe200000e0000 */
[----:B------:R-:W-:Y:S01]  /*74a0*/  UMOV UR10, UR6 ;  /* 0x00000006000a7c82 */ /* 0x000fe20008000000 */
[----:B------:R-:W-:Y:S01]  /*74b0*/  R2UR UR9, R233 ;  /* 0x00000000e90972ca */ /* 0x000fe200000e0000 */
[----:B------:R-:W-:-:S03]  /*74c0*/  UMOV UR11, 0x40000040 ;  /* 0x40000040000b7882 */ /* 0x000fc60000000000 */
[----:B------:R-:W4:Y:S08]  /*74d0*/  MUFU.EX2 R99, R99 ;  /* 0x0000006300637308 */ /* 0x000f300000000800 */
[----:B------:R-:W4:Y:S08]  /*74e0*/  MUFU.EX2 R100, R100 ;  /* 0x0000006400647308 */ /* 0x000f300000000800 */
        /* <DEDUP_REMOVED lines=20> */
[----:B------:R-:W-:Y:S01]  /*7630*/  MUFU.EX2 R112, R112 ;  /* 0x0000007000707308 */ /* 0x000fe20000000800 */
[----:B------:R-:W-:-:S02]  /*7640*/  WARPGROUP.DEPBAR.LE gsb0, 0x0 ;  /* 0x00008000000079c5 */ /* 0x000fc40000010000 */
[----:B------:R-:W2:Y:S04]  /*7650*/  LDS R221, [R221+0x400] ;  /* 0x00040000dddd7984 */ /* 0x000ea80000000800 */
[----:B------:R-:W5:Y:S04]  /*7660*/  LDS R218, [R218+0x400] ;  /* 0x00040000dada7984 */ /* 0x000f680000000800 */
[----:B------:R-:W-:Y:S04]  /*7670*/  LDS R217, [R217+0x400] ;  /* 0x00040000d9d97984 */ /* 0x000fe80000000800 */
[----:B------:R-:W-:Y:S04]  /*7680*/  LDS R216, [R216+0x400] ;  /* 0x00040000d8d87984 */ /* 0x000fe80000000800 */
[----:B--2---:R-:W2:Y:S04]  /*7690*/  SHFL.IDX PT, R124, R221, R6, 0x1f ;  /* 0x00001f06dd7c7589 */ /* 0x004ea800000e0000 */
[----:B------:R-:W1:Y:S04]  /*76a0*/  SHFL.IDX PT, R126, R221, R151, 0x1f ;  /* 0x00001f97dd7e7589 */ /* 0x000e6800000e0000 */
[----:B------:R-:W4:Y:S04]  /*76b0*/  SHFL.IDX PT, R133, R221, R149, 0x1f ;  /* 0x00001f95dd857589 */ /* 0x000f2800000e0000 */
[----:B------:R-:W3:Y:S04]  /*76c0*/  SHFL.IDX PT, R128, R221, R148, 0x1f ;  /* 0x00001f94dd807589 */ /* 0x000ee800000e0000 */
[----:B------:R-:W3:Y:S04]  /*76d0*/  SHFL.IDX PT, R129, R221, R145, 0x1f ;  /* 0x00001f91dd817589 */ /* 0x000ee800000e0000 */
[----:B-----5:R-:W5:Y:S01]  /*76e0*/  SHFL.IDX PT, R137, R218, R148, 0x1f ;  /* 0x00001f94da897589 */ /* 0x020f6200000e0000 */
[--C-:B--2---:R-:W-:Y:S01]  /*76f0*/  FADD.FTZ R24, R24, -R124.reuse ;  /* 0x8000007c18187221 */ /* 0x104fe20000010000 */
[----:B------:R-:W-:-:S02]  /*7700*/  FADD.FTZ R26, R26, -R124 ;  /* 0x8000007c1a1a7221 */ /* 0x000fc40000010000 */
[----:B------:R-:W2:Y:S01]  /*7710*/  SHFL.IDX PT, R139, R218, R149, 0x1f ;  /* 0x00001f95da8b7589 */ /* 0x000ea200000e0000 */
[--C-:B-1----:R-:W-:Y:S01]  /*7720*/  FADD.FTZ R124, R25, -R126.reuse ;  /* 0x8000007e197c7221 */ /* 0x102fe20000010000 */
[----:B------:R-:W-:Y:S02]  /*7730*/  FADD.FTZ R126, R27, -R126 ;  /* 0x8000007e1b7e7221 */ /* 0x000fe40000010000 */
[----:B------:R-:W-:Y:S01]  /*7740*/  SHFL.IDX PT, R132, R221, R144, 0x1f ;  /* 0x00001f90dd847589 */ /* 0x000fe200000e0000 */
[--C-:B----4-:R-:W-:Y:S01]  /*7750*/  FADD.FTZ R127, R28, -R133.reuse ;  /* 0x800000851c7f7221 */ /* 0x110fe20000010000 */
[----:B------:R-:W-:Y:S01]  /*7760*/  FADD.FTZ R25, R30, -R133 ;  /* 0x800000851e197221 */ /* 0x000fe20000010000 */
[----:B------:R1:W4:Y:S01]  /*7770*/  MUFU.EX2 R28, R130 ;  /* 0x00000082001c7308 */ /* 0x0003220000000800 */
[----:B------:R-:W4:Y:S01]  /*7780*/  SHFL.IDX PT, R136, R218, R223, 0x1f ;  /* 0x00001fdfda887589 */ /* 0x000f2200000e0000 */
[----:B---3--:R-:W-:-:S03]  /*7790*/  FADD.FTZ R27, R31, -R128 ;  /* 0x800000801f1b7221 */ /* 0x008fc60000010000 */
[----:B------:R-:W3:Y:S03]  /*77a0*/  SHFL.IDX PT, R143, R221, R223, 0x1f ;  /* 0x00001fdfdd8f7589 */ /* 0x000ee600000e0000 */
[----:B------:R2:W3:Y:S01]  /*77b0*/  MUFU.EX2 R30, R135 ;  /* 0x00000087001e7308 */ /* 0x0004e20000000800 */
[----:B-1----:R-:W-:Y:S01]  /*77c0*/  FADD.FTZ R130, R29, -R128 ;  /* 0x800000801d827221 */ /* 0x002fe20000010000 */
[----:B------:R-:W-:Y:S01]  /*77d0*/  FADD.FTZ R128, R32, -R129 ;  /* 0x8000008120807221 */ /* 0x000fe20000010000 */
[----:B------:R-:W1:Y:S01]  /*77e0*/  SHFL.IDX PT, R141, R218, R6, 0x1f ;  /* 0x00001f06da8d7589 */ /* 0x000e6200000e0000 */
[--C-:B-----5:R-:W-:Y:S01]  /*77f0*/  FADD.FTZ R45, R45, -R137.reuse ;  /* 0x800000892d2d7221 */ /* 0x120fe20000010000 */
[----:B------:R-:W-:Y:S01]  /*7800*/  FADD.FTZ R47, R47, -R137 ;  /* 0x800000892f2f7221 */ /* 0x000fe20000010000 */
[----:B------:R-:W-:Y:S01]  /*7810*/  FADD.FTZ R129, R34, -R129 ;  /* 0x8000008122817221 */ /* 0x000fe20000010000 */
[----:B------:R-:W5:Y:S01]  /*7820*/  SHFL.IDX PT, R32, R218, R144, 0x1f ;  /* 0x00001f90da207589 */ /* 0x000f6200000e0000 */
[--C-:B--2---:R-:W-:Y:S01]  /*7830*/  FADD.FTZ R44, R44, -R139.reuse ;  /* 0x8000008b2c2c7221 */ /* 0x104fe20000010000 */
[----:B------:R-:W-:Y:S01]  /*7840*/  FADD.FTZ R46, R46, -R139 ;  /* 0x8000008b2e2e7221 */ /* 0x000fe20000010000 */
[----:B------:R2:W5:Y:S01]  /*7850*/  MUFU.EX2 R29, R131 ;  /* 0x00000083001d7308 */ /* 0x0005620000000800 */
[----:B------:R-:W5:Y:S04]  /*7860*/  SHFL.IDX PT, R138, R218, R145, 0x1f ;  /* 0x00001f91da8a7589 */ /* 0x000f6800000e0000 */
[----:B------:R-:W5:Y:S01]  /*7870*/  SHFL.IDX PT, R135, R217, R6, 0x1f ;  /* 0x00001f06d9877589 */ /* 0x000f6200000e0000 */
[--C-:B----4-:R-:W-:Y:S01]  /*7880*/  FADD.FTZ R52, R52, -R136.reuse ;  /* 0x8000008834347221 */ /* 0x110fe20000010000 */
[----:B------:R-:W-:-:S02]  /*7890*/  FADD.FTZ R54, R54, -R136 ;  /* 0x8000008836367221 */ /* 0x000fc40000010000 */
[----:B------:R-:W4:Y:S01]  /*78a0*/  SHFL.IDX PT, R142, R221, R234, 0x1f ;  /* 0x00001feadd8e7589 */ /* 0x000f2200000e0000 */
[--C-:B--2---:R-:W-:Y:S01]  /*78b0*/  FADD.FTZ R131, R33, -R132.reuse ;  /* 0x8000008421837221 */ /* 0x104fe20000010000 */
[----:B------:R-:W-:Y:S01]  /*78c0*/  FADD.FTZ R132, R35, -R132 ;  /* 0x8000008423847221 */ /* 0x000fe20000010000 */
[--C-:B---3--:R-:W-:Y:S01]  /*78d0*/  FADD.FTZ R133, R36, -R143.reuse ;  /* 0x8000008f24857221 */ /* 0x108fe20000010000 */
[----:B------:R-:W2:Y:S01]  /*78e0*/  SHFL.IDX PT, R137, R217, R149, 0x1f ;  /* 0x00001f95d9897589 */ /* 0x000ea200000e0000 */
[----:B------:R-:W-:Y:S01]  /*78f0*/  FADD.FTZ R38, R38, -R143 ;  /* 0x8000008f26267221 */ /* 0x000fe20000010000 */
[----:B------:R-:W3:Y:S02]  /*7900*/  MUFU.EX2 R31, R134 ;  /* 0x00000086001f7308 */ /* 0x000ee40000000800 */
[----:B------:R-:W-:Y:S01]  /*7910*/  SHFL.IDX PT, R139, R216, R145, 0x1f ;  /* 0x00001f91d88b7589 */ /* 0x000fe200000e0000 */
[--C-:B-1----:R-:W-:Y:S01]  /*7920*/  FADD.FTZ R40, R40, -R141.reuse ;  /* 0x8000008d28287221 */ /* 0x102fe20000010000 */
[----:B------:R-:W-:-:S02]  /*7930*/  FADD.FTZ R42, R42, -R141 ;  /* 0x8000008d2a2a7221 */ /* 0x000fc40000010000 */
[----:B------:R-:W1:Y:S01]  /*7940*/  SHFL.IDX PT, R34, R217, R151, 0x1f ;  /* 0x00001f97d9227589 */ /* 0x000e6200000e0000 */
[--C-:B-----5:R-:W-:Y:S01]  /*7950*/  FADD.FTZ R49, R49, -R32.reuse ;  /* 0x8000002031317221 */ /* 0x120fe20000010000 */
[----:B------:R-:W-:Y:S01]  /*7960*/  FADD.FTZ R51, R51, -R32 ;  /* 0x8000002033337221 */ /* 0x000fe20000010000 */
[--C-:B------:R-:W-:Y:S01]  /*7970*/  FADD.FTZ R48, R48, -R138.reuse ;  /* 0x8000008a30307221 */ /* 0x100fe20000010000 */
[----:B------:R-:W-:Y:S01]  /*7980*/  FADD.FTZ R50, R50, -R138 ;  /* 0x8000008a32327221 */ /* 0x000fe20000010000 */
[----:B------:R-:W5:Y:S01]  /*7990*/  SHFL.IDX PT, R35, R217, R148, 0x1f ;  /* 0x00001f94d9237589 */ /* 0x000f6200000e0000 */
[----:B------:R3:W5:Y:S01]  /*79a0*/  MUFU.EX2 R32, R125 ;  /* 0x0000007d00207308 */ /* 0x0007620000000800 */
[--C-:B------:R-:W-:Y:S01]  /*79b0*/  FADD.FTZ R56, R56, -R135.reuse ;  /* 0x8000008738387221 */ /* 0x100fe20000010000 */
[----:B------:R-:W-:Y:S01]  /*79c0*/  FADD.FTZ R58, R58, -R135 ;  /* 0x800000873a3a7221 */ /* 0x000fe20000010000 */
[----:B------:R-:W5:Y:S01]  /*79d0*/  SHFL.IDX PT, R136, R217, R145, 0x1f ;  /* 0x00001f91d9887589 */ /* 0x000f6200000e0000 */
[----:B----4-:R-:W-:-:S03]  /*79e0*/  FADD.FTZ R37, R37, -R142 ;  /* 0x8000008e25257221 */ /* 0x010fc60000010000 */
[----:B------:R-:W-:Y:S01]  /*79f0*/  SHFL.IDX PT, R140, R218, R151, 0x1f ;  /* 0x00001f97da8c7589 */ /* 0x000fe200000e0000 */
[----:B------:R-:W-:Y:S01]  /*7a00*/  FMUL.FTZ R25, R10, R25 ;  /* 0x000000190a197220 */ /* 0x000fe20000410000 */
[--C-:B--2---:R-:W-:Y:S01]  /*7a10*/  FADD.FTZ R60, R60, -R137.reuse ;  /* 0x800000893c3c7221 */ /* 0x104fe20000010000 */
[----:B------:R-:W-:Y:S01]  /*7a20*/  FADD.FTZ R62, R62, -R137 ;  /* 0x800000893e3e7221 */ /* 0x000fe20000010000 */
[----:B---3--:R-:W-:Y:S01]  /*7a30*/  SHFL.IDX PT, R125, R216, R6, 0x1f ;  /* 0x00001f06d87d7589 */ /* 0x008fe200000e0000 */
[----:B------:R-:W-:Y:S01]  /*7a40*/  FMUL.FTZ R27, R11, R27 ;  /* 0x0000001b0b1b7220 */ /* 0x000fe20000410000 */
[----:B------:R-:W-:Y:S01]  /*7a50*/  FMUL.FTZ R26, R225, R26 ;  /* 0x0000001ae11a7220 */ /* 0x000fe20000410000 */
[----:B------:R-:W-:Y:S01]  /*7a60*/  MUFU.EX2 R119, R119 ;  /* 0x0000007700777308 */ /* 0x000fe20000000800 */
[----:B------:R-:W-:Y:S01]  /*7a70*/  SHFL.IDX PT, R135, R216, R151, 0x1f ;  /* 0x00001f97d8877589 */ /* 0x000fe200000e0000 */
[----:B------:R-:W-:Y:S01]  /*7a80*/  FADD.FTZ R39, R39, -R142 ;  /* 0x8000008e27277221 */ /* 0x000fe20000010000 */
[--C-:B-1----:R-:W-:Y:S01]  /*7a90*/  FADD.FTZ R57, R57, -R34.reuse ;  /* 0x8000002239397221 */ /* 0x102fe20000010000 */
[----:B------:R-:W-:Y:S01]  /*7aa0*/  FADD.FTZ R59, R59, -R34 ;  /* 0x800000223b3b7221 */ /* 0x000fe20000010000 */
[----:B------:R-:W-:Y:S04]  /*7ab0*/  SHFL.IDX PT, R138, R216, R149, 0x1f ;  /* 0x00001f95d88a7589 */ /* 0x000fe800000e0000 */
[----:B------:R-:W-:Y:S01]  /*7ac0*/  SHFL.IDX PT, R143, R216, R148, 0x1f ;  /* 0x00001f94d88f7589 */ /* 0x000fe200000e0000 */
[--C-:B-----5:R-:W-:Y:S01]  /*7ad0*/  FADD.FTZ R61, R61, -R35.reuse ;  /* 0x800000233d3d7221 */ /* 0x120fe20000010000 */
[----:B------:R-:W-:-:S02]  /*7ae0*/  FADD.FTZ R63, R63, -R35 ;  /* 0x800000233f3f7221 */ /* 0x000fc40000010000 */
[----:B------:R-:W-:Y:S04]  /*7af0*/  SHFL.IDX PT, R141, R216, R144, 0x1f ;  /* 0x00001f90d88d7589 */ /* 0x000fe800000e0000 */
[----:B------:R-:W-:Y:S04]  /*7b00*/  SHFL.IDX PT, R145, R216, R223, 0x1f ;  /* 0x00001fdfd8917589 */ /* 0x000fe800000e0000 */
[----:B------:R-:W1:Y:S04]  /*7b10*/  SHFL.IDX PT, R33, R218, R234, 0x1f ;  /* 0x00001feada217589 */ /* 0x000e6800000e0000 */
[----:B------:R-:W2:Y:S04]  /*7b20*/  SHFL.IDX PT, R134, R217, R144, 0x1f ;  /* 0x00001f90d9867589 */ /* 0x000ea800000e0000 */
[----:B------:R-:W3:Y:S01]  /*7b30*/  SHFL.IDX PT, R36, R217, R223, 0x1f ;  /* 0x00001fdfd9247589 */ /* 0x000ee200000e0000 */
[----:B------:R-:W-:Y:S01]  /*7b40*/  FADD.FTZ R137, R80, -R139 ;  /* 0x8000008b50897221 */ /* 0x000fe20000010000 */
[----:B------:R3:W4:Y:S01]  /*7b50*/  MUFU.EX2 R34, R122 ;  /* 0x0000007a00227308 */ /* 0x0007220000000800 */
[----:B------:R-:W-:Y:S01]  /*7b60*/  FMUL.FTZ R37, R226, R37 ;  /* 0x00000025e2257220 */ /* 0x000fe20000410000 */
[----:B------:R-:W5:Y:S01]  /*7b70*/  SHFL.IDX PT, R216, R216, R234, 0x1f ;  /* 0x00001fead8d87589 */ /* 0x000f6200000e0000 */
[--C-:B------:R-:W-:Y:S01]  /*7b80*/  FADD.FTZ R66, R66, -R136.reuse ;  /* 0x8000008842427221 */ /* 0x100fe20000010000 */
[----:B------:R-:W-:-:S04]  /*7b90*/  FADD.FTZ R64, R64, -R136 ;  /* 0x8000008840407221 */ /* 0x000fc80000010000 */
[----:B------:R-:W-:Y:S01]  /*7ba0*/  MUFU.EX2 R118, R118 ;  /* 0x0000007600767308 */ /* 0x000fe20000000800 */
[----:B------:R-:W4:Y:S01]  /*7bb0*/  SHFL.IDX PT, R217, R217, R234, 0x1f ;  /* 0x00001fead9d97589 */ /* 0x000f2200000e0000 */
[----:B------:R-:W-:Y:S01]  /*7bc0*/  FADD.FTZ R139, R82, -R139 ;  /* 0x8000008b528b7221 */ /* 0x000fe20000010000 */
[----:B------:R-:W-:-:S05]  /*7bd0*/  FMUL.FTZ R82, R229, R133 ;  /* 0x00000085e5527220 */ /* 0x000fca0000410000 */
[----:B------:R-:W-:Y:S01]  /*7be0*/  MUFU.EX2 R117, R117 ;  /* 0x0000007500757308 */ /* 0x000fe20000000800 */
[--C-:B-1----:R-:W-:Y:S01]  /*7bf0*/  FADD.FTZ R53, R53, -R33.reuse ;  /* 0x8000002135357221 */ /* 0x102fe20000010000 */
[----:B------:R-:W-:Y:S01]  /*7c00*/  FADD.FTZ R55, R55, -R33 ;  /* 0x8000002137377221 */ /* 0x000fe20000010000 */
[----:B--2---:R-:W-:Y:S01]  /*7c10*/  FADD.FTZ R65, R65, -R134 ;  /* 0x8000008641417221 */ /* 0x004fe20000010000 */
[----:B------:R-:W-:-:S04]  /*7c20*/  F2FP.F16.F32.PACK_AB R82, R37, R82 ;  /* 0x000000522552723e */ /* 0x000fc800000000ff */
[----:B------:R-:W-:Y:S01]  /*7c30*/  MUFU.EX2 R116, R116 ;  /* 0x0000007400747308 */ /* 0x000fe20000000800 */
[----:B---3--:R-:W-:Y:S01]  /*7c40*/  FADD.FTZ R122, R68, -R36 ;  /* 0x80000024447a7221 */ /* 0x008fe20000010000 */
[--C-:B-----5:R-:W-:Y:S01]  /*7c50*/  FADD.FTZ R146, R85, -R216.reuse ;  /* 0x800000d855927221 */ /* 0x120fe20000010000 */
[----:B------:R-:W-:Y:S01]  /*7c60*/  FMUL.FTZ R85, R9, R126 ;  /* 0x0000007e09557220 */ /* 0x000fe20000410000 */
[----:B------:R-:W-:-:S04]  /*7c70*/  FADD.FTZ R216, R87, -R216 ;  /* 0x800000d857d87221 */ /* 0x000fc80000010000 */
[----:B------:R-:W-:Y:S01]  /*7c80*/  MUFU.EX2 R115, R115 ;  /* 0x0000007300737308 */ /* 0x000fe20000000800 */
[----:B------:R-:W-:Y:S01]  /*7c90*/  F2FP.F16.F32.PACK_AB R87, R27, R25 ;  /* 0x000000191b57723e */ /* 0x000fe200000000ff */
[----:B------:R-:W-:Y:S01]  /*7ca0*/  FMUL.FTZ R25, R107, R65 ;  /* 0x000000416b197220 */ /* 0x000fe20000410000 */
[----:B------:R-:W-:Y:S01]  /*7cb0*/  FMUL.FTZ R38, R14, R38 ;  /* 0x000000260e267220 */ /* 0x000fe20000410000 */
[--C-:B------:R-:W-:Y:S01]  /*7cc0*/  FADD.FTZ R41, R41, -R140.reuse ;  /* 0x8000008c29297221 */ /* 0x100fe20000010000 */
[----:B------:R-:W-:-:S03]  /*7cd0*/  FADD.FTZ R43, R43, -R140 ;  /* 0x8000008c2b2b7221 */ /* 0x000fc60000010000 */
[----:B------:R1:W-:Y:S01]  /*7ce0*/  MUFU.EX2 R35, R121 ;  /* 0x0000007900237308 */ /* 0x0003e20000000800 */
[----:B------:R-:W-:Y:S01]  /*7cf0*/  F2FP.F16.F32.PACK_AB R85, R85, R26 ;  /* 0x0000001a5555723e */ /* 0x000fe200000000ff */
[----:B------:R-:W-:-:S06]  /*7d00*/  FMUL.FTZ R65, R106, R66 ;  /* 0x000000426a417220 */ /* 0x000fcc0000410000 */
[----:B------:R2:W3:Y:S01]  /*7d10*/  MUFU.EX2 R33, R123 ;  /* 0x0000007b00217308 */ /* 0x0004e20000000800 */
[----:B-1----:R-:W-:Y:S01]  /*7d20*/  FADD.FTZ R121, R67, -R134 ;  /* 0x8000008643797221 */ /* 0x002fe20000010000 */
[----:B------:R-:W-:Y:S01]  /*7d30*/  FADD.FTZ R67, R70, -R36 ;  /* 0x8000002446437221 */ /* 0x000fe20000010000 */
[----:B----4-:R-:W-:-:S05]  /*7d40*/  FADD.FTZ R70, R69, -R217 ;  /* 0x800000d945467221 */ /* 0x010fca0000010000 */
[----:B------:R1:W4:Y:S01]  /*7d50*/  MUFU.EX2 R36, R120 ;  /* 0x0000007800247308 */ /* 0x0003220000000800 */
[----:B------:R-:W-:Y:S01]  /*7d60*/  FMUL.FTZ R39, R15, R39 ;  /* 0x000000270f277220 */ /* 0x000fe20000410000 */
[----:B------:R-:W-:Y:S01]  /*7d70*/  FMUL.FTZ R60, R101, R60 ;  /* 0x0000003c653c7220 */ /* 0x000fe20000410000 */
[----:B------:R-:W-:-:S05]  /*7d80*/  FMUL.FTZ R61, R103, R61 ;  /* 0x0000003d673d7220 */ /* 0x000fca0000410000 */
[----:B------:R-:W5:Y:S01]  /*7d90*/  MUFU.EX2 R114, R114 ;  /* 0x0000007200727308 */ /* 0x000f620000000800 */
[----:B------:R-:W-:Y:S01]  /*7da0*/  FMUL.FTZ R62, R102, R62 ;  /* 0x0000003e663e7220 */ /* 0x000fe20000410000 */
[----:B------:R-:W-:Y:S01]  /*7db0*/  FMUL.FTZ R63, R104, R63 ;  /* 0x0000003f683f7220 */ /* 0x000fe20000410000 */
[----:B------:R-:W-:-:S05]  /*7dc0*/  FMUL.FTZ R64, R105, R64 ;  /* 0x0000004069407220 */ /* 0x000fca0000410000 */
[----:B------:R-:W5:Y:S01]  /*7dd0*/  MUFU.EX2 R37, R113 ;  /* 0x0000007100257308 */ /* 0x000f620000000800 */
[----:B------:R-:W-:Y:S01]  /*7de0*/  FMUL.FTZ R26, R108, R121 ;  /* 0x000000796c1a7220 */ /* 0x000fe20000410000 */
[----:B------:R-:W-:Y:S01]  /*7df0*/  FMUL.FTZ R66, R109, R122 ;  /* 0x0000007a6d427220 */ /* 0x000fe20000410000 */
[----:B------:R-:W-:Y:S01]  /*7e00*/  FMUL.FTZ R27, R111, R70 ;  /* 0x000000466f1b7220 */ /* 0x000fe20000410000 */
[----:B--2---:R-:W-:Y:S01]  /*7e10*/  FADD.FTZ R123, R72, -R125 ;  /* 0x8000007d487b7221 */ /* 0x004fe20000010000 */
[----:B------:R-:W-:Y:S01]  /*7e20*/  FADD.FTZ R134, R73, -R135 ;  /* 0x8000008749867221 */ /* 0x000fe20000010000 */
[----:B------:R-:W-:Y:S01]  /*7e30*/  FADD.FTZ R125, R74, -R125 ;  /* 0x8000007d4a7d7221 */ /* 0x000fe20000010000 */
[----:B------:R-:W-:Y:S01]  /*7e40*/  FADD.FTZ R135, R75, -R135 ;  /* 0x800000874b877221 */ /* 0x000fe20000010000 */
[----:B------:R-:W-:Y:S01]  /*7e50*/  FADD.FTZ R136, R76, -R138 ;  /* 0x8000008a4c887221 */ /* 0x000fe20000010000 */
        /* <DEDUP_REMOVED lines=55> */
[----:B---3--:R-:W-:Y:S01]  /*81d0*/  FMUL.FTZ R63, R33, R138 ;  /* 0x0000008a213f7220 */ /* 0x008fe20000410000 */
[----:B------:R-:W-:Y:S01]  /*81e0*/  F2FP.F16.F32.PACK_AB R81, R132, R81 ;  /* 0x000000518451723e */ /* 0x000fe200000000ff */
[----:B------:R-:W-:Y:S01]  /*81f0*/  FMUL.FTZ R38, R35, R143 ;  /* 0x0000008f23267220 */ /* 0x000fe20000410000 */
[----:B------:R-:W-:Y:S01]  /*8200*/  F2FP.F16.F32.PACK_AB R68, R57, R56 ;  /* 0x000000383944723e */ /* 0x000fe200000000ff */
[----:B----4-:R-:W-:Y:S01]  /*8210*/  FMUL.FTZ R56, R36, R137 ;  /* 0x0000008924387220 */ /* 0x010fe20000410000 */
        /* <DEDUP_REMOVED lines=14> */
[----:B------:R-:W-:-:S02]  /*8300*/  F2FP.F16.F32.PACK_AB R79, R47, R46 ;  /* 0x0000002e2f4f723e */ /* 0x000fc400000000ff */
[----:B------:R-:W-:Y:S02]  /*8310*/  F2FP.F16.F32.PACK_AB R72, R49, R48 ;  /* 0x000000303148723e */ /* 0x000fe400000000ff */
        /* <DEDUP_REMOVED lines=18> */
[----:B------:R-:W-:Y:S04]  /*8440*/  STSM.16.MT88.4 [R39+0x23400], R64 ;  /* 0x0234004027007844 */ /* 0x000fe80000004200 */
[----:B------:R-:W-:Y:S04]  /*8450*/  STSM.16.MT88.4 [R39+0x23c00], R60 ;  /* 0x023c003c27007844 */ /* 0x000fe80000004200 */
[----:B------:R1:W-:Y:S01]  /*8460*/  STSM.16.MT88.4 [R39+0x24400], R56 ;  /* 0x0244003827007844 */ /* 0x0003e20000004200 */
[----:B------:R-:W-:Y:S01]  /*8470*/  WARPGROUP.ARRIVE ;  /* 0x00000000000079c5 */ /* 0x000fe20000000000 */
[----:B------:R-:W-:Y:S01]  /*8480*/  UMOV UR6, UR4 ;  /* 0x0000000400067c82 */ /* 0x000fe20008000000 */
[----:B------:R-:W-:Y:S01]  /*8490*/  UMOV UR7, 0x40000040 ;  /* 0x4000004000077882 */ /* 0x000fe20000000000 */
[----:B------:R-:W2:Y:S03]  /*84a0*/  LDL R38, [R1+0x40] ;  /* 0x0000400001267983 */ /* 0x000ea60000100800 */
[----:B------:R-:W-:Y:S01]  /*84b0*/  HGMMA.64x64x16.F32 R184, R24, gdesc[UR4].tnspB, R184, gsb0 ;  /* 0x40e0000418b87df0 */ /* 0x000fe200080008b8 */
[----:B------:R-:W-:Y:S01]  /*84c0*/  UIADD3 UR6, UR4, 0x80, URZ ;  /* 0x0000008004067890 */ /* 0x000fe2000fffe03f */
[----:B------:R-:W-:Y:S01]  /*84d0*/  UMOV UR7, 0x40000040 ;  /* 0x4000004000077882 */ /* 0x000fe20000000000 */
[----:B------:R-:W-:-:S02]  /*84e0*/  WARPGROUP.DEPBAR.LE gsb0, 0x0 ;  /* 0x00008000000079c5 */ /* 0x000fc40000010000 */
        /* <DEDUP_REMOVED lines=61> */
[----:B--2---:R-:W-:-:S05]  /*88c0*/  IMAD R9, R0, 0x800, R38 ;  /* 0x0000080000097824 */ /* 0x004fca00078e0226 */
        /* <DEDUP_REMOVED lines=65> */
.L_x_1719:
        /* <DEDUP_REMOVED lines=70> */
.L_x_1720:
[----:B--2---:R-:W2:Y:S01]  /*9140*/  LDL R8, [R1+0x28] ;  /* 0x0000280001087983 */ /* 0x004ea20000100800 */
[----:B------:R-:W-:Y:S01]  /*9150*/  UIADD3 UR43, UR43, 0x1, URZ ;  /* 0x000000012b2b7890 */ /* 0x000fe2000fffe03f */
[----:B------:R-:W-:Y:S02]  /*9160*/  VIADD R7, R7, 0x30c20 ;  /* 0x00030c2007077836 */ /* 0x000fe40000000000 */
[----:B------:R-:W-:-:S03]  /*9170*/  VIADD R0, R0, 0x1 ;  /* 0x0000000100007836 */ /* 0x000fc60000000000 */
[----:B------:R-:W-:Y:S02]  /*9180*/  PRMT R7, RZ, 0x654, R7 ;  /* 0x00000654ff077816 */ /* 0x000fe40000000007 */
[C---:B------:R-:W-:Y:S02]  /*9190*/  ISETP.NE.AND P0, PT, R0.reuse, 0x2, PT ;  /* 0x000000020000780c */ /* 0x040fe40003f05270 */
[----:B------:R1:W-:Y:S02]  /*91a0*/  SYNCS.ARRIVE.TRANS64.RED.A1T0 RZ, [R7+URZ], RZ ;  /* 0x000000ff07ff79a7 */ /* 0x0003e4000810043f */
[----:B------:R-:W-:Y:S02]  /*91b0*/  SEL R0, R0, RZ, P0 ;  /* 0x000000ff00007207 */ /* 0x000fe40000000000 */
[----:B-1----:R-:W-:-:S04]  /*91c0*/  SEL R7, RZ, 0x1, P0 ;  /* 0x00000001ff077807 */ /* 0x002fc80000000000 */
[----:B------:R-:W-:Y:S02]  /*91d0*/  LOP3.LUT R4, R4, R7, RZ, 0x3c, !PT ;  /* 0x0000000704047212 */ /* 0x000fe400078e3cff */
[----:B--2---:R-:W-:-:S13]  /*91e0*/  ISETP.LE.AND P1, PT, R8, UR43, PT ;  /* 0x0000002b08007c0c */ /* 0x004fda000bf23270 */
[----:B------:R-:W-:Y:S05]  /*91f0*/  @!P1 BRA `(.L_x_1721) ;  /* 0xffffffcc00789947 */ /* 0x000fea000383ffff */
.L_x_1710:
[----:B------:R-:W-:-:S06]  /*9200*/  UISETP.GE.AND UP0, UPT, UR43, UR42, UPT ;  /* 0x0000002a2b00728c */ /* 0x000fcc000bf06270 */
[----:B------:R-:W-:-:S13]  /*9210*/  PLOP3.LUT P0, PT, PT, PT, UP0, 0x80, 0x0 ;  /* 0x000000000000781c */ /* 0x000fda0003f0f008 */
[----:B------:R-:W-:Y:S05]  /*9220*/  @P0 BRA `(.L_x_1722) ;  /* 0x0000004000b80947 */ /* 0x000fea0003800000 */
[----:B-1----:R-:W2:Y:S04]  /*9230*/  LDL.LU R8, [R1+0x48] ;  /* 0x0000480001087983 */ /* 0x002ea80000300800 */
[----:B------:R-:W3:Y:S04]  /*9240*/  LDL.LU R12, [R1+0x44] ;  /* 0x00004400010c7983 */ /* 0x000ee80000300800 */
[----:B------:R-:W3:Y:S01]  /*9250*/  LDL.LU R11, [R1+0x4c] ;  /* 0x00004c00010b7983 */ /* 0x000ee20000300800 */
[----:B------:R-:W-:Y:S01]  /*9260*/  IMAD R235, R235, 0x2000, R16 ;  /* 0x00002000ebeb7824 */ /* 0x000fe200078e0210 */
[----:B------:R-:W1:Y:S01]  /*9270*/  S2UR UR4, SR_CTAID.X ;  /* 0x00000000000479c3 */ /* 0x000e620000002500 */
[----:B------:R-:W-:Y:S01]  /*9280*/  IMAD.MOV.U32 R237, RZ, RZ, 0x40000040 ;  /* 0x40000040ffed7424 */ /* 0x000fe200078e00ff */
[----:B------:R-:W4:Y:S01]  /*9290*/  S2R R5, SR_TID.X ;  /* 0x0000000000057919 */ /* 0x000f220000002100 */
[----:B------:R-:W-:-:S02]  /*92a0*/  IMAD.MOV.U32 R233, RZ, RZ, 0x40000040 ;  /* 0x40000040ffe97424 */ /* 0x000fc400078e00ff */
[----:B------:R-:W-:Y:S01]  /*92b0*/  IMAD.MOV.U32 R229, RZ, RZ, 0x40000040 ;  /* 0x40000040ffe57424 */ /* 0x000fe200078e00ff */
[----:B------:R-:W5:Y:S01]  /*92c0*/  S2R R7, SR_TID.X ;  /* 0x0000000000077919 */ /* 0x000f620000002100 */
[----:B-1----:R-:W-:Y:S01]  /*92d0*/  UIMAD UR4, UR4, -0x80, UR41 ;  /* 0xffffff80040478a4 */ /* 0x002fe2000f8e0229 */
[----:B----4-:R-:W-:Y:S02]  /*92e0*/  VIADD R5, R5, 0xffffff80 ;  /* 0xffffff8005057836 */ /* 0x010fe40000000000 */
[----:B-----5:R-:W-:-:S03]  /*92f0*/  VIADD R13, R7, 0xffffff80 ;  /* 0xffffff80070d7836 */ /* 0x020fc60000000000 */
[----:B------:R-:W-:Y:S01]  /*9300*/  SHF.R.S32.HI R6, RZ, 0x1f, R5 ;  /* 0x0000001fff067819 */ /* 0x000fe20000011405 */
[----:B------:R-:W-:Y:S01]  /*9310*/  VIADD R14, R7, 0xffffff80 ;  /* 0xffffff80070e7836 */ /* 0x000fe20000000000 */
[----:B------:R-:W-:Y:S02]  /*9320*/  SHF.R.S32.HI R13, RZ, 0x1f, R13 ;  /* 0x0000001fff0d7819 */ /* 0x000fe4000001140d */
[----:B------:R-:W-:Y:S02]  /*9330*/  LEA.HI R7, R6, R5, RZ, 0x5 ;  /* 0x0000000506077211 */ /* 0x000fe400078f28ff */
[----:B------:R-:W-:-:S04]  /*9340*/  LEA.HI R13, R13, R14, RZ, 0x7 ;  /* 0x0000000e0d0d7211 */ /* 0x000fc800078f38ff */
[----:B------:R-:W-:Y:S02]  /*9350*/  SHF.R.S32.HI R13, RZ, 0x7, R13 ;  /* 0x00000007ff0d7819 */ /* 0x000fe4000001140d */
[--C-:B--2---:R-:W-:Y:S02]  /*9360*/  SHF.R.S32.HI R9, RZ, 0x2, R8.reuse ;  /* 0x00000002ff097819 */ /* 0x104fe40000011408 */
[----:B------:R-:W-:-:S04]  /*9370*/  SHF.R.S32.HI R8, RZ, 0x1f, R8 ;  /* 0x0000001fff087819 */ /* 0x000fc80000011408 */
[----:B------:R-:W-:Y:S02]  /*9380*/  LEA.HI R10, R8, R9, RZ, 0x3 ;  /* 0x00000009080a7211 */ /* 0x000fe400078f18ff */
[----:B------:R-:W-:Y:S02]  /*9390*/  LOP3.LUT R8, R7, 0xffffffe0, RZ, 0xc0, !PT ;  /* 0xffffffe007087812 */ /* 0x000fe400078ec0ff */
[----:B------:R-:W-:Y:S02]  /*93a0*/  LEA.HI R7, R13, R13, RZ, 0x1 ;  /* 0x0000000d0d077211 */ /* 0x000fe400078f08ff */
[----:B------:R-:W-:Y:S01]  /*93b0*/  LOP3.LUT R10, R10, 0xfffffff8, RZ, 0xc0, !PT ;  /* 0xfffffff80a0a7812 */ /* 0x000fe200078ec0ff */
[----:B------:R-:W-:Y:S01]  /*93c0*/  IMAD.IADD R8, R5, 0x1, -R8 ;  /* 0x0000000105087824 */ /* 0x000fe200078e0a08 */
[----:B---3--:R-:W-:Y:S02]  /*93d0*/  LEA.HI R11, R11, R12, RZ, 0x5 ;  /* 0x0000000c0b0b7211 */ /* 0x008fe400078f28ff */
[----:B------:R-:W-:Y:S01]  /*93e0*/  LOP3.LUT R12, R7, 0x3fffffe, RZ, 0xc0, !PT ;  /* 0x03fffffe070c7812 */ /* 0x000fe200078ec0ff */
[----:B------:R-:W-:Y:S01]  /*93f0*/  IMAD.IADD R10, R9, 0x1, -R10 ;  /* 0x00000001090a7824 */ /* 0x000fe200078e0a0a */
[----:B------:R-:W-:-:S02]  /*9400*/  SHF.R.S32.HI R7, RZ, 0x1f, R8 ;  /* 0x0000001fff077819 */ /* 0x000fc40000011408 */
[----:B------:R-:W-:Y:S01]  /*9410*/  LEA.HI R9, R6, R5, RZ, 0x2 ;  /* 0x0000000506097211 */ /* 0x000fe200078f10ff */
[----:B------:R-:W-:Y:S01]  /*9420*/  IMAD.IADD R13, R13, 0x1, -R12 ;  /* 0x000000010d0d7824 */ /* 0x000fe200078e0a0c */
[----:B------:R-:W-:Y:S02]  /*9430*/  SHF.R.S32.HI R11, RZ, 0x5, R11 ;  /* 0x00000005ff0b7819 */ /* 0x000fe4000001140b */
[CC--:B------:R-:W-:Y:S02]  /*9440*/  LEA.HI R6, R7.reuse, R8.reuse, RZ, 0x3 ;  /* 0x0000000807067211 */ /* 0x0c0fe400078f18ff */
[----:B------:R-:W-:Y:S01]  /*9450*/  LEA.HI R8, R7, R8, RZ, 0x2 ;  /* 0x0000000807087211 */ /* 0x000fe200078f10ff */
[----:B------:R-:W-:Y:S01]  /*9460*/  IMAD R10, R11, 0x10, R10 ;  /* 0x000000100b0a7824 */ /* 0x000fe200078e020a */
[----:B------:R-:W-:Y:S02]  /*9470*/  LOP3.LUT R12, R9, 0xfffffffc, RZ, 0xc0, !PT ;  /* 0xfffffffc090c7812 */ /* 0x000fe400078ec0ff */
[----:B------:R-:W-:Y:S01]  /*9480*/  SHF.R.S32.HI R9, RZ, 0x2, R8 ;  /* 0x00000002ff097819 */ /* 0x000fe20000011408 */
[----:B------:R-:W-:Y:S01]  /*9490*/  IMAD R20, R13, 0x40, R10 ;  /* 0x000000400d147824 */ /* 0x000fe200078e020a */
[----:B------:R-:W-:Y:S01]  /*94a0*/  SHF.R.S32.HI R7, RZ, 0x3, R6 ;  /* 0x00000003ff077819 */ /* 0x000fe20000011406 */
[----:B------:R-:W-:Y:S01]  /*94b0*/  IMAD.IADD R5, R5, 0x1, -R12 ;  /* 0x0000000105057824 */ /* 0x000fe200078e0a0c */
[----:B------:R-:W-:Y:S01]  /*94c0*/  SHF.R.S32.HI R6, RZ, 0x1f, R6 ;  /* 0x0000001fff067819 */ /* 0x000fe20000011406 */
[C---:B------:R-:W-:Y:S01]  /*94d0*/  VIADD R10, R9.reuse, 0x8 ;  /* 0x00000008090a7836 */ /* 0x040fe20000000000 */
[----:B------:R-:W-:Y:S01]  /*94e0*/  LEA.HI R8, R8, R9, RZ, 0x1 ;  /* 0x0000000908087211 */ /* 0x000fe200078f08ff */
[C---:B------:R-:W-:Y:S01]  /*94f0*/  VIADD R12, R9.reuse, 0x10 ;  /* 0x00000010090c7836 */ /* 0x040fe20000000000 */
[----:B------:R-:W-:Y:S01]  /*9500*/  LEA.HI R6, R6, R7, RZ, 0x4 ;  /* 0x0000000706067211 */ /* 0x000fe200078f20ff */
[----:B------:R-:W-:Y:S01]  /*9510*/  VIADD R17, R9, 0x18 ;  /* 0x0000001809117836 */ /* 0x000fe20000000000 */
[----:B------:R-:W-:-:S02]  /*9520*/  LEA.HI R11, R10, R10, RZ, 0x1 ;  /* 0x0000000a0a0b7211 */ /* 0x000fc400078f08ff */
[----:B------:R-:W-:Y:S02]  /*9530*/  LEA.HI R14, R12, R12, RZ, 0x1 ;  /* 0x0000000c0c0e7211 */ /* 0x000fe400078f08ff */
[----:B------:R-:W-:Y:S02]  /*9540*/  LOP3.LUT R13, R11, 0xfffffffe, RZ, 0xc0, !PT ;  /* 0xfffffffe0b0d7812 */ /* 0x000fe400078ec0ff */
[----:B------:R-:W-:Y:S02]  /*9550*/  LOP3.LUT R6, R6, 0x1ffffff0, RZ, 0xc0, !PT ;  /* 0x1ffffff006067812 */ /* 0x000fe400078ec0ff */
[----:B------:R-:W-:Y:S01]  /*9560*/  LOP3.LUT R8, R8, 0xfffffffe, RZ, 0xc0, !PT ;  /* 0xfffffffe08087812 */ /* 0x000fe200078ec0ff */
[----:B------:R-:W-:Y:S01]  /*9570*/  IMAD.IADD R13, R10, 0x1, -R13 ;  /* 0x000000010a0d7824 */ /* 0x000fe200078e0a0d */
[----:B------:R-:W-:Y:S01]  /*9580*/  LOP3.LUT R15, R14, 0xfffffffe, RZ, 0xc0, !PT ;  /* 0xfffffffe0e0f7812 */ /* 0x000fe200078ec0ff */
[----:B------:R-:W-:Y:S01]  /*9590*/  IMAD.IADD R7, R7, 0x1, -R6 ;  /* 0x0000000107077824 */ /* 0x000fe200078e0a06 */
[----:B------:R-:W-:Y:S01]  /*95a0*/  LEA.HI R10, R17, R17, RZ, 0x1 ;  /* 0x00000011110a7211 */ /* 0x000fe200078f08ff */
[----:B------:R-:W-:Y:S01]  /*95b0*/  IMAD.IADD R8, R9, 0x1, -R8 ;  /* 0x0000000109087824 */ /* 0x000fe200078e0a08 */
[----:B------:R-:W-:Y:S01]  /*95c0*/  SHF.R.S32.HI R6, RZ, 0x1, R11 ;  /* 0x00000001ff067819 */ /* 0x000fe2000001140b */
[----:B------:R-:W-:Y:S01]  /*95d0*/  IMAD.IADD R15, R12, 0x1, -R15 ;  /* 0x000000010c0f7824 */ /* 0x000fe200078e0a0f */
[----:B------:R-:W-:Y:S01]  /*95e0*/  SHF.R.S32.HI R11, RZ, 0x1f, R11 ;  /* 0x0000001fff0b7819 */ /* 0x000fe2000001140b */
[----:B------:R-:W-:Y:S01]  /*95f0*/  IMAD R7, R7, 0x8, R8 ;  /* 0x0000000807077824 */ /* 0x000fe200078e0208 */
[----:B------:R-:W-:-:S02]  /*9600*/  SHF.R.S32.HI R9, RZ, 0x1, R14 ;  /* 0x00000001ff097819 */ /* 0x000fc4000001140e */
[----:B------:R-:W-:Y:S02]  /*9610*/  SHF.R.S32.HI R14, RZ, 0x1f, R14 ;  /* 0x0000001fff0e7819 */ /* 0x000fe4000001140e */
[--C-:B------:R-:W-:Y:S01]  /*9620*/  SHF.R.S32.HI R12, RZ, 0x1, R10.reuse ;  /* 0x00000001ff0c7819 */ /* 0x100fe2000001140a */
[----:B------:R1:W-:Y:S01]  /*9630*/  STL [R1+0x28], R7 ;  /* 0x0000280701007387 */ /* 0x0003e20000100800 */
[----:B------:R-:W-:Y:S02]  /*9640*/  SHF.R.S32.HI R19, RZ, 0x1f, R10 ;  /* 0x0000001fff137819 */ /* 0x000fe4000001140a */
[----:B------:R-:W-:Y:S02]  /*9650*/  LEA.HI R11, R11, R6, RZ, 0x4 ;  /* 0x000000060b0b7211 */ /* 0x000fe400078f20ff */
[----:B------:R-:W-:Y:S02]  /*9660*/  LEA.HI R14, R14, R9, RZ, 0x4 ;  /* 0x000000090e0e7211 */ /* 0x000fe400078f20ff */
[----:B------:R-:W-:-:S02]  /*9670*/  LEA.HI R19, R19, R12, RZ, 0x4 ;  /* 0x0000000c13137211 */ /* 0x000fc400078f20ff */
[----:B------:R-:W-:Y:S02]  /*9680*/  LOP3.LUT R11, R11, 0x1ffffff0, RZ, 0xc0, !PT ;  /* 0x1ffffff00b0b7812 */ /* 0x000fe400078ec0ff */
[----:B------:R-:W-:Y:S02]  /*9690*/  LOP3.LUT R14, R14, 0x1ffffff0, RZ, 0xc0, !PT ;  /* 0x1ffffff00e0e7812 */ /* 0x000fe400078ec0ff */
[----:B------:R-:W-:Y:S01]  /*96a0*/  LOP3.LUT R18, R10, 0xfffffffe, RZ, 0xc0, !PT ;  /* 0xfffffffe0a127812 */ /* 0x000fe200078ec0ff */
[----:B------:R-:W-:Y:S01]  /*96b0*/  IMAD.IADD R6, R6, 0x1, -R11 ;  /* 0x0000000106067824 */ /* 0x000fe200078e0a0b */
[----:B------:R-:W-:Y:S01]  /*96c0*/  LOP3.LUT R19, R19, 0x1ffffff0, RZ, 0xc0, !PT ;  /* 0x1ffffff013137812 */ /* 0x000fe200078ec0ff */
[----:B------:R-:W-:Y:S02]  /*96d0*/  IMAD.IADD R14, R9, 0x1, -R14 ;  /* 0x00000001090e7824 */ /* 0x000fe400078e0a0e */
[----:B------:R-:W-:Y:S02]  /*96e0*/  IMAD.IADD R18, R17, 0x1, -R18 ;  /* 0x0000000111127824 */ /* 0x000fe400078e0a12 */
[----:B------:R-:W-:Y:S01]  /*96f0*/  IMAD.IADD R19, R12, 0x1, -R19 ;  /* 0x000000010c137824 */ /* 0x000fe200078e0a13 */
[----:B------:R-:W2:Y:S01]  /*9700*/  S2R R17, SR_CTAID.X ;  /* 0x0000000000117919 */ /* 0x000ea20000002500 */
[----:B------:R-:W-:-:S02]  /*9710*/  IMAD R8, R6, 0x8, R13 ;  /* 0x0000000806087824 */ /* 0x000fc400078e020d */
[----:B------:R-:W-:Y:S02]  /*9720*/  IMAD R6, R14, 0x8, R15 ;  /* 0x000000080e067824 */ /* 0x000fe400078e020f */
[----:B-1----:R-:W-:Y:S01]  /*9730*/  IMAD R7, R19, 0x8, R18 ;  /* 0x0000000813077824 */ /* 0x002fe200078e0212 */
[----:B------:R-:W-:Y:S01]  /*9740*/  STL [R1+0x24], R8 ;  /* 0x0000240801007387 */ /* 0x000fe20000100800 */
[----:B------:R-:W-:Y:S02]  /*9750*/  IMAD.MOV.U32 R11, RZ, RZ, 0x40000040 ;  /* 0x40000040ff0b7424 */ /* 0x000fe400078e00ff */
[----:B------:R-:W-:Y:S01]  /*9760*/  IMAD.MOV.U32 R9, RZ, RZ, 0x40000040 ;  /* 0x40000040ff097424 */ /* 0x000fe200078e00ff */
[----:B------:R1:W-:Y:S01]  /*9770*/  STL [R1+0x20], R6 ;  /* 0x0000200601007387 */ /* 0x0003e20000100800 */
[C---:B------:R-:W-:Y:S02]  /*9780*/  VIADD R13, R5.reuse, 0x8 ;  /* 0x00000008050d7836 */ /* 0x040fe40000000000 */
[----:B------:R-:W-:Y:S01]  /*9790*/  VIADD R13, R5, 0x14 ;  /* 0x00000014050d7836 */ /* 0x000fe20000000000 */
[----:B------:R3:W-:Y:S01]  /*97a0*/  STL [R1+0x1c], R7 ;  /* 0x00001c0701007387 */ /* 0x0007e20000100800 */
[----:B-1----:R-:W-:-:S02]  /*97b0*/  VIADD R6, R235, 0x4000 ;  /* 0x00004000eb067836 */ /* 0x002fc40000000000 */
[----:B---3--:R-:W-:Y:S01]  /*97c0*/  VIADD R7, R235, 0x20c00 ;  /* 0x00020c00eb077836 */ /* 0x008fe20000000000 */
[----:B------:R-:W-:Y:S02]  /*97d0*/  SHF.R.U32.HI R235, RZ, 0x4, R235 ;  /* 0x00000004ffeb7819 */ /* 0x000fe400000116eb */
[----:B------:R-:W-:Y:S02]  /*97e0*/  SHF.R.U32.HI R6, RZ, 0x4, R6 ;  /* 0x00000004ff067819 */ /* 0x000fe40000011606 */
[----:B------:R-:W-:Y:S02]  /*97f0*/  SHF.R.U32.HI R7, RZ, 0x4, R7 ;  /* 0x00000004ff077819 */ /* 0x000fe40000011607 */
[----:B------:R-:W-:Y:S01]  /*9800*/  LOP3.LUT R235, R235, 0x3fff, RZ, 0xc0, !PT ;  /* 0x00003fffebeb7812 */ /* 0x000fe200078ec0ff */
[----:B--2---:R-:W-:Y:S01]  /*9810*/  IMAD R230, R17, -0x80, -R20 ;  /* 0xffffff8011e67824 */ /* 0x004fe200078e0a14 */
[----:B------:R-:W-:Y:S02]  /*9820*/  LOP3.LUT R7, R7, 0x3fff, RZ, 0xc0, !PT ;  /* 0x00003fff07077812 */ /* 0x000fe400078ec0ff */
[----:B------:R-:W-:-:S02]  /*9830*/  LOP3.LUT R6, R6, 0x3fff, RZ, 0xc0, !PT ;  /* 0x00003fff06067812 */ /* 0x000fc400078ec0ff */
[----:B------:R-:W-:Y:S01]  /*9840*/  LOP3.LUT R12, R235, 0x10000, RZ, 0xfc, !PT ;  /* 0x00010000eb0c7812 */ /* 0x000fe200078efcff */
[----:B------:R-:W-:Y:S01]  /*9850*/  IMAD.MOV.U32 R235, RZ, RZ, 0x40000040 ;  /* 0x40000040ffeb7424 */ /* 0x000fe200078e00ff */
        /* <DEDUP_REMOVED lines=9> */
[----:B------:R3:W-:Y:S01]  /*98f0*/  STL [R1+0x10], R6 ;  /* 0x0000100601007387 */ /* 0x0007e20000100800 */
[----:B------:R-:W-:Y:S02]  /*9900*/  VIADD R228, R6, 0x6 ;  /* 0x0000000606e47836 */ /* 0x000fe40000000000 */
[C---:B-1----:R-:W-:Y:S01]  /*9910*/  VIADD R12, R5.reuse, 0xc ;  /* 0x0000000c050c7836 */ /* 0x042fe20000000000 */
[----:B------:R1:W-:Y:S01]  /*9920*/  STL.64 [R1+0x8], R10 ;  /* 0x0000080a01007387 */ /* 0x0003e20000100a00 */
[C---:B------:R-:W-:Y:S02]  /*9930*/  VIADD R12, R5.reuse, 0x18 ;  /* 0x00000018050c7836 */ /* 0x040fe40000000000 */
[C---:B--2---:R-:W-:Y:S01]  /*9940*/  VIADD R7, R5.reuse, 0x4 ;  /* 0x0000000405077836 */ /* 0x044fe20000000000 */
[----:B------:R1:W-:Y:S01]  /*9950*/  STL.64 [R1], R8 ;  /* 0x0000000801007387 */ /* 0x0003e20000100a00 */
[C---:B------:R-:W-:Y:S01]  /*9960*/  VIADD R7, R5.reuse, 0x10 ;  /* 0x0000001005077836 */ /* 0x040fe20000000000 */
[----:B---3--:R-:W-:Y:S01]  /*9970*/  IADD3 R6, -R20, UR4, RZ ;  /* 0x0000000414067c10 */ /* 0x008fe2000fffe1ff */
[----:B------:R-:W-:-:S07]  /*9980*/  VIADD R7, R5, 0x1c ;  /* 0x0000001c05077836 */ /* 0x000fce0000000000 */
.L_x_1733:
[----:B------:R-:W-:-:S05]  /*9990*/  IMAD.U32 R7, RZ, RZ, UR36 ;  /* 0x00000024ff077e24 */ /* 0x000fca000f8e00ff */
[----:B------:R-:W-:-:S04]  /*99a0*/  LOP3.LUT R7, R7, 0x1, RZ, 0xfc, !PT ;  /* 0x0000000107077812 */ /* 0x000fc800078efcff */
[----:B------:R-:W-:-:S13]  /*99b0*/  ISETP.NE.AND P6, PT, R7, 0x3, PT ;  /* 0x000000030700780c */ /* 0x000fda0003fc5270 */
[----:B--2---:R-:W-:Y:S05]  /*99c0*/  @!P6 BRA `(.L_x_1723) ;  /* 0x000000000004e947 */ /* 0x004fea0003800000 */
[----:B------:R-:W-:Y:S01]  /*99d0*/  BPT.TRAP 0x1 ;  /* 0x000000040000795c */ /* 0x000fe20000300000 */
.L_x_1723:
[----:B------:R-:W-:Y:S01]  /*99e0*/  IMAD R7, R0, 0x8, R16 ;  /* 0x0000000800077824 */ /* 0x000fe200078e0210 */
[----:B------:R-:W-:-:S04]  /*99f0*/  SHF.L.U32 R20, R4, 0x1f, RZ ;  /* 0x0000001f04147819 */ /* 0x000fc800000006ff */
[----:B------:R2:W3:Y:S01]  /*9a00*/  SYNCS.PHASECHK.TRANS64.TRYWAIT P0, [R7+URZ+0x30c10], R20 ;  /* 0x030c1014070075a7 */ /* 0x0004e2000800017f */
[----:B------:R-:W-:Y:S05]  /*9a10*/  @!P6 BRA `(.L_x_1724) ;  /* 0x000000000004e947 */ /* 0x000fea0003800000 */
[----:B------:R-:W-:Y:S01]  /*9a20*/  BPT.TRAP 0x1 ;  /* 0x000000040000795c */ /* 0x000fe20000300000 */
.L_x_1724:
[----:B-1----:R-:W-:-:S05]  /*9a30*/  VIADD R8, R16, 0x10000 ;  /* 0x0001000010087836 */ /* 0x002fca0000000000 */
[----:B------:R-:W-:-:S04]  /*9a40*/  SHF.R.U32.HI R8, RZ, 0x4, R8 ;  /* 0x00000004ff087819 */ /* 0x000fc80000011608 */
[----:B------:R-:W-:-:S04]  /*9a50*/  LOP3.LUT R8, R8, 0x3fff, RZ, 0xc0, !PT ;  /* 0x00003fff08087812 */ /* 0x000fc800078ec0ff */
[----:B------:R-:W-:Y:S01]  /*9a60*/  LOP3.LUT R9, R8, 0x10000, RZ, 0xfc, !PT ;  /* 0x0001000008097812 */ /* 0x000fe200078efcff */
[----:B---3--:R-:W-:Y:S06]  /*9a70*/  @P0 BRA `(.L_x_1725) ;  /* 0x0000000000080947 */ /* 0x008fec0003800000 */
[----:B------:R-:W1:Y:S02]  /*9a80*/  SYNCS.PHASECHK.TRANS64.TRYWAIT P0, [R7+URZ+0x30c10], R20 ;  /* 0x030c1014070075a7 */ /* 0x000e64000800017f */
[----:B-1----:R-:W-:Y:S05]  /*9a90*/  @!P0 BRA `(.L_x_1726) ;  /* 0x00000094004c8947 */ /* 0x002fea0003800000 */
.L_x_1725:
        /* <DEDUP_REMOVED lines=26> */
[----:B-----5:R-:W-:Y:S02]  /*9c40*/  IMAD R12, R0, 0x80, R12 ;  /* 0x00000080000c7824 */ /* 0x020fe400078e020c */
[C---:B------:R-:W-:Y:S02]  /*9c50*/  IMAD R223, R3.reuse, 0x2, R10 ;  /* 0x0000000203df7824 */ /* 0x040fe400078e020a */
[----:B------:R-:W-:Y:S02]  /*9c60*/  IMAD R219, R3, 0x2, R12 ;  /* 0x0000000203db7824 */ /* 0x000fe400078e020c */
[----:B------:R-:W-:-:S02]  /*9c70*/  IMAD R17, R223, 0x4, R16 ;  /* 0x00000004df117824 */ /* 0x000fc400078e0210 */
[----:B------:R-:W-:Y:S02]  /*9c80*/  IMAD R18, R0, 0x80, R11 ;  /* 0x0000008000127824 */ /* 0x000fe400078e020b */
[----:B------:R-:W-:Y:S02]  /*9c90*/  IMAD R231, R219, 0x4, R16 ;  /* 0x00000004dbe77824 */ /* 0x000fe400078e0210 */
[----:B------:R-:W-:Y:S02]  /*9ca0*/  IMAD R9, R3, 0x2, R18 ;  /* 0x0000000203097824 */ /* 0x000fe400078e0212 */
[----:B------:R-:W-:Y:S02]  /*9cb0*/  IMAD R223, R223, 0x4, R216 ;  /* 0x00000004dfdf7824 */ /* 0x000fe400078e02d8 */
[----:B------:R-:W-:Y:S02]  /*9cc0*/  IMAD R221, R9, 0x4, R16 ;  /* 0x0000000409dd7824 */ /* 0x000fe400078e0210 */
[----:B------:R-:W-:Y:S01]  /*9cd0*/  IMAD R219, R219, 0x4, R216 ;  /* 0x00000004dbdb7824 */ /* 0x000fe200078e02d8 */
[----:B------:R-:W-:-:S02]  /*9ce0*/  WARPGROUP.DEPBAR.LE gsb0, 0x0 ;  /* 0x00008000000079c5 */ /* 0x000fc40000010000 */
[----:B------:R-:W-:-:S06]  /*9cf0*/  WARPGROUP.ARRIVE ;  /* 0x00000000000079c5 */ /* 0x000fcc0000000000 */
[----:B------:R-:W-:Y:S01]  /*9d00*/  HGMMA.64x128x16.F32 R88, gdesc[UR8], R88, gsb0 ;  /* 0x01e00000085879f0 */ /* 0x000fe20008000858 */
[----:B------:R-:W-:Y:S01]  /*9d10*/  R2UR UR8, R14 ;  /* 0x000000000e0872ca */ /* 0x000fe200000e0000 */
[----:B------:R-:W-:Y:S01]  /*9d20*/  UMOV UR10, UR4 ;  /* 0x00000004000a7c82 */ /* 0x000fe20008000000 */
[----:B------:R-:W-:Y:S01]  /*9d30*/  R2UR UR9, R15 ;  /* 0x000000000f0972ca */ /* 0x000fe200000e0000 */
[----:B------:R-:W-:Y:S01]  /*9d40*/  UMOV UR11, 0x40000040 ;  /* 0x40000040000b7882 */ /* 0x000fe20000000000 */
[----:B------:R-:W-:Y:S01]  /*9d50*/  R2UR UR4, R236 ;  /* 0x00000000ec0472ca */ /* 0x000fe200000e0000 */
[----:B------:R-:W-:-:S04]  /*9d60*/  IMAD R14, R0, 0x80, R13 ;  /* 0x00000080000e7824 */ /* 0x000fc800078e020d */
[----:B------:R-:W-:-:S04]  /*9d70*/  IMAD R217, R3, 0x2, R14 ;  /* 0x0000000203d97824 */ /* 0x000fc800078e020e */
[C---:B------:R-:W-:Y:S02]  /*9d80*/  IMAD R220, R217.reuse, 0x4, R16 ;  /* 0x00000004d9dc7824 */ /* 0x040fe400078e0210 */
        /* <DEDUP_REMOVED lines=15> */
.L_x_1727:
[----:B------:R1:W1:Y:S01]  /*9e80*/  SYNCS.PHASECHK.TRANS64.TRYWAIT P0, [R7+URZ+0x30c30], R20 ;  /* 0x030c3014070075a7 */ /* 0x000262000800017f */
[----:B------:R-:W-:Y:S05]  /*9e90*/  @!P6 BRA `(.L_x_1728) ;  /* 0x000000000004e947 */ /* 0x000fea0003800000 */
[----:B------:R-:W-:Y:S01]  /*9ea0*/  BPT.TRAP 0x1 ;  /* 0x000000040000795c */ /* 0x000fe20000300000 */
.L_x_1728:
        /* <DEDUP_REMOVED lines=8> */
.L_x_1729:
        /* <DEDUP_REMOVED lines=8> */
[----:B------:R-:W1:Y:S01]  /*9fb0*/  LDC R13, c[0x0][0x74c] ;  /* 0x0001d300ff0d7b82 */ /* 0x000e620000000800 */
[----:B------:R-:W-:Y:S01]  /*9fc0*/  ISETP.GT.AND P2, PT, R230, RZ, PT ;  /* 0x000000ffe600720c */ /* 0x000fe20003f44270 */
[----:B------:R-:W-:Y:S01]  /*9fd0*/  IMAD R9, R0, 0x400, R9 ;  /* 0x0000040000097824 */ /* 0x000fe200078e0209 */
[----:B------:R-:W-:Y:S01]  /*9fe0*/  ISETP.GT.AND P1, PT, R6, RZ, PT ;  /* 0x000000ff0600720c */ /* 0x000fe20003f24270 */
[C---:B------:R-:W-:Y:S01]  /*9ff0*/  VIADD R21, R5.reuse, 0x1c ;  /* 0x0000001c05157836 */ /* 0x040fe20000000000 */
[----:B------:R-:W-:Y:S01]  /*a000*/  ISETP.GT.AND P0, PT, R230, 0x8, PT ;  /* 0x00000008e600780c */ /* 0x000fe20003f04270 */
[----:B------:R-:W-:Y:S01]  /*a010*/  VIADD R14, R5, 0x4 ;  /* 0x00000004050e7836 */ /* 0x000fe20000000000 */
[----:B------:R-:W-:-:S02]  /*a020*/  ISETP.GT.AND P3, PT, R6, 0x8, PT ;  /* 0x000000080600780c */ /* 0x000fc40003f64270 */
[----:B------:R-:W-:Y:S02]  /*a030*/  R2UR UR8, R9 ;  /* 0x00000000090872ca */ /* 0x000fe400000e0000 */
[----:B--2---:R-:W2:Y:S01]  /*a040*/  SHFL.IDX PT, R9, R17, R5, 0x1f ;  /* 0x00001f0511097589 */ /* 0x004ea200000e0000 */
[----:B-1----:R-:W-:Y:S02]  /*a050*/  IADD3 R13, -R13, 0x8, RZ ;  /* 0x000000080d0d7810 */ /* 0x002fe40007ffe1ff */
[----:B-----5:R-:W-:Y:S02]  /*a060*/  R2UR UR4, R10 ;  /* 0x000000000a0472ca */ /* 0x020fe400000e0000 */
[----:B------:R-:W1:Y:S11]  /*a070*/  LDC.64 R10, c[0x0][0x748] ;  /* 0x0001d200ff0a7b82 */ /* 0x000e760000000a00 */
[----:B------:R-:W-:Y:S01]  /*a080*/  HGMMA.64x128x16.F32 R24, gdesc[UR4], RZ, !UPT, gsb0 ;  /* 0x01e00000041879f0 */ /* 0x000fe2000c0008ff */
[----:B------:R-:W-:Y:S01]  /*a090*/  ULEA UR4, UR43, -UR40, 0x7 ;  /* 0x800000282b047291 */ /* 0x000fe2000f8e383f */
[----:B------:R-:W-:-:S05]  /*a0a0*/  ULDC UR5, c[0x0][0x744] ;  /* 0x0001d10000057ab9 */ /* 0x000fca0000000800 */
[----:B------:R-:W-:Y:S01]  /*a0b0*/  LEA R12, R3, UR4, 0x1 ;  /* 0x00000004030c7c11 */ /* 0x000fe2000f8e08ff */
[----:B------:R-:W-:-:S04]  /*a0c0*/  UIADD3 UR4, UR6, 0x2, URZ ;  /* 0x0000000206047890 */ /* 0x000fc8000fffe03f */
[----:B------:R-:W-:-:S03]  /*a0d0*/  IMAD.IADD R12, R6, 0x1, R12 ;  /* 0x00000001060c7824 */ /* 0x000fc600078e020c */
[----:B------:R-:W-:Y:S01]  /*a0e0*/  UMOV UR14, UR4 ;  /* 0x00000004000e7c82 */ /* 0x000fe20008000000 */
[----:B------:R-:W-:Y:S01]  /*a0f0*/  UIADD3 UR4, UR6, 0x4, URZ ;  /* 0x0000000406047890 */ /* 0x000fe2000fffe03f */
[C-C-:B-1----:R-:W-:Y:S01]  /*a100*/  IMAD.IADD R225, R10.reuse, 0x1, -R12.reuse ;  /* 0x000000010ae17824 */ /* 0x142fe200078e0a0c */
[----:B------:R-:W-:Y:S01]  /*a110*/  IADD3 R224, RZ, -R12, -R11 ;  /* 0x8000000cffe07210 */ /* 0x000fe20007ffe80b */
[--C-:B------:R-:W-:Y:S01]  /*a120*/  IMAD.IADD R222, R13, 0x1, -R12.reuse ;  /* 0x000000010dde7824 */ /* 0x100fe200078e0a0c */
[----:B------:R-:W-:Y:S01]  /*a130*/  IADD3 R218, R10, 0x8, -R12 ;  /* 0x000000080ada7810 */ /* 0x000fe20007ffe80c */
[----:B------:R-:W-:Y:S01]  /*a140*/  VIADD R13, R5, 0xc ;  /* 0x0000000c050d7836 */ /* 0x000fe20000000000 */
[----:B------:R-:W-:Y:S01]  /*a150*/  SEL R225, R225, 0x80, !P2 ;  /* 0x00000080e1e17807 */ /* 0x000fe20005000000 */
[----:B------:R-:W-:Y:S01]  /*a160*/  UIADD3 UR6, UR6, 0x6, URZ ;  /* 0x0000000606067890 */ /* 0x000fe2000fffe03f */
[----:B------:R-:W-:Y:S01]  /*a170*/  SEL R224, R224, 0x80, P1 ;  /* 0x00000080e0e07807 */ /* 0x000fe20000800000 */
[----:B------:R-:W-:Y:S01]  /*a180*/  SHFL.IDX PT, R11, R17, R14, 0x1f ;  /* 0x00001f0e110b7589 */ /* 0x000fe200000e0000 */
[----:B------:R-:W-:-:S02]  /*a190*/  SEL R218, R218, 0x80, !P0 ;  /* 0x00000080dada7807 */ /* 0x000fc40004000000 */
[----:B------:R-:W-:Y:S01]  /*a1a0*/  ISETP.GE.AND P1, PT, R225, RZ, PT ;  /* 0x000000ffe100720c */ /* 0x000fe20003f26270 */
[----:B------:R1:W5:Y:S01]  /*a1b0*/  SHFL.IDX PT, R10, R17, R13, 0x1f ;  /* 0x00001f0d110a7589 */ /* 0x00036200000e0000 */
[----:B------:R-:W-:Y:S02]  /*a1c0*/  SEL R222, R222, 0x80, P3 ;  /* 0x00000080dede7807 */ /* 0x000fe40001800000 */
[----:B------:R-:W-:Y:S02]  /*a1d0*/  ISETP.GE.AND P0, PT, R218, 0x1, PT ;  /* 0x00000001da00780c */ /* 0x000fe40003f06270 */
[----:B------:R-:W-:Y:S02]  /*a1e0*/  ISETP.GT.OR P1, PT, R224, RZ, !P1 ;  /* 0x000000ffe000720c */ /* 0x000fe40004f24670 */
[----:B------:R-:W-:Y:S02]  /*a1f0*/  ISETP.GT.OR P0, PT, R222, 0x1, !P0 ;  /* 0x00000001de00780c */ /* 0x000fe40004704670 */
[----:B------:R-:W-:Y:S01]  /*a200*/  FSEL R88, R88, -INF , !P1 ;  /* 0xff80000058587808 */ /* 0x000fe20004800000 */
[----:B-1----:R-:W-:Y:S01]  /*a210*/  VIADD R13, R5, 0x10 ;  /* 0x00000010050d7836 */ /* 0x002fe20000000000 */
[----:B------:R-:W-:-:S02]  /*a220*/  ISETP.GE.AND P1, PT, R225, 0x8, PT ;  /* 0x00000008e100780c */ /* 0x000fc40003f26270 */
[----:B------:R-:W-:Y:S01]  /*a230*/  FSEL R91, R91, -INF , !P0 ;  /* 0xff8000005b5b7808 */ /* 0x000fe20004000000 */
[----:B--2---:R-:W-:Y:S01]  /*a240*/  FFMA.FTZ R88, R88, UR5, -R9 ;  /* 0x0000000558587c23 */ /* 0x004fe20008010809 */
[----:B------:R-:W-:Y:S01]  /*a250*/  ISETP.GE.AND P0, PT, R218, 0x9, PT ;  /* 0x00000009da00780c */ /* 0x000fe20003f06270 */
[----:B------:R-:W1:Y:S01]  /*a260*/  SHFL.IDX PT, R18, R17, R13, 0x1f ;  /* 0x00001f0d11127589 */ /* 0x000e6200000e0000 */
[----:B------:R-:W-:Y:S01]  /*a270*/  ISETP.GT.OR P1, PT, R224, 0x8, !P1 ;  /* 0x00000008e000780c */ /* 0x000fe20004f24670 */
[----:B------:R2:W-:Y:S01]  /*a280*/  MUFU.EX2 R227, R88 ;  /* 0x0000005800e37308 */ /* 0x0005e20000000800 */
[----:B------:R-:W-:Y:S02]  /*a290*/  ISETP.GE.AND P3, PT, R218, RZ, PT ;  /* 0x000000ffda00720c */ /* 0x000fe40003f66270 */
[----:B------:R-:W-:Y:S02]  /*a2a0*/  ISETP.GT.OR P0, PT, R222, 0x9, !P0 ;  /* 0x00000009de00780c */ /* 0x000fe40004704670 */
[----:B------:R-:W-:-:S02]  /*a2b0*/  FSEL R92, R92, -INF , !P1 ;  /* 0xff8000005c5c7808 */ /* 0x000fc40004800000 */
[----:B------:R-:W-:Y:S02]  /*a2c0*/  ISETP.GE.AND P2, PT, R225, 0x1, PT ;  /* 0x00000001e100780c */ /* 0x000fe40003f46270 */
[----:B------:R-:W-:Y:S01]  /*a2d0*/  ISETP.GT.OR P3, PT, R222, RZ, !P3 ;  /* 0x000000ffde00720c */ /* 0x000fe20005f64670 */
[----:B--2---:R-:W-:Y:S01]  /*a2e0*/  SHFL.IDX PT, R88, R17, R21, 0x1f ;  /* 0x00001f1511587589 */ /* 0x004fe200000e0000 */
[----:B------:R-:W-:Y:S02]  /*a2f0*/  ISETP.GE.AND P1, PT, R218, 0x10, PT ;  /* 0x00000010da00780c */ /* 0x000fe40003f26270 */
[----:B------:R-:W-:Y:S02]  /*a300*/  FSEL R95, R95, -INF , !P0 ;  /* 0xff8000005f5f7808 */ /* 0x000fe40004000000 */
[----:B------:R-:W-:Y:S02]  /*a310*/  ISETP.GT.OR P2, PT, R224, 0x1, !P2 ;  /* 0x00000001e000780c */ /* 0x000fe40005744670 */
[----:B------:R-:W-:Y:S01]  /*a320*/  FSEL R90, R90, -INF , !P3 ;  /* 0xff8000005a5a7808 */ /* 0x000fe20005800000 */
[----:B-----5:R-:W-:Y:S01]  /*a330*/  FFMA.FTZ R14, R95, UR5, -R10 ;  /* 0x000000055f0e7c23 */ /* 0x020fe2000801080a */
[----:B------:R-:W-:-:S02]  /*a340*/  ISETP.GE.AND P0, PT, R225, 0x10, PT ;  /* 0x00000010e100780c */ /* 0x000fc40003f06270 */
[----:B------:R-:W-:Y:S01]  /*a350*/  ISETP.GT.OR P1, PT, R222, 0x10, !P1 ;  /* 0x00000010de00780c */ /* 0x000fe20004f24670 */
[----:B------:R-:W-:Y:S01]  /*a360*/  FFMA.FTZ R9, R90, UR5, -R9 ;  /* 0x000000055a097c23 */ /* 0x000fe20008010809 */
[----:B------:R-:W-:Y:S01]  /*a370*/  ISETP.GE.AND P3, PT, R218, 0x8, PT ;  /* 0x00000008da00780c */ /* 0x000fe20003f66270 */
[----:B------:R-:W-:Y:S01]  /*a380*/  VIADD R90, R5, 0x8 ;  /* 0x00000008055a7836 */ /* 0x000fe20000000000 */
[----:B------:R-:W-:Y:S01]  /*a390*/  FSEL R226, R89, -INF , !P2 ;  /* 0xff80000059e27808 */ /* 0x000fe20005000000 */
[----:B------:R-:W-:Y:S01]  /*a3a0*/  MUFU.EX2 R14, R14 ;  /* 0x0000000e000e7308 */ /* 0x000fe20000000800 */
[----:B------:R-:W-:Y:S01]  /*a3b0*/  ISETP.GT.OR P0, PT, R224, 0x10, !P0 ;  /* 0x00000010e000780c */ /* 0x000fe20004704670 */
[----:B---3--:R-:W-:Y:S01]  /*a3c0*/  SHFL.IDX PT, R89, R231, R5, 0x1f ;  /* 0x00001f05e7597589 */ /* 0x008fe200000e0000 */
[----:B------:R-:W-:Y:S01]  /*a3d0*/  FSEL R98, R98, -INF , !P1 ;  /* 0xff80000062627808 */ /* 0x000fe20004800000 */
[--C-:B------:R-:W-:Y:S01]  /*a3e0*/  FFMA.FTZ R226, R226, UR5, -R11.reuse ;  /* 0x00000005e2e27c23 */ /* 0x100fe2000801080b */
[----:B------:R-:W-:Y:S01]  /*a3f0*/  ISETP.GE.AND P2, PT, R225, 0x9, PT ;  /* 0x00000009e100780c */ /* 0x000fe20003f46270 */
[----:B------:R-:W2:Y:S01]  /*a400*/  SHFL.IDX PT, R12, R17, R90, 0x1f ;  /* 0x00001f5a110c7589 */ /* 0x000ea200000e0000 */
[----:B------:R-:W-:Y:S01]  /*a410*/  ISETP.GT.OR P3, PT, R222, 0x8, !P3 ;  /* 0x00000008de00780c */ /* 0x000fe20005f64670 */
[----:B------:R-:W-:Y:S01]  /*a420*/  FFMA.FTZ R11, R91, UR5, -R11 ;  /* 0x000000055b0b7c23 */ /* 0x000fe2000801080b */
[----:B------:R-:W-:Y:S01]  /*a430*/  ISETP.GE.AND P1, PT, R218, 0x11, PT ;  /* 0x00000011da00780c */ /* 0x000fe20003f26270 */
[----:B------:R-:W3:Y:S01]  /*a440*/  MUFU.EX2 R9, R9 ;  /* 0x0000000900097308 */ /* 0x000ee20000000800 */
[----:B------:R-:W-:Y:S01]  /*a450*/  FSEL R15, R96, -INF , !P0 ;  /* 0xff800000600f7808 */ /* 0x000fe20004000000 */
[----:B------:R-:W-:Y:S01]  /*a460*/  VIADD R96, R5, 0x14 ;  /* 0x0000001405607836 */ /* 0x000fe20000000000 */
[----:B------:R-:W-:-:S02]  /*a470*/  ISETP.GT.OR P2, PT, R224, 0x9, !P2 ;  /* 0x00000009e000780c */ /* 0x000fc40005744670 */
[----:B------:R-:W-:Y:S01]  /*a480*/  FSEL R94, R94, -INF , !P3 ;  /* 0xff8000005e5e7808 */ /* 0x000fe20005800000 */
[--C-:B-1----:R-:W-:Y:S01]  /*a490*/  FFMA.FTZ R15, R15, UR5, -R18.reuse ;  /* 0x000000050f0f7c23 */ /* 0x102fe20008010812 */
[----:B------:R-:W-:Y:S01]  /*a4a0*/  ISETP.GE.AND P0, PT, R225, 0x11, PT ;  /* 0x00000011e100780c */ /* 0x000fe20003f06270 */
[----:B------:R-:W-:Y:S01]  /*a4b0*/  FFMA.FTZ R18, R98, UR5, -R18 ;  /* 0x0000000562127c23 */ /* 0x000fe20008010812 */
[----:B------:R-:W-:Y:S01]  /*a4c0*/  ISETP.GT.OR P1, PT, R222, 0x11, !P1 ;  /* 0x00000011de00780c */ /* 0x000fe20004f24670 */
[----:B------:R-:W-:Y:S01]  /*a4d0*/  VIADD R98, R5, 0x18 ;  /* 0x0000001805627836 */ /* 0x000fe20000000000 */
[----:B------:R-:W-:Y:S01]  /*a4e0*/  ISETP.GE.AND P3, PT, R218, 0x18, PT ;  /* 0x00000018da00780c */ /* 0x000fe20003f66270 */
[----:B------:R-:W1:Y:S01]  /*a4f0*/  SHFL.IDX PT, R19, R17, R96, 0x1f ;  /* 0x00001f6011137589 */ /* 0x000e6200000e0000 */
[----:B------:R-:W-:Y:S01]  /*a500*/  FSEL R93, R93, -INF , !P2 ;  /* 0xff8000005d5d7808 */ /* 0x000fe20005000000 */
[----:B------:R-:W-:Y:S01]  /*a510*/  MUFU.EX2 R11, R11 ;  /* 0x0000000b000b7308 */ /* 0x000fe20000000800 */
[----:B------:R-:W-:Y:S01]  /*a520*/  ISETP.GT.OR P0, PT, R224, 0x11, !P0 ;  /* 0x00000011e000780c */ /* 0x000fe20004704670 */
[----:B------:R1:W5:Y:S01]  /*a530*/  SHFL.IDX PT, R20, R17, R98, 0x1f ;  /* 0x00001f6211147589 */ /* 0x00036200000e0000 */
[----:B------:R-:W-:Y:S01]  /*a540*/  FSEL R99, R99, -INF , !P1 ;  /* 0xff80000063637808 */ /* 0x000fe20004800000 */
[----:B------:R-:W-:Y:S01]  /*a550*/  FFMA.FTZ R13, R93, UR5, -R10 ;  /* 0x000000055d0d7c23 */ /* 0x000fe2000801080a */
[----:B------:R-:W-:Y:S01]  /*a560*/  ISETP.GE.AND P2, PT, R225, 0x18, PT ;  /* 0x00000018e100780c */ /* 0x000fe20003f46270 */
[----:B------:R-:W-:Y:S01]  /*a570*/  SHFL.IDX PT, R93, R231, R90, 0x1f ;  /* 0x00001f5ae75d7589 */ /* 0x000fe200000e0000 */
[----:B------:R-:W-:Y:S01]  /*a580*/  ISETP.GT.OR P1, PT, R222, 0x18, !P3 ;  /* 0x00000018de00780c */ /* 0x000fe20005f24670 */
[--C-:B--2---:R-:W-:Y:S01]  /*a590*/  FFMA.FTZ R92, R92, UR5, -R12.reuse ;  /* 0x000000055c5c7c23 */ /* 0x104fe2000801080c */
[----:B------:R-:W-:Y:S01]  /*a5a0*/  FSEL R97, R97, -INF , !P0 ;  /* 0xff80000061617808 */ /* 0x000fe20004000000 */
[----:B------:R-:W-:Y:S01]  /*a5b0*/  FFMA.FTZ R12, R94, UR5, -R12 ;  /* 0x000000055e0c7c23 */ /* 0x000fe2000801080c */
[----:B------:R-:W-:Y:S01]  /*a5c0*/  ISETP.GT.OR P0, PT, R224, 0x18, !P2 ;  /* 0x00000018e000780c */ /* 0x000fe20005704670 */
[----:B------:R-:W-:Y:S01]  /*a5d0*/  VIADD R94, R5, 0xc ;  /* 0x0000000c055e7836 */ /* 0x000fe20000000000 */
[----:B------:R-:W-:Y:S01]  /*a5e0*/  FSEL R102, R102, -INF , !P1 ;  /* 0xff80000066667808 */ /* 0x000fe20004800000 */
[----:B------:R2:W-:Y:S01]  /*a5f0*/  MUFU.EX2 R10, R92 ;  /* 0x0000005c000a7308 */ /* 0x0005e20000000800 */
[----:B------:R-:W-:-:S02]  /*a600*/  ISETP.GE.AND P1, PT, R225, 0x20, PT ;  /* 0x00000020e100780c */ /* 0x000fc40003f26270 */
[----:B------:R-:W-:Y:S01]  /*a610*/  FSEL R21, R100, -INF , !P0 ;  /* 0xff80000064157808 */ /* 0x000fe20004000000 */
[----:B------:R4:W-:Y:S01]  /*a620*/  SHFL.IDX PT, R95, R231, R94, 0x1f ;  /* 0x00001f5ee75f7589 */ /* 0x0009e200000e0000 */
[----:B------:R-:W-:Y:S02]  /*a630*/  ISETP.GE.AND P0, PT, R225, 0x19, PT ;  /* 0x00000019e100780c */ /* 0x000fe40003f06270 */
[C---:B------:R-:W-:Y:S01]  /*a640*/  ISETP.GT.OR P1, PT, R224.reuse, 0x20, !P1 ;  /* 0x00000020e000780c */ /* 0x040fe20004f24670 */
[--C-:B-1----:R-:W-:Y:S01]  /*a650*/  FFMA.FTZ R17, R97, UR5, -R19.reuse ;  /* 0x0000000561117c23 */ /* 0x102fe20008010813 */
[----:B------:R-:W-:Y:S01]  /*a660*/  ISETP.GT.OR P0, PT, R224, 0x19, !P0 ;  /* 0x00000019e000780c */ /* 0x000fe20004704670 */
[----:B------:R-:W-:Y:S01]  /*a670*/  FFMA.FTZ R19, R99, UR5, -R19 ;  /* 0x0000000563137c23 */ /* 0x000fe20008010813 */
[----:B------:R-:W-:Y:S01]  /*a680*/  FSEL R23, R104, -INF , !P1 ;  /* 0xff80000068177808 */ /* 0x000fe20004800000 */
[--C-:B-----5:R-:W-:Y:S01]  /*a690*/  FFMA.FTZ R21, R21, UR5, -R20.reuse ;  /* 0x0000000515157c23 */ /* 0x120fe20008010814 */
[C---:B------:R-:W-:Y:S01]  /*a6a0*/  ISETP.GE.AND P3, PT, R218.reuse, 0x20, PT ;  /* 0x00000020da00780c */ /* 0x040fe20003f66270 */
[----:B----4-:R-:W-:Y:S01]  /*a6b0*/  VIADD R94, R5, 0x10 ;  /* 0x00000010055e7836 */ /* 0x010fe20000000000 */
[----:B------:R-:W-:Y:S01]  /*a6c0*/  ISETP.GE.AND P1, PT, R218, 0x21, PT ;  /* 0x00000021da00780c */ /* 0x000fe20003f26270 */
[----:B------:R-:W-:Y:S01]  /*a6d0*/  FFMA.FTZ R20, R102, UR5, -R20 ;  /* 0x0000000566147c23 */ /* 0x000fe20008010814 */
[----:B------:R-:W-:Y:S01]  /*a6e0*/  FSEL R22, R101, -INF , !P0 ;  /* 0xff80000065167808 */ /* 0x000fe20004000000 */
[----:B------:R-:W-:Y:S01]  /*a6f0*/  VIADD R102, R5, 0x4 ;  /* 0x0000000405667836 */ /* 0x000fe20000000000 */
[C---:B------:R-:W-:Y:S01]  /*a700*/  ISETP.GT.OR P0, PT, R222.reuse, 0x20, !P3 ;  /* 0x00000020de00780c */ /* 0x040fe20005f04670 */
[----:B------:R-:W-:Y:S01]  /*a710*/  SHFL.IDX PT, R101, R231, R98, 0x1f ;  /* 0x00001f62e7657589 */ /* 0x000fe200000e0000 */
[----:B------:R-:W-:Y:S01]  /*a720*/  ISETP.GT.OR P1, PT, R222, 0x21, !P1 ;  /* 0x00000021de00780c */ /* 0x000fe20004f24670 */
[----:B------:R-:W-:Y:S01]  /*a730*/  FFMA.FTZ R22, R22, UR5, -R88 ;  /* 0x0000000516167c23 */ /* 0x000fe20008010858 */
[----:B------:R-:W-:-:S02]  /*a740*/  WARPGROUP.DEPBAR.LE gsb0, 0x0 ;  /* 0x00008000000079c5 */ /* 0x000fc40000010000 */
[----:B------:R-:W-:Y:S01]  /*a750*/  WARPGROUP.ARRIVE ;  /* 0x00000000000079c5 */ /* 0x000fe20000000000 */
[----:B------:R-:W-:Y:S01]  /*a760*/  ISETP.GE.AND P3, PT, R218, 0x28, PT ;  /* 0x00000028da00780c */ /* 0x000fe20003f66270 */
[----:B------:R-:W-:Y:S01]  /*a770*/  SHFL.IDX PT, R97, R231, R94, 0x1f ;  /* 0x00001f5ee7617589 */ /* 0x000fe200000e0000 */
[----:B------:R-:W-:Y:S01]  /*a780*/  FSEL R107, R107, -INF , !P1 ;  /* 0xff8000006b6b7808 */ /* 0x000fe20004800000 */
[----:B------:R-:W-:Y:S01]  /*a790*/  FFMA.FTZ R23, R23, UR5, -R89 ;  /* 0x0000000517177c23 */ /* 0x000fe20008010859 */
[----:B------:R-:W-:Y:S01]  /*a7a0*/  ISETP.GT.OR P1, PT, R222, 0x28, !P3 ;  /* 0x00000028de00780c */ /* 0x000fe20005f24670 */
[----:B------:R-:W-:Y:S01]  /*a7b0*/  HGMMA.64x128x16.F32 R24, gdesc[UR12], R24, gsb0 ;  /* 0x01e000000c1879f0 */ /* 0x000fe20008000818 */
[----:B------:R-:W-:Y:S01]  /*a7c0*/  R2UR UR12, R232 ;  /* 0x00000000e80c72ca */ /* 0x000fe200000e0000 */
[----:B------:R-:W-:Y:S01]  /*a7d0*/  UMOV UR14, UR4 ;  /* 0x00000004000e7c82 */ /* 0x000fe20008000000 */
[----:B------:R-:W-:Y:S01]  /*a7e0*/  R2UR UR13, R233 ;  /* 0x00000000e90d72ca */ /* 0x000fe200000e0000 */
[----:B------:R-:W-:Y:S01]  /*a7f0*/  UMOV UR15, 0x40000040 ;  /* 0x40000040000f7882 */ /* 0x000fe20000000000 */
[----:B------:R-:W-:Y:S01]  /*a800*/  FSEL R110, R110, -INF , !P1 ;  /* 0xff8000006e6e7808 */ /* 0x000fe20004800000 */
[----:B------:R-:W1:Y:S01]  /*a810*/  SHFL.IDX PT, R91, R231, R102, 0x1f ;  /* 0x00001f66e75b7589 */ /* 0x000e6200000e0000 */
[C---:B------:R-:W-:Y:S01]  /*a820*/  ISETP.GE.AND P1, PT, R218.reuse, 0x29, PT ;  /* 0x00000029da00780c */ /* 0x040fe20003f26270 */
[----:B------:R-:W4:Y:S01]  /*a830*/  MUFU.EX2 R12, R12 ;  /* 0x0000000c000c7308 */ /* 0x000f220000000800 */
[----:B------:R-:W-:Y:S01]  /*a840*/  ISETP.GE.AND P2, PT, R218, 0x19, PT ;  /* 0x00000019da00780c */ /* 0x000fe20003f46270 */
[----:B------:R-:W5:Y:S01]  /*a850*/  SHFL.IDX PT, R99, R231, R96, 0x1f ;  /* 0x00001f60e7637589 */ /* 0x000f6200000e0000 */
[----:B------:R-:W-:-:S02]  /*a860*/  ISETP.GT.OR P1, PT, R222, 0x29, !P1 ;  /* 0x00000029de00780c */ /* 0x000fc40004f24670 */
[----:B------:R-:W-:Y:S01]  /*a870*/  FSEL R106, R106, -INF , !P0 ;  /* 0xff8000006a6a7808 */ /* 0x000fe20004000000 */
[----:B------:R-:W-:Y:S01]  /*a880*/  SHFL.IDX PT, R104, R220, R5, 0x1f ;  /* 0x00001f05dc687589 */ /* 0x000fe200000e0000 */
[----:B------:R-:W-:Y:S01]  /*a890*/  ISETP.GT.OR P2, PT, R222, 0x19, !P2 ;  /* 0x00000019de00780c */ /* 0x000fe20005744670 */
[----:B------:R-:W4:Y:S01]  /*a8a0*/  MUFU.EX2 R20, R20 ;  /* 0x0000001400147308 */ /* 0x000f220000000800 */
[----:B------:R-:W-:Y:S01]  /*a8b0*/  ISETP.GE.AND P0, PT, R225, 0x21, PT ;  /* 0x00000021e100780c */ /* 0x000fe20003f06270 */
[----:B------:R-:W-:Y:S01]  /*a8c0*/  FFMA.FTZ R89, R106, UR5, -R89 ;  /* 0x000000056a597c23 */ /* 0x000fe20008010859 */
[----:B------:R-:W-:Y:S02]  /*a8d0*/  FSEL R111, R111, -INF , !P1 ;  /* 0xff8000006f6f7808 */ /* 0x000fe40004800000 */
[----:B------:R-:W-:Y:S02]  /*a8e0*/  ISETP.GE.AND P1, PT, R218, 0x30, PT ;  /* 0x00000030da00780c */ /* 0x000fe40003f26270 */
[----:B------:R-:W-:Y:S01]  /*a8f0*/  FSEL R103, R103, -INF , !P2 ;  /* 0xff80000067677808 */ /* 0x000fe20005000000 */
[----:B------:R-:W-:Y:S01]  /*a900*/  MUFU.EX2 R21, R21 ;  /* 0x0000001500157308 */ /* 0x000fe20000000800 */
[----:B------:R-:W-:-:S02]  /*a910*/  ISETP.GT.OR P0, PT, R224, 0x21, !P0 ;  /* 0x00000021e000780c */ /* 0x000fc40004704670 */
[----:B------:R-:W-:Y:S01]  /*a920*/  ISETP.GE.AND P2, PT, R225, 0x28, PT ;  /* 0x00000028e100780c */ /* 0x000fe20003f46270 */
[----:B------:R-:W-:Y:S01]  /*a930*/  FFMA.FTZ R88, R103, UR5, -R88 ;  /* 0x0000000567587c23 */ /* 0x000fe20008010858 */
[----:B------:R-:W-:Y:S01]  /*a940*/  ISETP.GT.OR P1, PT, R222, 0x30, !P1 ;  /* 0x00000030de00780c */ /* 0x000fe20004f24670 */
[----:B------:R-:W-:Y:S01]  /*a950*/  VIADD R103, R5, 0x1c ;  /* 0x0000001c05677836 */ /* 0x000fe20000000000 */
[----:B------:R-:W-:Y:S01]  /*a960*/  FSEL R90, R105, -INF , !P0 ;  /* 0xff800000695a7808 */ /* 0x000fe20004000000 */
[----:B------:R-:W-:Y:S01]  /*a970*/  MUFU.EX2 R22, R22 ;  /* 0x0000001600167308 */ /* 0x000fe20000000800 */
[----:B------:R-:W-:Y:S02]  /*a980*/  ISETP.GT.OR P0, PT, R224, 0x28, !P2 ;  /* 0x00000028e000780c */ /* 0x000fe40005704670 */
[----:B------:R-:W-:Y:S01]  /*a990*/  FSEL R114, R114, -INF , !P1 ;  /* 0xff80000072727808 */ /* 0x000fe20004800000 */
[----:B------:R-:W-:Y:S01]  /*a9a0*/  SHFL.IDX PT, R231, R231, R103, 0x1f ;  /* 0x00001f67e7e77589 */ /* 0x000fe200000e0000 */
[C---:B------:R-:W-:Y:S01]  /*a9b0*/  ISETP.GE.AND P1, PT, R225.reuse, 0x31, PT ;  /* 0x00000031e100780c */ /* 0x040fe20003f26270 */
[--C-:B-1----:R-:W-:Y:S01]  /*a9c0*/  FFMA.FTZ R90, R90, UR5, -R91.reuse ;  /* 0x000000055a5a7c23 */ /* 0x102fe2000801085b */
[----:B--2---:R-:W-:Y:S01]  /*a9d0*/  FSEL R92, R108, -INF , !P0 ;  /* 0xff8000006c5c7808 */ /* 0x004fe20004000000 */
[----:B------:R-:W1:Y:S01]  /*a9e0*/  SHFL.IDX PT, R103, R220, R102, 0x1f ;  /* 0x00001f66dc677589 */ /* 0x000e6200000e0000 */
[----:B------:R-:W-:Y:S01]  /*a9f0*/  ISETP.GE.AND P0, PT, R225, 0x29, PT ;  /* 0x00000029e100780c */ /* 0x000fe20003f06270 */
[----:B------:R-:W-:Y:S01]  /*aa00*/  FFMA.FTZ R91, R107, UR5, -R91 ;  /* 0x000000056b5b7c23 */ /* 0x000fe2000801085b */
[----:B------:R-:W-:Y:S01]  /*aa10*/  ISETP.GT.OR P1, PT, R224, 0x31, !P1 ;  /* 0x00000031e000780c */ /* 0x000fe20004f24670 */
[--C-:B------:R-:W-:Y:S01]  /*aa20*/  FFMA.FTZ R92, R92, UR5, -R93.reuse ;  /* 0x000000055c5c7c23 */ /* 0x100fe2000801085d */
[----:B------:R-:W-:Y:S01]  /*aa30*/  ISETP.GT.OR P0, PT, R224, 0x29, !P0 ;  /* 0x00000029e000780c */ /* 0x000fe20004704670 */
[----:B------:R-:W-:Y:S01]  /*aa40*/  FFMA.FTZ R93, R110, UR5, -R93 ;  /* 0x000000056e5d7c23 */ /* 0x000fe2000801085d */
[----:B------:R-:W-:Y:S01]  /*aa50*/  ISETP.GE.AND P2, PT, R225, 0x38, PT ;  /* 0x00000038e100780c */ /* 0x000fe20003f46270 */
[----:B------:R-:W2:Y:S01]  /*aa60*/  MUFU.EX2 R88, R88 ;  /* 0x0000005800587308 */ /* 0x000ea20000000800 */
[----:B------:R-:W-:-:S02]  /*aa70*/  FSEL R98, R113, -INF , !P1 ;  /* 0xff80000071627808 */ /* 0x000fc40004800000 */
[----:B------:R-:W-:Y:S02]  /*aa80*/  ISETP.GE.AND P3, PT, R218, 0x31, PT ;  /* 0x00000031da00780c */ /* 0x000fe40003f66270 */
[----:B------:R-:W-:Y:S01]  /*aa90*/  ISETP.GE.AND P1, PT, R225, 0x41, PT ;  /* 0x00000041e100780c */ /* 0x000fe20003f26270 */
[----:B-----5:R-:W-:Y:S01]  /*aaa0*/  FFMA.FTZ R98, R98, UR5, -R99 ;  /* 0x0000000562627c23 */ /* 0x020fe20008010863 */
[----:B------:R-:W-:Y:S01]  /*aab0*/  FSEL R94, R109, -INF , !P0 ;  /* 0xff8000006d5e7808 */ /* 0x000fe20004000000 */
[----:B------:R-:W-:Y:S01]  /*aac0*/  VIADD R109, R5, 0xc ;  /* 0x0000000c056d7836 */ /* 0x000fe20000000000 */
[----:B------:R-:W-:Y:S01]  /*aad0*/  ISETP.GT.OR P2, PT, R224, 0x38, !P2 ;  /* 0x00000038e000780c */ /* 0x000fe20005744670 */
[----:B------:R-:W-:Y:S01]  /*aae0*/  MUFU.EX2 R226, R226 ;  /* 0x000000e200e27308 */ /* 0x000fe20000000800 */
[----:B------:R-:W-:Y:S01]  /*aaf0*/  ISETP.GE.AND P0, PT, R225, 0x30, PT ;  /* 0x00000030e100780c */ /* 0x000fe20003f06270 */
[--C-:B------:R-:W-:Y:S01]  /*ab00*/  FFMA.FTZ R94, R94, UR5, -R95.reuse ;  /* 0x000000055e5e7c23 */ /* 0x100fe2000801085f */
[----:B------:R-:W-:Y:S01]  /*ab10*/  ISETP.GT.OR P3, PT, R222, 0x31, !P3 ;  /* 0x00000031de00780c */ /* 0x000fe20005f64670 */
[----:B------:R-:W-:Y:S01]  /*ab20*/  FFMA.FTZ R95, R111, UR5, -R95 ;  /* 0x000000056f5f7c23 */ /* 0x000fe2000801085f */
[----:B------:R-:W-:Y:S01]  /*ab30*/  ISETP.GT.OR P1, PT, R224, 0x41, !P1 ;  /* 0x00000041e000780c */ /* 0x000fe20004f24670 */
[----:B------:R5:W3:Y:S01]  /*ab40*/  SHFL.IDX PT, R111, R220, R109, 0x1f ;  /* 0x00001f6ddc6f7589 */ /* 0x000ae200000e0000 */
[----:B------:R-:W-:Y:S01]  /*ab50*/  FSEL R100, R116, -INF , !P2 ;  /* 0xff80000074647808 */ /* 0x000fe20005000000 */
[----:B------:R-:W-:Y:S01]  /*ab60*/  MUFU.EX2 R13, R13 ;  /* 0x0000000d000d7308 */ /* 0x000fe20000000800 */
[----:B------:R-:W-:-:S02]  /*ab70*/  ISETP.GT.OR P0, PT, R224, 0x30, !P0 ;  /* 0x00000030e000780c */ /* 0x000fc40004704670 */
[----:B------:R-:W-:Y:S01]  /*ab80*/  FSEL R115, R115, -INF , !P3 ;  /* 0xff80000073737808 */ /* 0x000fe20005800000 */
[----:B------:R-:W-:Y:S01]  /*ab90*/  FFMA.FTZ R100, R100, UR5, -R101 ;  /* 0x0000000564647c23 */ /* 0x000fe20008010865 */
[----:B------:R-:W-:Y:S02]  /*aba0*/  ISETP.GE.AND P2, PT, R225, 0x48, PT ;  /* 0x00000048e100780c */ /* 0x000fe40003f46270 */
[----:B------:R-:W-:Y:S01]  /*abb0*/  FSEL R121, R121, -INF , !P1 ;  /* 0xff80000079797808 */ /* 0x000fe20004800000 */
[----:B-----5:R-:W-:Y:S01]  /*abc0*/  VIADD R109, R5, 0x10 ;  /* 0x00000010056d7836 */ /* 0x020fe20000000000 */
[----:B------:R-:W-:Y:S01]  /*abd0*/  ISETP.GE.AND P3, PT, R225, 0x49, PT ;  /* 0x00000049e100780c */ /* 0x000fe20003f66270 */
[----:B------:R-:W-:Y:S01]  /*abe0*/  FFMA.FTZ R99, R115, UR5, -R99 ;  /* 0x0000000573637c23 */ /* 0x000fe20008010863 */
[----:B------:R-:W-:Y:S01]  /*abf0*/  ISETP.GE.AND P1, PT, R225, 0x59, PT ;  /* 0x00000059e100780c */ /* 0x000fe20003f26270 */
[----:B-1----:R-:W-:Y:S01]  /*ac00*/  FFMA.FTZ R106, R121, UR5, -R103 ;  /* 0x00000005796a7c23 */ /* 0x002fe20008010867 */
[----:B------:R-:W-:Y:S01]  /*ac10*/  FSEL R96, R112, -INF , !P0 ;  /* 0xff80000070607808 */ /* 0x000fe20004000000 */
[----:B------:R-:W-:Y:S01]  /*ac20*/  VIADD R112, R5, 0x8 ;  /* 0x0000000805707836 */ /* 0x000fe20000000000 */
[C---:B------:R-:W-:Y:S01]  /*ac30*/  ISETP.GT.OR P2, PT, R224.reuse, 0x48, !P2 ;  /* 0x00000048e000780c */ /* 0x040fe20005744670 */
[----:B------:R3:W-:Y:S01]  /*ac40*/  SHFL.IDX PT, R113, R220, R109, 0x1f ;  /* 0x00001f6ddc717589 */ /* 0x0007e200000e0000 */
[----:B------:R-:W-:Y:S01]  /*ac50*/  ISETP.GT.OR P3, PT, R224, 0x49, !P3 ;  /* 0x00000049e000780c */ /* 0x000fe20005f64670 */
[--C-:B------:R-:W-:Y:S01]  /*ac60*/  FFMA.FTZ R96, R96, UR5, -R97.reuse ;  /* 0x0000000560607c23 */ /* 0x100fe20008010861 */
[----:B------:R-:W-:Y:S01]  /*ac70*/  ISETP.GT.OR P1, PT, R224, 0x59, !P1 ;  /* 0x00000059e000780c */ /* 0x000fe20004f24670 */
[----:B------:R-:W1:Y:S01]  /*ac80*/  SHFL.IDX PT, R110, R220, R112, 0x1f ;  /* 0x00001f70dc6e7589 */ /* 0x000e6200000e0000 */
[----:B------:R-:W-:Y:S01]  /*ac90*/  FSEL R124, R124, -INF , !P2 ;  /* 0xff8000007c7c7808 */ /* 0x000fe20005000000 */
[----:B------:R-:W-:Y:S01]  /*aca0*/  FFMA.FTZ R97, R114, UR5, -R97 ;  /* 0x0000000572617c23 */ /* 0x000fe20008010861 */
[----:B------:R-:W-:Y:S01]  /*acb0*/  ISETP.GE.AND P2, PT, R225, 0x60, PT ;  /* 0x00000060e100780c */ /* 0x000fe20003f46270 */
[----:B------:R-:W-:Y:S01]  /*acc0*/  MUFU.EX2 R15, R15 ;  /* 0x0000000f000f7308 */ /* 0x000fe20000000800 */
[----:B------:R-:W-:-:S02]  /*acd0*/  FSEL R125, R125, -INF , !P3 ;  /* 0xff8000007d7d7808 */ /* 0x000fc40005800000 */
[----:B------:R-:W-:Y:S02]  /*ace0*/  FSEL R133, R133, -INF , !P1 ;  /* 0xff80000085857808 */ /* 0x000fe40004800000 */
[----:B------:R-:W-:Y:S01]  /*acf0*/  ISETP.GE.AND P3, PT, R225, 0x61, PT ;  /* 0x00000061e100780c */ /* 0x000fe20003f66270 */
[----:B---3--:R-:W-:Y:S01]  /*ad00*/  FFMA.FTZ R109, R125, UR5, -R111 ;  /* 0x000000057d6d7c23 */ /* 0x008fe2000801086f */
[----:B------:R-:W-:Y:S01]  /*ad10*/  ISETP.GE.AND P1, PT, R218, 0x39, PT ;  /* 0x00000039da00780c */ /* 0x000fe20003f26270 */
[----:B------:R-:W-:Y:S01]  /*ad20*/  MUFU.EX2 R18, R18 ;  /* 0x0000001200127308 */ /* 0x000fe20000000800 */
[C---:B------:R-:W-:Y:S02]  /*ad30*/  ISETP.GT.OR P2, PT, R224.reuse, 0x60, !P2 ;  /* 0x00000060e000780c */ /* 0x040fe40005744670 */
[----:B------:R-:W-:Y:S02]  /*ad40*/  ISETP.GT.OR P3, PT, R224, 0x61, !P3 ;  /* 0x00000061e000780c */ /* 0x000fe40005f64670 */
[----:B------:R-:W-:-:S02]  /*ad50*/  ISETP.GT.OR P1, PT, R222, 0x39, !P1 ;  /* 0x00000039de00780c */ /* 0x000fc40004f24670 */
[----:B------:R-:W-:Y:S01]  /*ad60*/  FSEL R136, R136, -INF , !P2 ;  /* 0xff80000088887808 */ /* 0x000fe20005000000 */
[----:B------:R-:W-:Y:S01]  /*ad70*/  MUFU.EX2 R109, R109 ;  /* 0x0000006d006d7308 */ /* 0x000fe20000000800 */
[----:B------:R-:W-:Y:S02]  /*ad80*/  ISETP.GE.AND P0, PT, R218, 0x38, PT ;  /* 0x00000038da00780c */ /* 0x000fe40003f06270 */
[C---:B------:R-:W-:Y:S01]  /*ad90*/  ISETP.GE.AND P5, PT, R225.reuse, 0x39, PT ;  /* 0x00000039e100780c */ /* 0x040fe20003fa6270 */
[----:B-1----:R-:W-:Y:S01]  /*ada0*/  FFMA.FTZ R108, R124, UR5, -R110 ;  /* 0x000000057c6c7c23 */ /* 0x002fe2000801086e */
[----:B------:R-:W-:Y:S02]  /*adb0*/  ISETP.GE.AND P4, PT, R225, 0x40, PT ;  /* 0x00000040e100780c */ /* 0x000fe40003f86270 */
[----:B------:R-:W-:Y:S01]  /*adc0*/  ISETP.GE.AND P2, PT, R218, 0x40, PT ;  /* 0x00000040da00780c */ /* 0x000fe20003f46270 */
[----:B------:R-:W-:Y:S01]  /*add0*/  MUFU.EX2 R17, R17 ;  /* 0x0000001100117308 */ /* 0x000fe20000000800 */
[----:B------:R-:W-:-:S02]  /*ade0*/  FSEL R137, R137, -INF , !P3 ;  /* 0xff80000089897808 */ /* 0x000fc40005800000 */
[----:B------:R-:W-:Y:S02]  /*adf0*/  FSEL R119, R119, -INF , !P1 ;  /* 0xff80000077777808 */ /* 0x000fe40004800000 */
[C---:B------:R-:W-:Y:S02]  /*ae00*/  ISETP.GE.AND P3, PT, R218.reuse, 0x41, PT ;  /* 0x00000041da00780c */ /* 0x040fe40003f66270 */
[----:B------:R-:W-:Y:S01]  /*ae10*/  ISETP.GE.AND P1, PT, R218, 0x48, PT ;  /* 0x00000048da00780c */ /* 0x000fe20003f26270 */
[----:B------:R-:W-:Y:S01]  /*ae20*/  FFMA.FTZ R119, R119, UR5, -R231 ;  /* 0x0000000577777c23 */ /* 0x000fe200080108e7 */
[----:B------:R-:W-:Y:S01]  /*ae30*/  ISETP.GT.OR P0, PT, R222, 0x38, !P0 ;  /* 0x00000038de00780c */ /* 0x000fe20004704670 */
[----:B------:R-:W-:Y:S01]  /*ae40*/  MUFU.EX2 R108, R108 ;  /* 0x0000006c006c7308 */ /* 0x000fe20000000800 */
[C---:B------:R-:W-:Y:S02]  /*ae50*/  ISETP.GT.OR P5, PT, R224.reuse, 0x39, !P5 ;  /* 0x00000039e000780c */ /* 0x040fe40006fa4670 */
[----:B------:R-:W-:-:S02]  /*ae60*/  ISETP.GT.OR P4, PT, R224, 0x40, !P4 ;  /* 0x00000040e000780c */ /* 0x000fc40006784670 */
[C---:B------:R-:W-:Y:S02]  /*ae70*/  ISETP.GT.OR P2, PT, R222.reuse, 0x40, !P2 ;  /* 0x00000040de00780c */ /* 0x040fe40005744670 */
[C---:B------:R-:W-:Y:S01]  /*ae80*/  ISETP.GT.OR P3, PT, R222.reuse, 0x41, !P3 ;  /* 0x00000041de00780c */ /* 0x040fe20005f64670 */
[----:B------:R-:W-:Y:S01]  /*ae90*/  MUFU.EX2 R19, R19 ;  /* 0x0000001300137308 */ /* 0x000fe20000000800 */
[----:B------:R-:W-:Y:S01]  /*aea0*/  ISETP.GT.OR P1, PT, R222, 0x48, !P1 ;  /* 0x00000048de00780c */ /* 0x000fe20004f24670 */
[----:B------:R-:W-:Y:S02]  /*aeb0*/  WARPGROUP.DEPBAR.LE gsb0, 0x0 ;  /* 0x00008000000079c5 */ /* 0x000fe40000010000 */
[----:B------:R-:W-:Y:S01]  /*aec0*/  WARPGROUP.ARRIVE ;  /* 0x00000000000079c5 */ /* 0x000fe20000000000 */
[----:B------:R-:W-:Y:S02]  /*aed0*/  FSEL R118, R118, -INF , !P0 ;  /* 0xff80000076767808 */ /* 0x000fe40004000000 */
[----:B------:R-:W-:Y:S01]  /*aee0*/  FSEL R117, R117, -INF , !P5 ;  /* 0xff80000075757808 */ /* 0x000fe20006800000 */
[----:B------:R-:W-:Y:S01]  /*aef0*/  MUFU.EX2 R106, R106 ;  /* 0x0000006a006a7308 */ /* 0x000fe20000000800 */
[----:B------:R-:W-:Y:S01]  /*af00*/  FSEL R120, R120, -INF , !P4 ;  /* 0xff80000078787808 */ /* 0x000fe20006000000 */
[----:B------:R-:W-:Y:S01]  /*af10*/  HGMMA.64x128x16.F32 R24, gdesc[UR12], R24, gsb0 ;  /* 0x01e000000c1879f0 */ /* 0x000fe20008000818 */
[----:B------:R-:W-:Y:S01]  /*af20*/  R2UR UR12, R228 ;  /* 0x00000000e40c72ca */ /* 0x000fe200000e0000 */
[----:B------:R-:W-:Y:S01]  /*af30*/  UMOV UR14, UR6 ;  /* 0x00000006000e7c82 */ /* 0x000fe20008000000 */
[----:B------:R-:W-:Y:S01]  /*af40*/  R2UR UR13, R229 ;  /* 0x00000000e50d72ca */ /* 0x000fe200000e0000 */
[----:B------:R-:W-:Y:S01]  /*af50*/  UMOV UR15, 0x40000040 ;  /* 0x40000040000f7882 */ /* 0x000fe20000000000 */
[----:B------:R-:W-:Y:S01]  /*af60*/  FSEL R105, R122, -INF , !P2 ;  /* 0xff8000007a697808 */ /* 0x000fe20005000000 */
[--C-:B------:R-:W-:Y:S01]  /*af70*/  FFMA.FTZ R120, R120, UR5, -R104.reuse ;  /* 0x0000000578787c23 */ /* 0x100fe20008010868 */
[----:B------:R-:W-:Y:S01]  /*af80*/  ISETP.GE.AND P0, PT, R225, 0x50, PT ;  /* 0x00000050e100780c */ /* 0x000fe20003f06270 */
[----:B------:R-:W-:Y:S01]  /*af90*/  FFMA.FTZ R102, R117, UR5, -R231 ;  /* 0x0000000575667c23 */ /* 0x000fe200080108e7 */
[----:B------:R-:W-:Y:S01]  /*afa0*/  ISETP.GE.AND P5, PT, R225, 0x51, PT ;  /* 0x00000051e100780c */ /* 0x000fe20003fa6270 */
[----:B------:R-:W-:Y:S01]  /*afb0*/  VIADD R231, R5, 0x14 ;  /* 0x0000001405e77836 */ /* 0x000fe20000000000 */
[C---:B------:R-:W-:Y:S01]  /*afc0*/  ISETP.GE.AND P4, PT, R225.reuse, 0x58, PT ;  /* 0x00000058e100780c */ /* 0x040fe20003f86270 */
[----:B------:R-:W-:Y:S01]  /*afd0*/  FFMA.FTZ R101, R118, UR5, -R101 ;  /* 0x0000000576657c23 */ /* 0x000fe20008010865 */
[----:B------:R-:W-:Y:S01]  /*afe0*/  ISETP.GE.AND P2, PT, R225, 0x71, PT ;  /* 0x00000071e100780c */ /* 0x000fe20003f46270 */
[----:B------:R-:W-:Y:S01]  /*aff0*/  FFMA.FTZ R105, R105, UR5, -R104 ;  /* 0x0000000569697c23 */ /* 0x000fe20008010868 */
[----:B------:R-:W-:Y:S01]  /*b000*/  FSEL R107, R123, -INF , !P3 ;  /* 0xff8000007b6b7808 */ /* 0x000fe20005800000 */
[----:B------:R-:W-:Y:S01]  /*b010*/  VIADD R123, R5, 0x4 ;  /* 0x00000004057b7836 */ /* 0x000fe20000000000 */
[----:B------:R-:W-:Y:S01]  /*b020*/  FSEL R126, R126, -INF , !P1 ;  /* 0xff8000007e7e7808 */ /* 0x000fe20004800000 */
[----:B------:R-:W-:Y:S01]  /*b030*/  MUFU.EX2 R104, R119 ;  /* 0x0000007700687308 */ /* 0x000fe20000000800 */
[----:B------:R-:W-:Y:S01]  /*b040*/  ISETP.GE.AND P3, PT, R225, 0x78, PT ;  /* 0x00000078e100780c */ /* 0x000fe20003f66270 */
[----:B------:R-:W-:Y:S01]  /*b050*/  FFMA.FTZ R107, R107, UR5, -R103 ;  /* 0x000000056b6b7c23 */ /* 0x000fe20008010867 */
[----:B------:R-:W-:Y:S01]  /*b060*/  ISETP.GE.AND P1, PT, R225, 0x79, PT ;  /* 0x00000079e100780c */ /* 0x000fe20003f26270 */
[----:B------:R-:W-:Y:S01]  /*b070*/  FFMA.FTZ R110, R126, UR5, -R110 ;  /* 0x000000057e6e7c23 */ /* 0x000fe2000801086e */
[----:B------:R-:W-:-:S02]  /*b080*/  ISETP.GT.OR P0, PT, R224, 0x50, !P0 ;  /* 0x00000050e000780c */ /* 0x000fc40004704670 */
[C---:B------:R-:W-:Y:S01]  /*b090*/  ISETP.GT.OR P5, PT, R224.reuse, 0x51, !P5 ;  /* 0x00000051e000780c */ /* 0x040fe20006fa4670 */
[----:B------:R1:W-:Y:S01]  /*b0a0*/  MUFU.EX2 R103, R120 ;  /* 0x0000007800677308 */ /* 0x0003e20000000800 */
[C---:B------:R-:W-:Y:S02]  /*b0b0*/  ISETP.GT.OR P4, PT, R224.reuse, 0x58, !P4 ;  /* 0x00000058e000780c */ /* 0x040fe40006784670 */
[C---:B------:R-:W-:Y:S02]  /*b0c0*/  ISETP.GT.OR P2, PT, R224.reuse, 0x71, !P2 ;  /* 0x00000071e000780c */ /* 0x040fe40005744670 */
[C---:B------:R-:W-:Y:S02]  /*b0d0*/  ISETP.GT.OR P3, PT, R224.reuse, 0x78, !P3 ;  /* 0x00000078e000780c */ /* 0x040fe40005f64670 */
[----:B------:R-:W-:Y:S01]  /*b0e0*/  ISETP.GT.OR P1, PT, R224, 0x79, !P1 ;  /* 0x00000079e000780c */ /* 0x000fe20004f24670 */
[----:B------:R-:W3:Y:S01]  /*b0f0*/  MUFU.EX2 R110, R110 ;  /* 0x0000006e006e7308 */ /* 0x000ee20000000800 */
[----:B------:R-:W-:-:S02]  /*b100*/  FSEL R128, R128, -INF , !P0 ;  /* 0xff80000080807808 */ /* 0x000fc40004000000 */
[----:B------:R-:W-:Y:S02]  /*b110*/  FSEL R129, R129, -INF , !P5 ;  /* 0xff80000081817808 */ /* 0x000fe40006800000 */
[----:B------:R-:W-:Y:S02]  /*b120*/  FSEL R132, R132, -INF , !P4 ;  /* 0xff80000084847808 */ /* 0x000fe40006000000 */
[----:B------:R-:W-:Y:S01]  /*b130*/  FSEL R124, R145, -INF , !P2 ;  /* 0xff800000917c7808 */ /* 0x000fe20005000000 */
[----:B------:R-:W-:Y:S01]  /*b140*/  MUFU.EX2 R105, R105 ;  /* 0x0000006900697308 */ /* 0x000fe20000000800 */
[C---:B------:R-:W-:Y:S02]  /*b150*/  ISETP.GE.AND P0, PT, R225.reuse, 0x68, PT ;  /* 0x00000068e100780c */ /* 0x040fe40003f06270 */
[C---:B------:R-:W-:Y:S02]  /*b160*/  ISETP.GE.AND P5, PT, R225.reuse, 0x69, PT ;  /* 0x00000069e100780c */ /* 0x040fe40003fa6270 */
[----:B------:R-:W-:Y:S01]  /*b170*/  ISETP.GE.AND P4, PT, R225, 0x70, PT ;  /* 0x00000070e100780c */ /* 0x000fe20003f86270 */
[----:B------:R-:W-:Y:S01]  /*b180*/  VIADD R225, R5, 0x1c ;  /* 0x0000001c05e17836 */ /* 0x000fe20000000000 */
[----:B------:R-:W-:Y:S01]  /*b190*/  ISETP.GE.AND P2, PT, R218, 0x58, PT ;  /* 0x00000058da00780c */ /* 0x000fe20003f46270 */
[----:B------:R-:W-:Y:S01]  /*b1a0*/  MUFU.EX2 R107, R107 ;  /* 0x0000006b006b7308 */ /* 0x000fe20000000800 */
[----:B------:R-:W-:-:S02]  /*b1b0*/  FSEL R122, R148, -INF , !P3 ;  /* 0xff800000947a7808 */ /* 0x000fc40005800000 */
[----:B-1----:R-:W-:Y:S01]  /*b1c0*/  FSEL R120, R149, -INF , !P1 ;  /* 0xff80000095787808 */ /* 0x002fe20004800000 */
[----:B------:R-:W-:Y:S01]  /*b1d0*/  SHFL.IDX PT, R148, R221, R5, 0x1f ;  /* 0x00001f05dd947589 */ /* 0x000fe200000e0000 */
[C---:B------:R-:W-:Y:S02]  /*b1e0*/  ISETP.GE.AND P3, PT, R218.reuse, 0x59, PT ;  /* 0x00000059da00780c */ /* 0x040fe40003f66270 */
[----:B------:R-:W-:Y:S01]  /*b1f0*/  ISETP.GE.AND P1, PT, R218, 0x60, PT ;  /* 0x00000060da00780c */ /* 0x000fe20003f26270 */
[----:B------:R-:W-:Y:S01]  /*b200*/  MUFU.EX2 R23, R23 ;  /* 0x0000001700177308 */ /* 0x000fe20000000800 */
[C---:B------:R-:W-:Y:S02]  /*b210*/  ISETP.GT.OR P0, PT, R224.reuse, 0x68, !P0 ;  /* 0x00000068e000780c */ /* 0x040fe40004704670 */
[C---:B------:R-:W-:Y:S02]  /*b220*/  ISETP.GT.OR P5, PT, R224.reuse, 0x69, !P5 ;  /* 0x00000069e000780c */ /* 0x040fe40006fa4670 */
[----:B------:R-:W-:Y:S01]  /*b230*/  ISETP.GT.OR P4, PT, R224, 0x70, !P4 ;  /* 0x00000070e000780c */ /* 0x000fe20006784670 */
[----:B------:R-:W-:Y:S01]  /*b240*/  VIADD R224, R5, 0x18 ;  /* 0x0000001805e07836 */ /* 0x000fe20000000000 */
[C---:B------:R-:W-:Y:S01]  /*b250*/  ISETP.GT.OR P2, PT, R222.reuse, 0x58, !P2 ;  /* 0x00000058de00780c */ /* 0x040fe20005744670 */
[----:B------:R-:W-:Y:S01]  /*b260*/  MUFU.EX2 R89, R89 ;  /* 0x0000005900597308 */ /* 0x000fe20000000800 */
[----:B------:R-:W-:-:S02]  /*b270*/  ISETP.GT.OR P3, PT, R222, 0x59, !P3 ;  /* 0x00000059de00780c */ /* 0x000fc40005f64670 */
[----:B------:R-:W-:Y:S02]  /*b280*/  ISETP.GT.OR P1, PT, R222, 0x60, !P1 ;  /* 0x00000060de00780c */ /* 0x000fe40004f24670 */
[----:B------:R-:W-:Y:S02]  /*b290*/  FSEL R117, R134, -INF , !P2 ;  /* 0xff80000086757808 */ /* 0x000fe40005000000 */
[----:B------:R-:W-:Y:S01]  /*b2a0*/  FSEL R134, R135, -INF , !P3 ;  /* 0xff80000087867808 */ /* 0x000fe20005800000 */
[----:B------:R-:W-:Y:S01]  /*b2b0*/  MUFU.EX2 R90, R90 ;  /* 0x0000005a005a7308 */ /* 0x000fe20000000800 */
[----:B------:R-:W-:Y:S01]  /*b2c0*/  FSEL R114, R138, -INF , !P1 ;  /* 0xff8000008a727808 */ /* 0x000fe20004800000 */
[----:B------:R-:W-:Y:S01]  /*b2d0*/  SHFL.IDX PT, R135, R220, R231, 0x1f ;  /* 0x00001fe7dc877589 */ /* 0x000fe200000e0000 */
[----:B------:R-:W-:Y:S02]  /*b2e0*/  FSEL R116, R141, -INF , !P5 ;  /* 0xff8000008d747808 */ /* 0x000fe40006800000 */
[----:B------:R-:W-:Y:S01]  /*b2f0*/  ISETP.GE.AND P5, PT, R218, 0x50, PT ;  /* 0x00000050da00780c */ /* 0x000fe20003fa6270 */
[----:B------:R-:W1:Y:S01]  /*b300*/  SHFL.IDX PT, R138, R220, R224, 0x1f ;  /* 0x00001fe0dc8a7589 */ /* 0x000e6200000e0000 */
[----:B------:R-:W-:Y:S01]  /*b310*/  FSEL R126, R144, -INF , !P4 ;  /* 0xff800000907e7808 */ /* 0x000fe20006000000 */
[----:B------:R-:W-:Y:S01]  /*b320*/  MUFU.EX2 R91, R91 ;  /* 0x0000005b005b7308 */ /* 0x000fe20000000800 */
[----:B------:R-:W-:Y:S01]  /*b330*/  ISETP.GE.AND P4, PT, R218, 0x51, PT ;  /* 0x00000051da00780c */ /* 0x000fe20003f86270 */
[----:B------:R-:W5:Y:S01]  /*b340*/  SHFL.IDX PT, R220, R220, R225, 0x1f ;  /* 0x00001fe1dcdc7589 */ /* 0x000f6200000e0000 */
[----:B------:R-:W-:-:S02]  /*b350*/  ISETP.GT.OR P5, PT, R222, 0x50, !P5 ;  /* 0x00000050de00780c */ /* 0x000fc40006fa4670 */
[----:B------:R-:W-:Y:S02]  /*b360*/  FSEL R140, R140, -INF , !P0 ;  /* 0xff8000008c8c7808 */ /* 0x000fe40004000000 */
[----:B------:R-:W-:Y:S01]  /*b370*/  ISETP.GT.OR P4, PT, R222, 0x51, !P4 ;  /* 0x00000051de00780c */ /* 0x000fe20006784670 */
[----:B------:R-:W-:Y:S01]  /*b380*/  MUFU.EX2 R92, R92 ;  /* 0x0000005c005c7308 */ /* 0x000fe20000000800 */
[----:B------:R-:W-:Y:S02]  /*b390*/  ISETP.GE.AND P0, PT, R218, 0x49, PT ;  /* 0x00000049da00780c */ /* 0x000fe40003f06270 */
[----:B------:R-:W-:Y:S02]  /*b3a0*/  FSEL R115, R130, -INF , !P5 ;  /* 0xff80000082737808 */ /* 0x000fe40006800000 */
[----:B------:R-:W-:Y:S01]  /*b3b0*/  FSEL R118, R131, -INF , !P4 ;  /* 0xff80000083767808 */ /* 0x000fe20006000000 */
[----:B------:R4:W-:Y:S01]  /*b3c0*/  SHFL.IDX PT, R130, R221, R112, 0x1f ;  /* 0x00001f70dd827589 */ /* 0x0009e200000e0000 */
[----:B------:R-:W-:Y:S01]  /*b3d0*/  ISETP.GT.OR P0, PT, R222, 0x49, !P0 ;  /* 0x00000049de00780c */ /* 0x000fe20004704670 */
[----:B------:R-:W-:Y:S01]  /*b3e0*/  MUFU.EX2 R93, R93 ;  /* 0x0000005d005d7308 */ /* 0x000fe20000000800 */
[----:B------:R-:W-:Y:S01]  /*b3f0*/  ISETP.GE.AND P3, PT, R218, 0x71, PT ;  /* 0x00000071da00780c */ /* 0x000fe20003f66270 */
[----:B------:R-:W2:Y:S01]  /*b400*/  SHFL.IDX PT, R131, R221, R123, 0x1f ;  /* 0x00001f7bdd837589 */ /* 0x000ea200000e0000 */
[----:B------:R-:W-:-:S02]  /*b410*/  FSEL R127, R127, -INF , !P0 ;  /* 0xff8000007f7f7808 */ /* 0x000fc40004000000 */
[----:B------:R-:W-:Y:S01]  /*b420*/  ISETP.GE.AND P0, PT, R218, 0x61, PT ;  /* 0x00000061da00780c */ /* 0x000fe20003f06270 */
[--C-:B-1----:R-:W-:Y:S01]  /*b430*/  FFMA.FTZ R145, R132, UR5, -R138.reuse ;  /* 0x0000000584917c23 */ /* 0x102fe2000801088a */
[----:B------:R-:W-:Y:S01]  /*b440*/  FFMA.FTZ R117, R117, UR5, -R138 ;  /* 0x0000000575757c23 */ /* 0x000fe2000801088a */
[--C-:B----4-:R-:W-:Y:S01]  /*b450*/  FFMA.FTZ R112, R128, UR5, -R113.reuse ;  /* 0x0000000580707c23 */ /* 0x110fe20008010871 */
[----:B------:R-:W-:Y:S01]  /*b460*/  FFMA.FTZ R113, R115, UR5, -R113 ;  /* 0x0000000573717c23 */ /* 0x000fe20008010871 */
[--C-:B------:R-:W-:Y:S01]  /*b470*/  FFMA.FTZ R115, R129, UR5, -R135.reuse ;  /* 0x0000000581737c23 */ /* 0x100fe20008010887 */
[----:B------:R-:W-:Y:S01]  /*b480*/  FFMA.FTZ R128, R118, UR5, -R135 ;  /* 0x0000000576807c23 */ /* 0x000fe20008010887 */
[----:B------:R-:W-:Y:S01]  /*b490*/  SHFL.IDX PT, R138, R221, R224, 0x1f ;  /* 0x00001fe0dd8a7589 */ /* 0x000fe200000e0000 */
[----:B------:R-:W-:Y:S01]  /*b4a0*/  ISETP.GT.OR P0, PT, R222, 0x61, !P0 ;  /* 0x00000061de00780c */ /* 0x000fe20004704670 */
[--C-:B-----5:R-:W-:Y:S01]  /*b4b0*/  FFMA.FTZ R118, R133, UR5, -R220.reuse ;  /* 0x0000000585767c23 */ /* 0x120fe200080108dc */
[----:B------:R-:W-:Y:S01]  /*b4c0*/  ISETP.GE.AND P1, PT, R218, 0x78, PT ;  /* 0x00000078da00780c */ /* 0x000fe20003f26270 */
[----:B------:R-:W1:Y:S01]  /*b4d0*/  SHFL.IDX PT, R135, R221, R231, 0x1f ;  /* 0x00001fe7dd877589 */ /* 0x000e6200000e0000 */
[----:B------:R-:W-:Y:S01]  /*b4e0*/  FSEL R141, R139, -INF , !P0 ;  /* 0xff8000008b8d7808 */ /* 0x000fe20004000000 */
[----:B------:R-:W-:Y:S01]  /*b4f0*/  FFMA.FTZ R134, R134, UR5, -R220 ;  /* 0x0000000586867c23 */ /* 0x000fe200080108dc */
[C---:B------:R-:W-:Y:S01]  /*b500*/  ISETP.GE.AND P0, PT, R218.reuse, 0x79, PT ;  /* 0x00000079da00780c */ /* 0x040fe20003f06270 */
[----:B------:R-:W-:Y:S01]  /*b510*/  VIADD R220, R5, 0x4 ;  /* 0x0000000405dc7836 */ /* 0x000fe20000000000 */
[----:B------:R-:W-:Y:S01]  /*b520*/  ISETP.GE.AND P5, PT, R218, 0x68, PT ;  /* 0x00000068da00780c */ /* 0x000fe20003fa6270 */
[----:B------:R-:W-:Y:S01]  /*b530*/  FFMA.FTZ R139, R136, UR5, -R148 ;  /* 0x00000005888b7c23 */ /* 0x000fe20008010894 */
[----:B------:R-:W-:Y:S01]  /*b540*/  ISETP.GT.OR P0, PT, R222, 0x79, !P0 ;  /* 0x00000079de00780c */ /* 0x000fe20004704670 */
[----:B------:R-:W-:Y:S01]  /*b550*/  FFMA.FTZ R111, R127, UR5, -R111 ;  /* 0x000000057f6f7c23 */ /* 0x000fe2000801086f */
[C---:B------:R-:W-:Y:S01]  /*b560*/  ISETP.GE.AND P4, PT, R218.reuse, 0x69, PT ;  /* 0x00000069da00780c */ /* 0x040fe20003f86270 */
[----:B--2---:R-:W-:Y:S01]  /*b570*/  FFMA.FTZ R141, R141, UR5, -R131 ;  /* 0x000000058d8d7c23 */ /* 0x004fe20008010883 */
[----:B------:R-:W-:Y:S01]  /*b580*/  ISETP.GE.AND P2, PT, R218, 0x70, PT ;  /* 0x00000070da00780c */ /* 0x000fe20003f46270 */
[----:B------:R-:W-:Y:S01]  /*b590*/  VIADD R218, R5, 0x10 ;  /* 0x0000001005da7836 */ /* 0x000fe20000000000 */
[----:B------:R-:W-:Y:S01]  /*b5a0*/  ISETP.GT.OR P3, PT, R222, 0x71, !P3 ;  /* 0x00000071de00780c */ /* 0x000fe20005f64670 */
[----:B------:R-:W-:Y:S01]  /*b5b0*/  FFMA.FTZ R132, R140, UR5, -R130 ;  /* 0x000000058c847c23 */ /* 0x000fe20008010882 */
[C---:B------:R-:W-:Y:S01]  /*b5c0*/  ISETP.GT.OR P1, PT, R222.reuse, 0x78, !P1 ;  /* 0x00000078de00780c */ /* 0x040fe20004f24670 */
[----:B------:R-:W2:Y:S01]  /*b5d0*/  MUFU.EX2 R111, R111 ;  /* 0x0000006f006f7308 */ /* 0x000ea20000000800 */
[----:B------:R-:W-:-:S02]  /*b5e0*/  ISETP.GT.OR P5, PT, R222, 0x68, !P5 ;  /* 0x00000068de00780c */ /* 0x000fc40006fa4670 */
[----:B------:R-:W-:Y:S01]  /*b5f0*/  FSEL R119, R151, -INF , !P0 ;  /* 0xff80000097777808 */ /* 0x000fe20004000000 */
[----:B------:R-:W-:Y:S02]  /*b600*/  WARPGROUP.DEPBAR.LE gsb0, 0x0 ;  /* 0x00008000000079c5 */ /* 0x000fe40000010000 */
[----:B------:R-:W-:Y:S01]  /*b610*/  WARPGROUP.ARRIVE ;  /* 0x00000000000079c5 */ /* 0x000fe20000000000 */
[C---:B------:R-:W-:Y:S01]  /*b620*/  ISETP.GT.OR P4, PT, R222.reuse, 0x69, !P4 ;  /* 0x00000069de00780c */ /* 0x040fe20006784670 */
[C---:B------:R-:W-:Y:S01]  /*b630*/  VIADD R151, R5.reuse, 0x8 ;  /* 0x0000000805977836 */ /* 0x040fe20000000000 */
[----:B------:R-:W-:Y:S01]  /*b640*/  ISETP.GT.OR P2, PT, R222, 0x70, !P2 ;  /* 0x00000070de00780c */ /* 0x000fe20005744670 */
[----:B------:R-:W-:Y:S01]  /*b650*/  VIADD R222, R5, 0xc ;  /* 0x0000000c05de7836 */ /* 0x000fe20000000000 */
[----:B------:R-:W-:Y:S01]  /*b660*/  FSEL R123, R147, -INF , !P3 ;  /* 0xff800000937b7808 */ /* 0x000fe20005800000 */
[----:B------:R-:W-:Y:S01]  /*b670*/  HGMMA.64x128x16.F32 R24, gdesc[UR12], R24, gsb0 ;  /* 0x01e000000c1879f0 */ /* 0x000fe20008000818 */
[----:B------:R-:W-:Y:S01]  /*b680*/  FSEL R121, R150, -INF , !P1 ;  /* 0xff80000096797808 */ /* 0x000fe20004800000 */
[----:B-1----:R-:W-:Y:S01]  /*b690*/  FFMA.FTZ R124, R124, UR5, -R135 ;  /* 0x000000057c7c7c23 */ /* 0x002fe20008010887 */
[----:B------:R-:W-:Y:S01]  /*b6a0*/  FSEL R144, R142, -INF , !P5 ;  /* 0xff8000008e907808 */ /* 0x000fe20006800000 */
[----:B------:R-:W-:Y:S01]  /*b6b0*/  FFMA.FTZ R142, R137, UR5, -R131 ;  /* 0x00000005898e7c23 */ /* 0x000fe20008010883 */
[----:B------:R-:W-:Y:S01]  /*b6c0*/  FSEL R127, R143, -INF , !P4 ;  /* 0xff8000008f7f7808 */ /* 0x000fe20006000000 */
[----:B------:R-:W1:Y:S01]  /*b6d0*/  SHFL.IDX PT, R147, R221, R222, 0x1f ;  /* 0x00001fdedd937589 */ /* 0x000e6200000e0000 */
[----:B------:R-:W-:Y:S01]  /*b6e0*/  FFMA.FTZ R123, R123, UR5, -R135 ;  /* 0x000000057b7b7c23 */ /* 0x000fe20008010887 */
[--C-:B------:R-:W-:Y:S01]  /*b6f0*/  FFMA.FTZ R122, R122, UR5, -R138.reuse ;  /* 0x000000057a7a7c23 */ /* 0x100fe2000801088a */
[----:B------:R-:W-:Y:S01]  /*b700*/  FFMA.FTZ R121, R121, UR5, -R138 ;  /* 0x0000000579797c23 */ /* 0x000fe2000801088a */
[----:B------:R-:W4:Y:S01]  /*b710*/  SHFL.IDX PT, R143, R221, R218, 0x1f ;  /* 0x00001fdadd8f7589 */ /* 0x000f2200000e0000 */
[----:B------:R-:W-:Y:S01]  /*b720*/  FSEL R125, R146, -INF , !P2 ;  /* 0xff800000927d7808 */ /* 0x000fe20005000000 */
[----:B------:R-:W-:Y:S01]  /*b730*/  FFMA.FTZ R146, R114, UR5, -R148 ;  /* 0x0000000572927c23 */ /* 0x000fe20008010894 */
[----:B------:R-:W-:Y:S01]  /*b740*/  FFMA.FTZ R130, R144, UR5, -R130 ;  /* 0x0000000590827c23 */ /* 0x000fe20008010882 */
[----:B------:R1:W-:Y:S01]  /*b750*/  MUFU.EX2 R114, R128 ;  /* 0x0000008000727308 */ /* 0x0003e20000000800 */
[----:B------:R-:W5:Y:S07]  /*b760*/  SHFL.IDX PT, R221, R221, R225, 0x1f ;  /* 0x00001fe1dddd7589 */ /* 0x000f6e00000e0000 */
[----:B------:R-:W2:Y:S01]  /*b770*/  MUFU.EX2 R112, R112 ;  /* 0x0000007000707308 */ /* 0x000ea20000000800 */
[--C-:B-1----:R-:W-:Y:S01]  /*b780*/  FFMA.FTZ R128, R116, UR5, -R147.reuse ;  /* 0x0000000574807c23 */ /* 0x102fe20008010893 */
[----:B------:R-:W-:-:S06]  /*b790*/  FFMA.FTZ R127, R127, UR5, -R147 ;  /* 0x000000057f7f7c23 */ /* 0x000fcc0008010893 */
[----:B------:R1:W-:Y:S01]  /*b7a0*/  MUFU.EX2 R116, R145 ;  /* 0x0000009100747308 */ /* 0x0003e20000000800 */
[--C-:B----4-:R-:W-:Y:S01]  /*b7b0*/  FFMA.FTZ R126, R126, UR5, -R143.reuse ;  /* 0x000000057e7e7c23 */ /* 0x110fe2000801088f */
[----:B------:R-:W-:Y:S01]  /*b7c0*/  FFMA.FTZ R125, R125, UR5, -R143 ;  /* 0x000000057d7d7c23 */ /* 0x000fe2000801088f */
[----:B-----5:R-:W-:-:S05]  /*b7d0*/  FFMA.FTZ R120, R120, UR5, -R221 ;  /* 0x0000000578787c23 */ /* 0x020fca00080108dd */
[----:B------:R-:W4:Y:S01]  /*b7e0*/  MUFU.EX2 R115, R115 ;  /* 0x0000007300737308 */ /* 0x000f220000000800 */
[----:B------:R-:W-:-:S07]  /*b7f0*/  FFMA.FTZ R119, R119, UR5, -R221 ;  /* 0x0000000577777c23 */ /* 0x000fce00080108dd */
        /* <DEDUP_REMOVED lines=12> */
[----:B------:R-:W5:Y:S05]  /*b8c0*/  LDS R223, [R223+0x400] ;  /* 0x00040000dfdf7984 */ /* 0x000f6a0000000800 */
[----:B------:R-:W-:Y:S01]  /*b8d0*/  MUFU.EX2 R117, R117 ;  /* 0x0000007500757308 */ /* 0x000fe20000000800 */
[----:B------:R-:W-:Y:S04]  /*b8e0*/  LDS R219, [R219+0x400] ;  /* 0x00040000dbdb7984 */ /* 0x000fe80000000800 */
[----:B------:R-:W-:Y:S04]  /*b8f0*/  LDS R217, [R217+0x400] ;  /* 0x00040000d9d97984 */ /* 0x000fe80000000800 */
[----:B------:R-:W-:Y:S04]  /*b900*/  LDS R216, [R216+0x400] ;  /* 0x00040000d8d87984 */ /* 0x000fe80000000800 */
[----:B-----5:R-:W5:Y:S04]  /*b910*/  SHFL.IDX PT, R129, R223, R5, 0x1f ;  /* 0x00001f05df817589 */ /* 0x020f6800000e0000 */
[----:B------:R-:W3:Y:S04]  /*b920*/  SHFL.IDX PT, R131, R223, R220, 0x1f ;  /* 0x00001fdcdf837589 */ /* 0x000ee800000e0000 */
[----:B------:R-:W2:Y:S04]  /*b930*/  SHFL.IDX PT, R136, R223, R151, 0x1f ;  /* 0x00001f97df887589 */ /* 0x000ea800000e0000 */
[----:B------:R-:W1:Y:S04]  /*b940*/  SHFL.IDX PT, R137, R223, R222, 0x1f ;  /* 0x00001fdedf897589 */ /* 0x000e6800000e0000 */
[----:B------:R-:W4:Y:S04]  /*b950*/  SHFL.IDX PT, R135, R223, R218, 0x1f ;  /* 0x00001fdadf877589 */ /* 0x000f2800000e0000 */
[----:B------:R-:W4:Y:S01]  /*b960*/  SHFL.IDX PT, R138, R223, R231, 0x1f ;  /* 0x00001fe7df8a7589 */ /* 0x000f2200000e0000 */
[--C-:B-----5:R-:W-:Y:S01]  /*b970*/  FADD.FTZ R24, R24, -R129.reuse ;  /* 0x8000008118187221 */ /* 0x120fe20000010000 */
[----:B------:R-:W-:-:S02]  /*b980*/  FADD.FTZ R26, R26, -R129 ;  /* 0x800000811a1a7221 */ /* 0x000fc40000010000 */
[----:B------:R-:W5:Y:S01]  /*b990*/  SHFL.IDX PT, R149, R219, R5, 0x1f ;  /* 0x00001f05db957589 */ /* 0x000f6200000e0000 */
[--C-:B---3--:R-:W-:Y:S01]  /*b9a0*/  FADD.FTZ R129, R25, -R131.reuse ;  /* 0x8000008319817221 */ /* 0x108fe20000010000 */
[----:B------:R-:W-:Y:S02]  /*b9b0*/  FADD.FTZ R131, R27, -R131 ;  /* 0x800000831b837221 */ /* 0x000fe40000010000 */
[----:B------:R-:W-:Y:S01]  /*b9c0*/  SHFL.IDX PT, R148, R219, R220, 0x1f ;  /* 0x00001fdcdb947589 */ /* 0x000fe200000e0000 */
[--C-:B--2---:R-:W-:Y:S01]  /*b9d0*/  FADD.FTZ R133, R28, -R136.reuse ;  /* 0x800000881c857221 */ /* 0x104fe20000010000 */
[----:B------:R-:W-:Y:S01]  /*b9e0*/  FADD.FTZ R25, R30, -R136 ;  /* 0x800000881e197221 */ /* 0x000fe20000010000 */
[----:B------:R4:W-:Y:S01]  /*b9f0*/  MUFU.EX2 R28, R134 ;  /* 0x00000086001c7308 */ /* 0x0009e20000000800 */
[----:B------:R-:W-:Y:S01]  /*ba00*/  SHFL.IDX PT, R147, R219, R151, 0x1f ;  /* 0x00001f97db937589 */ /* 0x000fe200000e0000 */
[--C-:B-1----:R-:W-:Y:S01]  /*ba10*/  FADD.FTZ R136, R29, -R137.reuse ;  /* 0x800000891d887221 */ /* 0x102fe20000010000 */
[----:B------:R-:W-:-:S02]  /*ba20*/  FADD.FTZ R27, R31, -R137 ;  /* 0x800000891f1b7221 */ /* 0x000fc40000010000 */
[----:B------:R-:W1:Y:S03]  /*ba30*/  SHFL.IDX PT, R145, R219, R222, 0x1f ;  /* 0x00001fdedb917589 */ /* 0x000e6600000e0000 */
[----:B------:R2:W-:Y:S01]  /*ba40*/  MUFU.EX2 R29, R139 ;  /* 0x0000008b001d7308 */ /* 0x0005e20000000800 */
[--C-:B----4-:R-:W-:Y:S01]  /*ba50*/  FADD.FTZ R134, R32, -R135.reuse ;  /* 0x8000008720867221 */ /* 0x110fe20000010000 */
[--C-:B------:R-:W-:Y:S01]  /*ba60*/  FADD.FTZ R137, R33, -R138.reuse ;  /* 0x8000008a21897221 */ /* 0x100fe20000010000 */
[----:B------:R-:W3:Y:S01]  /*ba70*/  SHFL.IDX PT, R32, R219, R218, 0x1f ;  /* 0x00001fdadb207589 */ /* 0x000ee200000e0000 */
[----:B------:R-:W-:Y:S01]  /*ba80*/  FADD.FTZ R135, R34, -R135 ;  /* 0x8000008722877221 */ /* 0x000fe20000010000 */
[----:B------:R-:W-:Y:S02]  /*ba90*/  FADD.FTZ R138, R35, -R138 ;  /* 0x8000008a238a7221 */ /* 0x000fe40000010000 */
[----:B------:R-:W4:Y:S01]  /*baa0*/  SHFL.IDX PT, R144, R219, R231, 0x1f ;  /* 0x00001fe7db907589 */ /* 0x000f2200000e0000 */
[----:B------:R-:W-:Y:S01]  /*bab0*/  MUFU.EX2 R30, R146 ;  /* 0x00000092001e7308 */ /* 0x000fe20000000800 */
[--C-:B-----5:R-:W-:Y:S01]  /*bac0*/  FADD.FTZ R40, R40, -R149.reuse ;  /* 0x8000009528287221 */ /* 0x120fe20000010000 */
[----:B------:R-:W-:Y:S01]  /*bad0*/  FADD.FTZ R42, R42, -R149 ;  /* 0x800000952a2a7221 */ /* 0x000fe20000010000 */
[----:B------:R-:W5:Y:S04]  /*bae0*/  SHFL.IDX PT, R143, R219, R224, 0x1f ;  /* 0x00001fe0db8f7589 */ /* 0x000f6800000e0000 */
[----:B------:R-:W2:Y:S01]  /*baf0*/  SHFL.IDX PT, R140, R223, R224, 0x1f ;  /* 0x00001fe0df8c7589 */ /* 0x000ea200000e0000 */
[----:B------:R-:W-:Y:S03]  /*bb00*/  MUFU.EX2 R31, R142 ;  /* 0x0000008e001f7308 */ /* 0x000fe60000000800 */
[----:B------:R-:W2:Y:S01]  /*bb10*/  SHFL.IDX PT, R150, R223, R225, 0x1f ;  /* 0x00001fe1df967589 */ /* 0x000ea200000e0000 */
[----:B------:R-:W-:Y:S01]  /*bb20*/  FMUL.FTZ R26, R9, R26 ;  /* 0x0000001a091a7220 */ /* 0x000fe20000410000 */
[--C-:B-1----:R-:W-:Y:S01]  /*bb30*/  FADD.FTZ R45, R45, -R145.reuse ;  /* 0x800000912d2d7221 */ /* 0x102fe20000010000 */
[----:B------:R-:W-:Y:S01]  /*bb40*/  FADD.FTZ R47, R47, -R145 ;  /* 0x800000912f2f7221 */ /* 0x000fe20000010000 */
[----:B------:R1:W2:Y:S01]  /*bb50*/  SHFL.IDX PT, R33, R219, R225, 0x1f ;  /* 0x00001fe1db217589 */ /* 0x0002a200000e0000 */
[----:B------:R-:W-:Y:S01]  /*bb60*/  FMUL.FTZ R25, R12, R25 ;  /* 0x000000190c197220 */ /* 0x000fe20000410000 */
[--C-:B------:R-:W-:Y:S01]  /*bb70*/  FADD.FTZ R41, R41, -R148.reuse ;  /* 0x8000009429297221 */ /* 0x100fe20000010000 */
[----:B------:R-:W-:Y:S01]  /*bb80*/  FADD.FTZ R43, R43, -R148 ;  /* 0x800000942b2b7221 */ /* 0x000fe20000010000 */
[----:B------:R-:W2:Y:S01]  /*bb90*/  SHFL.IDX PT, R145, R217, R151, 0x1f ;  /* 0x00001f97d9917589 */ /* 0x000ea200000e0000 */
[--C-:B---3--:R-:W-:Y:S01]  /*bba0*/  FADD.FTZ R48, R48, -R32.reuse ;  /* 0x8000002030307221 */ /* 0x108fe20000010000 */
[----:B------:R-:W-:Y:S01]  /*bbb0*/  FADD.FTZ R50, R50, -R32 ;  /* 0x8000002032327221 */ /* 0x000fe20000010000 */
[----:B------:R-:W-:Y:S01]  /*bbc0*/  MUFU.EX2 R125, R125 ;  /* 0x0000007d007d7308 */ /* 0x000fe20000000800 */
[--C-:B----4-:R-:W-:Y:S01]  /*bbd0*/  FADD.FTZ R49, R49, -R144.reuse ;  /* 0x8000009031317221 */ /* 0x110fe20000010000 */
[----:B------:R-:W-:Y:S01]  /*bbe0*/  FADD.FTZ R51, R51, -R144 ;  /* 0x8000009033337221 */ /* 0x000fe20000010000 */
[----:B-1----:R-:W3:Y:S01]  /*bbf0*/  LDL R219, [R1+0x2c] ;  /* 0x00002c0001db7983 */ /* 0x002ee20000100800 */
[----:B------:R-:W-:Y:S01]  /*bc00*/  FADD.FTZ R44, R44, -R147 ;  /* 0x800000932c2c7221 */ /* 0x000fe20000010000 */
[--C-:B-----5:R-:W-:Y:S01]  /*bc10*/  FADD.FTZ R52, R52, -R143.reuse ;  /* 0x8000008f34347221 */ /* 0x120fe20000010000 */
[----:B------:R-:W-:Y:S01]  /*bc20*/  FADD.FTZ R54, R54, -R143 ;  /* 0x8000008f36367221 */ /* 0x000fe20000010000 */
[----:B------:R-:W1:Y:S01]  /*bc30*/  SHFL.IDX PT, R34, R217, R5, 0x1f ;  /* 0x00001f05d9227589 */ /* 0x000e6200000e0000 */
[----:B------:R-:W-:Y:S01]  /*bc40*/  MUFU.EX2 R32, R141 ;  /* 0x0000008d00207308 */ /* 0x000fe20000000800 */
[--C-:B--2---:R-:W-:Y:S01]  /*bc50*/  FADD.FTZ R139, R36, -R140.reuse ;  /* 0x8000008c248b7221 */ /* 0x104fe20000010000 */
[----:B------:R-:W-:Y:S01]  /*bc60*/  FADD.FTZ R38, R38, -R140 ;  /* 0x8000008c26267221 */ /* 0x000fe20000010000 */
[----:B------:R-:W2:Y:S01]  /*bc70*/  SHFL.IDX PT, R35, R217, R220, 0x1f ;  /* 0x00001fdcd9237589 */ /* 0x000ea200000e0000 */
[----:B------:R-:W-:Y:S01]  /*bc80*/  FADD.FTZ R46, R46, -R147 ;  /* 0x800000932e2e7221 */ /* 0x000fe20000010000 */
[--C-:B------:R-:W-:Y:S01]  /*bc90*/  FADD.FTZ R140, R37, -R150.reuse ;  /* 0x80000096258c7221 */ /* 0x100fe20000010000 */
[----:B------:R-:W-:Y:S01]  /*bca0*/  FADD.FTZ R39, R39, -R150 ;  /* 0x8000009627277221 */ /* 0x000fe20000010000 */
[----:B------:R-:W4:Y:S01]  /*bcb0*/  SHFL.IDX PT, R36, R217, R222, 0x1f ;  /* 0x00001fded9247589 */ /* 0x000f2200000e0000 */
[--C-:B------:R-:W-:Y:S01]  /*bcc0*/  FADD.FTZ R53, R53, -R33.reuse ;  /* 0x8000002135357221 */ /* 0x100fe20000010000 */
[----:B------:R-:W-:-:S02]  /*bcd0*/  FADD.FTZ R55, R55, -R33 ;  /* 0x8000002137377221 */ /* 0x000fc40000010000 */
[----:B------:R-:W5:Y:S01]  /*bce0*/  SHFL.IDX PT, R144, R217, R218, 0x1f ;  /* 0x00001fdad9907589 */ /* 0x000f6200000e0000 */
[----:B------:R1:W5:Y:S01]  /*bcf0*/  MUFU.EX2 R33, R132 ;  /* 0x0000008400217308 */ /* 0x0003620000000800 */
[--C-:B------:R-:W-:Y:S01]  /*bd00*/  FADD.FTZ R60, R60, -R145.reuse ;  /* 0x800000913c3c7221 */ /* 0x100fe20000010000 */
[----:B------:R-:W-:Y:S01]  /*bd10*/  FADD.FTZ R62, R62, -R145 ;  /* 0x800000913e3e7221 */ /* 0x000fe20000010000 */
[----:B------:R-:W-:Y:S04]  /*bd20*/  SHFL.IDX PT, R37, R217, R224, 0x1f ;  /* 0x00001fe0d9257589 */ /* 0x000fe800000e0000 */
[----:B------:R-:W-:Y:S04]  /*bd30*/  SHFL.IDX PT, R143, R217, R225, 0x1f ;  /* 0x00001fe1d98f7589 */ /* 0x000fe800000e0000 */
[----:B-1----:R-:W-:Y:S01]  /*bd40*/  SHFL.IDX PT, R132, R217, R231, 0x1f ;  /* 0x00001fe7d9847589 */ /* 0x002fe200000e0000 */
[--C-:B------:R-:W-:Y:S01]  /*bd50*/  FADD.FTZ R56, R56, -R34.reuse ;  /* 0x8000002238387221 */ /* 0x100fe20000010000 */
[----:B------:R-:W-:-:S02]  /*bd60*/  FADD.FTZ R58, R58, -R34 ;  /* 0x800000223a3a7221 */ /* 0x000fc40000010000 */
[----:B------:R-:W-:Y:S01]  /*bd70*/  SHFL.IDX PT, R145, R216, R218, 0x1f ;  /* 0x00001fdad8917589 */ /* 0x000fe200000e0000 */
[--C-:B--2---:R-:W-:Y:S01]  /*bd80*/  FADD.FTZ R57, R57, -R35.reuse ;  /* 0x8000002339397221 */ /* 0x104fe20000010000 */
[----:B------:R-:W-:Y:S01]  /*bd90*/  FADD.FTZ R59, R59, -R35 ;  /* 0x800000233b3b7221 */ /* 0x000fe20000010000 */
[----:B------:R1:W-:Y:S01]  /*bda0*/  MUFU.EX2 R34, R130 ;  /* 0x0000008200227308 */ /* 0x0003e20000000800 */
[----:B------:R-:W2:Y:S01]  /*bdb0*/  SHFL.IDX PT, R217, R216, R224, 0x1f ;  /* 0x00001fe0d8d97589 */ /* 0x000ea200000e0000 */
[--C-:B----4-:R-:W-:Y:S01]  /*bdc0*/  FADD.FTZ R61, R61, -R36.reuse ;  /* 0x800000243d3d7221 */ /* 0x110fe20000010000 */
[----:B------:R-:W-:Y:S02]  /*bdd0*/  FADD.FTZ R63, R63, -R36 ;  /* 0x800000243f3f7221 */ /* 0x000fe40000010000 */
[----:B------:R-:W4:Y:S01]  /*bde0*/  SHFL.IDX PT, R218, R216, R225, 0x1f ;  /* 0x00001fe1d8da7589 */ /* 0x000f2200000e0000 */
[----:B-----5:R-:W-:-:S03]  /*bdf0*/  FADD.FTZ R64, R64, -R144 ;  /* 0x8000009040407221 */ /* 0x020fc60000010000 */
[----:B------:R2:W5:Y:S01]  /*be00*/  SHFL.IDX PT, R146, R216, R151, 0x1f ;  /* 0x00001f97d8927589 */ /* 0x00056200000e0000 */
[----:B------:R-:W5:Y:S03]  /*be10*/  MUFU.EX2 R35, R128 ;  /* 0x0000008000237308 */ /* 0x000f660000000800 */
[----:B------:R-:W5:Y:S04]  /*be20*/  SHFL.IDX PT, R149, R216, R222, 0x1f ;  /* 0x00001fded8957589 */ /* 0x000f6800000e0000 */
[----:B------:R-:W5:Y:S04]  /*be30*/  SHFL.IDX PT, R150, R216, R231, 0x1f ;  /* 0x00001fe7d8967589 */ /* 0x000f6800000e0000 */
[----:B------:R-:W5:Y:S04]  /*be40*/  SHFL.IDX PT, R141, R216, R5, 0x1f ;  /* 0x00001f05d88d7589 */ /* 0x000f6800000e0000 */
[----:B------:R1:W5:Y:S01]  /*be50*/  SHFL.IDX PT, R142, R216, R220, 0x1f ;  /* 0x00001fdcd88e7589 */ /* 0x00036200000e0000 */
[--C-:B--2---:R-:W-:Y:S01]  /*be60*/  FADD.FTZ R151, R84, -R217.reuse ;  /* 0x800000d954977221 */ /* 0x104fe20000010000 */
[----:B------:R2:W5:Y:S01]  /*be70*/  MUFU.EX2 R36, R127 ;  /* 0x0000007f00247308 */ /* 0x0005620000000800 */
[----:B------:R-:W-:Y:S01]  /*be80*/  FMUL.FTZ R38, R20, R38 ;  /* 0x0000002614267220 */ /* 0x000fe20000410000 */
[----:B------:R-:W-:Y:S01]  /*be90*/  FMUL.FTZ R39, R88, R39 ;  /* 0x0000002758277220 */ /* 0x000fe20000410000 */
[----:B------:R-:W-:Y:S01]  /*bea0*/  FADD.FTZ R66, R66, -R144 ;  /* 0x8000009042427221 */ /* 0x000fe20000010000 */
[----:B-1----:R-:W-:Y:S01]  /*beb0*/  FADD.FTZ R216, R86, -R217 ;  /* 0x800000d956d87221 */ /* 0x002fe20000010000 */
[----:B----4-:R-:W-:Y:S01]  /*bec0*/  FADD.FTZ R217, R85, -R218 ;  /* 0x800000da55d97221 */ /* 0x010fe20000010000 */
[----:B------:R-:W-:Y:S01]  /*bed0*/  FMUL.FTZ R85, R11, R131 ;  /* 0x000000830b557220 */ /* 0x000fe20000410000 */
[----:B------:R-:W-:-:S04]  /*bee0*/  FADD.FTZ R65, R65, -R132 ;  /* 0x8000008441417221 */ /* 0x000fc80000010000 */
[----:B------:R-:W-:Y:S01]  /*bef0*/  F2FP.F16.F32.PACK_AB R85, R85, R26 ;  /* 0x0000001a5555723e */ /* 0x000fe200000000ff */
[----:B------:R-:W-:Y:S01]  /*bf00*/  FMUL.FTZ R26, R14, R27 ;  /* 0x0000001b0e1a7220 */ /* 0x000fe20000410000 */
[----:B------:R-:W-:Y:S01]  /*bf10*/  FADD.FTZ R218, R87, -R218 ;  /* 0x800000da57da7221 */ /* 0x000fe20000010000 */
[----:B------:R-:W-:Y:S01]  /*bf20*/  FADD.FTZ R130, R67, -R132 ;  /* 0x8000008443827221 */ /* 0x000fe20000010000 */
[--C-:B------:R-:W-:Y:S01]  /*bf30*/  FADD.FTZ R132, R68, -R37.reuse ;  /* 0x8000002544847221 */ /* 0x100fe20000010000 */
[----:B------:R-:W-:Y:S01]  /*bf40*/  FADD.FTZ R67, R70, -R37 ;  /* 0x8000002546437221 */ /* 0x000fe20000010000 */
[----:B------:R-:W-:Y:S01]  /*bf50*/  F2FP.F16.F32.PACK_AB R87, R26, R25 ;  /* 0x000000191a57723e */ /* 0x000fe200000000ff */
[----:B------:R-:W-:Y:S01]  /*bf60*/  FMUL.FTZ R62, R110, R62 ;  /* 0x0000003e6e3e7220 */ /* 0x000fe20000410000 */
[----:B------:R-:W-:Y:S01]  /*bf70*/  FMUL.FTZ R63, R111, R63 ;  /* 0x0000003f6f3f7220 */ /* 0x000fe20000410000 */
[----:B------:R-:W-:Y:S01]  /*bf80*/  FMUL.FTZ R64, R112, R64 ;  /* 0x0000004070407220 */ /* 0x000fe20000410000 */
[----:B------:R-:W-:Y:S01]  /*bf90*/  FMUL.FTZ R25, R115, R65 ;  /* 0x0000004173197220 */ /* 0x000fe20000410000 */
[--C-:B------:R-:W-:Y:S01]  /*bfa0*/  FADD.FTZ R70, R69, -R143.reuse ;  /* 0x8000008f45467221 */ /* 0x100fe20000010000 */
[----:B--2---:R-:W-:Y:S01]  /*bfb0*/  FADD.FTZ R127, R71, -R143 ;  /* 0x8000008f477f7221 */ /* 0x004fe20000010000 */
[----:B------:R1:W2:Y:S01]  /*bfc0*/  MUFU.EX2 R37, R126 ;  /* 0x0000007e00257308 */ /* 0x0002a20000000800 */
[----:B-----5:R-:W-:Y:S01]  /*bfd0*/  FADD.FTZ R143, R76, -R146 ;  /* 0x800000924c8f7221 */ /* 0x020fe20000010000 */
[----:B------:R-:W-:Y:S01]  /*bfe0*/  FADD.FTZ R148, R77, -R149 ;  /* 0x800000954d947221 */ /* 0x000fe20000010000 */
[----:B------:R-:W-:-:S05]  /*bff0*/  F2FP.F16.F32.PACK_AB R71, R63, R62 ;  /* 0x0000003e3f47723e */ /* 0x000fca00000000ff */
[----:B------:R-:W4:Y:S01]  /*c000*/  MUFU.EX2 R124, R124 ;  /* 0x0000007c007c7308 */ /* 0x000f220000000800 */
[----:B------:R-:W-:Y:S01]  /*c010*/  F2FP.F16.F32.PACK_AB R64, R25, R64 ;  /* 0x000000401940723e */ /* 0x000fe200000000ff */
[----:B------:R-:W-:Y:S01]  /*c020*/  FADD.FTZ R146, R78, -R146 ;  /* 0x800000924e927221 */ /* 0x000fe20000010000 */
[----:B------:R-:W-:-:S05]  /*c030*/  FADD.FTZ R149, R79, -R149 ;  /* 0x800000954f957221 */ /* 0x000fca0000010000 */
[----:B------:R-:W5:Y:S01]  /*c040*/  MUFU.EX2 R123, R123 ;  /* 0x0000007b007b7308 */ /* 0x000f620000000800 */
[----:B------:R-:W-:Y:S01]  /*c050*/  FMUL.FTZ R62, R33, R143 ;  /* 0x0000008f213e7220 */ /* 0x000fe20000410000 */
[----:B------:R-:W-:-:S06]  /*c060*/  FMUL.FTZ R25, R35, R148 ;  /* 0x0000009423197220 */ /* 0x000fcc0000410000 */
[----:B------:R-:W5:Y:S01]  /*c070*/  MUFU.EX2 R122, R122 ;  /* 0x0000007a007a7308 */ /* 0x000f620000000800 */
[----:B------:R-:W-:Y:S01]  /*c080*/  FADD.FTZ R144, R80, -R145 ;  /* 0x8000009150907221 */ /* 0x000fe20000010000 */
[----:B------:R-:W-:-:S06]  /*c090*/  FADD.FTZ R147, R81, -R150 ;  /* 0x8000009651937221 */ /* 0x000fcc0000010000 */
[----:B------:R-:W5:Y:S01]  /*c0a0*/  MUFU.EX2 R121, R121 ;  /* 0x0000007900797308 */ /* 0x000f620000000800 */
[----:B------:R-:W-:-:S07]  /*c0b0*/  FADD.FTZ R145, R82, -R145 ;  /* 0x8000009152917221 */ /* 0x000fce0000010000 */
[----:B------:R-:W5:Y:S01]  /*c0c0*/  MUFU.EX2 R120, R120 ;  /* 0x0000007800787308 */ /* 0x000f620000000800 */
[----:B------:R-:W-:-:S07]  /*c0d0*/  FADD.FTZ R150, R83, -R150 ;  /* 0x8000009653967221 */ /* 0x000fce0000010000 */
[----:B------:R-:W5:Y:S01]  /*c0e0*/  MUFU.EX2 R119, R119 ;  /* 0x0000007700777308 */ /* 0x000f620000000800 */
[----:B------:R-:W-:Y:S01]  /*c0f0*/  FMUL.FTZ R82, R21, R139 ;  /* 0x0000008b15527220 */ /* 0x000fe20000410000 */
[----:B------:R-:W-:Y:S01]  /*c100*/  FMUL.FTZ R27, R22, R140 ;  /* 0x0000008c161b7220 */ /* 0x000fe20000410000 */
[----:B------:R-:W-:Y:S01]  /*c110*/  F2FP.F16.F32.PACK_AB R83, R39, R38 ;  /* 0x000000262753723e */ /* 0x000fe200000000ff */
[----:B------:R-:W-:Y:S01]  /*c120*/  FMUL.FTZ R63, R34, R146 ;  /* 0x00000092223f7220 */ /* 0x000fe20000410000 */
[----:B------:R-:W-:Y:S01]  /*c130*/  FMUL.FTZ R38, R36, R149 ;  /* 0x0000009524267220 */ /* 0x000fe20000410000 */
[--C-:B------:R-:W-:Y:S01]  /*c140*/  FADD.FTZ R128, R72, -R141.reuse ;  /* 0x8000008d48807221 */ /* 0x100fe20000010000 */
[----:B-1----:R-:W-:Y:S01]  /*c150*/  FADD.FTZ R126, R74, -R141 ;  /* 0x8000008d4a7e7221 */ /* 0x002fe20000010000 */
[----:B------:R-:W-:Y:S01]  /*c160*/  FMUL.FTZ R84, R227, R24 ;  /* 0x00000018e3547220 */ /* 0x000fe20000410000 */
[----:B------:R-:W-:Y:S01]  /*c170*/  FMUL.FTZ R129, R226, R129 ;  /* 0x00000081e2817220 */ /* 0x000fe20000410000 */
[----:B------:R-:W-:Y:S01]  /*c180*/  FMUL.FTZ R86, R10, R133 ;  /* 0x000000850a567220 */ /* 0x000fe20000410000 */
[----:B------:R-:W-:Y:S01]  /*c190*/  FMUL.FTZ R136, R13, R136 ;  /* 0x000000880d887220 */ /* 0x000fe20000410000 */
[----:B------:R-:W-:Y:S01]  /*c1a0*/  FMUL.FTZ R60, R108, R60 ;  /* 0x0000003c6c3c7220 */ /* 0x000fe20000410000 */
[----:B------:R-:W-:Y:S01]  /*c1b0*/  FMUL.FTZ R61, R109, R61 ;  /* 0x0000003d6d3d7220 */ /* 0x000fe20000410000 */
        /* <DEDUP_REMOVED lines=51> */
[----:B----4-:R-:W-:Y:S01]  /*c4f0*/  FMUL.FTZ R147, R124, R147 ;  /* 0x000000937c937220 */ /* 0x010fe20000410000 */
[----:B------:R-:W-:Y:S01]  /*c500*/  F2FP.F16.F32.PACK_AB R79, R47, R46 ;  /* 0x0000002e2f4f723e */ /* 0x000fe200000000ff */
[----:B-----5:R-:W-:Y:S01]  /*c510*/  FMUL.FTZ R150, R123, R150 ;  /* 0x000000967b967220 */ /* 0x020fe20000410000 */
[----:B------:R-:W-:Y:S01]  /*c520*/  FMUL.FTZ R58, R122, R151 ;  /* 0x000000977a3a7220 */ /* 0x000fe20000410000 */
[----:B------:R-:W-:Y:S01]  /*c530*/  FMUL.FTZ R59, R121, R216 ;  /* 0x000000d8793b7220 */ /* 0x000fe20000410000 */
[----:B------:R-:W-:Y:S01]  /*c540*/  FMUL.FTZ R217, R120, R217 ;  /* 0x000000d978d97220 */ /* 0x000fe20000410000 */
[----:B------:R-:W-:Y:S01]  /*c550*/  FMUL.FTZ R218, R119, R218 ;  /* 0x000000da77da7220 */ /* 0x000fe20000410000 */
[----:B------:R-:W-:Y:S01]  /*c560*/  F2FP.F16.F32.PACK_AB R72, R49, R48 ;  /* 0x000000303148723e */ /* 0x000fe200000000ff */
[----:B------:R-:W-:Y:S01]  /*c570*/  UMOV UR6, UR8 ;  /* 0x0000000800067c82 */ /* 0x000fe20008000000 */
[----:B------:R-:W-:Y:S01]  /*c580*/  F2FP.F16.F32.PACK_AB R73, R51, R50 ;  /* 0x000000323349723e */ /* 0x000fe200000000ff */
[----:B------:R-:W-:Y:S01]  /*c590*/  UMOV UR7, 0x40000040 ;  /* 0x4000004000077882 */ /* 0x000fe20000000000 */
[----:B------:R-:W-:Y:S01]  /*c5a0*/  F2FP.F16.F32.PACK_AB R74, R53, R52 ;  /* 0x00000034354a723e */ /* 0x000fe200000000ff */
[----:B------:R-:W-:Y:S01]  /*c5b0*/  UIADD3 UR4, UR8, 0x80, URZ ;  /* 0x0000008008047890 */ /* 0x000fe2000fffe03f */
[----:B------:R-:W-:Y:S01]  /*c5c0*/  F2FP.F16.F32.PACK_AB R75, R55, R54 ;  /* 0x00000036374b723e */ /* 0x000fe200000000ff */
[----:B------:R-:W2:Y:S01]  /*c5d0*/  LDL R39, [R1+0x18] ;  /* 0x0000180001277983 */ /* 0x000ea20000100800 */
        /* <DEDUP_REMOVED lines=11> */
[----:B------:R-:W-:Y:S01]  /*c690*/  F2FP.F16.F32.PACK_AB R27, R14, R12 ;  /* 0x0000000c0e1b723e */ /* 0x000fe200000000ff */
[----:B---3--:R-:W-:-:S04]  /*c6a0*/  IMAD R25, R0, 0x4000, R219 ;  /* 0x0000400000197824 */ /* 0x008fc800078e02db */
[----:B------:R-:W-:Y:S01]  /*c6b0*/  IMAD R38, R25, 0x2, R16 ;  /* 0x0000000219267824 */ /* 0x000fe200078e0210 */
[----:B------:R-:W-:-:S04]  /*c6c0*/  F2FP.F16.F32.PACK_AB R25, R11, R9 ;  /* 0x000000090b19723e */ /* 0x000fc800000000ff */
        /* <DEDUP_REMOVED lines=79> */
[----:B------:R-:W-:Y:S01]  /*cbc0*/  R2UR UR4, R16 ;  /* 0x00000000100472ca */ /* 0x000fe200000e0000 */
[----:B--2---:R-:W-:-:S05]  /*cbd0*/  IMAD R9, R0, 0x800, R39 ;  /* 0x0000080000097824 */ /* 0x004fca00078e0227 */
        /* <DEDUP_REMOVED lines=65> */
.L_x_1731:
        /* <DEDUP_REMOVED lines=70> */
.L_x_1732:
        /* <DEDUP_REMOVED lines=12> */
.L_x_1722:
        /* <DEDUP_REMOVED lines=34> */
.L_x_1690:
[----:B------:R-:W-:Y:S05]  /*d730*/  @P0 BRA `(.L_x_1734) ;  /* 0x0000001000a00947 */ /* 0x000fea0003800000 */
[----:B------:R-:W3:Y:S01]  /*d740*/  S2R R0, SR_TID.X ;  /* 0x0000000000007919 */ /* 0x000ee20000002100 */
[----:B------:R-:W4:Y:S01]  /*d750*/  S2UR UR5, SR_CgaCtaId ;  /* 0x00000000000579c3 */ /* 0x000f220000008800 */
[----:B------:R-:W-:Y:S01]  /*d760*/  UMOV UR4, 0x400 ;  /* 0x0000040000047882 */ /* 0x000fe20000000000 */
[----:B------:R-:W-:-:S06]  /*d770*/  F2FP.F16.F32.PACK_AB R184, R185, R184 ;  /* 0x000000b8b9b8723e */ /* 0x000fcc00000000ff */
[----:B------:R-:W-:Y:S01]  /*d780*/  BAR.SYNC.DEFER_BLOCKING 0x1, 0x100 ;  /* 0x0044000000007b1d */ /* 0x000fe20000010000 */
        /* <DEDUP_REMOVED lines=10> */
[----:B----4-:R-:W-:Y:S01]  /*d830*/  ULEA UR6, UR5, UR4, 0x18 ;  /* 0x0000000405067291 */ /* 0x010fe2000f8ec03f */
[----:B------:R-:W-:Y:S02]  /*d840*/  F2FP.F16.F32.PACK_AB R202, R205, R204 ;  /* 0x000000cccdca723e */ /* 0x000fe400000000ff */
[----:B------:R-:W-:Y:S01]  /*d850*/  F2FP.F16.F32.PACK_AB R203, R207, R206 ;  /* 0x000000cecfcb723e */ /* 0x000fe200000000ff */
[----:B------:R-:W-:Y:S01]  /*d860*/  ULDC.64 UR4, c[0x0][0x870] ;  /* 0x00021c0000047ab9 */ /* 0x000fe20000000a00 */
[----:B------:R-:W-:Y:S01]  /*d870*/  F2FP.F16.F32.PACK_AB R209, R211, R210 ;  /* 0x000000d2d3d1723e */ /* 0x000fe200000000ff */
[----:B---3--:R-:W-:Y:S01]  /*d880*/  VIADD R11, R0, 0xffffff80 ;  /* 0xffffff80000b7836 */ /* 0x008fe20000000000 */
[----:B------:R-:W-:-:S02]  /*d890*/  F2FP.F16.F32.PACK_AB R152, R153, R152 ;  /* 0x000000989998723e */ /* 0x000fc400000000ff */
[----:B------:R-:W-:Y:S02]  /*d8a0*/  F2FP.F16.F32.PACK_AB R210, R213, R212 ;  /* 0x000000d4d5d2723e */ /* 0x000fe400000000ff */
[----:B------:R-:W-:Y:S02]  /*d8b0*/  SHF.R.S32.HI R10, RZ, 0x1f, R11 ;  /* 0x0000001fff0a7819 */ /* 0x000fe4000001140b */
[----:B------:R-:W-:Y:S02]  /*d8c0*/  F2FP.F16.F32.PACK_AB R211, R215, R214 ;  /* 0x000000d6d7d3723e */ /* 0x000fe400000000ff */
[CC--:B------:R-:W-:Y:S02]  /*d8d0*/  LEA.HI R7, R10.reuse, R11.reuse, RZ, 0x4 ;  /* 0x0000000b0a077211 */ /* 0x0c0fe400078f20ff */
[----:B------:R-:W-:Y:S02]  /*d8e0*/  LEA.HI R4, R10, R11, RZ, 0x5 ;  /* 0x0000000b0a047211 */ /* 0x000fe400078f28ff */
[----:B------:R-:W-:-:S02]  /*d8f0*/  LOP3.LUT R0, R7, 0xfffffff0, RZ, 0xc0, !PT ;  /* 0xfffffff007007812 */ /* 0x000fc400078ec0ff */
[----:B------:R-:W-:Y:S02]  /*d900*/  SHF.R.U32.HI R7, RZ, 0x1, R7 ;  /* 0x00000001ff077819 */ /* 0x000fe40000011607 */
[----:B------:R-:W-:Y:S01]  /*d910*/  F2FP.F16.F32.PACK_AB R153, R155, R154 ;  /* 0x0000009a9b99723e */ /* 0x000fe200000000ff */
[----:B------:R-:W-:Y:S01]  /*d920*/  IMAD.IADD R0, R11, 0x1, -R0 ;  /* 0x000000010b007824 */ /* 0x000fe200078e0a00 */
[----:B------:R-:W-:Y:S02]  /*d930*/  F2FP.F16.F32.PACK_AB R160, R161, R160 ;  /* 0x000000a0a1a0723e */ /* 0x000fe400000000ff */
        /* <DEDUP_REMOVED lines=13> */
[----:B------:R-:W-:Y:S01]  /*da10*/  R2P PR, R5, 0x6 ;  /* 0x0000000605007804 */ /* 0x000fe20000000000 */
[----:B------:R-:W-:Y:S01]  /*da20*/  IMAD.MOV.U32 R5, RZ, RZ, 0x40 ;  /* 0x00000040ff057424 */ /* 0x000fe200078e00ff */
[----:B------:R-:W-:Y:S02]  /*da30*/  F2FP.F16.F32.PACK_AB R169, R171, R170 ;  /* 0x000000aaaba9723e */ /* 0x000fe400000000ff */
[----:B------:R-:W-:Y:S02]  /*da40*/  LOP3.LUT R0, R0, 0x1c0, RZ, 0xc0, !PT ;  /* 0x000001c000007812 */ /* 0x000fe400078ec0ff */
[----:B------:R-:W-:Y:S02]  /*da50*/  SEL R5, R5, 0xffffffc0, !P2 ;  /* 0xffffffc005057807 */ /* 0x000fe40005000000 */
[----:B------:R-:W-:-:S02]  /*da60*/  LOP3.LUT R7, R0, 0x8, R7, 0xf8, !PT ;  /* 0x0000000800077812 */ /* 0x000fc400078ef807 */
[----:B--2---:R-:W-:Y:S01]  /*da70*/  SHF.R.U32.HI R2, RZ, 0x3, R0 ;  /* 0x00000003ff027819 */ /* 0x004fe20000011600 */
[----:B------:R-:W-:Y:S01]  /*da80*/  IMAD.SHL.U32 R0, R4, 0x20, RZ ;  /* 0x0000002004007824 */ /* 0x000fe200078e00ff */
[----:B------:R-:W-:Y:S02]  /*da90*/  F2FP.F16.F32.PACK_AB R176, R177, R176 ;  /* 0x000000b0b1b0723e */ /* 0x000fe400000000ff */
[----:B------:R-:W-:Y:S02]  /*daa0*/  LOP3.LUT R2, R7, R2, RZ, 0x3c, !PT ;  /* 0x0000000207027212 */ /* 0x000fe400078e3cff */
[----:B------:R-:W-:Y:S02]  /*dab0*/  LOP3.LUT R0, R0, 0x7ffffc00, RZ, 0xc0, !PT ;  /* 0x7ffffc0000007812 */ /* 0x000fe400078ec0ff */
[----:B------:R-:W-:Y:S02]  /*dac0*/  F2FP.F16.F32.PACK_AB R170, R173, R172 ;  /* 0x000000acadaa723e */ /* 0x000fe400000000ff */
[----:B------:R-:W-:Y:S01]  /*dad0*/  IADD3 R0, R2, R3, R0 ;  /* 0x0000000302007210 */ /* 0x000fe20007ffe000 */
[----:B------:R-:W-:Y:S01]  /*dae0*/  IMAD.MOV.U32 R3, RZ, RZ, 0x20 ;  /* 0x00000020ff037424 */ /* 0x000fe200078e00ff */
[----:B------:R-:W-:-:S02]  /*daf0*/  F2FP.F16.F32.PACK_AB R171, R175, R174 ;  /* 0x000000aeafab723e */ /* 0x000fc400000000ff */
[----:B------:R-:W-:Y:S02]  /*db00*/  LEA R0, R0, UR6, 0x1 ;  /* 0x0000000600007c11 */ /* 0x000fe4000f8e08ff */
[----:B------:R-:W-:Y:S02]  /*db10*/  SEL R3, R3, 0xffffffe0, !P1 ;  /* 0xffffffe003037807 */ /* 0x000fe40004800000 */
[--C-:B------:R-:W-:Y:S01]  /*db20*/  IADD3 R6, R5, 0x4000, R0.reuse ;  /* 0x0000400005067810 */ /* 0x100fe20007ffe000 */
[----:B------:R-:W-:Y:S01]  /*db30*/  STSM.16.M88.4 [R0+0x4000], R184 ;  /* 0x004000b800007844 */ /* 0x000fe20000000200 */
[----:B------:R-:W-:Y:S02]  /*db40*/  IADD3 R2, R3, 0x4000, R0 ;  /* 0x0000400003027810 */ /* 0x000fe40007ffe000 */
[----:B------:R-:W-:Y:S01]  /*db50*/  F2FP.F16.F32.PACK_AB R177, R179, R178 ;  /* 0x000000b2b3b1723e */ /* 0x000fe200000000ff */
[----:B------:R-:W-:Y:S01]  /*db60*/  IMAD.IADD R3, R3, 0x1, R6 ;  /* 0x0000000103037824 */ /* 0x000fe200078e0206 */
[----:B------:R-:W-:Y:S01]  /*db70*/  F2FP.F16.F32.PACK_AB R178, R181, R180 ;  /* 0x000000b4b5b2723e */ /* 0x000fe200000000ff */
[----:B------:R-:W-:Y:S01]  /*db80*/  STSM.16.M88.4 [R2], R192 ;  /* 0x000000c002007844 */ /* 0x000fe20000000200 */
[----:B------:R-:W-:-:S02]  /*db90*/  F2FP.F16.F32.PACK_AB R179, R183, R182 ;  /* 0x000000b6b7b3723e */ /* 0x000fc400000000ff */
[----:B------:R-:W-:Y:S01]  /*dba0*/  ISETP.NE.U32.AND P4, PT, RZ, UR4, PT ;  /* 0x00000004ff007c0c */ /* 0x000fe2000bf85070 */
[----:B------:R-:W-:Y:S03]  /*dbb0*/  STSM.16.M88.4 [R6], R200 ;  /* 0x000000c806007844 */ /* 0x000fe60000000200 */
[----:B------:R-:W-:Y:S01]  /*dbc0*/  ISETP.NE.AND.EX P4, PT, RZ, UR5, PT, P4 ;  /* 0x00000005ff007c0c */ /* 0x000fe2000bf85340 */
[----:B------:R-:W-:Y:S01]  /*dbd0*/  STSM.16.M88.4 [R3], R208 ;  /* 0x000000d003007844 */ /* 0x000fe20000000200 */
[----:B------:R-:W-:Y:S02]  /*dbe0*/  ULDC.64 UR4, c[0x0][0x870] ;  /* 0x00021c0000047ab9 */ /* 0x000fe40000000a00 */
[----:B------:R-:W-:Y:S01]  /*dbf0*/  UIMAD.WIDE UR4, UR37, 0x4, UR4 ;  /* 0x00000004250478a5 */ /* 0x000fe2000f8e0204 */
[----:B------:R-:W-:Y:S04]  /*dc00*/  STSM.16.M88.4 [R0], R152 ;  /* 0x0000009800007844 */ /* 0x000fe80000000200 */
[----:B------:R-:W-:Y:S01]  /*dc10*/  STSM.16.M88.4 [R2+-0x4000], R160 ;  /* 0xffc000a002007844 */ /* 0x000fe20000000200 */
[----:B------:R-:W-:-:S02]  /*dc20*/  IMAD.U32 R4, RZ, RZ, UR4 ;  /* 0x00000004ff047e24 */ /* 0x000fc4000f8e00ff */
[----:B------:R-:W-:Y:S01]  /*dc30*/  IMAD.U32 R5, RZ, RZ, UR5 ;  /* 0x00000005ff057e24 */ /* 0x000fe2000f8e00ff */
[----:B------:R2:W-:Y:S01]  /*dc40*/  STSM.16.M88.4 [R6+-0x4000], R168 ;  /* 0xffc000a806007844 */ /* 0x0005e20000000200 */
[----:B------:R-:W-:-:S03]  /*dc50*/  ULDC.64 UR4, c[0x0][0x878] ;  /* 0x00021e0000047ab9 */ /* 0x000fc60000000a00 */
[----:B------:R3:W-:Y:S01]  /*dc60*/  STSM.16.M88.4 [R3+-0x4000], R176 ;  /* 0xffc000b003007844 */ /* 0x0007e20000000200 */
[----:B------:R-:W-:Y:S06]  /*dc70*/  BAR.SYNC.DEFER_BLOCKING 0x1, 0x100 ;  /* 0x0044000000007b1d */ /* 0x000fec0000010000 */
[----:B------:R-:W4:Y:S01]  /*dc80*/  @P4 LDG.E R7, desc[UR38][R4.64] ;  /* 0x0000002604074981 */ /* 0x000f22000c1e1900 */
[----:B------:R-:W-:Y:S01]  /*dc90*/  UISETP.NE.U32.AND UP0, UPT, UR4, URZ, UPT ;  /* 0x0000003f0400728c */ /* 0x000fe2000bf05070 */
[----:B------:R-:W-:Y:S01]  /*dca0*/  LEA.HI R19, R10, R11, RZ, 0x3 ;  /* 0x0000000b0a137211 */ /* 0x000fe200078f18ff */
[----:B------:R-:W-:-:S02]  /*dcb0*/  ULDC UR7, c[0x0][0x808] ;  /* 0x0002020000077ab9 */ /* 0x000fc40000000800 */
[----:B------:R-:W-:Y:S01]  /*dcc0*/  UISETP.NE.AND.EX UP0, UPT, UR5, URZ, UPT, UP0 ;  /* 0x0000003f0500728c */ /* 0x000fe2000bf05300 */
[----:B--2---:R-:W-:Y:S01]  /*dcd0*/  LOP3.LUT R6, R19, 0x1ffffff8, RZ, 0xc0, !PT ;  /* 0x1ffffff813067812 */ /* 0x004fe200078ec0ff */
[----:B------:R-:W2:Y:S01]  /*dce0*/  S2R R27, SR_CTAID.X ;  /* 0x00000000001b7919 */ /* 0x000ea20000002500 */
[----:B------:R-:W-:Y:S01]  /*dcf0*/  SHF.R.S32.HI R19, RZ, 0x3, R19 ;  /* 0x00000003ff137819 */ /* 0x000fe20000011413 */
[----:B------:R-:W-:Y:S01]  /*dd00*/  IMAD.U32 R0, RZ, RZ, UR7 ;  /* 0x00000007ff007e24 */ /* 0x000fe2000f8e00ff */
[----:B------:R-:W2:Y:S01]  /*dd10*/  S2R R31, SR_CTAID.Y ;  /* 0x00000000001f7919 */ /* 0x000ea20000002600 */
[----:B------:R-:W-:Y:S01]  /*dd20*/  IMAD.IADD R6, R11, 0x1, -R6 ;  /* 0x000000010b067824 */ /* 0x000fe200078e0a06 */
[----:B------:R-:W-:Y:S01]  /*dd30*/  PLOP3.LUT P0, PT, PT, PT, UP0, 0x80, 0x0 ;  /* 0x000000000000781c */ /* 0x000fe20003f0f008 */
[----:B-1----:R-:W-:-:S03]  /*dd40*/  IMAD.SHL.U32 R8, R19, 0x40, RZ ;  /* 0x0000004013087824 */ /* 0x002fc600078e00ff */
[----:B------:R-:W-:Y:S01]  /*dd50*/  @UP0 ULDC.64 UR4, c[0x0][0x878] ;  /* 0x00021e0000040ab9 */ /* 0x000fe20000000a00 */
[----:B------:R-:W-:Y:S01]  /*dd60*/  IMAD.SHL.U32 R20, R6, 0x8, RZ ;  /* 0x0000000806147824 */ /* 0x000fe200078e00ff */
[----:B------:R-:W-:Y:S01]  /*dd70*/  @UP0 UIMAD.WIDE UR4, UR37, 0x4, UR4 ;  /* 0x00000004250408a5 */ /* 0x000fe2000f8e0204 */
[----:B------:R-:W-:Y:S02]  /*dd80*/  LOP3.LUT R9, R8, 0x1c0, RZ, 0xc0, !PT ;  /* 0x000001c008097812 */ /* 0x000fe400078ec0ff */
[----:B------:R-:W-:Y:S02]  /*dd90*/  LEA.HI R8, R10, R11, RZ, 0x6 ;  /* 0x0000000b0a087211 */ /* 0x000fe400078f30ff */
[----:B------:R-:W-:Y:S01]  /*dda0*/  LOP3.LUT R6, R9, 0x38, R20, 0xf8, !PT ;  /* 0x0000003809067812 */ /* 0x000fe200078ef814 */
[----:B------:R-:W-:Y:S01]  /*ddb0*/  IMAD.U32 R2, RZ, RZ, UR4 ;  /* 0x00000004ff027e24 */ /* 0x000fe2000f8e00ff */
[----:B------:R-:W-:Y:S01]  /*ddc0*/  SHF.R.U32.HI R9, RZ, 0x3, R9 ;  /* 0x00000003ff097819 */ /* 0x000fe20000011609 */
[----:B---3--:R-:W-:-:S02]  /*ddd0*/  IMAD.U32 R3, RZ, RZ, UR5 ;  /* 0x00000005ff037e24 */ /* 0x008fc4000f8e00ff */
[----:B------:R-:W-:Y:S01]  /*dde0*/  IMAD.SHL.U32 R8, R8, 0x8, RZ ;  /* 0x0000000808087824 */ /* 0x000fe200078e00ff */
[----:B------:R-:W-:Y:S02]  /*ddf0*/  LOP3.LUT R9, R6, R9, RZ, 0x3c, !PT ;  /* 0x0000000906097212 */ /* 0x000fe400078e3cff */
[----:B------:R1:W5:Y:S02]  /*de00*/  @P0 LDG.E R0, desc[UR38][R2.64] ;  /* 0x0000002602000981 */ /* 0x000364000c1e1900 */
[----:B------:R-:W-:Y:S02]  /*de10*/  LOP3.LUT R8, R9, 0x7ffffe00, R8, 0xf8, !PT ;  /* 0x7ffffe0009087812 */ /* 0x000fe400078ef808 */
[----:B-1----:R-:W-:Y:S02]  /*de20*/  CS2R R2, SRZ ;  /* 0x0000000000027805 */ /* 0x002fe4000001ff00 */
[--C-:B----4-:R-:W-:Y:S01]  /*de30*/  @P4 SHF.R.S32.HI R3, RZ, 0x1f, R7.reuse ;  /* 0x0000001fff034819 */ /* 0x110fe20000011407 */
[----:B------:R-:W-:Y:S01]  /*de40*/  @P4 IMAD.MOV.U32 R2, RZ, RZ, R7 ;  /* 0x000000ffff024224 */ /* 0x000fe200078e0007 */
[----:B--2---:R-:W-:Y:S06]  /*de50*/  @P0 BRA `(.L_x_1735) ;  /* 0x0000000000100947 */ /* 0x004fec0003800000 */
[----:B------:R-:W-:Y:S05]  /*de60*/  @!P4 BRA `(.L_x_1735) ;  /* 0x00000000000cc947 */ /* 0x000fea0003800000 */
[----:B------:R-:W2:Y:S04]  /*de70*/  LDG.E R7, desc[UR38][R4.64] ;  /* 0x0000002604077981 */ /* 0x000ea8000c1e1900 */
[----:B-----5:R-:W2:Y:S02]  /*de80*/  LDG.E R0, desc[UR38][R4.64+0x4] ;  /* 0x0000042604007981 */ /* 0x020ea4000c1e1900 */
[----:B--2---:R-:W-:-:S07]  /*de90*/  IMAD.IADD R0, R0, 0x1, -R7 ;  /* 0x0000000100007824 */ /* 0x004fce00078e0a07 */
.L_x_1735:
[----:B------:R-:W-:Y:S01]  /*dea0*/  LEA R30, R8, UR6, 0x1 ;  /* 0x00000006081e7c11 */ /* 0x000fe2000f8e08ff */
[----:B------:R-:W1:Y:S01]  /*deb0*/  LDC R33, c[0x0][0x83c] ;  /* 0x00020f00ff217b82 */ /* 0x000e620000000800 */
[----:B------:R-:W-:Y:S01]  /*dec0*/  SHF.R.S32.HI R32, RZ, 0x1f, R31 ;  /* 0x0000001fff207819 */ /* 0x000fe2000001141f */
[----:B-----5:R-:W-:Y:S01]  /*ded0*/  IMAD R0, R27, -0x80, R0 ;  /* 0xffffff801b007824 */ /* 0x020fe200078e0200 */
[--C-:B------:R-:W-:Y:S01]  /*dee0*/  SHF.R.S32.HI R21, RZ, 0x1f, R20.reuse ;  /* 0x0000001fff157819 */ /* 0x100fe20000011414 */
[----:B------:R2:W3:Y:S01]  /*def0*/  LDS.128 R12, [R30+0x1000] ;  /* 0x001000001e0c7984 */ /* 0x0004e20000000c00 */
[----:B------:R-:W-:Y:S01]  /*df00*/  ULDC.64 UR4, c[0x0][0x850] ;  /* 0x0002140000047ab9 */ /* 0x000fe20000000a00 */
[----:B------:R-:W-:Y:S01]  /*df10*/  IADD3 R2, P0, R19, R2, RZ ;  /* 0x0000000213027210 */ /* 0x000fe20007f1e0ff */
[----:B------:R-:W-:Y:S01]  /*df20*/  IMAD R18, R32, UR4, RZ ;  /* 0x0000000420127c24 */ /* 0x000fe2000f8e02ff */
[----:B------:R2:W4:Y:S01]  /*df30*/  LDS.128 R8, [R30+0x2000] ;  /* 0x002000001e087984 */ /* 0x0005220000000c00 */
[----:B------:R-:W-:Y:S01]  /*df40*/  IMAD.WIDE.U32 R16, R31, UR4, R20 ;  /* 0x000000041f107c25 */ /* 0x000fe2000f8e0014 */
[----:B------:R-:W-:Y:S01]  /*df50*/  USHF.R.S32.HI UR4, URZ, 0x1f, UR37 ;  /* 0x0000001f3f047899 */ /* 0x000fe20008011425 */
[----:B------:R-:W-:Y:S01]  /*df60*/  VIMNMX R22, R0, 0x80, PT ;  /* 0x0000008000167848 */ /* 0x000fe20003fe0100 */
[----:B------:R2:W2:Y:S01]  /*df70*/  LDS.128 R4, [R30+0x3000] ;  /* 0x003000001e047984 */ /* 0x0004a20000000c00 */
[----:B------:R-:W2:Y:S01]  /*df80*/  LDC R35, c[0x0][0x80c] ;  /* 0x00020300ff237b82 */ /* 0x000ea20000000800 */
[C---:B------:R-:W-:Y:S01]  /*df90*/  VIADD R0, R19.reuse, 0x20 ;  /* 0x0000002013007836 */ /* 0x040fe20000000000 */
[-C--:B------:R-:W-:Y:S01]  /*dfa0*/  ISETP.GE.AND P3, PT, R19, R22.reuse, PT ;  /* 0x000000161300720c */ /* 0x080fe20003f66270 */
[----:B------:R-:W-:Y:S01]  /*dfb0*/  IMAD.U32 R34, RZ, RZ, UR4 ;  /* 0x00000004ff227e24 */ /* 0x000fe2000f8e00ff */
[----:B------:R-:W-:Y:S01]  /*dfc0*/  SEL R37, RZ, UR37, P4 ;  /* 0x00000025ff257c07 */ /* 0x000fe2000a000000 */
[----:B------:R-:W-:Y:S01]  /*dfd0*/  IMAD R23, R31, UR5, R18 ;  /* 0x000000051f177c24 */ /* 0x000fe2000f8e0212 */
[----:B------:R-:W-:Y:S01]  /*dfe0*/  ULDC.64 UR4, c[0x0][0x858] ;  /* 0x0002160000047ab9 */ /* 0x000fe20000000a00 */
[----:B------:R-:W-:Y:S01]  /*dff0*/  VIADD R18, R19, 0x40 ;  /* 0x0000004013127836 */ /* 0x000fe20000000000 */
[----:B------:R-:W-:Y:S01]  /*e000*/  SEL R34, R34, RZ, !P4 ;  /* 0x000000ff22227207 */ /* 0x000fe20006000000 */
[----:B------:R-:W-:Y:S01]  /*e010*/  IMAD.IADD R17, R17, 0x1, R23 ;  /* 0x0000000111117824 */ /* 0x000fe200078e0217 */
[-C--:B------:R-:W-:Y:S01]  /*e020*/  ISETP.GE.AND P2, PT, R0, R22.reuse, PT ;  /* 0x000000160000720c */ /* 0x080fe20003f46270 */
[----:B------:R-:W-:Y:S01]  /*e030*/  BSSY B0, `(.L_x_1736) ;  /* 0x0000019000007945 */ /* 0x000fe20003800000 */
[----:B-1----:R-:W-:Y:S01]  /*e040*/  ISETP.GE.OR P6, PT, R20, R33, P3 ;  /* 0x000000211400720c */ /* 0x002fe20001fc6670 */
[----:B------:R-:W-:Y:S01]  /*e050*/  IMAD R0, R34, UR4, RZ ;  /* 0x0000000422007c24 */ /* 0x000fe2000f8e02ff */
[C---:B------:R-:W-:Y:S01]  /*e060*/  LEA.HI.X.SX32 R3, R19.reuse, R3, 0x1, P0 ;  /* 0x0000000313037211 */ /* 0x040fe200000f0eff */
[----:B------:R-:W-:Y:S01]  /*e070*/  VIADD R19, R19, 0x60 ;  /* 0x0000006013137836 */ /* 0x000fe20000000000 */
[-C--:B------:R-:W-:Y:S01]  /*e080*/  ISETP.GE.AND P1, PT, R18, R22.reuse, PT ;  /* 0x000000161200720c */ /* 0x080fe20003f26270 */
[C---:B------:R-:W-:Y:S01]  /*e090*/  IMAD R23, R37.reuse, UR5, R0 ;  /* 0x0000000525177c24 */ /* 0x040fe2000f8e0200 */
[----:B------:R-:W-:Y:S01]  /*e0a0*/  ISETP.GE.OR P5, PT, R20, R33, P2 ;  /* 0x000000211400720c */ /* 0x000fe200017a6670 */
[----:B------:R-:W-:Y:S01]  /*e0b0*/  IMAD.WIDE.U32 R28, R37, UR4, R16 ;  /* 0x00000004251c7c25 */ /* 0x000fe2000f8e0010 */
[----:B------:R-:W-:-:S02]  /*e0c0*/  ISETP.GE.AND P0, PT, R19, R22, PT ;  /* 0x000000161300720c */ /* 0x000fc40003f06270 */
[----:B------:R-:W-:Y:S01]  /*e0d0*/  ISETP.GE.OR P4, PT, R20, R33, P1 ;  /* 0x000000211400720c */ /* 0x000fe20000f86670 */
[----:B------:R-:W-:-:S04]  /*e0e0*/  IMAD.WIDE R26, R27, 0x80, R2 ;  /* 0x000000801b1a7825 */ /* 0x000fc800078e0202 */
[----:B------:R-:W-:Y:S01]  /*e0f0*/  IMAD.IADD R23, R29, 0x1, R23 ;  /* 0x000000011d177824 */ /* 0x000fe200078e0217 */
[----:B--234-:R-:W-:Y:S07]  /*e100*/  @P6 BRA `(.L_x_1737) ;  /* 0x00000000002c6947 */ /* 0x01cfee0003800000 */
[----:B------:R-:W1:Y:S01]  /*e110*/  LDS.128 R16, [R30+0x4000] ;  /* 0x004000001e107984 */ /* 0x000e620000000c00 */
        /* <DEDUP_REMOVED lines=10> */
.L_x_1737:
[----:B------:R-:W-:Y:S05]  /*e1c0*/  BSYNC B0 ;  /* 0x0000000000007941 */ /* 0x000fea0003800000 */
.L_x_1736:
[----:B-1----:R1:W2:Y:S01]  /*e1d0*/  LDS.128 R16, [R30+0x5000] ;  /* 0x005000001e107984 */ /* 0x0022a20000000c00 */
[----:B------:R-:W-:Y:S01]  /*e1e0*/  BSSY B0, `(.L_x_1738) ;  /* 0x0000010000007945 */ /* 0x000fe20003800000 */
[----:B------:R-:W-:-:S03]  /*e1f0*/  ISETP.GE.OR P6, PT, R20, R33, P0 ;  /* 0x000000211400720c */ /* 0x000fc600007c6670 */
        /* <DEDUP_REMOVED lines=13> */
[----:B--2---:R3:W-:Y:S02]  /*e2d0*/  STG.E.128 desc[UR38][R24.64], R16 ;  /* 0x0000001018007986 */ /* 0x0047e4000c101d26 */
.L_x_1739:
[----:B------:R-:W-:Y:S05]  /*e2e0*/  BSYNC B0 ;  /* 0x0000000000007941 */ /* 0x000fea0003800000 */
.L_x_1738:
[----:B--23--:R2:W3:Y:S01]  /*e2f0*/  LDS.128 R16, [R30+0x6000] ;  /* 0x006000001e107984 */ /* 0x00c4e20000000c00 */
        /* <DEDUP_REMOVED lines=15> */
.L_x_1741:
[----:B------:R-:W-:Y:S05]  /*e3f0*/  BSYNC B0 ;  /* 0x0000000000007941 */ /* 0x000fea0003800000 */
.L_x_1740:
[----:B---34-:R3:W4:Y:S01]  /*e400*/  LDS.128 R16, [R30+0x7000] ;  /* 0x007000001e107984 */ /* 0x0187220000000c00 */
        /* <DEDUP_REMOVED lines=15> */
.L_x_1743:
[----:B------:R-:W-:Y:S05]  /*e500*/  BSYNC B0 ;  /* 0x0000000000007941 */ /* 0x000fea0003800000 */
.L_x_1742:
[----:B----4-:R4:W1:Y:S01]  /*e510*/  LDS.128 R16, [R30] ;  /* 0x000000001e107984 */ /* 0x0108620000000c00 */
[----:B------:R-:W-:Y:S01]  /*e520*/  ULDC.64 UR4, c[0x0][0x820] ;  /* 0x0002080000047ab9 */ /* 0x000fe20000000a00 */
[-C--:B------:R-:W-:Y:S01]  /*e530*/  ISETP.GE.OR P3, PT, R20, R35.reuse, P3 ;  /* 0x000000231400720c */ /* 0x080fe20001f66670 */
        /* <DEDUP_REMOVED lines=10> */
[C---:B------:R-:W-:Y:S02]  /*e5e0*/  IMAD R21, R37.reuse, UR5, R0 ;  /* 0x0000000525157c24 */ /* 0x040fe4000f8e0200 */
        /* <DEDUP_REMOVED lines=13> */
.L_x_1745:
[----:B------:R-:W-:Y:S05]  /*e6c0*/  BSYNC B0 ;  /* 0x0000000000007941 */ /* 0x000fea0003800000 */
.L_x_1744:
        /* <DEDUP_REMOVED lines=14> */
[----:B------:R1:W-:Y:S02]  /*e7b0*/  STG.E.128 desc[UR38][R16.64], R12 ;  /* 0x0000000c10007986 */ /* 0x0003e4000c101d26 */
.L_x_1747:
[----:B------:R-:W-:Y:S05]  /*e7c0*/  BSYNC B0 ;  /* 0x0000000000007941 */ /* 0x000fea0003800000 */
.L_x_1746:
        /* <DEDUP_REMOVED lines=15> */
.L_x_1749:
[----:B------:R-:W-:Y:S05]  /*e8c0*/  BSYNC B0 ;  /* 0x0000000000007941 */ /* 0x000fea0003800000 */
.L_x_1748:
        /* <DEDUP_REMOVED lines=15> */
.L_x_1734:
[----:B------:R-:W-:Y:S01]  /*e9c0*/  ULDC.64 UR4, c[0x0][0x870] ;  /* 0x00021c0000047ab9 */ /* 0x000fe20000000a00 */
[----:B------:R-:W-:Y:S01]  /*e9d0*/  ULDC.64 UR6, c[0x0][0x870] ;  /* 0x00021c0000067ab9 */ /* 0x000fe20000000a00 */
[----:B------:R-:W-:Y:S01]  /*e9e0*/  UIMAD.WIDE UR4, UR37, 0x4, UR4 ;  /* 0x00000004250478a5 */ /* 0x000fe2000f8e0204 */
[----:B------:R-:W-:-:S04]  /*e9f0*/  ISETP.NE.U32.AND P0, PT, RZ, UR6, PT ;  /* 0x00000006ff007c0c */ /* 0x000fc8000bf05070 */
[----:B------:R-:W-:Y:S01]  /*ea00*/  ISETP.NE.AND.EX P4, PT, RZ, UR7, PT, P0 ;  /* 0x00000007ff007c0c */ /* 0x000fe2000bf85300 */
[----:B------:R-:W-:Y:S02]  /*ea10*/  IMAD.U32 R4, RZ, RZ, UR4 ;  /* 0x00000004ff047e24 */ /* 0x000fe4000f8e00ff */
[----:B------:R-:W-:Y:S01]  /*ea20*/  IMAD.U32 R5, RZ, RZ, UR5 ;  /* 0x00000005ff057e24 */ /* 0x000fe2000f8e00ff */
[----:B------:R-:W-:Y:S02]  /*ea30*/  ULDC.64 UR4, c[0x0][0x878] ;  /* 0x00021e0000047ab9 */ /* 0x000fe40000000a00 */
[----:B------:R-:W-:-:S04]  /*ea40*/  UISETP.NE.U32.AND UP0, UPT, UR4, URZ, UPT ;  /* 0x0000003f0400728c */ /* 0x000fc8000bf05070 */
[----:B------:R-:W-:Y:S01]  /*ea50*/  UISETP.NE.AND.EX UP0, UPT, UR5, URZ, UPT, UP0 ;  /* 0x0000003f0500728c */ /* 0x000fe2000bf05300 */
[----:B------:R-:W-:Y:S02]  /*ea60*/  ULDC UR6, c[0x0][0x808] ;  /* 0x0002020000067ab9 */ /* 0x000fe40000000800 */
[----:B--2---:R-:W2:Y:S01]  /*ea70*/  @P4 LDG.E R9, desc[UR38][R4.64] ;  /* 0x0000002604094981 */ /* 0x004ea2000c1e1900 */
[----:B------:R-:W-:Y:S02]  /*ea80*/  IMAD.U32 R0, RZ, RZ, UR6 ;  /* 0x00000006ff007e24 */ /* 0x000fe4000f8e00ff */
[----:B------:R-:W-:-:S05]  /*ea90*/  PLOP3.LUT P0, PT, PT, PT, UP0, 0x80, 0x0 ;  /* 0x000000000000781c */ /* 0x000fca0003f0f008 */
[----:B------:R-:W-:Y:S02]  /*eaa0*/  @UP0 ULDC.64 UR4, c[0x0][0x878] ;  /* 0x00021e0000040ab9 */ /* 0x000fe40000000a00 */
[----:B------:R-:W-:-:S06]  /*eab0*/  @UP0 UIMAD.WIDE UR4, UR37, 0x4, UR4 ;  /* 0x00000004250408a5 */ /* 0x000fcc000f8e0204 */
[----:B------:R-:W-:Y:S02]  /*eac0*/  IMAD.U32 R6, RZ, RZ, UR4 ;  /* 0x00000004ff067e24 */ /* 0x000fe4000f8e00ff */
[----:B------:R-:W-:-:S05]  /*ead0*/  IMAD.U32 R7, RZ, RZ, UR5 ;  /* 0x00000005ff077e24 */ /* 0x000fca000f8e00ff */
[----:B------:R3:W5:Y:S01]  /*eae0*/  @P0 LDG.E R0, desc[UR38][R6.64] ;  /* 0x0000002606000981 */ /* 0x000762000c1e1900 */
[----:B------:R-:W1:Y:S01]  /*eaf0*/  S2R R2, SR_TID.X ;  /* 0x0000000000027919 */ /* 0x000e620000002100 */
[----:B------:R-:W4:Y:S01]  /*eb00*/  S2R R15, SR_CTAID.X ;  /* 0x00000000000f7919 */ /* 0x000f220000002500 */
[----:B------:R-:W2:Y:S01]  /*eb10*/  S2R R19, SR_CTAID.Y ;  /* 0x0000000000137919 */ /* 0x000ea20000002600 */
[----:B-1----:R-:W-:-:S05]  /*eb20*/  VIADD R8, R2, 0xffffff80 ;  /* 0xffffff8002087836 */ /* 0x002fca0000000000 */
[----:B------:R-:W-:-:S04]  /*eb30*/  SHF.R.S32.HI R3, RZ, 0x1f, R8 ;  /* 0x0000001fff037819 */ /* 0x000fc80000011408 */
[----:B------:R-:W-:Y:S02]  /*eb40*/  LEA.HI R10, R3, R8, RZ, 0x3 ;  /* 0x00000008030a7211 */ /* 0x000fe400078f18ff */
[----:B------:R-:W-:Y:S02]  /*eb50*/  CS2R R2, SRZ ;  /* 0x0000000000027805 */ /* 0x000fe4000001ff00 */
[----:B------:R-:W-:-:S05]  /*eb60*/  LOP3.LUT R11, R10, 0x1ffffff8, RZ, 0xc0, !PT ;  /* 0x1ffffff80a0b7812 */ /* 0x000fca00078ec0ff */
[----:B------:R-:W-:Y:S01]  /*eb70*/  IMAD.IADD R11, R8, 0x1, -R11 ;  /* 0x00000001080b7824 */ /* 0x000fe200078e0a0b */
[--C-:B--2---:R-:W-:Y:S01]  /*eb80*/  @P4 SHF.R.S32.HI R3, RZ, 0x1f, R9.reuse ;  /* 0x0000001fff034819 */ /* 0x104fe20000011409 */
[----:B------:R-:W-:Y:S01]  /*eb90*/  @P4 IMAD.MOV.U32 R2, RZ, RZ, R9 ;  /* 0x000000ffff024224 */ /* 0x000fe200078e0009 */
[----:B---34-:R-:W-:Y:S06]  /*eba0*/  @P0 BRA `(.L_x_1750) ;  /* 0x0000000000100947 */ /* 0x018fec0003800000 */
[----:B------:R-:W-:Y:S05]  /*ebb0*/  @!P4 BRA `(.L_x_1750) ;  /* 0x00000000000cc947 */ /* 0x000fea0003800000 */
[----:B------:R-:W2:Y:S04]  /*ebc0*/  LDG.E R7, desc[UR38][R4.64] ;  /* 0x0000002604077981 */ /* 0x000ea8000c1e1900 */
[----:B-----5:R-:W2:Y:S02]  /*ebd0*/  LDG.E R0, desc[UR38][R4.64+0x4] ;  /* 0x0000042604007981 */ /* 0x020ea4000c1e1900 */
[----:B--2---:R-:W-:-:S07]  /*ebe0*/  IMAD.IADD R0, R0, 0x1, -R7 ;  /* 0x0000000100007824 */ /* 0x004fce00078e0a07 */
.L_x_1750:
[----:B------:R-:W1:Y:S01]  /*ebf0*/  LDC R21, c[0x0][0x80c] ;  /* 0x00020300ff157b82 */ /* 0x000e620000000800 */
[----:B------:R-:W-:Y:S01]  /*ec00*/  SHF.R.S32.HI R7, RZ, 0x3, R10 ;  /* 0x00000003ff077819 */ /* 0x000fe2000001140a */
[----:B------:R-:W-:Y:S01]  /*ec10*/  IMAD.SHL.U32 R10, R11, 0x8, RZ ;  /* 0x000000080b0a7824 */ /* 0x000fe200078e00ff */
[----:B------:R-:W-:Y:S01]  /*ec20*/  SHF.R.S32.HI R14, RZ, 0x1f, R19 ;  /* 0x0000001fff0e7819 */ /* 0x000fe20000011413 */
[----:B------:R-:W-:Y:S01]  /*ec30*/  ULDC.64 UR4, c[0x0][0x820] ;  /* 0x0002080000047ab9 */ /* 0x000fe20000000a00 */
[----:B-----5:R-:W-:Y:S01]  /*ec40*/  IMAD R0, R15, -0x80, R0 ;  /* 0xffffff800f007824 */ /* 0x020fe200078e0200 */
[C---:B------:R-:W-:Y:S01]  /*ec50*/  IADD3 R2, P0, R7.reuse, R2, RZ ;  /* 0x0000000207027210 */ /* 0x040fe20007f1e0ff */
[C---:B------:R-:W-:Y:S01]  /*ec60*/  VIADD R13, R7.reuse, 0x20 ;  /* 0x00000020070d7836 */ /* 0x040fe20000000000 */
[--C-:B------:R-:W-:Y:S01]  /*ec70*/  SHF.R.S32.HI R11, RZ, 0x1f, R10.reuse ;  /* 0x0000001fff0b7819 */ /* 0x100fe2000001140a */
[----:B------:R-:W-:Y:S01]  /*ec80*/  IMAD R6, R14, UR4, RZ ;  /* 0x000000040e067c24 */ /* 0x000fe2000f8e02ff */
[----:B------:R-:W2:Y:S01]  /*ec90*/  LDC R23, c[0x0][0x83c] ;  /* 0x00020f00ff177b82 */ /* 0x000ea20000000800 */
[CC--:B------:R-:W-:Y:S01]  /*eca0*/  ISETP.GE.AND P3, PT, R7.reuse, R0.reuse, PT ;  /* 0x000000000700720c */ /* 0x0c0fe20003f66270 */
[C---:B------:R-:W-:Y:S01]  /*ecb0*/  VIADD R17, R7.reuse, 0x40 ;  /* 0x0000004007117836 */ /* 0x040fe20000000000 */
[----:B------:R-:W-:Y:S01]  /*ecc0*/  LEA.HI.X.SX32 R3, R7, R3, 0x1, P0 ;  /* 0x0000000307037211 */ /* 0x000fe200000f0eff */
[----:B------:R-:W-:Y:S01]  /*ecd0*/  IMAD.WIDE.U32 R4, R19, UR4, R10 ;  /* 0x0000000413047c25 */ /* 0x000fe2000f8e000a */
[----:B------:R-:W-:Y:S01]  /*ece0*/  USHF.R.S32.HI UR4, URZ, 0x1f, UR37 ;  /* 0x0000001f3f047899 */ /* 0x000fe20008011425 */
[-C--:B------:R-:W-:Y:S01]  /*ecf0*/  ISETP.GE.AND P2, PT, R13, R0.reuse, PT ;  /* 0x000000000d00720c */ /* 0x080fe20003f46270 */
[----:B------:R-:W-:Y:S01]  /*ed00*/  BSSY B0, `(.L_x_1751) ;  /* 0x000001d000007945 */ /* 0x000fe20003800000 */
[----:B------:R-:W-:Y:S01]  /*ed10*/  VIADD R7, R7, 0x60 ;  /* 0x0000006007077836 */ /* 0x000fe20000000000 */
[-C--:B------:R-:W-:Y:S01]  /*ed20*/  ISETP.GE.AND P1, PT, R17, R0.reuse, PT ;  /* 0x000000001100720c */ /* 0x080fe20003f26270 */
[----:B------:R-:W-:Y:S01]  /*ed30*/  IMAD R9, R19, UR5, R6 ;  /* 0x0000000513097c24 */ /* 0x000fe2000f8e0206 */
[----:B------:R-:W-:Y:S01]  /*ed40*/  SEL R17, RZ, UR37, P4 ;  /* 0x00000025ff117c07 */ /* 0x000fe2000a000000 */
[----:B------:R-:W-:Y:S01]  /*ed50*/  IMAD.U32 R12, RZ, RZ, UR4 ;  /* 0x00000004ff0c7e24 */ /* 0x000fe2000f8e00ff */
[----:B------:R-:W-:Y:S01]  /*ed60*/  ULDC.64 UR4, c[0x0][0x828] ;  /* 0x00020a0000047ab9 */ /* 0x000fe20000000a00 */
[----:B-1----:R-:W-:Y:S01]  /*ed70*/  ISETP.GE.OR P6, PT, R10, R21, P3 ;  /* 0x000000150a00720c */ /* 0x002fe20001fc6670 */
[----:B------:R-:W-:Y:S01]  /*ed80*/  IMAD.IADD R5, R5, 0x1, R9 ;  /* 0x0000000105057824 */ /* 0x000fe200078e0209 */
[----:B------:R-:W-:Y:S01]  /*ed90*/  ISETP.GE.AND P0, PT, R7, R0, PT ;  /* 0x000000000700720c */ /* 0x000fe20003f06270 */
[----:B------:R-:W-:Y:S01]  /*eda0*/  IMAD.WIDE R6, R15, 0x80, R2 ;  /* 0x000000800f067825 */ /* 0x000fe200078e0202 */
[----:B------:R-:W-:-:S02]  /*edb0*/  SEL R12, R12, RZ, !P4 ;  /* 0x000000ff0c0c7207 */ /* 0x000fc40006000000 */
[CC--:B------:R-:W-:Y:S01]  /*edc0*/  ISETP.GE.OR P5, PT, R10.reuse, R21.reuse, P2 ;  /* 0x000000150a00720c */ /* 0x0c0fe200017a6670 */
[----:B------:R-:W-:Y:S01]  /*edd0*/  IMAD.WIDE.U32 R8, R17, UR4, R4 ;  /* 0x0000000411087c25 */ /* 0x000fe2000f8e0004 */
[----:B------:R-:W-:-:S03]  /*ede0*/  ISETP.GE.OR P4, PT, R10, R21, P1 ;  /* 0x000000150a00720c */ /* 0x000fc60000f86670 */
[----:B------:R-:W-:-:S04]  /*edf0*/  IMAD R0, R12, UR4, RZ ;  /* 0x000000040c007c24 */ /* 0x000fc8000f8e02ff */
[----:B------:R-:W-:-:S04]  /*ee00*/  IMAD R13, R17, UR5, R0 ;  /* 0x00000005110d7c24 */ /* 0x000fc8000f8e0200 */
[----:B------:R-:W-:Y:S01]  /*ee10*/  IMAD.IADD R5, R9, 0x1, R13 ;  /* 0x0000000109057824 */ /* 0x000fe200078e020d */
[----:B--2---:R-:W-:Y:S06]  /*ee20*/  @P6 BRA `(.L_x_1752) ;  /* 0x0000000000286947 */ /* 0x004fec0003800000 */
        /* <DEDUP_REMOVED lines=10> */
.L_x_1752:
[----:B------:R-:W-:Y:S05]  /*eed0*/  BSYNC B0 ;  /* 0x0000000000007941 */ /* 0x000fea0003800000 */
.L_x_1751:
        /* <DEDUP_REMOVED lines=16> */
.L_x_1754:
[----:B------:R-:W-:Y:S05]  /*efe0*/  BSYNC B0 ;  /* 0x0000000000007941 */ /* 0x000fea0003800000 */
.L_x_1753:
        /* <DEDUP_REMOVED lines=11> */
[----:B--2---:R-:W-:Y:S01]  /*f0a0*/  LEA R20, P4, R2, UR4, 0x1 ;  /* 0x0000000402147c11 */ /* 0x004fe2000f8808ff */
[----:B------:R-:W-:-:S05]  /*f0b0*/  IMAD.IADD R3, R3, 0x1, R13 ;  /* 0x0000000103037824 */ /* 0x000fca00078e020d */
[----:B------:R-:W-:-:S05]  /*f0c0*/  LEA.HI.X R21, R2, UR5, R3, 0x1, P4 ;  /* 0x0000000502157c11 */ /* 0x000fca000a0f0c03 */
[----:B------:R3:W-:Y:S02]  /*f0d0*/  STG.E.128 desc[UR38][R20.64], RZ ;  /* 0x000000ff14007986 */ /* 0x0007e4000c101d26 */
.L_x_1756:
[----:B------:R-:W-:Y:S05]  /*f0e0*/  BSYNC B0 ;  /* 0x0000000000007941 */ /* 0x000fea0003800000 */
.L_x_1755:
        /* <DEDUP_REMOVED lines=15> */
.L_x_1758:
[----:B------:R-:W-:Y:S05]  /*f1e0*/  BSYNC B0 ;  /* 0x0000000000007941 */ /* 0x000fea0003800000 */
.L_x_1757:
        /* <DEDUP_REMOVED lines=26> */
.L_x_1760:
[----:B------:R-:W-:Y:S05]  /*f390*/  BSYNC B0 ;  /* 0x0000000000007941 */ /* 0x000fea0003800000 */
.L_x_1759:
        /* <DEDUP_REMOVED lines=15> */
.L_x_1762:
[----:B------:R-:W-:Y:S05]  /*f490*/  BSYNC B0 ;  /* 0x0000000000007941 */ /* 0x000fea0003800000 */
.L_x_1761:
        /* <DEDUP_REMOVED lines=15> */
.L_x_1764:
[----:B------:R-:W-:Y:S05]  /*f590*/  BSYNC B0 ;  /* 0x0000000000007941 */ /* 0x000fea0003800000 */
.L_x_1763:
        /* <DEDUP_REMOVED lines=15> */
.L_x_1679:
[----:B------:R-:W-:-:S08]  /*f690*/  NOP ;  /* 0x0000000000007918 */ /* 0x000fd00000000000 */
[----:B------:R-:W1:-:S00]  /*f6a0*/  USETMAXREG.DEALLOC.CTAPOOL 0x18 ;  /* 0x00000018000079c8 */ /* 0x000e4000080e0500 */
        /* <DEDUP_REMOVED lines=19> */
.L_x_1766:
        /* <DEDUP_REMOVED lines=13> */
.L_x_1768:
[----:B------:R-:W-:-:S05]  /*f8b0*/  ULDC UR4, c[0x0][0x8bc] ;  /* 0x00022f0000047ab9 */ /* 0x000fca0000000800 */
.L_x_1767:
[----:B-1----:R-:W-:-:S04]  /*f8c0*/  USHF.L.U32 UR11, UR14, 0x7, URZ ;  /* 0x000000070e0b7899 */ /* 0x002fc8000800063f */
[----:B------:R-:W-:-:S04]  /*f8d0*/  UISETP.GE.AND UP0, UPT, UR11, UR4, UPT ;  /* 0x000000040b00728c */ /* 0x000fc8000bf06270 */
[----:B--2---:R-:W-:-:S06]  /*f8e0*/  USEL UR12, UR12, 0xffffffff, !UP0 ;  /* 0xffffffff0c0c7887 */ /* 0x004fcc000c000000 */
[----:B------:R-:W-:-:S13]  /*f8f0*/  ISETP.LE.AND P0, PT, RZ, UR12, PT ;  /* 0x0000000cff007c0c */ /* 0x000fda000bf03270 */
[----:B------:R-:W-:Y:S05]  /*f900*/  @!P0 BRA `(.L_x_1684) ;  /* 0x0000003400248947 */ /* 0x000fea0003800000 */
[----:B------:R-:W-:Y:S01]  /*f910*/  ULDC.64 UR4, c[0x0][0x770] ;  /* 0x0001dc0000047ab9 */ /* 0x000fe20000000a00 */
[----:B------:R-:W1:Y:S01]  /*f920*/  S2UR UR13, SR_CTAID.Y ;  /* 0x00000000000d79c3 */ /* 0x000e620000002600 */
[----:B------:R-:W-:Y:S01]  /*f930*/  UISETP.NE.U32.AND UP0, UPT, UR4, URZ, UPT ;  /* 0x0000003f0400728c */ /* 0x000fe2000bf05070 */
[----:B------:R-:W-:-:S03]  /*f940*/  ULDC.64 UR8, c[0x0][0x788] ;  /* 0x0001e20000087ab9 */ /* 0x000fc60000000a00 */
        /* <DEDUP_REMOVED lines=8> */
[----:B------:R-:W-:-:S04]  /*f9d0*/  UISETP.NE.U32.AND UP1, UPT, UR4, URZ, UPT ;  /* 0x0000003f0400728c */ /* 0x000fc8000bf25070 */
[----:B------:R-:W-:-:S06]  /*f9e0*/  UISETP.NE.AND.EX UP1, UPT, UR5, URZ, UPT, UP1 ;  /* 0x0000003f0500728c */ /* 0x000fcc000bf25310 */
[----:B------:R-:W-:-:S05]  /*f9f0*/  PLOP3.LUT P2, PT, PT, PT, UP1, 0x80, 0x0 ;  /* 0x000000000000781c */ /* 0x000fca0003f4f018 */
[----:B------:R-:W-:Y:S02]  /*fa00*/  @UP1 ULDC.64 UR4, c[0x0][0x780] ;  /* 0x0001e00000041ab9 */ /* 0x000fe40000000a00 */
[----:B------:R-:W-:-:S06]  /*fa10*/  @UP1 UIMAD.WIDE UR4, UR12, 0x4, UR4 ;  /* 0x000000040c0418a5 */ /* 0x000fcc000f8e0204 */
[----:B------:R-:W-:Y:S02]  /*fa20*/  IMAD.U32 R4, RZ, RZ, UR4 ;  /* 0x00000004ff047e24 */ /* 0x000fe4000f8e00ff */
[----:B------:R-:W-:-:S05]  /*fa30*/  IMAD.U32 R5, RZ, RZ, UR5 ;  /* 0x00000005ff057e24 */ /* 0x000fca000f8e00ff */
[----:B------:R-:W3:Y:S01]  /*fa40*/  @P2 LDG.E R4, desc[UR38][R4.64] ;  /* 0x0000002604042981 */ /* 0x000ee2000c1e1900 */
[----:B------:R-:W-:Y:S01]  /*fa50*/  PLOP3.LUT P0, PT, PT, PT, UP0, 0x80, 0x0 ;  /* 0x000000000000781c */ /* 0x000fe20003f0f008 */
[----:B-1----:R-:W-:-:S12]  /*fa60*/  USHF.R.S32.HI UR16, URZ, 0x1f, UR13 ;  /* 0x0000001f3f107899 */ /* 0x002fd8000801140d */
[----:B--2---:R-:W-:Y:S02]  /*fa70*/  @P0 R2UR UR4, R0 ;  /* 0x00000000000402ca */ /* 0x004fe400000e0000 */
[----:B------:R-:W-:Y:S01]  /*fa80*/  ISETP.NE.U32.AND P0, PT, RZ, UR8, PT ;  /* 0x00000008ff007c0c */ /* 0x000fe2000bf05070 */
[----:B------:R-:W-:-:S03]  /*fa90*/  ULDC UR8, c[0x0][0x280] ;  /* 0x0000a00000087ab9 */ /* 0x000fc60000000800 */
[----:B------:R-:W-:-:S07]  /*faa0*/  ISETP.NE.AND.EX P0, PT, RZ, UR9, PT, P0 ;  /* 0x00000009ff007c0c */ /* 0x000fce000bf05300 */
[----:B------:R-:W-:-:S04]  /*fab0*/  @UP0 ULEA UR4, UR12, UR4, 0x7 ;  /* 0x000000040c040291 */ /* 0x000fc8000f8e383f */
[----:B------:R-:W-:-:S04]  /*fac0*/  @UP0 USHF.R.S32.HI UR5, URZ, 0x1f, UR4 ;  /* 0x0000001f3f050899 */ /* 0x000fc80008011404 */
[----:B------:R-:W-:-:S04]  /*fad0*/  @UP0 ULEA.HI UR5, UR5, UR4, URZ, 0x7 ;  /* 0x0000000405050291 */ /* 0x000fc8000f8f383f */
[----:B------:R-:W-:-:S04]  /*fae0*/  @UP0 USHF.L.U32 UR5, UR5, 0x6, URZ ;  /* 0x0000000605050899 */ /* 0x000fc8000800063f */
[----:B------:R-:W-:Y:S01]  /*faf0*/  @UP0 ULOP3.LUT UR7, UR5, 0xffffe000, URZ, 0xc0, !UPT ;  /* 0xffffe00005070892 */ /* 0x000fe2000f8ec03f */
[----:B---3--:R-:W-:-:S03]  /*fb00*/  @P2 R2UR UR8, R4 ;  /* 0x00000000040822ca */ /* 0x008fc600000e0000 */
[----:B------:R-:W-:Y:S01]  /*fb10*/  @UP0 USHF.R.S32.HI UR9, URZ, 0x1f, UR7 ;  /* 0x0000001f3f090899 */ /* 0x000fe20008011407 */
[----:B------:R-:W-:Y:S11]  /*fb20*/  @P2 BRA `(.L_x_1769) ;  /* 0x0000000000142947 */ /* 0x000ff60003800000 */
[----:B------:R-:W-:Y:S05]  /*fb30*/  @!P1 BRA `(.L_x_1769) ;  /* 0x0000000000109947 */ /* 0x000fea0003800000 */
[----:B------:R-:W2:Y:S04]  /*fb40*/  LDG.E R5, desc[UR38][R2.64] ;  /* 0x0000002602057981 */ /* 0x000ea8000c1e1900 */
[----:B------:R-:W2:Y:S02]  /*fb50*/  LDG.E R0, desc[UR38][R2.64+0x4] ;  /* 0x0000042602007981 */ /* 0x000ea4000c1e1900 */
[----:B--2---:R-:W-:-:S05]  /*fb60*/  IMAD.IADD R0, R0, 0x1, -R5 ;  /* 0x0000000100007824 */ /* 0x004fca00078e0a05 */
[----:B------:R-:W-:-:S15]  /*fb70*/  R2UR UR8, R0 ;  /* 0x00000000000872ca */ /* 0x000fde00000e0000 */
.L_x_1769:
[----:B------:R-:W-:Y:S01]  /*fb80*/  UMOV UR4, URZ ;  /* 0x0000003f00047c82 */ /* 0x000fe20008000000 */
[----:B------:R-:W-:Y:S01]  /*fb90*/  UMOV UR5, URZ ;  /* 0x0000003f00057c82 */ /* 0x000fe20008000000 */
[----:B------:R-:W-:Y:S01]  /*fba0*/  ULDC UR6, c[0x0][0x290] ;  /* 0x0000a40000067ab9 */ /* 0x000fe20000000800 */
[----:B------:R-:W-:Y:S01]  /*fbb0*/  @UP0 UMOV UR4, UR7 ;  /* 0x0000000700040c82 */ /* 0x000fe20008000000 */
[----:B------:R-:W-:Y:S01]  /*fbc0*/  @UP0 UMOV UR5, UR9 ;  /* 0x0000000900050c82 */ /* 0x000fe20008000000 */
        /* <DEDUP_REMOVED lines=8> */
.L_x_1770:
        /* <DEDUP_REMOVED lines=9> */
[----:B------:R-:W2:Y:S02]  /*fce0*/  LDG.E R5, desc[UR38][R2.64+0x4] ;  /* 0x0000042602057981 */ /* 0x000ea4000c1e1900 */
[----:B--2---:R-:W-:-:S05]  /*fcf0*/  IMAD.IADD R0, R5, 0x1, -R0 ;  /* 0x0000000105007824 */ /* 0x004fca00078e0a00 */
[----:B------:R-:W-:-:S15]  /*fd00*/  R2UR UR6, R0 ;  /* 0x00000000000672ca */ /* 0x000fde00000e0000 */
.L_x_1771:
[----:B------:R-:W-:Y:S01]  /*fd10*/  UIADD3 UR7, -UR6, UR8, UR11 ;  /* 0x0000000806077290 */ /* 0x000fe2000fffe10b */
[----:B------:R-:W-:Y:S01]  /*fd20*/  ISETP.LE.AND P0, PT, RZ, UR14, PT ;  /* 0x0000000eff007c0c */ /* 0x000fe2000bf03270 */
[----:B------:R-:W-:Y:S02]  /*fd30*/  ULDC UR9, c[0x0][0x74c] ;  /* 0x0001d30000097ab9 */ /* 0x000fe40000000800 */
[----:B------:R-:W-:Y:S02]  /*fd40*/  UIADD3 UR9, UR7, -UR9, URZ ;  /* 0x8000000907097290 */ /* 0x000fe4000fffe03f */
        /* <DEDUP_REMOVED lines=10> */
[----:B------:R-:W-:Y:S07]  /*fdf0*/  @!P0 BRA `(.L_x_1772) ;  /* 0x00000000001c8947 */ /* 0x000fee0003800000 */
[----:B------:R-:W-:Y:S01]  /*fe00*/  UIADD3 UR8, UR11, 0xff, UR8 ;  /* 0x000000ff0b087890 */ /* 0x000fe2000fffe008 */
[----:B------:R-:W-:-:S03]  /*fe10*/  ULDC UR9, c[0x0][0x748] ;  /* 0x0001d20000097ab9 */ /* 0x000fc60000000800 */
[----:B------:R-:W-:-:S04]  /*fe20*/  UIADD3 UR8, UR8, UR9, -UR6 ;  /* 0x0000000908087290 */ /* 0x000fc8000fffe806 */
[----:B------:R-:W-:-:S04]  /*fe30*/  USHF.R.S32.HI UR6, URZ, 0x1f, UR8 ;  /* 0x0000001f3f067899 */ /* 0x000fc80008011408 */
[----:B------:R-:W-:-:S04]  /*fe40*/  ULEA.HI UR6, UR6, UR8, URZ, 0x7 ;  /* 0x0000000806067291 */ /* 0x000fc8000f8f383f */
[----:B------:R-:W-:-:S06]  /*fe50*/  USHF.R.S32.HI UR6, URZ, 0x7, UR6 ;  /* 0x000000073f067899 */ /* 0x000fcc0008011406 */
[----:B------:R-:W-:-:S07]  /*fe60*/  VIMNMX R2, R2, UR6, PT ;  /* 0x0000000602027c48 */ /* 0x000fce000bfe0100 */
.L_x_1772:
[----:B------:R-:W-:-:S13]  /*fe70*/  ISETP.GT.AND P0, PT, R2, UR7, PT ;  /* 0x0000000702007c0c */ /* 0x000fda000bf04270 */
[----:B------:R-:W-:Y:S05]  /*fe80*/  @!P0 BRA `(.L_x_1684) ;  /* 0x0000002c00c48947 */ /* 0x000fea0003800000 */
[----:B------:R-:W-:Y:S01]  /*fe90*/  ULDC.64 UR14, c[0x0][0x2d8] ;  /* 0x0000b600000e7ab9 */ /* 0x000fe20000000a00 */
[----:B------:R-:W-:Y:S01]  /*fea0*/  VIADD R0, R2, -UR7 ;  /* 0x8000000702007c36 */ /* 0x000fe20008000000 */
[----:B------:R-:W-:Y:S02]  /*feb0*/  UIMAD UR10, UR16, UR14, URZ ;  /* 0x0000000e100a72a4 */ /* 0x000fe4000f8e023f */
[----:B------:R-:W-:Y:S02]  /*fec0*/  UIMAD.WIDE.U32 UR8, UR13, UR14, URZ ;  /* 0x0000000e0d0872a5 */ /* 0x000fe4000f8e003f */
[----:B------:R-:W-:Y:S01]  /*fed0*/  USHF.R.S32.HI UR6, URZ, 0x1f, UR12 ;  /* 0x0000001f3f067899 */ /* 0x000fe2000801140c */
[----:B------:R-:W-:Y:S01]  /*fee0*/  LOP3.LUT R0, R0, 0x1, RZ, 0xc0, !PT ;  /* 0x0000000100007812 */ /* 0x000fe200078ec0ff */
[----:B------:R-:W-:Y:S02]  /*fef0*/  UIMAD UR13, UR13, UR15, UR10 ;  /* 0x0000000f0d0d72a4 */ /* 0x000fe4000f8e020a */
[----:B------:R-:W-:Y:S01]  /*ff00*/  UIADD3 UR10, UP1, UR4, UR8, URZ ;  /* 0x00000008040a7290 */ /* 0x000fe2000ff3e03f */
[----:B------:R-:W-:Y:S01]  /*ff10*/  ISETP.NE.U32.AND P1, PT, R0, 0x1, PT ;  /* 0x000000010000780c */ /* 0x000fe20003f25070 */
[----:B------:R-:W-:-:S02]  /*ff20*/  UIADD3 UR13, UR9, UR13, URZ ;  /* 0x0000000d090d7290 */ /* 0x000fc4000fffe03f */
[----:B------:R-:W-:Y:S01]  /*ff30*/  USEL UR6, UR6, URZ, !UP0 ;  /* 0x0000003f06067287 */ /* 0x000fe2000c000000 */
[----:B------:R-:W-:Y:S01]  /*ff40*/  ULDC.64 UR26, c[0x0][0x2e0] ;  /* 0x0000b800001a7ab9 */ /* 0x000fe20000000a00 */
[----:B------:R-:W-:Y:S02]  /*ff50*/  USEL UR12, UR12, URZ, !UP0 ;  /* 0x0000003f0c0c7287 */ /* 0x000fe4000c000000 */
[----:B------:R-:W-:Y:S02]  /*ff60*/  UIADD3.X UR11, UR5, UR13, URZ, UP1, !UPT ;  /* 0x0000000d050b7290 */ /* 0x000fe40008ffe43f */
[----:B------:R-:W-:Y:S02]  /*ff70*/  UIMAD UR14, UR6, UR26, URZ ;  /* 0x0000001a060e72a4 */ /* 0x000fe4000f8e023f */
[----:B------:R-:W-:Y:S02]  /*ff80*/  UIMAD.WIDE.U32 UR10, UR12, UR26, UR10 ;  /* 0x0000001a0c0a72a5 */ /* 0x000fe4000f8e000a */
[----:B------:R-:W-:Y:S01]  /*ff90*/  UIMAD UR14, UR12, UR27, UR14 ;  /* 0x0000001b0c0e72a4 */ /* 0x000fe2000f8e020e */
[----:B------:R-:W-:-:S03]  /*ffa0*/  ELECT P0, URZ, PT ;  /* 0x00000000003f782f */ /* 0x000fc60003800000 */
        /* <DEDUP_REMOVED lines=20> */
.L_x_1775:
[----:B------:R-:W-:Y:S05]  /*100f0*/  BSYNC B0 ;  /* 0x0000000000007941 */ /* 0x000fea0003800000 */
.L_x_1774:
        /* <DEDUP_REMOVED lines=19> */
.L_x_1777:
[----:B------:R-:W-:Y:S05]  /*10230*/  BSYNC B0 ;  /* 0x0000000000007941 */ /* 0x000fea0003800000 */
.L_x_1776:
[----:B------:R-:W-:Y:S06]  /*10240*/  BAR.ARV 0xa, 0xa0 ;  /* 0x0282800000007b1d */ /* 0x000fec0000002000 */
[----:B------:R-:W-:Y:S04]  /*10250*/  BSSY B0, `(.L_x_1778) ;  /* 0x0000003000007945 */ /* 0x000fe80003800000 */
[----:B------:R-:W-:Y:S05]  /*10260*/  @!P0 BRA `(.L_x_1779) ;  /* 0x0000000000048947 */ /* 0x000fea0003800000 */
[----:B------:R-:W-:-:S04]  /*10270*/  DEPBAR.LE SB0, 0x0 ;  /* 0x000080000000791a */ /* 0x000fc80000000000 */
.L_x_1779:
[----:B------:R-:W-:Y:S05]  /*10280*/  BSYNC B0 ;  /* 0x0000000000007941 */ /* 0x000fea0003800000 */
.L_x_1778:
[----:B------:R-:W-:Y:S06]  /*10290*/  BAR.ARV 0xb, 0xa0 ;  /* 0x02c2800000007b1d */ /* 0x000fec0000002000 */
[----:B------:R-:W-:Y:S01]  /*102a0*/  UIADD3 UR15, UR7, 0x1, URZ ;  /* 0x00000001070f7890 */ /* 0x000fe2000fffe03f */
[----:B------:R-:W-:Y:S11]  /*102b0*/  BRA `(.L_x_1780) ;  /* 0x0000000000047947 */ /* 0x000ff60003800000 */
.L_x_1773:
[----:B------:R-:W-:-:S05]  /*102c0*/  UMOV UR15, UR7 ;  /* 0x00000007000f7c82 */ /* 0x000fca0008000000 */
.L_x_1780:
[----:B------:R-:W-:-:S06]  /*102d0*/  UIADD3 UR6, UR7, 0x1, URZ ;  /* 0x0000000107067890 */ /* 0x000fcc000fffe03f */
[----:B------:R-:W-:-:S13]  /*102e0*/  ISETP.NE.AND P1, PT, R2, UR6, PT ;  /* 0x0000000602007c0c */ /* 0x000fda000bf25270 */
[----:B------:R-:W-:Y:S05]  /*102f0*/  @!P1 BRA `(.L_x_1684) ;  /* 0x0000002800a89947 */ /* 0x000fea0003800000 */
[----:B------:R-:W-:Y:S01]  /*10300*/  UMOV UR16, UR8 ;  /* 0x0000000800107c82 */ /* 0x000fe20008000000 */
[----:B------:R-:W-:Y:S01]  /*10310*/  UMOV UR17, UR13 ;  /* 0x0000000d00117c82 */ /* 0x000fe20008000000 */
[----:B------:R-:W-:Y:S01]  /*10320*/  ULDC.64 UR18, c[0x0][0x2c0] ;  /* 0x0000b00000127ab9 */ /* 0x000fe20000000a00 */
[----:B------:R-:W-:Y:S01]  /*10330*/  UIMAD.WIDE.U32 UR16, UR12, UR26, UR16 ;  /* 0x0000001a0c1072a5 */ /* 0x000fe2000f8e0010 */
[----:B------:R-:W-:Y:S01]  /*10340*/  UMOV UR6, URZ ;  /* 0x0000003f00067c82 */ /* 0x000fe20008000000 */
[----:B------:R-:W-:Y:S02]  /*10350*/  ULDC.64 UR30, c[0x0][0x2c0] ;  /* 0x0000b000001e7ab9 */ /* 0x000fe40000000a00 */
[----:B------:R-:W-:-:S04]  /*10360*/  UIADD3 UR25, UP0, UR4, UR16, URZ ;  /* 0x0000001004197290 */ /* 0x000fc8000ff1e03f */
[----:B------:R-:W-:Y:S02]  /*10370*/  UIADD3.X UR16, UR5, UR14, UR17, UP0, !UPT ;  /* 0x0000000e05107290 */ /* 0x000fe400087fe411 */
[----:B------:R-:W-:Y:S02]  /*10380*/  ULEA UR24, UP0, UR25, UR18, 0x2 ;  /* 0x0000001219187291 */ /* 0x000fe4000f80103f */
[----:B------:R-:W-:Y:S02]  /*10390*/  USHF.L.U32 UR18, UR15, 0xd, URZ ;  /* 0x0000000d0f127899 */ /* 0x000fe4000800063f */
        /* <DEDUP_REMOVED lines=8> */
.L_x_1793:
        /* <DEDUP_REMOVED lines=9> */
[----:B------:R-:W-:Y:S01]  /*104b0*/  UMOV UR28, 0x400 ;  /* 0x00000400001c7882 */ /* 0x000fe20000000000 */
[----:B------:R-:W-:Y:S02]  /*104c0*/  UMOV UR42, 0x0 ;  /* 0x00000000002a7882 */ /* 0x000fe40000000000 */
[----:B------:R-:W-:Y:S02]  /*104d0*/  ULEA.HI.X.SX32 UR41, UR19, UR27, 0x1, UP0 ;  /* 0x0000001b13297291 */ /* 0x000fe400080f0e3f */
[----:B------:R-:W-:Y:S01]  /*104e0*/  ULEA UR40, UP0, UR37, UR30, 0x2 ;  /* 0x0000001e25287291 */ /* 0x000fe2000f80103f */
[----:B------:R-:W-:-:S03]  /*104f0*/  UMOV UR43, 0x14f00000 ;  /* 0x14f00000002b7882 */ /* 0x000fc60000000000 */
[----:B------:R-:W-:Y:S02]  /*10500*/  ULEA.HI.X UR41, UR37, UR31, UR41, 0x2, UP0 ;  /* 0x0000001f25297291 */ /* 0x000fe400080f1429 */
[----:B-1----:R-:W-:-:S03]  /*10510*/  ULEA UR28, UR29, UR28, 0x18 ;  /* 0x0000001c1d1c7291 */ /* 0x002fc6000f8ec03f */
[----:B------:R-:W-:Y:S01]  /*10520*/  UMOV UR29, 0x400 ;  /* 0x00000400001d7882 */ /* 0x000fe20000000000 */
[----:B------:R-:W-:-:S09]  /*10530*/  UIADD3 UR28, UR28, 0x8000, URZ ;  /* 0x000080001c1c7890 */ /* 0x000fd2000fffe03f */
[----:B------:R1:W-:Y:S02]  /*10540*/  UBLKRED.G.S.ADD.F32.RN [UR40], [UR28], UR29, desc[UR42] ;  /* 0x00002a281c0073bb */ /* 0x0003e400080a141d */
[----:B-1----:R0:W-:Y:S02]  /*10550*/  UTMACMDFLUSH ;  /* 0x00000000000079b7 */ /* 0x0021e40000000000 */
.L_x_1782:
[----:B------:R-:W-:Y:S05]  /*10560*/  BSYNC B0 ;  /* 0x0000000000007941 */ /* 0x000fea0003800000 */
.L_x_1781:
        /* <DEDUP_REMOVED lines=13> */
.L_x_1784:
[----:B------:R-:W-:Y:S05]  /*10640*/  BSYNC B0 ;  /* 0x0000000000007941 */ /* 0x000fea0003800000 */
.L_x_1783:
[----:B------:R-:W-:Y:S06]  /*10650*/  BAR.ARV 0xa, 0xa0 ;  /* 0x0282800000007b1d */ /* 0x000fec0000002000 */
[----:B------:R-:W-:Y:S04]  /*10660*/  BSSY B0, `(.L_x_1785) ;  /* 0x0000003000007945 */ /* 0x000fe80003800000 */
[----:B------:R-:W-:Y:S05]  /*10670*/  @!P0 BRA `(.L_x_1786) ;  /* 0x0000000000048947 */ /* 0x000fea0003800000 */
[----:B------:R-:W-:-:S04]  /*10680*/  DEPBAR.LE SB0, 0x0 ;  /* 0x000080000000791a */ /* 0x000fc80000000000 */
.L_x_1786:
[----:B------:R-:W-:Y:S05]  /*10690*/  BSYNC B0 ;  /* 0x0000000000007941 */ /* 0x000fea0003800000 */
.L_x_1785:
        /* <DEDUP_REMOVED lines=13> */
.L_x_1788:
[----:B------:R-:W-:Y:S05]  /*10770*/  BSYNC B0 ;  /* 0x0000000000007941 */ /* 0x000fea0003800000 */
.L_x_1787:
        /* <DEDUP_REMOVED lines=13> */
.L_x_1790:
[----:B------:R-:W-:Y:S05]  /*10850*/  BSYNC B0 ;  /* 0x0000000000007941 */ /* 0x000fea0003800000 */
.L_x_1789:
[----:B------:R-:W-:Y:S01]  /*10860*/  UIADD3 UR15, UR15, 0x2, URZ ;  /* 0x000000020f0f7890 */ /* 0x000fe2000fffe03f */
[----:B------:R-:W-:Y:S06]  /*10870*/  BAR.ARV 0xa, 0xa0 ;  /* 0x0282800000007b1d */ /* 0x000fec0000002000 */
[----:B------:R-:W-:Y:S01]  /*10880*/  BSSY B0, `(.L_x_1791) ;  /* 0x0000004000007945 */ /* 0x000fe20003800000 */
[----:B------:R-:W-:-:S03]  /*10890*/  ISETP.LE.AND P1, PT, R2, UR15, PT ;  /* 0x0000000f02007c0c */ /* 0x000fc6000bf23270 */
[----:B------:R-:W-:Y:S10]  /*108a0*/  @!P0 BRA `(.L_x_1792) ;  /* 0x0000000000048947 */ /* 0x000ff40003800000 */
[----:B------:R-:W-:-:S04]  /*108b0*/  DEPBAR.LE SB0, 0x0 ;  /* 0x000080000000791a */ /* 0x000fc80000000000 */
.L_x_1792:
[----:B------:R-:W-:Y:S05]  /*108c0*/  BSYNC B0 ;  /* 0x0000000000007941 */ /* 0x000fea0003800000 */
.L_x_1791:
[----:B------:R-:W-:Y:S06]  /*108d0*/  BAR.ARV 0xb, 0xa0 ;  /* 0x02c2800000007b1d */ /* 0x000fec0000002000 */
[----:B------:R-:W-:Y:S02]  /*108e0*/  UIADD3 UR19, UR19, 0x4000, URZ ;  /* 0x0000400013137890 */ /* 0x000fe4000fffe03f */
[----:B------:R-:W-:Y:S01]  /*108f0*/  UIADD3 UR6, UR6, 0x4000, URZ ;  /* 0x0000400006067890 */ /* 0x000fe2000fffe03f */
[----:B------:R-:W-:Y:S11]  /*10900*/  @!P1 BRA `(.L_x_1793) ;  /* 0xfffffff800c49947 */ /* 0x000ff6000383ffff */
[----:B------:R-:W-:Y:S05]  /*10910*/  BRA `(.L_x_1684) ;  /* 0x0000002400207947 */ /* 0x000fea0003800000 */
.L_x_1765:
[----:B------:R-:W-:Y:S01]  /*10920*/  ULDC.64 UR4, c[0x0][0x8d8] ;  /* 0x0002360000047ab9 */ /* 0x000fe20000000a00 */
[----:B------:R-:W1:Y:S01]  /*10930*/  S2UR UR21, SR_CTAID.X ;  /* 0x00000000001579c3 */ /* 0x000e620000002500 */
[----:B------:R-:W-:-:S04]  /*10940*/  ISETP.NE.U32.AND P0, PT, RZ, UR4, PT ;  /* 0x00000004ff007c0c */ /* 0x000fc8000bf05070 */
[----:B------:R-:W-:-:S03]  /*10950*/  ISETP.NE.AND.EX P0, PT, RZ, UR5, PT, P0 ;  /* 0x00000005ff007c0c */ /* 0x000fc6000bf05300 */
[----:B------:R-:W2:Y:S08]  /*10960*/  S2UR UR13, SR_CTAID.Z ;  /* 0x00000000000d79c3 */ /* 0x000eb00000002700 */
[----:B------:R-:W3:Y:S02]  /*10970*/  S2UR UR20, SR_CTAID.Y ;  /* 0x00000000001479c3 */ /* 0x000ee40000002600 */
        /* <DEDUP_REMOVED lines=8> */
.L_x_1794:
        /* <DEDUP_REMOVED lines=9> */
[----:B------:R-:W4:Y:S01]  /*10a90*/  LDG.E R4, desc[UR38][R2.64+0x4] ;  /* 0x0000042602047981 */ /* 0x000f22000c1e1900 */
[----:B--2---:R-:W-:Y:S02]  /*10aa0*/  R2UR UR4, R0 ;  /* 0x00000000000472ca */ /* 0x004fe400000e0000 */
[----:B----4-:R-:W-:-:S13]  /*10ab0*/  R2UR UR5, R4 ;  /* 0x00000000040572ca */ /* 0x010fda00000e0000 */
[----:B------:R-:W-:Y:S01]  /*10ac0*/  UIADD3 UR4, -UR4, UR5, URZ ;  /* 0x0000000504047290 */ /* 0x000fe2000fffe13f */
[----:B------:R-:W-:Y:S11]  /*10ad0*/  BRA `(.L_x_1795) ;  /* 0x0000000000047947 */ /* 0x000ff60003800000 */
.L_x_1796:
[----:B------:R-:W-:-:S05]  /*10ae0*/  ULDC UR4, c[0x0][0x8bc] ;  /* 0x00022f0000047ab9 */ /* 0x000fca0000000800 */
.L_x_1795:
[----:B-1----:R-:W-:Y:S01]  /*10af0*/  USHF.L.U32 UR8, UR21, 0x7, URZ ;  /* 0x0000000715087899 */ /* 0x002fe2000800063f */
[----:B------:R-:W-:Y:S02]  /*10b00*/  IMAD.MOV.U32 R10, RZ, RZ, 0x1 ;  /* 0x00000001ff0a7424 */ /* 0x000fe400078e00ff */
[----:B------:R-:W-:Y:S01]  /*10b10*/  IMAD.MOV.U32 R0, RZ, RZ, RZ ;  /* 0x000000ffff007224 */ /* 0x000fe200078e00ff */
[----:B------:R-:W-:-:S04]  /*10b20*/  UISETP.GE.AND UP0, UPT, UR8, UR4, UPT ;  /* 0x000000040800728c */ /* 0x000fc8000bf06270 */
[----:B--2---:R-:W-:-:S06]  /*10b30*/  USEL UR13, UR13, 0xffffffff, !UP0 ;  /* 0xffffffff0d0d7887 */ /* 0x004fcc000c000000 */
[----:B------:R-:W-:-:S13]  /*10b40*/  ISETP.LE.AND P0, PT, RZ, UR13, PT ;  /* 0x0000000dff007c0c */ /* 0x000fda000bf03270 */
[----:B------:R-:W-:Y:S05]  /*10b50*/  @!P0 BRA `(.L_x_1797) ;  /* 0x0000001c00fc8947 */ /* 0x000fea0003800000 */
[----:B------:R-:W-:Y:S01]  /*10b60*/  ULDC.64 UR18, c[0x0][0x770] ;  /* 0x0001dc0000127ab9 */ /* 0x000fe20000000a00 */
[----:B------:R-:W-:Y:S01]  /*10b70*/  ULDC.64 UR14, c[0x0][0x770] ;  /* 0x0001dc00000e7ab9 */ /* 0x000fe20000000a00 */
[----:B------:R-:W-:Y:S02]  /*10b80*/  UISETP.NE.U32.AND UP1, UPT, UR18, URZ, UPT ;  /* 0x0000003f1200728c */ /* 0x000fe4000bf25070 */
[----:B------:R-:W-:Y:S02]  /*10b90*/  UIMAD.WIDE UR14, UR13, 0x4, UR14 ;  /* 0x000000040d0e78a5 */ /* 0x000fe4000f8e020e */
[----:B------:R-:W-:Y:S01]  /*10ba0*/  UISETP.NE.AND.EX UP1, UPT, UR19, URZ, UPT, UP1 ;  /* 0x0000003f1300728c */ /* 0x000fe2000bf25310 */
[----:B------:R-:W-:Y:S01]  /*10bb0*/  ULDC.64 UR4, c[0x0][0x778] ;  /* 0x0001de0000047ab9 */ /* 0x000fe20000000a00 */
[----:B------:R-:W-:Y:S02]  /*10bc0*/  ULDC.64 UR6, c[0x0][0x780] ;  /* 0x0001e00000067ab9 */ /* 0x000fe40000000a00 */
[----:B------:R-:W-:Y:S01]  /*10bd0*/  IMAD.U32 R2, RZ, RZ, UR14 ;  /* 0x0000000eff027e24 */ /* 0x000fe2000f8e00ff */
[----:B------:R-:W-:Y:S01]  /*10be0*/  ULDC.64 UR16, c[0x0][0x778] ;  /* 0x0001de0000107ab9 */ /* 0x000fe20000000a00 */
[----:B------:R-:W-:Y:S01]  /*10bf0*/  PLOP3.LUT P1, PT, PT, PT, UP1, 0x80, 0x0 ;  /* 0x000000000000781c */ /* 0x000fe20003f2f018 */
[----:B------:R-:W-:Y:S01]  /*10c00*/  IMAD.U32 R3, RZ, RZ, UR15 ;  /* 0x0000000fff037e24 */ /* 0x000fe2000f8e00ff */
[----:B------:R-:W-:-:S02]  /*10c10*/  UISETP.NE.U32.AND UP0, UPT, UR4, URZ, UPT ;  /* 0x0000003f0400728c */ /* 0x000fc4000bf05070 */
[----:B------:R-:W-:Y:S02]  /*10c20*/  UISETP.NE.U32.AND UP2, UPT, UR6, URZ, UPT ;  /* 0x0000003f0600728c */ /* 0x000fe4000bf45070 */
[----:B------:R-:W-:Y:S02]  /*10c30*/  UISETP.NE.AND.EX UP0, UPT, UR5, URZ, UPT, UP0 ;  /* 0x0000003f0500728c */ /* 0x000fe4000bf05300 */
[----:B------:R-:W-:Y:S01]  /*10c40*/  UISETP.NE.AND.EX UP2, UPT, UR7, URZ, UPT, UP2 ;  /* 0x0000003f0700728c */ /* 0x000fe2000bf45320 */
[----:B------:R-:W-:-:S04]  /*10c50*/  ULDC.64 UR22, c[0x0][0x788] ;  /* 0x0001e20000167ab9 */ /* 0x000fc80000000a00 */
[----:B------:R-:W2:Y:S01]  /*10c60*/  @P1 LDG.E R6, desc[UR38][R2.64] ;  /* 0x0000002602061981 */ /* 0x000ea2000c1e1900 */
[----:B------:R-:W-:Y:S01]  /*10c70*/  PLOP3.LUT P2, PT, PT, PT, UP0, 0x80, 0x0 ;  /* 0x000000000000781c */ /* 0x000fe20003f4f008 */
[----:B------:R-:W-:Y:S01]  /*10c80*/  UIMAD.WIDE UR16, UR13, 0x4, UR16 ;  /* 0x000000040d1078a5 */ /* 0x000fe2000f8e0210 */
[----:B------:R-:W-:Y:S01]  /*10c90*/  PLOP3.LUT P3, PT, PT, PT, UP2, 0x80, 0x0 ;  /* 0x000000000000781c */ /* 0x000fe20003f6f028 */
[----:B------:R1:W4:Y:S02]  /*10ca0*/  @P1 LDG.E R0, desc[UR38][R2.64] ;  /* 0x0000002602001981 */ /* 0x000324000c1e1900 */
[----:B------:R-:W-:Y:S02]  /*10cb0*/  @UP2 ULDC.64 UR4, c[0x0][0x780] ;  /* 0x0001e00000042ab9 */ /* 0x000fe40000000a00 */
[----:B------:R-:W-:Y:S01]  /*10cc0*/  @UP2 UIMAD.WIDE UR4, UR13, 0x4, UR4 ;  /* 0x000000040d0428a5 */ /* 0x000fe2000f8e0204 */
[----:B-1----:R-:W-:Y:S02]  /*10cd0*/  IMAD.U32 R2, RZ, RZ, UR16 ;  /* 0x00000010ff027e24 */ /* 0x002fe4000f8e00ff */
[----:B------:R-:W-:-:S05]  /*10ce0*/  IMAD.U32 R3, RZ, RZ, UR17 ;  /* 0x00000011ff037e24 */ /* 0x000fca000f8e00ff */
[----:B------:R1:W5:Y:S02]  /*10cf0*/  @P2 LDG.E R4, desc[UR38][R2.64] ;  /* 0x0000002602042981 */ /* 0x000364000c1e1900 */
[----:B-1----:R-:W-:Y:S02]  /*10d00*/  IMAD.U32 R2, RZ, RZ, UR4 ;  /* 0x00000004ff027e24 */ /* 0x002fe4000f8e00ff */
[----:B------:R-:W-:-:S05]  /*10d10*/  IMAD.U32 R3, RZ, RZ, UR5 ;  /* 0x00000005ff037e24 */ /* 0x000fca000f8e00ff */
[----:B------:R-:W3:Y:S01]  /*10d20*/  @P3 LDG.E R5, desc[UR38][R2.64] ;  /* 0x0000002602053981 */ /* 0x000ee2000c1e1900 */
[----:B------:R-:W-:Y:S01]  /*10d30*/  ISETP.NE.U32.AND P0, PT, RZ, UR22, PT ;  /* 0x00000016ff007c0c */ /* 0x000fe2000bf05070 */
[----:B------:R-:W-:Y:S01]  /*10d40*/  UMOV UR7, URZ ;  /* 0x0000003f00077c82 */ /* 0x000fe20008000000 */
[----:B------:R-:W-:Y:S01]  /*10d50*/  UMOV UR11, URZ ;  /* 0x0000003f000b7c82 */ /* 0x000fe20008000000 */
[----:B------:R-:W-:Y:S01]  /*10d60*/  ULDC UR9, c[0x0][0x280] ;  /* 0x0000a00000097ab9 */ /* 0x000fe20000000800 */
[----:B------:R-:W-:Y:S02]  /*10d70*/  ISETP.NE.AND.EX P0, PT, RZ, UR23, PT, P0 ;  /* 0x00000017ff007c0c */ /* 0x000fe4000bf05300 */
[----:B--2---:R-:W-:Y:S02]  /*10d80*/  @P1 R2UR UR4, R6 ;  /* 0x00000000060412ca */ /* 0x004fe400000e0000 */
[----:B----4-:R-:W-:-:S11]  /*10d90*/  @P1 R2UR UR7, R0 ;  /* 0x00000000000712ca */ /* 0x010fd600000e0000 */
[----:B------:R-:W-:-:S04]  /*10da0*/  @UP1 ULEA UR4, UR13, UR4, 0x7 ;  /* 0x000000040d041291 */ /* 0x000fc8000f8e383f */
[----:B------:R-:W-:-:S04]  /*10db0*/  @UP1 USHF.R.S32.HI UR5, URZ, 0x1f, UR4 ;  /* 0x0000001f3f051899 */ /* 0x000fc80008011404 */
[----:B------:R-:W-:Y:S01]  /*10dc0*/  @UP1 ULEA.HI UR5, UR5, UR4, URZ, 0x7 ;  /* 0x0000000405051291 */ /* 0x000fe2000f8f383f */
[----:B-----5:R-:W-:-:S03]  /*10dd0*/  @P2 R2UR UR11, R4 ;  /* 0x00000000040b22ca */ /* 0x020fc600000e0000 */
[----:B------:R-:W-:-:S04]  /*10de0*/  @UP1 ULOP3.LUT UR6, UR5, 0xffffff80, URZ, 0xc0, !UPT ;  /* 0xffffff8005061892 */ /* 0x000fc8000f8ec03f */
[----:B------:R-:W-:Y:S01]  /*10df0*/  @UP1 USHF.R.S32.HI UR12, URZ, 0x1f, UR6 ;  /* 0x0000001f3f0c1899 */ /* 0x000fe20008011406 */
[----:B---3--:R-:W-:Y:S01]  /*10e00*/  @P3 R2UR UR9, R5 ;  /* 0x00000000050932ca */ /* 0x008fe200000e0000 */
[----:B------:R-:W-:-:S14]  /*10e10*/  @P3 BRA `(.L_x_1798) ;  /* 0x0000000000203947 */ /* 0x000fdc0003800000 */
[----:B------:R-:W-:Y:S05]  /*10e20*/  @!P1 BRA `(.L_x_1798) ;  /* 0x00000000001c9947 */ /* 0x000fea0003800000 */
[----:B------:R-:W-:Y:S02]  /*10e30*/  IMAD.U32 R2, RZ, RZ, UR14 ;  /* 0x0000000eff027e24 */ /* 0x000fe4000f8e00ff */
[----:B------:R-:W-:-:S05]  /*10e40*/  IMAD.U32 R3, RZ, RZ, UR15 ;  /* 0x0000000fff037e24 */ /* 0x000fca000f8e00ff */
[----:B------:R-:W2:Y:S04]  /*10e50*/  LDG.E R0, desc[UR38][R2.64] ;  /* 0x0000002602007981 */ /* 0x000ea8000c1e1900 */
[----:B------:R-:W3:Y:S01]  /*10e60*/  LDG.E R4, desc[UR38][R2.64+0x4] ;  /* 0x0000042602047981 */ /* 0x000ee2000c1e1900 */
[----:B--2---:R-:W-:Y:S02]  /*10e70*/  R2UR UR4, R0 ;  /* 0x00000000000472ca */ /* 0x004fe400000e0000 */
[----:B---3--:R-:W-:-:S13]  /*10e80*/  R2UR UR9, R4 ;  /* 0x00000000040972ca */ /* 0x008fda00000e0000 */
[----:B------:R-:W-:-:S12]  /*10e90*/  UIADD3 UR9, -UR4, UR9, URZ ;  /* 0x0000000904097290 */ /* 0x000fd8000fffe13f */
.L_x_1798:
        /* <DEDUP_REMOVED lines=13> */
.L_x_1799:
        /* <DEDUP_REMOVED lines=8> */
.L_x_1800:
        /* <DEDUP_REMOVED lines=9> */
[----:B------:R-:W-:-:S04]  /*11080*/  ULEA.HI UR6, UR12, UR6, URZ, 0x7 ;  /* 0x000000060c067291 */ /* 0x000fc8000f8f383f */
[----:B------:R-:W-:Y:S01]  /*11090*/  VIMNMX R4, RZ, UR14, !PT ;  /* 0x0000000eff047c48 */ /* 0x000fe2000ffe0100 */
[----:B------:R-:W-:Y:S01]  /*110a0*/  USHF.R.S32.HI UR6, URZ, 0x7, UR6 ;  /* 0x000000073f067899 */ /* 0x000fe20008011406 */
[----:B------:R-:W-:Y:S11]  /*110b0*/  @!P0 BRA `(.L_x_1801) ;  /* 0x0000000000208947 */ /* 0x000ff60003800000 */
[----:B------:R-:W-:Y:S01]  /*110c0*/  UIADD3 UR9, UR8, 0xff, UR9 ;  /* 0x000000ff08097890 */ /* 0x000fe2000fffe009 */
[----:B------:R-:W-:-:S03]  /*110d0*/  ULDC UR12, c[0x0][0x748] ;  /* 0x0001d200000c7ab9 */ /* 0x000fc60000000800 */
[----:B------:R-:W-:-:S04]  /*110e0*/  UIADD3 UR9, UR9, UR12, -UR10 ;  /* 0x0000000c09097290 */ /* 0x000fc8000fffe80a */
[----:B------:R-:W-:-:S04]  /*110f0*/  USHF.R.S32.HI UR10, URZ, 0x1f, UR9 ;  /* 0x0000001f3f0a7899 */ /* 0x000fc80008011409 */
[----:B------:R-:W-:-:S04]  /*11100*/  ULEA.HI UR10, UR10, UR9, URZ, 0x7 ;  /* 0x000000090a0a7291 */ /* 0x000fc8000f8f383f */
[----:B------:R-:W-:-:S04]  /*11110*/  USHF.R.S32.HI UR10, URZ, 0x7, UR10 ;  /* 0x000000073f0a7899 */ /* 0x000fc8000801140a */
[----:B------:R-:W-:-:S04]  /*11120*/  UISETP.LT.AND UP1, UPT, UR6, UR10, UPT ;  /* 0x0000000a0600728c */ /* 0x000fc8000bf21270 */
[----:B------:R-:W-:-:S12]  /*11130*/  USEL UR6, UR6, UR10, UP1 ;  /* 0x0000000a06067287 */ /* 0x000fd80008800000 */
.L_x_1801:
[----:B------:R-:W-:Y:S01]  /*11140*/  ISETP.LT.AND P0, PT, R4, UR6, PT ;  /* 0x0000000604007c0c */ /* 0x000fe2000bf01270 */
[----:B------:R-:W-:-:S12]  /*11150*/  IMAD.MOV.U32 R0, RZ, RZ, RZ ;  /* 0x000000ffff007224 */ /* 0x000fd800078e00ff */
[----:B------:R-:W-:Y:S05]  /*11160*/  @!P0 BRA `(.L_x_1797) ;  /* 0x0000001800788947 */ /* 0x000fea0003800000 */
[----:B------:R-:W-:Y:S01]  /*11170*/  USHF.R.S32.HI UR10, URZ, 0x1f, UR20 ;  /* 0x0000001f3f0a7899 */ /* 0x000fe20008011414 */
[----:B------:R-:W-:Y:S01]  /*11180*/  BSSY B0, `(.L_x_1797) ;  /* 0x000019c000007945 */ /* 0x000fe20003800000 */
[----:B------:R-:W-:Y:S01]  /*11190*/  ULDC.64 UR16, c[0x0][0x718] ;  /* 0x0001c60000107ab9 */ /* 0x000fe20000000a00 */
[----:B------:R-:W-:Y:S01]  /*111a0*/  UISETP.NE.U32.AND UP1, UPT, UR18, URZ, UPT ;  /* 0x0000003f1200728c */ /* 0x000fe2000bf25070 */
[----:B------:R-:W-:Y:S01]  /*111b0*/  IMAD.MOV.U32 R0, RZ, RZ, RZ ;  /* 0x000000ffff007224 */ /* 0x000fe200078e00ff */
[----:B------:R-:W-:Y:S01]  /*111c0*/  UIMAD UR9, UR10, UR16, URZ ;  /* 0x000000100a0972a4 */ /* 0x000fe2000f8e023f */
[----:B------:R-:W-:Y:S01]  /*111d0*/  ULDC UR12, c[0x0][0x2e8] ;  /* 0x0000ba00000c7ab9 */ /* 0x000fe20000000800 */
[----:B------:R-:W-:Y:S01]  /*111e0*/  UMOV UR14, UR4 ;  /* 0x00000004000e7c82 */ /* 0x000fe20008000000 */
[----:B------:R-:W-:Y:S01]  /*111f0*/  UMOV UR15, UR5 ;  /* 0x00000005000f7c82 */ /* 0x000fe20008000000 */
[----:B------:R-:W-:Y:S02]  /*11200*/  UIMAD UR22, UR20, UR17, UR9 ;  /* 0x00000011141672a4 */ /* 0x000fe4000f8e0209 */
[----:B------:R-:W-:-:S02]  /*11210*/  UISETP.NE.AND.EX UP1, UPT, UR19, URZ, UPT, UP1 ;  /* 0x0000003f1300728c */ /* 0x000fc4000bf25310 */
[----:B------:R-:W-:Y:S02]  /*11220*/  USHF.R.S32.HI UR9, URZ, 0x1f, UR13 ;  /* 0x0000001f3f097899 */ /* 0x000fe4000801140d */
[----:B------:R-:W-:Y:S02]  /*11230*/  UISETP.NE.AND UP2, UPT, UR12, 0x1, UPT ;  /* 0x000000010c00788c */ /* 0x000fe4000bf45270 */
[----:B------:R-:W-:Y:S01]  /*11240*/  UIMAD.WIDE.U32 UR4, UR20, UR16, UR14 ;  /* 0x00000010140472a5 */ /* 0x000fe2000f8e000e */
[----:B------:R-:W-:Y:S01]  /*11250*/  ULDC.64 UR18, c[0x0][0x730] ;  /* 0x0001cc0000127ab9 */ /* 0x000fe20000000a00 */
[----:B------:R-:W-:Y:S02]  /*11260*/  USEL UR9, UR9, URZ, !UP1 ;  /* 0x0000003f09097287 */ /* 0x000fe4000c800000 */
[----:B------:R-:W-:Y:S01]  /*11270*/  UIMAD UR10, UR10, UR18, URZ ;  /* 0x000000120a0a72a4 */ /* 0x000fe2000f8e023f */
[----:B------:R-:W-:Y:S01]  /*11280*/  ELECT P0, URZ, PT ;  /* 0x00000000003f782f */ /* 0x000fe20003800000 */
[----:B------:R-:W-:Y:S01]  /*11290*/  ULDC.64 UR16, c[0x0][0x720] ;  /* 0x0001c80000107ab9 */ /* 0x000fe20000000a00 */
[----:B------:R-:W-:-:S02]  /*112a0*/  USEL UR21, UR13, URZ, !UP1 ;  /* 0x0000003f0d157287 */ /* 0x000fc4000c800000 */
[----:B------:R-:W-:Y:S02]  /*112b0*/  UIADD3 UR23, UR5, UR22, URZ ;  /* 0x0000001605177290 */ /* 0x000fe4000fffe03f */
[----:B------:R-:W-:Y:S01]  /*112c0*/  UIMAD UR5, UR9, UR16, URZ ;  /* 0x00000010090572a4 */ /* 0x000fe2000f8e023f */
[----:B------:R-:W-:Y:S01]  /*112d0*/  UMOV UR22, UR4 ;  /* 0x0000000400167c82 */ /* 0x000fe20008000000 */
[----:B------:R-:W-:Y:S02]  /*112e0*/  UIMAD.WIDE.U32 UR14, UR20, UR18, UR14 ;  /* 0x00000012140e72a5 */ /* 0x000fe4000f8e000e */
[----:B------:R-:W-:Y:S02]  /*112f0*/  UIMAD UR10, UR20, UR19, UR10 ;  /* 0x00000013140a72a4 */ /* 0x000fe4000f8e020a */
[----:B------:R-:W-:Y:S01]  /*11300*/  UIMAD.WIDE.U32 UR22, UR16, UR21, UR22 ;  /* 0x00000015101672a5 */ /* 0x000fe2000f8e0016 */
[----:B------:R-:W-:Y:S02]  /*11310*/  ULDC.64 UR18, c[0x0][0x738] ;  /* 0x0001ce0000127ab9 */ /* 0x000fe40000000a00 */
[----:B------:R-:W-:Y:S01]  /*11320*/  @UP2 ULDC UR16, c[0x0][0x2ec] ;  /* 0x0000bb0000102ab9 */ /* 0x000fe20000000800 */
[----:B------:R-:W-:-:S02]  /*11330*/  UIMAD UR5, UR17, UR21, UR5 ;  /* 0x00000015110572a4 */ /* 0x000fc4000f8e0205 */
[----:B------:R-:W-:Y:S02]  /*11340*/  UIADD3 UR15, UR15, UR10, URZ ;  /* 0x0000000a0f0f7290 */ /* 0x000fe4000fffe03f */
[----:B------:R-:W-:Y:S02]  /*11350*/  UIMAD UR9, UR9, UR18, URZ ;  /* 0x00000012090972a4 */ /* 0x000fe4000f8e023f */
[----:B------:R-:W-:Y:S02]  /*11360*/  UIMAD.WIDE.U32 UR16, UR20, UR16, URZ ;  /* 0x00000010141072a5 */ /* 0x000fe4000f8e003f */
[----:B------:R-:W-:Y:S01]  /*11370*/  UIADD3 UR11, UR8, UR11, URZ ;  /* 0x0000000b080b7290 */ /* 0x000fe2000fffe03f */
[----:B------:R-:W-:Y:S02]  /*11380*/  UMOV UR12, UR20 ;  /* 0x00000014000c7c82 */ /* 0x000fe40008000000 */
[----:B------:R-:W-:Y:S01]  /*11390*/  @UP2 ULDC UR8, c[0x0][0x2f0] ;  /* 0x0000bc0000082ab9 */ /* 0x000fe20000000800 */
[----:B------:R-:W-:-:S02]  /*113a0*/  UIMAD UR4, UR19, UR21, UR9 ;  /* 0x00000015130472a4 */ /* 0x000fc4000f8e0209 */
[----:B------:R-:W-:Y:S02]  /*113b0*/  UIMAD.WIDE.U32 UR14, UR18, UR21, UR14 ;  /* 0x00000015120e72a5 */ /* 0x000fe4000f8e000e */
[----:B------:R-:W-:Y:S02]  /*113c0*/  USEL UR13, UR13, URZ, !UP0 ;  /* 0x0000003f0d0d7287 */ /* 0x000fe4000c000000 */
        /* <DEDUP_REMOVED lines=9> */
.L_x_1831:
        /* <DEDUP_REMOVED lines=15> */
.L_x_1804:
[----:B------:R-:W-:Y:S01]  /*11550*/  R2UR UR19, R4 ;  /* 0x00000000041372ca */ /* 0x000fe200000e0000 */
[----:B------:R-:W2:Y:S01]  /*11560*/  LDC.64 R12, c[0x0][0x198] ;  /* 0x00006600ff0c7b82 */ /* 0x000ea20000000a00 */
        /* <DEDUP_REMOVED lines=10> */
[----:B------:R-:W-:Y:S01]  /*11610*/  UMOV UR27, UR11 ;  /* 0x0000000b001b7c82 */ /* 0x000fe20008000000 */
[----:B------:R-:W-:Y:S01]  /*11620*/  USHF.L.U32 UR19, UR19, 0x7, URZ ;  /* 0x0000000713137899 */ /* 0x000fe2000800063f */
[----:B------:R-:W-:Y:S01]  /*11630*/  IMAD.MOV.U32 R16, RZ, RZ, RZ ;  /* 0x000000ffff107224 */ /* 0x000fe200078e00ff */
[----:B------:R-:W-:Y:S01]  /*11640*/  UMOV UR28, UR12 ;  /* 0x0000000c001c7c82 */ /* 0x000fe20008000000 */
[----:B------:R-:W-:Y:S01]  /*11650*/  UMOV UR29, UR13 ;  /* 0x0000000d001d7c82 */ /* 0x000fe20008000000 */
[----:B------:R-:W-:-:S02]  /*11660*/  UIADD3 UR8, UP0, UR19, UR22, URZ ;  /* 0x0000001613087290 */ /* 0x000fc4000ff1e03f */
[----:B------:R-:W-:Y:S01]  /*11670*/  IMAD.U32 R3, RZ, RZ, UR19 ;  /* 0x00000013ff037e24 */ /* 0x000fe2000f8e00ff */
[----:B------:R-:W-:Y:S01]  /*11680*/  UIADD3 UR19, UR19, UR7, URZ ;  /* 0x0000000713137290 */ /* 0x000fe2000fffe03f */
[----:B------:R-:W-:Y:S02]  /*11690*/  UMOV UR26, UR18 ;  /* 0x00000012001a7c82 */ /* 0x000fe40008000000 */
[----:B------:R-:W-:Y:S01]  /*116a0*/  PLOP3.LUT P1, PT, PT, PT, UP0, 0x80, 0x0 ;  /* 0x000000000000781c */ /* 0x000fe20003f2f008 */
[----:B-1----:R-:W-:Y:S01]  /*116b0*/  IMAD.U32 R0, RZ, RZ, UR8 ;  /* 0x00000008ff007e24 */ /* 0x002fe2000f8e00ff */
[----:B------:R-:W-:Y:S01]  /*116c0*/  R2UR UR8, R15 ;  /* 0x000000000f0872ca */ /* 0x000fe200000e0000 */
[----:B--2---:R-:W-:Y:S01]  /*116d0*/  IMAD.MOV.U32 R7, RZ, RZ, R12 ;  /* 0x000000ffff077224 */ /* 0x004fe200078e000c */
[----:B------:R-:W-:Y:S01]  /*116e0*/  LEA.HI.X.SX32 R3, R3, R14, 0x1, P1 ;  /* 0x0000000e03037211 */ /* 0x000fe200008f0eff */
[----:B------:R-:W-:Y:S01]  /*116f0*/  IMAD.MOV.U32 R6, RZ, RZ, R13 ;  /* 0x000000ffff067224 */ /* 0x000fe200078e000d */
[----:B------:R-:W-:-:S04]  /*11700*/  LEA R2, P1, R0, R9, 0x2 ;  /* 0x0000000900027211 */ /* 0x000fc800078210ff */
[----:B------:R-:W-:Y:S02]  /*11710*/  LEA.HI.X R0, R0, R8, R3, 0x2, P1 ;  /* 0x0000000800007211 */ /* 0x000fe400008f1403 */
[----:B------:R-:W-:Y:S02]  /*11720*/  R2UR UR30, R2 ;  /* 0x00000000021e72ca */ /* 0x000fe400000e0000 */
[----:B------:R-:W-:Y:S01]  /*11730*/  R2UR UR31, R0 ;  /* 0x00000000001f72ca */ /* 0x000fe200000e0000 */
[----:B------:R-:W-:Y:S01]  /*11740*/  UIADD3 UR16, UR8, 0x10000, URZ ;  /* 0x0001000008107890 */ /* 0x000fe2000fffe03f */
[C---:B------:R-:W-:Y:S01]  /*11750*/  IADD3 R0, P1, R7.reuse, 0x2f0, RZ ;  /* 0x000002f007007810 */ /* 0x040fe20007f3e0ff */
[----:B------:R-:W-:Y:S02]  /*11760*/  UIADD3 UR17, UR8, 0x30c10, URZ ;  /* 0x00030c1008117890 */ /* 0x000fe4000fffe03f */
[----:B------:R-:W-:Y:S01]  /*11770*/  UIADD3 UR42, UR8, 0x20000, URZ ;  /* 0x00020000082a7890 */ /* 0x000fe2000fffe03f */
[----:B------:R-:W-:Y:S01]  /*11780*/  R2UR UR44, R0 ;  /* 0x00000000002c72ca */ /* 0x000fe200000e0000 */
[----:B------:R-:W-:Y:S01]  /*11790*/  UIADD3 UR9, UR8, 0x30c00, URZ ;  /* 0x00030c0008097890 */ /* 0x000fe2000fffe03f */
[----:B------:R-:W-:Y:S01]  /*117a0*/  IADD3 R0, P2, R7, 0x3f0, RZ ;  /* 0x000003f007007810 */ /* 0x000fe20007f5e0ff */
[----:B------:R-:W-:Y:S01]  /*117b0*/  UIADD3 UR24, UR8, 0x4000, URZ ;  /* 0x0000400008187890 */ /* 0x000fe2000fffe03f */
[----:B------:R-:W-:-:S02]  /*117c0*/  UMOV UR43, UR17 ;  /* 0x00000011002b7c82 */ /* 0x000fc40008000000 */
[----:B------:R-:W-:Y:S01]  /*117d0*/  R2UR UR46, R0 ;  /* 0x00000000002e72ca */ /* 0x000fe200000e0000 */
[----:B------:R-:W-:Y:S01]  /*117e0*/  IMAD.X R0, RZ, RZ, R6, P1 ;  /* 0x000000ffff007224 */ /* 0x000fe200008e0606 */
[----:B------:R-:W-:Y:S01]  /*117f0*/  IADD3 R2, P1, R7, 0xf0, RZ ;  /* 0x000000f007027810 */ /* 0x000fe20007f3e0ff */
[----:B------:R-:W-:-:S03]  /*11800*/  UMOV UR25, UR9 ;  /* 0x0000000900197c82 */ /* 0x000fc60008000000 */
[----:B------:R-:W-:Y:S01]  /*11810*/  R2UR UR32, R2 ;  /* 0x00000000022072ca */ /* 0x000fe200000e0000 */
[--C-:B------:R-:W-:Y:S01]  /*11820*/  IMAD.X R3, RZ, RZ, R6.reuse, P1 ;  /* 0x000000ffff037224 */ /* 0x100fe200008e0606 */
[----:B------:R-:W-:Y:S01]  /*11830*/  R2UR UR45, R0 ;  /* 0x00000000002d72ca */ /* 0x000fe200000e0000 */
[----:B------:R-:W-:-:S03]  /*11840*/  IMAD.X R0, RZ, RZ, R6, P2 ;  /* 0x000000ffff007224 */ /* 0x000fc600010e0606 */
[----:B------:R-:W-:Y:S02]  /*11850*/  R2UR UR33, R3 ;  /* 0x00000000032172ca */ /* 0x000fe400000e0000 */
[----:B------:R-:W-:Y:S01]  /*11860*/  R2UR UR47, R0 ;  /* 0x00000000002f72ca */ /* 0x000fe200000e0000 */
[----:B------:R-:W-:-:S10]  /*11870*/  IMAD.MOV.U32 R0, RZ, RZ, 0x8000 ;  /* 0x00008000ff007424 */ /* 0x000fd400078e00ff */
[----:B------:R1:W-:Y:S01]  /*11880*/  UTMALDG.4D [UR16], [UR32], desc[UR34] ;  /* 0x00002210200075b4 */ /* 0x0003e20008019000 */
[----:B------:R1:W-:Y:S01]  /*11890*/  UBLKCP.S.G [UR42], [UR30], UR37 ;  /* 0x0000002a1e0073ba */ /* 0x0003e20008000225 */
[----:B------:R2:W-:Y:S01]  /*118a0*/  SYNCS.ARRIVE.TRANS64 RZ, [R15+URZ+0x30c00], R0 ;  /* 0x030c00000fff79a7 */ /* 0x0005e2000800003f */
[----:B------:R1:W-:Y:S01]  /*118b0*/  UTMALDG.4D [UR8], [UR44], desc[UR40] ;  /* 0x000028082c0075b4 */ /* 0x0003e20008019000 */
[----:B--2---:R-:W-:-:S04]  /*118c0*/  IMAD.U32 R0, RZ, RZ, UR6 ;  /* 0x00000006ff007e24 */ /* 0x004fc8000f8e00ff */
[----:B------:R-:W-:Y:S01]  /*118d0*/  VIADD R5, R0, 0xffffffff ;  /* 0xffffffff00057836 */ /* 0x000fe20000000000 */
[----:B------:R1:W-:Y:S04]  /*118e0*/  UTMALDG.4D [UR24], [UR46], desc[UR40] ;  /* 0x000028182e0075b4 */ /* 0x0003e80008019000 */
[----:B------:R-:W-:Y:S01]  /*118f0*/  ISETP.GE.AND P1, PT, R4, R5, PT ;  /* 0x000000050400720c */ /* 0x000fe20003f26270 */
[----:B------:R1:W-:-:S12]  /*11900*/  STL [R1+0x4], R5 ;  /* 0x0000040501007387 */ /* 0x0003d80000100800 */
[----:B-1----:R-:W-:Y:S05]  /*11910*/  @P1 BRA `(.L_x_1805) ;  /* 0x0000000c00c81947 */ /* 0x002fea0003800000 */
[----:B------:R-:W-:Y:S01]  /*11920*/  R2UR UR8, R4 ;  /* 0x00000000040872ca */ /* 0x000fe200000e0000 */
[----:B------:R-:W-:Y:S01]  /*11930*/  UIADD3 UR9, UR6, -0x2, URZ ;  /* 0xfffffffe06097890 */ /* 0x000fe2000fffe03f */
[----:B------:R-:W-:-:S05]  /*11940*/  IMAD.MOV.U32 R10, RZ, RZ, 0x1 ;  /* 0x00000001ff0a7424 */ /* 0x000fca00078e00ff */
[----:B------:R-:W-:-:S06]  /*11950*/  ISETP.NE.AND P1, PT, R4, UR9, PT ;  /* 0x0000000904007c0c */ /* 0x000fcc000bf25270 */
[----:B------:R-:W-:-:S04]  /*11960*/  ULOP3.LUT UR8, URZ, UR8, URZ, 0x33, !UPT ;  /* 0x000000083f087292 */ /* 0x000fc8000f8e333f */
[----:B------:R-:W-:-:S06]  /*11970*/  UIADD3 UR8, UR8, UR6, URZ ;  /* 0x0000000608087290 */ /* 0x000fcc000fffe03f */
[----:B------:R-:W-:-:S05]  /*11980*/  IMAD.U32 R0, RZ, RZ, UR8 ;  /* 0x00000008ff007e24 */ /* 0x000fca000f8e00ff */
[----:B------:R-:W-:Y:S01]  /*11990*/  LOP3.LUT R5, R0, 0x1, RZ, 0xc0, !PT ;  /* 0x0000000100057812 */ /* 0x000fe200078ec0ff */
[----:B------:R-:W-:-:S04]  /*119a0*/  IMAD.MOV.U32 R0, RZ, RZ, R4 ;  /* 0x000000ffff007224 */ /* 0x000fc800078e0004 */
[----:B------:R1:W-:Y:S01]  /*119b0*/  STL [R1+0x8], R5 ;  /* 0x0000080501007387 */ /* 0x0003e20000100800 */
[----:B------:R-:W-:Y:S05]  /*119c0*/  @!P1 BRA `(.L_x_1806) ;  /* 0x0000000800689947 */ /* 0x000fea0003800000 */
[----:B------:R-:W-:Y:S01]  /*119d0*/  R2UR UR9, R5 ;  /* 0x00000000050972ca */ /* 0x000fe200000e0000 */
[----:B------:R-:W-:Y:S02]  /*119e0*/  IMAD.MOV.U32 R0, RZ, RZ, R4 ;  /* 0x000000ffff007224 */ /* 0x000fe400078e0004 */
[----:B------:R-:W-:-:S10]  /*119f0*/  IMAD.MOV.U32 R10, RZ, RZ, 0x1 ;  /* 0x00000001ff0a7424 */ /* 0x000fd400078e00ff */
[----:B------:R-:W-:-:S06]  /*11a00*/  UIADD3 UR8, UR8, -UR9, URZ ;  /* 0x8000000908087290 */ /* 0x000fcc000fffe03f */
[----:B------:R-:W-:-:S07]  /*11a10*/  IMAD.U32 R17, RZ, RZ, UR8 ;  /* 0x00000008ff117e24 */ /* 0x000fce000f8e00ff */
.L_x_1815:
[----:B-123--:R-:W-:-:S04]  /*11a20*/  SHF.L.U32 R18, R10, 0x1f, RZ ;  /* 0x0000001f0a127819 */ /* 0x00efc800000006ff */
[----:B------:R-:W2:Y:S02]  /*11a30*/  SYNCS.PHASECHK.TRANS64.TRYWAIT P1, [R15+URZ+0x30c40], R18 ;  /* 0x030c40120f0075a7 */ /* 0x000ea4000802017f */
[----:B--2---:R-:W-:Y:S05]  /*11a40*/  @!P1 BRA `(.L_x_1807) ;  /* 0x00000014009c9947 */ /* 0x004fea0003800000 */
.L_x_1832:
[----:B------:R-:W-:Y:S05]  /*11a50*/  @P0 BRA `(.L_x_1808) ;  /* 0x00000000001c0947 */ /* 0x000fea0003800000 */
[----:B------:R-:W3:Y:S02]  /*11a60*/  S2R R2, SR_TID.X ;  /* 0x0000000000027919 */ /* 0x000ee40000002100 */
[----:B---3--:R-:W-:Y:S01]  /*11a70*/  LOP3.LUT R3, R2, 0x1f, RZ, 0xc0, !PT ;  /* 0x0000001f02037812 */ /* 0x008fe200078ec0ff */
[----:B------:R-:W-:-:S03]  /*11a80*/  IMAD.MOV.U32 R2, RZ, RZ, 0x4200 ;  /* 0x00004200ff027424 */ /* 0x000fc600078e00ff */
[----:B------:R-:W-:Y:S01]  /*11a90*/  ISETP.NE.AND P1, PT, R3, RZ, PT ;  /* 0x000000ff0300720c */ /* 0x000fe20003f25270 */
[----:B------:R3:W-:-:S12]  /*11aa0*/  SYNCS.ARRIVE.TRANS64 RZ, [R15+URZ+0x30c30], R2 ;  /* 0x030c30020fff79a7 */ /* 0x0007d8000800003f */
[----:B---3--:R-:W-:Y:S05]  /*11ab0*/  @!P1 BRA `(.L_x_1808) ;  /* 0x0000000000049947 */ /* 0x008fea0003800000 */
[----:B------:R-:W-:Y:S01]  /*11ac0*/  BPT.TRAP 0x1 ;  /* 0x000000040000795c */ /* 0x000fe20000300000 */
.L_x_1808:
[----:B------:R-:W3:Y:S01]  /*11ad0*/  LDC.64 R12, c[0x0][0x728] ;  /* 0x0001ca00ff0c7b82 */ /* 0x000ee20000000a00 */
[----:B------:R-:W-:Y:S01]  /*11ae0*/  IMAD.SHL.U32 R19, R0, 0x80, RZ ;  /* 0x0000008000137824 */ /* 0x000fe200078e00ff */
[----:B------:R-:W-:Y:S01]  /*11af0*/  R2UR UR8, R15 ;  /* 0x000000000f0872ca */ /* 0x000fe200000e0000 */
[----:B------:R-:W-:Y:S01]  /*11b00*/  UMOV UR28, 0x0 ;  /* 0x00000000001c7882 */ /* 0x000fe20000000000 */
[----:B------:R-:W-:Y:S01]  /*11b10*/  UMOV UR29, 0x14f00000 ;  /* 0x14f00000001d7882 */ /* 0x000fe20000000000 */
[----:B------:R-:W-:Y:S01]  /*11b20*/  UMOV UR18, URZ ;  /* 0x0000003f00127c82 */ /* 0x000fe20008000000 */
[C---:B------:R-:W-:Y:S01]  /*11b30*/  IADD3 R2, P1, R19.reuse, UR14, RZ ;  /* 0x0000000e13027c10 */ /* 0x040fe2000ff3e0ff */
[----:B------:R-:W-:Y:S01]  /*11b40*/  UMOV UR10, 0x20 ;  /* 0x00000020000a7882 */ /* 0x000fe20000000000 */
[----:B-1----:R-:W1:Y:S01]  /*11b50*/  LDC.64 R4, c[0x0][0x198] ;  /* 0x00006600ff047b82 */ /* 0x002e620000000a00 */
[----:B------:R-:W-:-:S06]  /*11b60*/  R2UR UR19, R19 ;  /* 0x00000000131372ca */ /* 0x000fcc00000e0000 */
[----:B------:R-:W-:Y:S02]  /*11b70*/  UIADD3 UR16, UR8, 0x18000, URZ ;  /* 0x0001800008107890 */ /* 0x000fe4000fffe03f */
[----:B------:R-:W-:Y:S02]  /*11b80*/  UIADD3 UR17, UR8, 0x30c30, URZ ;  /* 0x00030c3008117890 */ /* 0x000fe4000fffe03f */
[----:B------:R-:W-:-:S03]  /*11b90*/  UIADD3 UR8, UR8, 0x20400, URZ ;  /* 0x0002040008087890 */ /* 0x000fc6000fffe03f */
[----:B------:R-:W-:Y:S01]  /*11ba0*/  UIADD3 UR19, UR19, UR7, URZ ;  /* 0x0000000713137290 */ /* 0x000fe2000fffe03f */
[----:B---3--:R-:W-:Y:S01]  /*11bb0*/  LEA R3, P2, R2, R12, 0x2 ;  /* 0x0000000c02037211 */ /* 0x008fe200078410ff */
[----:B------:R-:W-:-:S03]  /*11bc0*/  UMOV UR9, UR17 ;  /* 0x0000001100097c82 */ /* 0x000fc60008000000 */
[----:B------:R-:W-:Y:S02]  /*11bd0*/  R2UR UR24, R3 ;  /* 0x00000000031872ca */ /* 0x000fe400000e0000 */
[----:B------:R-:W-:Y:S01]  /*11be0*/  LEA.HI.X.SX32 R3, R19, R11, 0x1, P1 ;  /* 0x0000000b13037211 */ /* 0x000fe200008f0eff */
[----:B-1----:R-:W-:Y:S02]  /*11bf0*/  IMAD.MOV.U32 R7, RZ, RZ, R4 ;  /* 0x000000ffff077224 */ /* 0x002fe400078e0004 */
        /* <DEDUP_REMOVED lines=10> */
[----:B-1-3--:R-:W-:Y:S05]  /*11ca0*/  @!P1 BRA `(.L_x_1809) ;  /* 0x0000001400189947 */ /* 0x00afea0003800000 */
.L_x_1833:
        /* <DEDUP_REMOVED lines=8> */
.L_x_1810:
[----:B------:R-:W-:Y:S01]  /*11d30*/  VIADD R19, R19, 0x80 ;  /* 0x0000008013137836 */ /* 0x000fe20000000000 */
[----:B------:R-:W-:Y:S01]  /*11d40*/  ULDC.64 UR8, c[0x0][0x700] ;  /* 0x0001c00000087ab9 */ /* 0x000fe20000000a00 */
[----:B------:R-:W-:Y:S01]  /*11d50*/  R2UR UR26, R15 ;  /* 0x000000000f1a72ca */ /* 0x000fe200000e0000 */
[----:B------:R-:W-:Y:S01]  /*11d60*/  IMAD.U32 R9, RZ, RZ, UR8 ;  /* 0x00000008ff097e24 */ /* 0x000fe2000f8e00ff */
[----:B------:R-:W-:Y:S01]  /*11d70*/  UMOV UR24, 0x0 ;  /* 0x0000000000187882 */ /* 0x000fe20000000000 */
[C---:B------:R-:W-:Y:S01]  /*11d80*/  IADD3 R2, P1, R19.reuse, UR22, RZ ;  /* 0x0000001613027c10 */ /* 0x040fe2000ff3e0ff */
[----:B------:R-:W-:Y:S01]  /*11d90*/  IMAD.U32 R8, RZ, RZ, UR9 ;  /* 0x00000009ff087e24 */ /* 0x000fe2000f8e00ff */
[----:B------:R-:W-:Y:S01]  /*11da0*/  SHF.R.S32.HI R20, RZ, 0x1f, R19 ;  /* 0x0000001fff147819 */ /* 0x000fe20000011413 */
[----:B------:R-:W-:Y:S01]  /*11db0*/  VIADD R21, R19, UR7 ;  /* 0x0000000713157c36 */ /* 0x000fe20008000000 */
[----:B------:R-:W-:Y:S01]  /*11dc0*/  LEA R3, P2, R2, R9, 0x2 ;  /* 0x0000000902037211 */ /* 0x000fe200078410ff */
[----:B------:R-:W-:Y:S01]  /*11dd0*/  UMOV UR25, 0x14f00000 ;  /* 0x14f0000000197882 */ /* 0x000fe20000000000 */
[----:B------:R-:W-:Y:S01]  /*11de0*/  UMOV UR18, URZ ;  /* 0x0000003f00127c82 */ /* 0x000fe20008000000 */
[----:B------:R-:W-:Y:S01]  /*11df0*/  UMOV UR10, 0x20 ;  /* 0x00000020000a7882 */ /* 0x000fe20000000000 */
[----:B------:R-:W-:Y:S01]  /*11e00*/  R2UR UR28, R3 ;  /* 0x00000000031c72ca */ /* 0x000fe200000e0000 */
[----:B------:R-:W-:Y:S01]  /*11e10*/  IMAD.X R3, R20, 0x1, R14, P1 ;  /* 0x0000000114037824 */ /* 0x000fe200008e060e */
[----:B------:R-:W-:Y:S01]  /*11e20*/  R2UR UR19, R21 ;  /* 0x00000000151372ca */ /* 0x000fe200000e0000 */
[----:B------:R-:W-:-:S02]  /*11e30*/  UIADD3 UR16, UR26, 0x14000, URZ ;  /* 0x000140001a107890 */ /* 0x000fc4000fffe03f */
[----:B------:R-:W-:Y:S01]  /*11e40*/  UIADD3 UR17, UR26, 0x30c18, URZ ;  /* 0x00030c181a117890 */ /* 0x000fe2000fffe03f */
[----:B------:R-:W-:Y:S01]  /*11e50*/  LEA.HI.X R3, R2, R8, R3, 0x2, P2 ;  /* 0x0000000802037211 */ /* 0x000fe200010f1403 */
[----:B------:R-:W-:Y:S01]  /*11e60*/  UIADD3 UR26, UR26, 0x20200, URZ ;  /* 0x000202001a1a7890 */ /* 0x000fe2000fffe03f */
[----:B------:R-:W-:Y:S02]  /*11e70*/  IADD3 R2, P1, R7, 0xf0, RZ ;  /* 0x000000f007027810 */ /* 0x000fe40007f3e0ff */
[----:B------:R-:W-:Y:S02]  /*11e80*/  R2UR UR29, R3 ;  /* 0x00000000031d72ca */ /* 0x000fe400000e0000 */
[----:B------:R-:W-:Y:S01]  /*11e90*/  R2UR UR8, R2 ;  /* 0x00000000020872ca */ /* 0x000fe200000e0000 */
[----:B------:R-:W-:Y:S01]  /*11ea0*/  IMAD.X R3, RZ, RZ, R6, P1 ;  /* 0x000000ffff037224 */ /* 0x000fe200008e0606 */
[----:B------:R-:W-:-:S04]  /*11eb0*/  UMOV UR27, UR17 ;  /* 0x00000011001b7c82 */ /* 0x000fc80008000000 */
[----:B------:R-:W-:-:S13]  /*11ec0*/  R2UR UR9, R3 ;  /* 0x00000000030972ca */ /* 0x000fda00000e0000 */
[----:B------:R3:W-:Y:S01]  /*11ed0*/  UTMALDG.4D [UR16], [UR8], desc[UR24] ;  /* 0x00001810080075b4 */ /* 0x0007e20008019000 */
[----:B------:R3:W-:Y:S01]  /*11ee0*/  UBLKCP.S.G [UR26], [UR28], UR10 ;  /* 0x0000001a1c0073ba */ /* 0x0007e2000800020a */
[----:B------:R-:W4:Y:S02]  /*11ef0*/  SYNCS.PHASECHK.TRANS64.TRYWAIT P1, [R15+URZ+0x30c48], R18 ;  /* 0x030c48120f0075a7 */ /* 0x000f24000802017f */
[----:B---34-:R-:W-:Y:S05]  /*11f00*/  @!P1 BRA `(.L_x_1811) ;  /* 0x0000001000949947 */ /* 0x018fea0003800000 */
.L_x_1834:
[----:B------:R-:W-:Y:S05]  /*11f10*/  @P0 BRA `(.L_x_1812) ;  /* 0x00000000001c0947 */ /* 0x000fea0003800000 */
[----:B-123--:R-:W-:-:S04]  /*11f20*/  IMAD.MOV.U32 R18, RZ, RZ, 0x4200 ;  /* 0x00004200ff127424 */ /* 0x00efc800078e00ff */
[----:B------:R1:W-:Y:S02]  /*11f30*/  SYNCS.ARRIVE.TRANS64 RZ, [R15+URZ+0x30c38], R18 ;  /* 0x030c38120fff79a7 */ /* 0x0003e4000800003f */
[----:B-1----:R-:W1:Y:S02]  /*11f40*/  S2R R18, SR_TID.X ;  /* 0x0000000000127919 */ /* 0x002e640000002100 */
[----:B-1----:R-:W-:-:S04]  /*11f50*/  LOP3.LUT R18, R18, 0x1f, RZ, 0xc0, !PT ;  /* 0x0000001f12127812 */ /* 0x002fc800078ec0ff */
[----:B------:R-:W-:-:S13]  /*11f60*/  ISETP.NE.AND P1, PT, R18, RZ, PT ;  /* 0x000000ff1200720c */ /* 0x000fda0003f25270 */
[----:B------:R-:W-:Y:S05]  /*11f70*/  @!P1 BRA `(.L_x_1812) ;  /* 0x0000000000049947 */ /* 0x000fea0003800000 */
[----:B------:R-:W-:Y:S01]  /*11f80*/  BPT.TRAP 0x1 ;  /* 0x000000040000795c */ /* 0x000fe20000300000 */
.L_x_1812:
[----:B------:R-:W-:Y:S01]  /*11f90*/  IADD3 R19, P1, R19, UR14, RZ ;  /* 0x0000000e13137c10 */ /* 0x000fe2000ff3e0ff */
[----:B------:R-:W-:Y:S01]  /*11fa0*/  UMOV UR24, 0x0 ;  /* 0x0000000000187882 */ /* 0x000fe20000000000 */
[----:B------:R-:W-:Y:S01]  /*11fb0*/  R2UR UR26, R15 ;  /* 0x000000000f1a72ca */ /* 0x000fe200000e0000 */
[----:B------:R-:W-:Y:S01]  /*11fc0*/  UMOV UR25, 0x14f00000 ;  /* 0x14f0000000197882 */ /* 0x000fe20000000000 */
[----:B------:R-:W-:Y:S01]  /*11fd0*/  R2UR UR19, R21 ;  /* 0x00000000151372ca */ /* 0x000fe200000e0000 */
[----:B------:R-:W-:Y:S01]  /*11fe0*/  IMAD.X R20, R20, 0x1, R11, P1 ;  /* 0x0000000114147824 */ /* 0x000fe200008e060b */
[C---:B------:R-:W-:Y:S01]  /*11ff0*/  LEA R12, P1, R19.reuse, R12, 0x2 ;  /* 0x0000000c130c7211 */ /* 0x040fe200078210ff */
        /* <DEDUP_REMOVED lines=15> */
[----:B------:R-:W5:Y:S02]  /*120f0*/  SYNCS.PHASECHK.TRANS64.TRYWAIT P1, [R15+URZ+0x30c20], R4 ;  /* 0x030c20040f0075a7 */ /* 0x000f64000802017f */
[----:B----45:R-:W-:Y:S05]  /*12100*/  @!P1 BRA `(.L_x_1813) ;  /* 0x0000001000289947 */ /* 0x030fea0003800000 */
.L_x_1836:
[----:B------:R-:W-:Y:S05]  /*12110*/  @P0 BRA `(.L_x_1814) ;  /* 0x00000000001c0947 */ /* 0x000fea0003800000 */
[----:B------:R-:W5:Y:S01]  /*12120*/  S2R R5, SR_TID.X ;  /* 0x0000000000057919 */ /* 0x000f620000002100 */
[----:B----4-:R-:W-:-:S04]  /*12130*/  IMAD.MOV.U32 R4, RZ, RZ, 0x4200 ;  /* 0x00004200ff047424 */ /* 0x010fc800078e00ff */
[----:B------:R4:W-:Y:S01]  /*12140*/  SYNCS.ARRIVE.TRANS64 RZ, [R15+URZ+0x30c10], R4 ;  /* 0x030c10040fff79a7 */ /* 0x0009e2000800003f */
[----:B-----5:R-:W-:-:S04]  /*12150*/  LOP3.LUT R5, R5, 0x1f, RZ, 0xc0, !PT ;  /* 0x0000001f05057812 */ /* 0x020fc800078ec0ff */
[----:B------:R-:W-:-:S13]  /*12160*/  ISETP.NE.AND P1, PT, R5, RZ, PT ;  /* 0x000000ff0500720c */ /* 0x000fda0003f25270 */
[----:B----4-:R-:W-:Y:S05]  /*12170*/  @!P1 BRA `(.L_x_1814) ;  /* 0x0000000000049947 */ /* 0x010fea0003800000 */
[----:B------:R-:W-:Y:S01]  /*12180*/  BPT.TRAP 0x1 ;  /* 0x000000040000795c */ /* 0x000fe20000300000 */
.L_x_1814:
        /* <DEDUP_REMOVED lines=8> */
[----:B------:R-:W-:Y:S02]  /*12210*/  UIADD3 UR10, UR10, 0x2, URZ ;  /* 0x000000020a0a7890 */ /* 0x000fe4000fffe03f */
[----:B------:R-:W-:Y:S02]  /*12220*/  UIADD3 UR16, UR26, 0x10000, URZ ;  /* 0x000100001a107890 */ /* 0x000fe4000fffe03f */
[----:B------:R-:W-:Y:S02]  /*12230*/  USHF.L.U32 UR19, UR10, 0x7, URZ ;  /* 0x000000070a137899 */ /* 0x000fe4000800063f */
[----:B------:R-:W-:Y:S02]  /*12240*/  UIADD3 UR17, UR26, 0x30c10, URZ ;  /* 0x00030c101a117890 */ /* 0x000fe4000fffe03f */
[----:B------:R-:W-:Y:S02]  /*12250*/  UIADD3 UR8, UP0, UR19, UR22, URZ ;  /* 0x0000001613087290 */ /* 0x000fe4000ff1e03f */
[----:B------:R-:W-:Y:S01]  /*12260*/  IMAD.U32 R5, RZ, RZ, UR19 ;  /* 0x00000013ff057e24 */ /* 0x000fe2000f8e00ff */
[----:B------:R-:W-:-:S02]  /*12270*/  UIADD3 UR19, UR19, UR7, URZ ;  /* 0x0000000713137290 */ /* 0x000fc4000fffe03f */
[----:B------:R-:W-:Y:S01]  /*12280*/  UIADD3 UR26, UR26, 0x20000, URZ ;  /* 0x000200001a1a7890 */ /* 0x000fe2000fffe03f */
[----:B------:R-:W-:Y:S01]  /*12290*/  IMAD.U32 R0, RZ, RZ, UR8 ;  /* 0x00000008ff007e24 */ /* 0x000fe2000f8e00ff */
[----:B------:R-:W-:Y:S01]  /*122a0*/  PLOP3.LUT P2, PT, PT, PT, UP0, 0x80, 0x0 ;  /* 0x000000000000781c */ /* 0x000fe20003f4f008 */
[----:B------:R-:W-:Y:S01]  /*122b0*/  UMOV UR27, UR17 ;  /* 0x00000011001b7c82 */ /* 0x000fe20008000000 */
[----:B------:R-:W-:Y:S02]  /*122c0*/  R2UR UR8, R2 ;  /* 0x00000000020872ca */ /* 0x000fe400000e0000 */
[----:B----4-:R-:W-:Y:S02]  /*122d0*/  LEA R4, P1, R0, R9, 0x2 ;  /* 0x0000000900047211 */ /* 0x010fe400078210ff */
[----:B------:R-:W-:Y:S02]  /*122e0*/  LEA.HI.X.SX32 R5, R5, R14, 0x1, P2 ;  /* 0x0000000e05057211 */ /* 0x000fe400010f0eff */
[----:B------:R-:W-:-:S02]  /*122f0*/  R2UR UR30, R4 ;  /* 0x00000000041e72ca */ /* 0x000fc400000e0000 */
[----:B------:R-:W-:Y:S02]  /*12300*/  LEA.HI.X R0, R0, R8, R5, 0x2, P1 ;  /* 0x0000000800007211 */ /* 0x000fe400008f1405 */
[----:B------:R-:W-:Y:S02]  /*12310*/  ISETP.NE.AND P1, PT, R17, RZ, PT ;  /* 0x000000ff1100720c */ /* 0x000fe40003f25270 */
[----:B------:R-:W-:Y:S01]  /*12320*/  R2UR UR31, R0 ;  /* 0x00000000001f72ca */ /* 0x000fe200000e0000 */
[----:B------:R4:W-:Y:S01]  /*12330*/  UTMALDG.4D [UR16], [UR8], desc[UR24] ;  /* 0x00001810080075b4 */ /* 0x0009e20008019000 */
[----:B------:R-:W-:-:S11]  /*12340*/  IMAD.U32 R0, RZ, RZ, UR10 ;  /* 0x0000000aff007e24 */ /* 0x000fd6000f8e00ff */
[----:B------:R4:W-:Y:S02]  /*12350*/  UBLKCP.S.G [UR26], [UR30], UR28 ;  /* 0x0000001a1e0073ba */ /* 0x0009e4000800021c */
[----:B----4-:R-:W-:Y:S05]  /*12360*/  @P1 BRA `(.L_x_1815) ;  /* 0xfffffff400ac1947 */ /* 0x010fea000383ffff */
.L_x_1806:
[----:B------:R-:W4:Y:S02]  /*12370*/  LDL.LU R4, [R1+0x8] ;  /* 0x0000080001047983 */ /* 0x000f240000300800 */
[----:B----4-:R-:W-:Y:S02]  /*12380*/  ISETP.NE.AND P1, PT, R4, RZ, PT ;  /* 0x000000ff0400720c */ /* 0x010fe40003f25270 */
[----:B------:R4:W5:Y:S11]  /*12390*/  LDL R4, [R1+0x4] ;  /* 0x0000040001047983 */ /* 0x0009760000100800 */
[----:B----4-:R-:W-:Y:S05]  /*123a0*/  @!P1 BRA `(.L_x_1805) ;  /* 0x0000000400249947 */ /* 0x010fea0003800000 */
[----:B------:R-:W-:-:S04]  /*123b0*/  SHF.L.U32 R12, R10, 0x1f, RZ ;  /* 0x0000001f0a0c7819 */ /* 0x000fc800000006ff */
[----:B------:R-:W4:Y:S02]  /*123c0*/  SYNCS.PHASECHK.TRANS64.TRYWAIT P1, [R15+URZ+0x30c40], R12 ;  /* 0x030c400c0f0075a7 */ /* 0x000f24000802017f */
[----:B----4-:R-:W-:Y:S05]  /*123d0*/  @!P1 BRA `(.L_x_1816) ;  /* 0x0000000c008c9947 */ /* 0x010fea0003800000 */
.L_x_1837:
[----:B------:R-:W-:Y:S05]  /*123e0*/  @P0 BRA `(.L_x_1817) ;  /* 0x00000000001c0947 */ /* 0x000fea0003800000 */
[----:B-----5:R-:W1:Y:S02]  /*123f0*/  S2R R4, SR_TID.X ;  /* 0x0000000000047919 */ /* 0x020e640000002100 */
[----:B-1----:R-:W-:Y:S01]  /*12400*/  LOP3.LUT R5, R4, 0x1f, RZ, 0xc0, !PT ;  /* 0x0000001f04057812 */ /* 0x002fe200078ec0ff */
[----:B------:R-:W-:-:S03]  /*12410*/  IMAD.MOV.U32 R4, RZ, RZ, 0x4200 ;  /* 0x00004200ff047424 */ /* 0x000fc600078e00ff */
[----:B------:R-:W-:Y:S01]  /*12420*/  ISETP.NE.AND P1, PT, R5, RZ, PT ;  /* 0x000000ff0500720c */ /* 0x000fe20003f25270 */
[----:B------:R1:W-:-:S12]  /*12430*/  SYNCS.ARRIVE.TRANS64 RZ, [R15+URZ+0x30c30], R4 ;  /* 0x030c30040fff79a7 */ /* 0x0003d8000800003f */
[----:B-1----:R-:W-:Y:S05]  /*12440*/  @!P1 BRA `(.L_x_1817) ;  /* 0x0000000000049947 */ /* 0x002fea0003800000 */
[----:B------:R-:W-:Y:S01]  /*12450*/  BPT.TRAP 0x1 ;  /* 0x000000040000795c */ /* 0x000fe20000300000 */
.L_x_1817:
[----:B-1---5:R-:W1:Y:S01]  /*12460*/  LDC.64 R4, c[0x0][0x728] ;  /* 0x0001ca00ff047b82 */ /* 0x022e620000000a00 */
        /* <DEDUP_REMOVED lines=10> */
[----:B------:R-:W-:Y:S02]  /*12510*/  UIADD3 UR26, UR26, 0x20400, URZ ;  /* 0x000204001a1a7890 */ /* 0x000fe4000fffe03f */
[----:B------:R-:W-:Y:S01]  /*12520*/  UIADD3 UR19, UR19, UR7, URZ ;  /* 0x0000000713137290 */ /* 0x000fe2000fffe03f */
[----:B-1----:R-:W-:Y:S02]  /*12530*/  LEA R4, P2, R13, R4, 0x2 ;  /* 0x000000040d047211 */ /* 0x002fe400078410ff */
        /* <DEDUP_REMOVED lines=13> */
.L_x_1838:
[----:B------:R-:W-:Y:S05]  /*12610*/  @P0 BRA `(.L_x_1819) ;  /* 0x00000000001c0947 */ /* 0x000fea0003800000 */
[----:B------:R-:W2:Y:S02]  /*12620*/  S2R R4, SR_TID.X ;  /* 0x0000000000047919 */ /* 0x000ea40000002100 */
[----:B--2---:R-:W-:Y:S01]  /*12630*/  LOP3.LUT R5, R4, 0x1f, RZ, 0xc0, !PT ;  /* 0x0000001f04057812 */ /* 0x004fe200078ec0ff */
[----:B------:R-:W-:-:S03]  /*12640*/  IMAD.MOV.U32 R4, RZ, RZ, 0x4200 ;  /* 0x00004200ff047424 */ /* 0x000fc600078e00ff */
[----:B------:R-:W-:Y:S01]  /*12650*/  ISETP.NE.AND P0, PT, R5, RZ, PT ;  /* 0x000000ff0500720c */ /* 0x000fe20003f05270 */
[----:B------:R2:W-:-:S12]  /*12660*/  SYNCS.ARRIVE.TRANS64 RZ, [R15+URZ+0x30c18], R4 ;  /* 0x030c18040fff79a7 */ /* 0x0005d8000800003f */
[----:B--2---:R-:W-:Y:S05]  /*12670*/  @!P0 BRA `(.L_x_1819) ;  /* 0x0000000000048947 */ /* 0x004fea0003800000 */
[----:B------:R-:W-:Y:S01]  /*12680*/  BPT.TRAP 0x1 ;  /* 0x000000040000795c */ /* 0x000fe20000300000 */
.L_x_1819:
[----:B------:R2:W5:Y:S01]  /*12690*/  LDL.LU R4, [R1+0x4] ;  /* 0x0000040001047983 */ /* 0x0005620000300800 */
[----:B------:R-:W-:Y:S01]  /*126a0*/  R2UR UR19, R0 ;  /* 0x00000000001372ca */ /* 0x000fe200000e0000 */
[----:B------:R-:W-:Y:S01]  /*126b0*/  UMOV UR24, 0x0 ;  /* 0x0000000000187882 */ /* 0x000fe20000000000 */
[----:B------:R-:W-:Y:S01]  /*126c0*/  R2UR UR26, R15 ;  /* 0x000000000f1a72ca */ /* 0x000fe200000e0000 */
[----:B------:R-:W-:Y:S01]  /*126d0*/  UMOV UR25, 0x14f00000 ;  /* 0x14f0000000197882 */ /* 0x000fe20000000000 */
[----:B------:R-:W-:Y:S01]  /*126e0*/  R2UR UR9, R3 ;  /* 0x00000000030972ca */ /* 0x000fe200000e0000 */
[----:B------:R-:W-:Y:S01]  /*126f0*/  UMOV UR18, URZ ;  /* 0x0000003f00127c82 */ /* 0x000fe20008000000 */
[----:B------:R-:W-:-:S07]  /*12700*/  UMOV UR10, 0x20 ;  /* 0x00000020000a7882 */ /* 0x000fce0000000000 */
[----:B------:R-:W-:Y:S02]  /*12710*/  UIADD3 UR19, UR19, 0x80, URZ ;  /* 0x0000008013137890 */ /* 0x000fe4000fffe03f */
[----:B------:R-:W-:Y:S02]  /*12720*/  UIADD3 UR16, UR26, 0x14000, URZ ;  /* 0x000140001a107890 */ /* 0x000fe4000fffe03f */
[----:B------:R-:W-:Y:S02]  /*12730*/  UIADD3 UR8, UP0, UR19, UR22, URZ ;  /* 0x0000001613087290 */ /* 0x000fe4000ff1e03f */
[----:B------:R-:W-:Y:S01]  /*12740*/  IMAD.U32 R5, RZ, RZ, UR19 ;  /* 0x00000013ff057e24 */ /* 0x000fe2000f8e00ff */
[----:B------:R-:W-:Y:S02]  /*12750*/  UIADD3 UR17, UR26, 0x30c18, URZ ;  /* 0x00030c181a117890 */ /* 0x000fe4000fffe03f */
[----:B------:R-:W-:Y:S01]  /*12760*/  UIADD3 UR19, UR19, UR7, URZ ;  /* 0x0000000713137290 */ /* 0x000fe2000fffe03f */
[----:B------:R-:W-:Y:S01]  /*12770*/  PLOP3.LUT P0, PT, PT, PT, UP0, 0x80, 0x0 ;  /* 0x000000000000781c */ /* 0x000fe20003f0f008 */
[----:B------:R-:W-:Y:S01]  /*12780*/  IMAD.U32 R0, RZ, RZ, UR8 ;  /* 0x00000008ff007e24 */ /* 0x000fe2000f8e00ff */
[----:B------:R-:W-:Y:S01]  /*12790*/  R2UR UR8, R2 ;  /* 0x00000000020872ca */ /* 0x000fe200000e0000 */
[----:B------:R-:W-:Y:S01]  /*127a0*/  UIADD3 UR26, UR26, 0x20200, URZ ;  /* 0x000202001a1a7890 */ /* 0x000fe2000fffe03f */
[----:B------:R-:W-:Y:S01]  /*127b0*/  LEA.HI.X.SX32 R5, R5, R14, 0x1, P0 ;  /* 0x0000000e05057211 */ /* 0x000fe200000f0eff */
[----:B------:R-:W-:Y:S01]  /*127c0*/  UMOV UR27, UR17 ;  /* 0x00000011001b7c82 */ /* 0x000fe20008000000 */
[----:B------:R-:W-:-:S04]  /*127d0*/  LEA R9, P0, R0, R9, 0x2 ;  /* 0x0000000900097211 */ /* 0x000fc800078010ff */
[----:B------:R-:W-:Y:S02]  /*127e0*/  LEA.HI.X R8, R0, R8, R5, 0x2, P0 ;  /* 0x0000000800087211 */ /* 0x000fe400000f1405 */
[----:B------:R-:W-:Y:S02]  /*127f0*/  R2UR UR28, R9 ;  /* 0x00000000091c72ca */ /* 0x000fe400000e0000 */
[----:B------:R-:W-:Y:S01]  /*12800*/  R2UR UR29, R8 ;  /* 0x00000000081d72ca */ /* 0x000fe200000e0000 */
[----:B------:R2:W-:-:S12]  /*12810*/  UTMALDG.4D [UR16], [UR8], desc[UR24] ;  /* 0x00001810080075b4 */ /* 0x0005d80008019000 */
[----:B------:R2:W-:Y:S02]  /*12820*/  UBLKCP.S.G [UR26], [UR28], UR10 ;  /* 0x0000001a1c0073ba */ /* 0x0005e4000800020a */
[----:B--2---:R-:W-:-:S07]  /*12830*/  IMAD.MOV.U32 R16, RZ, RZ, 0x1 ;  /* 0x00000001ff107424 */ /* 0x004fce00078e00ff */
.L_x_1805:
[----:B------:R-:W1:Y:S01]  /*12840*/  S2R R0, SR_TID.X ;  /* 0x0000000000007919 */ /* 0x000e620000002100 */
[----:B------:R-:W-:Y:S01]  /*12850*/  IMAD R3, R16, 0x8, R15 ;  /* 0x0000000810037824 */ /* 0x000fe200078e020f */
[----:B-1----:R-:W-:Y:S02]  /*12860*/  LOP3.LUT R2, R0, 0x7f, RZ, 0xc0, !PT ;  /* 0x0000007f00027812 */ /* 0x002fe400078ec0ff */
[----:B------:R-:W-:Y:S02]  /*12870*/  SHF.L.U32 R0, R10, 0x1f, RZ ;  /* 0x0000001f0a007819 */ /* 0x000fe400000006ff */
[----:B------:R-:W-:Y:S02]  /*12880*/  ISETP.NE.AND P1, PT, R2, RZ, PT ;  /* 0x000000ff0200720c */ /* 0x000fe40003f25270 */
[----:B------:R-:W1:Y:S02]  /*12890*/  SYNCS.PHASECHK.TRANS64.TRYWAIT P0, [R3+URZ+0x30c40], R0 ;  /* 0x030c4000030075a7 */ /* 0x000e64000800017f */
[----:B-1----:R-:W-:Y:S09]  /*128a0*/  @!P0 BRA `(.L_x_1820) ;  /* 0x0000000800808947 */ /* 0x002ff20003800000 */
.L_x_1839:
[----:B------:R-:W-:Y:S05]  /*128b0*/  @P1 BRA `(.L_x_1821) ;  /* 0x0000000000181947 */ /* 0x000fea0003800000 */
[----:B------:R-:W1:Y:S01]  /*128c0*/  S2R R2, SR_TID.X ;  /* 0x0000000000027919 */ /* 0x000e620000002100 */
[----:B------:R-:W-:-:S04]  /*128d0*/  IMAD.MOV.U32 R0, RZ, RZ, 0x4200 ;  /* 0x00004200ff007424 */ /* 0x000fc800078e00ff */
[----:B------:R1:W-:Y:S02]  /*128e0*/  SYNCS.ARRIVE.TRANS64 RZ, [R3+URZ+0x30c30], R0 ;  /* 0x030c300003ff79a7 */ /* 0x0003e4000800003f */
[----:B-1----:R-:W-:-:S13]  /*128f0*/  LOP3.LUT P0, RZ, R2, 0x1f, RZ, 0xc0, !PT ;  /* 0x0000001f02ff7812 */ /* 0x002fda000780c0ff */
[----:B------:R-:W-:Y:S05]  /*12900*/  @!P0 BRA `(.L_x_1821) ;  /* 0x0000000000048947 */ /* 0x000fea0003800000 */
[----:B------:R-:W-:Y:S01]  /*12910*/  BPT.TRAP 0x1 ;  /* 0x000000040000795c */ /* 0x000fe20000300000 */
.L_x_1821:
[----:B-----5:R-:W-:Y:S01]  /*12920*/  R2UR UR19, R4 ;  /* 0x00000000041372ca */ /* 0x020fe200000e0000 */
[C-C-:B------:R-:W-:Y:S01]  /*12930*/  IMAD R0, R16.reuse, 0x4000, R15.reuse ;  /* 0x0000400010007824 */ /* 0x140fe200078e020f */
[----:B------:R-:W-:Y:S01]  /*12940*/  R2UR UR9, R11 ;  /* 0x000000000b0972ca */ /* 0x000fe200000e0000 */
[----:B--234-:R-:W-:Y:S01]  /*12950*/  IMAD R15, R16, 0x200, R15 ;  /* 0x00000200100f7824 */ /* 0x01cfe200078e020f */
[----:B------:R-:W-:Y:S01]  /*12960*/  IADD3 R7, P0, R7, 0x1f0, RZ ;  /* 0x000001f007077810 */ /* 0x000fe20007f1e0ff */
[----:B------:R-:W-:Y:S01]  /*12970*/  ULDC.64 UR26, c[0x0][0x728] ;  /* 0x0001ca00001a7ab9 */ /* 0x000fe20000000a00 */
[----:B------:R-:W-:Y:S02]  /*12980*/  R2UR UR17, R3 ;  /* 0x00000000031172ca */ /* 0x000fe400000e0000 */
        /* <DEDUP_REMOVED lines=11> */
[----:B------:R-:W-:Y:S01]  /*12a40*/  ULEA.HI.X.SX32 UR9, UR19, UR9, 0x1, UP0 ;  /* 0x0000000913097291 */ /* 0x000fe200080f0e3f */
[----:B------:R-:W-:Y:S01]  /*12a50*/  SEL R0, R0, RZ, P0 ;  /* 0x000000ff00007207 */ /* 0x000fe20000000000 */
[----:B------:R-:W-:Y:S01]  /*12a60*/  ULEA UR8, UP0, UR18, UR26, 0x2 ;  /* 0x0000001a12087291 */ /* 0x000fe2000f80103f */
[----:B------:R-:W-:Y:S01]  /*12a70*/  LOP3.LUT R10, R10, R3, RZ, 0x3c, !PT ;  /* 0x000000030a0a7212 */ /* 0x000fe200078e3cff */
[----:B------:R-:W-:Y:S02]  /*12a80*/  UIADD3 UR19, UR19, UR7, URZ ;  /* 0x0000000713137290 */ /* 0x000fe4000fffe03f */
[----:B------:R-:W-:-:S02]  /*12a90*/  UIADD3 UR16, UR16, 0x18000, URZ ;  /* 0x0001800010107890 */ /* 0x000fc4000fffe03f */
[----:B------:R-:W-:Y:S02]  /*12aa0*/  ULEA.HI.X UR9, UR18, UR27, UR9, 0x2, UP0 ;  /* 0x0000001b12097291 */ /* 0x000fe400080f1409 */
[----:B------:R-:W-:Y:S01]  /*12ab0*/  UIADD3 UR28, UR10, 0x20400, URZ ;  /* 0x000204000a1c7890 */ /* 0x000fe2000fffe03f */
[----:B------:R-:W-:Y:S01]  /*12ac0*/  UMOV UR26, 0x0 ;  /* 0x00000000001a7882 */ /* 0x000fe20000000000 */
[----:B------:R-:W-:Y:S01]  /*12ad0*/  UMOV UR27, 0x14f00000 ;  /* 0x14f00000001b7882 */ /* 0x000fe20000000000 */
[----:B------:R-:W-:Y:S01]  /*12ae0*/  UMOV UR18, URZ ;  /* 0x0000003f00127c82 */ /* 0x000fe20008000000 */
[----:B------:R-:W-:Y:S01]  /*12af0*/  UMOV UR29, UR17 ;  /* 0x00000011001d7c82 */ /* 0x000fe20008000000 */
[----:B------:R-:W-:Y:S01]  /*12b00*/  UMOV UR10, 0x20 ;  /* 0x00000020000a7882 */ /* 0x000fe20000000000 */
[----:B------:R1:W-:Y:S03]  /*12b10*/  UTMALDG.4D [UR16], [UR24], desc[UR26] ;  /* 0x00001a10180075b4 */ /* 0x0003e60008019000 */
[----:B------:R1:W-:Y:S02]  /*12b20*/  UBLKCP.S.G [UR28], [UR8], UR10 ;  /* 0x0000001c080073ba */ /* 0x0003e4000800020a */
[----:B-1----:R-:W-:Y:S01]  /*12b30*/  NOP ;  /* 0x0000000000007918 */ /* 0x002fe20000000000 */
.L_x_1802:
[----:B------:R-:W-:Y:S05]  /*12b40*/  BSYNC B0 ;  /* 0x0000000000007941 */ /* 0x000fea0003800000 */
.L_x_1797:
[----:B------:R-:W-:-:S03]  /*12b50*/  UMOV UR8, 0xffffffff ;  /* 0xffffffff00087882 */ /* 0x000fc60000000000 */
[----:B------:R-:W-:Y:S05]  /*12b60*/  BRA.DIV UR8, `(.L_x_1822) ;  /* 0x0000000608e47947 */ /* 0x000fea000b800000 */
[----:B------:R-:W-:-:S13]  /*12b70*/  ELECT P6, URZ, PT ;  /* 0x00000000003f782f */ /* 0x000fda00038c0000 */
.L_x_1842:
[----:B------:R-:W-:Y:S05]  /*12b80*/  @!P6 BRA `(.L_x_1684) ;  /* 0x000000000084e947 */ /* 0x000fea0003800000 */
[----:B------:R-:W-:-:S06]  /*12b90*/  ULOP3.LUT UR8, UR36, 0x2, URZ, 0xfc, !UPT ;  /* 0x0000000224087892 */ /* 0x000fcc000f8efc3f */
[----:B------:R-:W-:-:S05]  /*12ba0*/  IMAD.U32 R2, RZ, RZ, UR8 ;  /* 0x00000008ff027e24 */ /* 0x000fca000f8e00ff */
[----:B------:R-:W-:-:S13]  /*12bb0*/  ISETP.NE.AND P2, PT, R2, 0x3, PT ;  /* 0x000000030200780c */ /* 0x000fda0003f45270 */
[----:B------:R-:W-:Y:S05]  /*12bc0*/  @!P2 BRA `(.L_x_1823) ;  /* 0x000000000004a947 */ /* 0x000fea0003800000 */
[----:B---3--:R-:W-:Y:S01]  /*12bd0*/  BPT.TRAP 0x1 ;  /* 0x000000040000795c */ /* 0x008fe20000300000 */
.L_x_1823:
        /* <DEDUP_REMOVED lines=15> */
.L_x_1843:
[----:B------:R-:W2:Y:S02]  /*12cd0*/  SYNCS.PHASECHK.TRANS64.TRYWAIT P0, [R3+URZ], R2 ;  /* 0x00000002030075a7 */ /* 0x000ea4000800017f */
[----:B--2---:R-:W-:Y:S05]  /*12ce0*/  @!P0 BRA `(.L_x_1825) ;  /* 0x0000000400b88947 */ /* 0x004fea0003800000 */
.L_x_1844:
[----:B------:R-:W-:Y:S05]  /*12cf0*/  @!P2 BRA `(.L_x_1826) ;  /* 0x000000000004a947 */ /* 0x000fea0003800000 */
[----:B---3--:R-:W-:Y:S01]  /*12d00*/  BPT.TRAP 0x1 ;  /* 0x000000040000795c */ /* 0x008fe20000300000 */
.L_x_1826:
[----:B--2---:R-:W-:-:S04]  /*12d10*/  VIADD R3, R8, 0x30c40 ;  /* 0x00030c4008037836 */ /* 0x004fc80000000000 */
[----:B------:R-:W-:-:S04]  /*12d20*/  IMAD R5, R0, 0x8, R3 ;  /* 0x0000000800057824 */ /* 0x000fc800078e0203 */
[----:B------:R-:W2:Y:S02]  /*12d30*/  SYNCS.PHASECHK.TRANS64.TRYWAIT P0, [R5+URZ], R4 ;  /* 0x00000004050075a7 */ /* 0x000ea4000800017f */
[----:B--2---:R-:W-:Y:S05]  /*12d40*/  @!P0 BRA `(.L_x_1827) ;  /* 0x0000000400b48947 */ /* 0x004fea0003800000 */
.L_x_1845:
[----:B------:R-:W-:-:S07]  /*12d50*/  IMAD R3, R6, 0x8, R3 ;  /* 0x0000000806037824 */ /* 0x000fce00078e0203 */
.L_x_1828:
[----:B----4-:R4:W1:Y:S02]  /*12d60*/  SYNCS.PHASECHK.TRANS64.TRYWAIT P0, [R3+URZ], R2 ;  /* 0x00000002030075a7 */ /* 0x010864000800017f */
[----:B-1----:R-:W-:Y:S05]  /*12d70*/  @!P0 NANOSLEEP.SYNCS 0x989680 ;  /* 0x009896800000895d */ /* 0x002fea0003900000 */
[----:B------:R-:W1:Y:S02]  /*12d80*/  @!P0 SYNCS.PHASECHK.TRANS64 P0, [R3+URZ], R2 ;  /* 0x00000002030085a7 */ /* 0x000e64000800007f */
[----:B-1----:R-:W-:Y:S05]  /*12d90*/  @!P0 BRA `(.L_x_1828) ;  /* 0xfffffffc00f08947 */ /* 0x002fea000383ffff */
.L_x_1684:
[----:B---3--:R-:W-:Y:S05]  /*12da0*/  BSYNC B6 ;  /* 0x0000000000067941 */ /* 0x008fea0003800000 */
.L_x_1678:
[----:B------:R-:W-:Y:S05]  /*12db0*/  EXIT ;  /* 0x000000000000794d */ /* 0x000fea0003800000 */
.L_x_1695:
[----:B------:R-:W-:Y:S02]  /*12dc0*/  IMAD.MOV.U32 R13, RZ, RZ, R10 ;  /* 0x000000ffff0d7224 */ /* 0x000fe400078e000a */
[----:B------:R-:W-:Y:S02]  /*12dd0*/  IMAD.MOV.U32 R12, RZ, RZ, RZ ;  /* 0x000000ffff0c7224 */ /* 0x000fe400078e00ff */
[----:B------:R-:W-:Y:S02]  /*12de0*/  IMAD.MOV.U32 R11, RZ, RZ, 0x1f ;  /* 0x0000001fff0b7424 */ /* 0x000fe400078e00ff */
[----:B------:R-:W-:-:S07]  /*12df0*/  IMAD.MOV.U32 R15, RZ, RZ, -0x1 ;  /* 0xffffffffff0f7424 */ /* 0x000fce00078e00ff */
[----:B------:R-:W-:Y:S05]  /*12e00*/  WARPSYNC.COLLECTIVE R15, `(.L_x_1829) ;  /* 0x000000000f087348 */ /* 0x000fea0003c00000 */
[----:B------:R1:W2:Y:S02]  /*12e10*/  SHFL.IDX P6, R14, R13, R12, R11 ;  /* 0x0000000c0d0e7389 */ /* 0x0002a400000c000b */
[----:B-12---:R-:W-:Y:S01]  /*12e20*/  ENDCOLLECTIVE ;  /* 0x000000000000791b */ /* 0x006fe20003800000 */
.L_x_1829:
[----:B------:R-:W-:Y:S05]  /*12e30*/  BRA `(.L_x_1830) ;  /* 0xfffffee400787947 */ /* 0x000fea000383ffff */
.L_x_1697:
[----:B--2---:R2:W3:Y:S02]  /*12e40*/  SYNCS.PHASECHK.TRANS64.TRYWAIT P0, [R16+URZ+0x30c00], R11 ;  /* 0x030c000b100075a7 */ /* 0x0044e4000800017f */
[----:B---3--:R-:W-:Y:S05]  /*12e50*/  @!P0 NANOSLEEP.SYNCS 0x989680 ;  /* 0x009896800000895d */ /* 0x008fea0003900000 */
[----:B------:R-:W3:Y:S02]  /*12e60*/  @!P0 SYNCS.PHASECHK.TRANS64 P0, [R16+URZ+0x30c00], R11 ;  /* 0x030c000b100085a7 */ /* 0x000ee4000800007f */
[----:B---3--:R-:W-:Y:S05]  /*12e70*/  @!P0 BRA `(.L_x_1697) ;  /* 0xfffffffc00f08947 */ /* 0x008fea000383ffff */
[----:B------:R-:W-:Y:S05]  /*12e80*/  BRA `(.L_x_1696) ;  /* 0xfffffee400c07947 */ /* 0x000fea000383ffff */
.L_x_1702:
[----:B--2---:R2:W3:Y:S02]  /*12e90*/  SYNCS.PHASECHK.TRANS64.TRYWAIT P0, [R8+URZ+0x30c10], R23 ;  /* 0x030c1017080075a7 */ /* 0x0044e4000800017f */
[----:B---3--:R-:W-:Y:S05]  /*12ea0*/  @!P0 NANOSLEEP.SYNCS 0x989680 ;  /* 0x009896800000895d */ /* 0x008fea0003900000 */
[----:B------:R-:W3:Y:S02]  /*12eb0*/  @!P0 SYNCS.PHASECHK.TRANS64 P0, [R8+URZ+0x30c10], R23 ;  /* 0x030c1017080085a7 */ /* 0x000ee4000800007f */
[----:B---3--:R-:W-:Y:S05]  /*12ec0*/  @!P0 BRA `(.L_x_1702) ;  /* 0xfffffffc00f08947 */ /* 0x008fea000383ffff */
[----:B------:R-:W-:Y:S05]  /*12ed0*/  BRA `(.L_x_1701) ;  /* 0xfffffeec00e47947 */ /* 0x000fea000383ffff */
.L_x_1706:
[----:B------:R1:W1:Y:S02]  /*12ee0*/  SYNCS.PHASECHK.TRANS64.TRYWAIT P0, [R8+URZ+0x30c30], R23 ;  /* 0x030c3017080075a7 */ /* 0x000264000800017f */
[----:B-1----:R-:W-:Y:S05]  /*12ef0*/  @!P0 NANOSLEEP.SYNCS 0x989680 ;  /* 0x009896800000895d */ /* 0x002fea0003900000 */
[----:B------:R-:W1:Y:S02]  /*12f00*/  @!P0 SYNCS.PHASECHK.TRANS64 P0, [R8+URZ+0x30c30], R23 ;  /* 0x030c3017080085a7 */ /* 0x000e64000800007f */
[----:B-1----:R-:W-:Y:S05]  /*12f10*/  @!P0 BRA `(.L_x_1706) ;  /* 0xfffffffc00f08947 */ /* 0x002fea000383ffff */
[----:B------:R-:W-:Y:S05]  /*12f20*/  BRA `(.L_x_1705) ;  /* 0xfffffef000e47947 */ /* 0x000fea000383ffff */
.L_x_1714:
[----:B--2---:R2:W3:Y:S02]  /*12f30*/  SYNCS.PHASECHK.TRANS64.TRYWAIT P1, [R7+URZ+0x30c10], R20 ;  /* 0x030c1014070075a7 */ /* 0x0044e4000802017f */
[----:B---3--:R-:W-:Y:S05]  /*12f40*/  @!P1 NANOSLEEP.SYNCS 0x989680 ;  /* 0x009896800000995d */ /* 0x008fea0003900000 */
[----:B------:R-:W3:Y:S02]  /*12f50*/  @!P1 SYNCS.PHASECHK.TRANS64 P1, [R7+URZ+0x30c10], R20 ;  /* 0x030c1014070095a7 */ /* 0x000ee4000802007f */
[----:B---3--:R-:W-:Y:S05]  /*12f60*/  @!P1 BRA `(.L_x_1714) ;  /* 0xfffffffc00f09947 */ /* 0x008fea000383ffff */
[----:B------:R-:W-:Y:S05]  /*12f70*/  BRA `(.L_x_1713) ;  /* 0xffffff30005c7947 */ /* 0x000fea000383ffff */
.L_x_1718:
[----:B------:R1:W1:Y:S02]  /*12f80*/  SYNCS.PHASECHK.TRANS64.TRYWAIT P1, [R7+URZ+0x30c30], R20 ;  /* 0x030c3014070075a7 */ /* 0x000264000802017f */
[----:B-1----:R-:W-:Y:S05]  /*12f90*/  @!P1 NANOSLEEP.SYNCS 0x989680 ;  /* 0x009896800000995d */ /* 0x002fea0003900000 */
[----:B------:R-:W1:Y:S02]  /*12fa0*/  @!P1 SYNCS.PHASECHK.TRANS64 P1, [R7+URZ+0x30c30], R20 ;  /* 0x030c3014070095a7 */ /* 0x000e64000802007f */
[----:B-1----:R-:W-:Y:S05]  /*12fb0*/  @!P1 BRA `(.L_x_1718) ;  /* 0xfffffffc00f09947 */ /* 0x002fea000383ffff */
[----:B------:R-:W-:Y:S05]  /*12fc0*/  BRA `(.L_x_1717) ;  /* 0xffffff3400707947 */ /* 0x000fea000383ffff */
.L_x_1726:
[----:B-1----:R1:W3:Y:S02]  /*12fd0*/  SYNCS.PHASECHK.TRANS64.TRYWAIT P0, [R7+URZ+0x30c10], R20 ;  /* 0x030c1014070075a7 */ /* 0x0022e4000800017f */
[----:B---3--:R-:W-:Y:S05]  /*12fe0*/  @!P0 NANOSLEEP.SYNCS 0x989680 ;  /* 0x009896800000895d */ /* 0x008fea0003900000 */
[----:B------:R-:W3:Y:S02]  /*12ff0*/  @!P0 SYNCS.PHASECHK.TRANS64 P0, [R7+URZ+0x30c10], R20 ;  /* 0x030c1014070085a7 */ /* 0x000ee4000800007f */
[----:B---3--:R-:W-:Y:S05]  /*13000*/  @!P0 BRA `(.L_x_1726) ;  /* 0xfffffffc00f08947 */ /* 0x008fea000383ffff */
[----:B------:R-:W-:Y:S05]  /*13010*/  BRA `(.L_x_1725) ;  /* 0xffffff6800a07947 */ /* 0x000fea000383ffff */
.L_x_1730:
[----:B------:R1:W1:Y:S02]  /*13020*/  SYNCS.PHASECHK.TRANS64.TRYWAIT P0, [R7+URZ+0x30c30], R20 ;  /* 0x030c3014070075a7 */ /* 0x000264000800017f */
[----:B-1----:R-:W-:Y:S05]  /*13030*/  @!P0 NANOSLEEP.SYNCS 0x989680 ;  /* 0x009896800000895d */ /* 0x002fea0003900000 */
[----:B------:R-:W1:Y:S02]  /*13040*/  @!P0 SYNCS.PHASECHK.TRANS64 P0, [R7+URZ+0x30c30], R20 ;  /* 0x030c3014070085a7 */ /* 0x000e64000800007f */
[----:B-1----:R-:W-:Y:S05]  /*13050*/  @!P0 BRA `(.L_x_1730) ;  /* 0xfffffffc00f08947 */ /* 0x002fea000383ffff */
[----:B------:R-:W-:Y:S05]  /*13060*/  BRA `(.L_x_1729) ;  /* 0xffffff6c00b07947 */ /* 0x000fea000383ffff */
.L_x_1803:
[----:B-1----:R1:W2:Y:S02]  /*13070*/  SYNCS.PHASECHK.TRANS64.TRYWAIT P0, [R15+URZ+0x30c20], R0 ;  /* 0x030c20000f0075a7 */ /* 0x0022a4000800017f */
[----:B--2---:R-:W-:Y:S05]  /*13080*/  @!P0 NANOSLEEP.SYNCS 0x989680 ;  /* 0x009896800000895d */ /* 0x004fea0003900000 */
[----:B------:R-:W2:Y:S02]  /*13090*/  @!P0 SYNCS.PHASECHK.TRANS64 P0, [R15+URZ+0x30c20], R0 ;  /* 0x030c20000f0085a7 */ /* 0x000ea4000800007f */
[----:B--2---:R-:W-:Y:S05]  /*130a0*/  @!P0 BRA `(.L_x_1803) ;  /* 0xfffffffc00f08947 */ /* 0x004fea000383ffff */
[----:B------:R-:W-:Y:S05]  /*130b0*/  BRA `(.L_x_1831) ;  /* 0xffffffe000e87947 */ /* 0x000fea000383ffff */
.L_x_1807:
[----:B--2---:R2:W3:Y:S02]  /*130c0*/  SYNCS.PHASECHK.TRANS64.TRYWAIT P1, [R15+URZ+0x30c40], R18 ;  /* 0x030c40120f0075a7 */ /* 0x0044e4000802017f */
[----:B---3--:R-:W-:Y:S05]  /*130d0*/  @!P1 NANOSLEEP.SYNCS 0x989680 ;  /* 0x009896800000995d */ /* 0x008fea0003900000 */
[----:B------:R-:W3:Y:S02]  /*130e0*/  @!P1 SYNCS.PHASECHK.TRANS64 P1, [R15+URZ+0x30c40], R18 ;  /* 0x030c40120f0095a7 */ /* 0x000ee4000802007f */
[----:B---3--:R-:W-:Y:S05]  /*130f0*/  @!P1 BRA `(.L_x_1807) ;  /* 0xfffffffc00f09947 */ /* 0x008fea000383ffff */
[----:B------:R-:W-:Y:S05]  /*13100*/  BRA `(.L_x_1832) ;  /* 0xffffffe800507947 */ /* 0x000fea000383ffff */
.L_x_1809:
[----:B-1----:R1:W3:Y:S02]  /*13110*/  SYNCS.PHASECHK.TRANS64.TRYWAIT P1, [R15+URZ+0x30c28], R18 ;  /* 0x030c28120f0075a7 */ /* 0x0022e4000802017f */
[----:B---3--:R-:W-:Y:S05]  /*13120*/  @!P1 NANOSLEEP.SYNCS 0x989680 ;  /* 0x009896800000995d */ /* 0x008fea0003900000 */
[----:B------:R-:W3:Y:S02]  /*13130*/  @!P1 SYNCS.PHASECHK.TRANS64 P1, [R15+URZ+0x30c28], R18 ;  /* 0x030c28120f0095a7 */ /* 0x000ee4000802007f */
[----:B---3--:R-:W-:Y:S05]  /*13140*/  @!P1 BRA `(.L_x_1809) ;  /* 0xfffffffc00f09947 */ /* 0x008fea000383ffff */
[----:B------:R-:W-:Y:S05]  /*13150*/  BRA `(.L_x_1833) ;  /* 0xffffffe800d47947 */ /* 0x000fea000383ffff */
.L_x_1811:
[----:B---3--:R3:W4:Y:S02]  /*13160*/  SYNCS.PHASECHK.TRANS64.TRYWAIT P1, [R15+URZ+0x30c48], R18 ;  /* 0x030c48120f0075a7 */ /* 0x008724000802017f */
[----:B----4-:R-:W-:Y:S05]  /*13170*/  @!P1 NANOSLEEP.SYNCS 0x989680 ;  /* 0x009896800000995d */ /* 0x010fea0003900000 */
[----:B------:R-:W4:Y:S02]  /*13180*/  @!P1 SYNCS.PHASECHK.TRANS64 P1, [R15+URZ+0x30c48], R18 ;  /* 0x030c48120f0095a7 */ /* 0x000f24000802007f */
[----:B----4-:R-:W-:Y:S05]  /*13190*/  @!P1 BRA `(.L_x_1811) ;  /* 0xfffffffc00f09947 */ /* 0x010fea000383ffff */
[----:B------:R-:W-:Y:S05]  /*131a0*/  BRA `(.L_x_1834) ;  /* 0xffffffec00587947 */ /* 0x000fea000383ffff */
.L_x_1813:
[----:B------:R-:W-:-:S07]  /*131b0*/  SHF.L.U32 R4, R10, 0x1f, RZ ;  /* 0x0000001f0a047819 */ /* 0x000fce00000006ff */
.L_x_1835:
[----:B----4-:R4:W1:Y:S02]  /*131c0*/  SYNCS.PHASECHK.TRANS64.TRYWAIT P1, [R15+URZ+0x30c20], R4 ;  /* 0x030c20040f0075a7 */ /* 0x010864000802017f */
[----:B-1----:R-:W-:Y:S05]  /*131d0*/  @!P1 NANOSLEEP.SYNCS 0x989680 ;  /* 0x009896800000995d */ /* 0x002fea0003900000 */
[----:B------:R-:W1:Y:S02]  /*131e0*/  @!P1 SYNCS.PHASECHK.TRANS64 P1, [R15+URZ+0x30c20], R4 ;  /* 0x030c20040f0095a7 */ /* 0x000e64000802007f */
[----:B-1----:R-:W-:Y:S05]  /*131f0*/  @!P1 BRA `(.L_x_1835) ;  /* 0xfffffffc00f09947 */ /* 0x002fea000383ffff */
[----:B------:R-:W-:Y:S05]  /*13200*/  BRA `(.L_x_1836) ;  /* 0xffffffec00c07947 */ /* 0x000fea000383ffff */
.L_x_1816:
[----:B----4-:R4:W1:Y:S02]  /*13210*/  SYNCS.PHASECHK.TRANS64.TRYWAIT P1, [R15+URZ+0x30c40], R12 ;  /* 0x030c400c0f0075a7 */ /* 0x010864000802017f */
[----:B-1----:R-:W-:Y:S05]  /*13220*/  @!P1 NANOSLEEP.SYNCS 0x989680 ;  /* 0x009896800000995d */ /* 0x002fea0003900000 */
[----:B------:R-:W1:Y:S02]  /*13230*/  @!P1 SYNCS.PHASECHK.TRANS64 P1, [R15+URZ+0x30c40], R12 ;  /* 0x030c400c0f0095a7 */ /* 0x000e64000802007f */
[----:B-1----:R-:W-:Y:S05]  /*13240*/  @!P1 BRA `(.L_x_1816) ;  /* 0xfffffffc00f09947 */ /* 0x002fea000383ffff */
[----:B------:R-:W-:Y:S05]  /*13250*/  BRA `(.L_x_1837) ;  /* 0xfffffff000607947 */ /* 0x000fea000383ffff */
.L_x_1818:
[----:B-1----:R1:W2:Y:S02]  /*13260*/  SYNCS.PHASECHK.TRANS64.TRYWAIT P1, [R15+URZ+0x30c28], R12 ;  /* 0x030c280c0f0075a7 */ /* 0x0022a4000802017f */
[----:B--2---:R-:W-:Y:S05]  /*13270*/  @!P1 NANOSLEEP.SYNCS 0x989680 ;  /* 0x009896800000995d */ /* 0x004fea0003900000 */
[----:B------:R-:W2:Y:S02]  /*13280*/  @!P1 SYNCS.PHASECHK.TRANS64 P1, [R15+URZ+0x30c28], R12 ;  /* 0x030c280c0f0095a7 */ /* 0x000ea4000802007f */
[----:B--2---:R-:W-:Y:S05]  /*13290*/  @!P1 BRA `(.L_x_1818) ;  /* 0xfffffffc00f09947 */ /* 0x004fea000383ffff */
[----:B------:R-:W-:Y:S05]  /*132a0*/  BRA `(.L_x_1838) ;  /* 0xfffffff000d87947 */ /* 0x000fea000383ffff */
.L_x_1820:
[----:B------:R1:W1:Y:S02]  /*132b0*/  SYNCS.PHASECHK.TRANS64.TRYWAIT P0, [R3+URZ+0x30c40], R0 ;  /* 0x030c4000030075a7 */ /* 0x000264000800017f */
[----:B-1----:R-:W-:Y:S05]  /*132c0*/  @!P0 NANOSLEEP.SYNCS 0x989680 ;  /* 0x009896800000895d */ /* 0x002fea0003900000 */
[----:B------:R-:W1:Y:S02]  /*132d0*/  @!P0 SYNCS.PHASECHK.TRANS64 P0, [R3+URZ+0x30c40], R0 ;  /* 0x030c4000030085a7 */ /* 0x000e64000800007f */
[----:B-1----:R-:W-:Y:S05]  /*132e0*/  @!P0 BRA `(.L_x_1820) ;  /* 0xfffffffc00f08947 */ /* 0x002fea000383ffff */
[----:B------:R-:W-:Y:S05]  /*132f0*/  BRA `(.L_x_1839) ;  /* 0xfffffff4006c7947 */ /* 0x000fea000383ffff */
.L_x_1822:
[----:B------:R-:W-:Y:S01]  /*13300*/  BSSY B0, `(.L_x_1840) ;  /* 0x0000006000007945 */ /* 0x000fe20003800000 */
[----:B------:R-:W-:-:S07]  /*13310*/  IMAD.MOV.U32 R15, RZ, RZ, -0x1 ;  /* 0xffffffffff0f7424 */ /* 0x000fce00078e00ff */
[----:B---3--:R-:W-:Y:S05]  /*13320*/  WARPSYNC.COLLECTIVE R15, `(.L_x_1841) ;  /* 0x000000000f0c7348 */ /* 0x008fea0003c00000 */
[----:B------:R-:W-:Y:S02]  /*13330*/  ELECT P6, UR62, PT ;  /* 0x00000000003e782f */ /* 0x000fe400038c0000 */
[----:B------:R-:W-:Y:S01]  /*13340*/  MOV R14, UR62 ;  /* 0x0000003e000e7c02 */ /* 0x000fe20008000f00 */
[----:B---3--:R-:W-:Y:S10]  /*13350*/  ENDCOLLECTIVE ;  /* 0x000000000000791b */ /* 0x008ff40003800000 */
.L_x_1841:
[----:B------:R-:W-:Y:S05]  /*13360*/  BSYNC B0 ;  /* 0x0000000000007941 */ /* 0x000fea0003800000 */
.L_x_1840:
[----:B------:R-:W-:Y:S05]  /*13370*/  BRA `(.L_x_1842) ;  /* 0xfffffff800007947 */ /* 0x000fea000383ffff */
.L_x_1824:
[----:B-1----:R1:W2:Y:S02]  /*13380*/  SYNCS.PHASECHK.TRANS64.TRYWAIT P0, [R7+URZ], R4 ;  /* 0x00000004070075a7 */ /* 0x0022a4000800017f */
[----:B--2---:R-:W-:Y:S05]  /*13390*/  @!P0 NANOSLEEP.SYNCS 0x989680 ;  /* 0x009896800000895d */ /* 0x004fea0003900000 */
[----:B------:R-:W2:Y:S02]  /*133a0*/  @!P0 SYNCS.PHASECHK.TRANS64 P0, [R7+URZ], R4 ;  /* 0x00000004070085a7 */ /* 0x000ea4000800007f */
[----:B--2---:R-:W-:Y:S05]  /*133b0*/  @!P0 BRA `(.L_x_1824) ;  /* 0xfffffffc00f08947 */ /* 0x004fea000383ffff */
[----:B------:R-:W-:Y:S05]  /*133c0*/  BRA `(.L_x_1843) ;  /* 0xfffffff800407947 */ /* 0x000fea000383ffff */
.L_x_1825:
[----:B--2---:R2:W4:Y:S02]  /*133d0*/  SYNCS.PHASECHK.TRANS64.TRYWAIT P0, [R3+URZ], R2 ;  /* 0x00000002030075a7 */ /* 0x004524000800017f */
[----:B----4-:R-:W-:Y:S05]  /*133e0*/  @!P0 NANOSLEEP.SYNCS 0x989680 ;  /* 0x009896800000895d */ /* 0x010fea0003900000 */
[----:B------:R-:W4:Y:S02]  /*133f0*/  @!P0 SYNCS.PHASECHK.TRANS64 P0, [R3+URZ], R2 ;  /* 0x00000002030085a7 */ /* 0x000f24000800007f */
[----:B----4-:R-:W-:Y:S05]  /*13400*/  @!P0 BRA `(.L_x_1825) ;  /* 0xfffffffc00f08947 */ /* 0x010fea000383ffff */
[----:B------:R-:W-:Y:S05]  /*13410*/  BRA `(.L_x_1844) ;  /* 0xfffffff800347947 */ /* 0x000fea000383ffff */
.L_x_1827:
[----:B--2---:R2:W4:Y:S02]  /*13420*/  SYNCS.PHASECHK.TRANS64.TRYWAIT P0, [R5+URZ], R4 ;  /* 0x00000004050075a7 */ /* 0x004524000800017f */
[----:B----4-:R-:W-:Y:S05]  /*13430*/  @!P0 NANOSLEEP.SYNCS 0x989680 ;  /* 0x009896800000895d */ /* 0x010fea0003900000 */
[----:B------:R-:W4:Y:S02]  /*13440*/  @!P0 SYNCS.PHASECHK.TRANS64 P0, [R5+URZ], R4 ;  /* 0x00000004050085a7 */ /* 0x000f24000800007f */
[----:B----4-:R-:W-:Y:S05]  /*13450*/  @!P0 BRA `(.L_x_1827) ;  /* 0xfffffffc00f08947 */ /* 0x010fea000383ffff */
[----:B------:R-:W-:Y:S05]  /*13460*/  BRA `(.L_x_1845) ;  /* 0xfffffff800387947 */ /* 0x000fea000383ffff */
.L_x_1846:
        /* <DEDUP_REMOVED lines=9> */
.L_x_3705:


//--------------------- .text._ZN7cutlass13device_kernelIN5flash11enable_sm90INS1_16FlashAttnBwdSm90INS1_25CollectiveMainloopBwdSm90ILi2ELi2ELi2EN4cute5tupleIJNS5_1CILi1EEES8_S8_EEENS6_IJNS7_ILi128EEESA_NS7_ILi64EEEEEENS_6half_tEfNS_4arch4Sm90ELb0ELb1ELb0ELb1ELb1ELb1ELb0ELb0ELi2ELi1ELi2ELi2ELb0EEENS1_21CollectiveEpilogueBwdISC_SD_SF_Li256ELb1ELb0ELi1EEENS1_19SingleTileSchedulerILb1ELb0ELb0ELi128EEEEEEEEEvNT_6ParamsE --------------------------
	.section	.text._ZN7cutlass13device_kernelIN5flash11enable_sm90INS1_16FlashAttnBwdSm90INS1_25CollectiveMainloopBwdSm90ILi2ELi2ELi2EN4cute5tupleIJNS5_1CILi1EEES8_S8_EEENS6_IJNS7_ILi128EEESA_NS7_ILi64EEEEEENS_6half_tEfNS_4arch4Sm90ELb0ELb1ELb0ELb1ELb1ELb1ELb0ELb0ELi2ELi1ELi2ELi2ELb0EEENS1_21CollectiveEpilogueBwdISC_SD_SF_Li256ELb1ELb0ELi1EEENS1_19SingleTileSchedulerILb1ELb0ELb0ELi128EEEEEEEEEvNT_6ParamsE,"ax",@progbits
	.align	128
.text._ZN7cutlass13device_kernelIN5flash11enable_sm90INS1_16FlashAttnBwdSm90INS1_25CollectiveMainloopBwdSm90ILi2ELi2ELi2EN4cute5tupleIJNS5_1CILi1EEES8_S8_EEENS6_IJNS7_ILi128EEESA_NS7_ILi64EEEEEENS_6half_tEfNS_4arch4Sm90ELb0ELb1ELb0ELb1ELb1ELb1ELb0ELb0ELi2ELi1ELi2ELi2ELb0EEENS1_21CollectiveEpilogueBwdISC_SD_SF_Li256ELb1ELb0ELi1EEENS1_19SingleTileSchedulerILb1ELb0ELb0ELi128EEEEEEEEEvNT_6ParamsE:
        .type           _ZN7cutlass13device_kernelIN5flash11enable_sm90INS1_16FlashAttnBwdSm90INS1_25CollectiveMainloopBwdSm90ILi2ELi2ELi2EN4cute5tupleIJNS5_1CILi1EEES8_S8_EEENS6_IJNS7_ILi128EEESA_NS7_ILi64EEEEEENS_6half_tEfNS_4arch4Sm90ELb0ELb1ELb0ELb1ELb1ELb1ELb0ELb0ELi2ELi1ELi2ELi2ELb0EEENS1_21CollectiveEpilogueBwdISC_SD_SF_Li256ELb1ELb0ELi1EEENS1_19SingleTileSchedulerILb1ELb0ELb0ELi128EEEEEEEEEvNT_6ParamsE,@function
        .size           _ZN7cutlass13device_kernelIN5flash11enable_sm90INS1_16FlashAttnBwdSm90INS1_25CollectiveMainloopBwdSm90ILi2ELi2ELi2EN4cute5tupleIJNS5_1CILi1EEES8_S8_EEENS6_IJNS7_ILi128EEESA_NS7_ILi64EEEEEENS_6half_tEfNS_4arch4Sm90ELb0ELb1ELb0ELb1ELb1ELb1ELb0ELb0ELi2ELi1ELi2ELi2ELb0EEENS1_21CollectiveEpilogueBwdISC_SD_SF_Li256ELb1ELb0ELi1EEENS1_19SingleTileSchedulerILb1ELb0ELb0ELi128EEEEEEEEEvNT_6ParamsE,(.L_x_3706 - _ZN7cutlass13device_kernelIN5flash11enable_sm90INS1_16FlashAttnBwdSm90INS1_25CollectiveMainloopBwdSm90ILi2ELi2ELi2EN4cute5tupleIJNS5_1CILi1EEES8_S8_EEENS6_IJNS7_ILi128EEESA_NS7_ILi64EEEEEENS_6half_tEfNS_4arch4Sm90ELb0ELb1ELb0ELb1ELb1ELb1ELb0ELb0ELi2ELi1ELi2ELi2ELb0EEENS1_21CollectiveEpilogueBwdISC_SD_SF_Li256ELb1ELb0ELi1EEENS1_19SingleTileSchedulerILb1ELb0ELb0ELi128EEEEEEEEEvNT_6ParamsE)
        .other          _ZN7cutlass13device_kernelIN5flash11enable_sm90INS1_16FlashAttnBwdSm90INS1_25CollectiveMainloopBwdSm90ILi2ELi2ELi2EN4cute5tupleIJNS5_1CILi1EEES8_S8_EEENS6_IJNS7_ILi128EEESA_NS7_ILi64EEEEEENS_6half_tEfNS_4arch4Sm90ELb0ELb1ELb0ELb1ELb1ELb1ELb0ELb0ELi2ELi1ELi2ELi2ELb0EEENS1_21CollectiveEpilogueBwdISC_SD_SF_Li256ELb1ELb0ELi1EEENS1_19SingleTileSchedulerILb1ELb0ELb0ELi128EEEEEEEEEvNT_6ParamsE,@"STO_CUDA_ENTRY STV_DEFAULT"
_ZN7cutlass13device_kernelIN5flash11enable_sm90INS1_16FlashAttnBwdSm90INS1_25CollectiveMainloopBwdSm90ILi2ELi2ELi2EN4cute5tupleIJNS5_1CILi1EEES8_S8_EEENS6_IJNS7_ILi128EEESA_NS7_ILi64EEEEEENS_6half_tEfNS_4arch4Sm90ELb0ELb1ELb0ELb1ELb1ELb1ELb0ELb0ELi2ELi1ELi2ELi2ELb0EEENS1_21CollectiveEpilogueBwdISC_SD_SF_Li256ELb1ELb0ELi1EEENS1_19SingleTileSchedulerILb1ELb0ELb0ELi128EEEEEEEEEvNT_6ParamsE:
        /* <DEDUP_REMOVED lines=24> */
.L_x_1848:
[----:B------:R-:W-:Y:S05]  /*0180*/  BSYNC B0 ;  /* 0x0000000000007941 */ /* 0x000fea0003800000 */
.L_x_1847:
        /* <DEDUP_REMOVED lines=37> */
.L_x_1849:
        /* <DEDUP_REMOVED lines=22> */
.L_x_1850:
[----:B------:R-:W-:Y:S01]  /*0540*/  PLOP3.LUT P0, PT, PT, PT, UP0, 0x80, 0x0 ;  /* 0x000000000000781c */ /* 0x000fe20003f0f008 */
[----:B------:R-:W-:Y:S01]  /*0550*/  NOP ;  /* 0x0000000000007918 */ /* 0x000fe20000000000 */
[----:B------:R-:W-:Y:S01]  /*0560*/  ULDC.64 UR38, c[0x0][0x208] ;  /* 0x0000820000267ab9 */ /* 0x000fe20000000a00 */
[----:B------:R-:W-:Y:S01]  /*0570*/  BSSY B6, `(.L_x_1851) ;  /* 0x0001374000067945 */ /* 0x000fe20003800000 */
[----:B-12-4-:R-:W-:Y:S09]  /*0580*/  BAR.SYNC.DEFER_BLOCKING 0x0 ;  /* 0x0000000000007b1d */ /* 0x016ff20000010000 */
[----:B------:R-:W-:Y:S05]  /*0590*/  @!P0 BRA `(.L_x_1852) ;  /* 0x000000f0003c8947 */ /* 0x000fea0003800000 */
.L_x_1853:
        /* <DEDUP_REMOVED lines=24> */
.L_x_1854:
        /* <DEDUP_REMOVED lines=14> */
.L_x_1856:
[----:B------:R-:W-:-:S05]  /*0800*/  ULDC UR4, c[0x0][0x8bc] ;  /* 0x00022f0000047ab9 */ /* 0x000fca0000000800 */
.L_x_1855:
        /* <DEDUP_REMOVED lines=19> */
.L_x_1858:
        /* <DEDUP_REMOVED lines=14> */
.L_x_1859:
        /* <DEDUP_REMOVED lines=11> */
.L_x_1860:
        /* <DEDUP_REMOVED lines=13> */
.L_x_1861:
        /* <DEDUP_REMOVED lines=50> */
.L_x_1862:
        /* <DEDUP_REMOVED lines=28> */
.L_x_1865:
        /* <DEDUP_REMOVED lines=15> */
.L_x_1864:
        /* <DEDUP_REMOVED lines=22> */
.L_x_1867:
        /* <DEDUP_REMOVED lines=15> */
.L_x_1866:
[----:B------:R-:W-:Y:S01]  /*13c0*/  SHF.R.S32.HI R6, RZ, 0x1f, R17 ;  /* 0x0000001fff067819 */ /* 0x000fe20000011411 */
[----:B------:R-:W-:-:S03]  /*13d0*/  UMOV UR4, 0xffffffff ;  /* 0xffffffff00047882 */ /* 0x000fc60000000000 */
[----:B------:R-:W-:-:S04]  /*13e0*/  LEA.HI R0, R6, R17, RZ, 0x7 ;  /* 0x0000001106007211 */ /* 0x000fc800078f38ff */
[----:B------:R-:W-:Y:S01]  /*13f0*/  SHF.R.S32.HI R10, RZ, 0x7, R0 ;  /* 0x00000007ff0a7819 */ /* 0x000fe20000011400 */
[----:B------:R-:W-:Y:S06]  /*1400*/  BRA.DIV UR4, `(.L_x_1868) ;  /* 0x0000012a04307947 */ /* 0x000fec000b800000 */
[----:B------:R1:W2:Y:S02]  /*1410*/  SHFL.IDX PT, R14, R10, RZ, 0x1f ;  /* 0x00001fff0a0e7589 */ /* 0x0002a400000e0000 */
.L_x_2031:
        /* <DEDUP_REMOVED lines=23> */
.L_x_1869:
        /* <DEDUP_REMOVED lines=126> */
.L_x_1882:
[----:B------:R-:W-:-:S06]  /*1d70*/  ULOP3.LUT UR4, UR36, 0x1, URZ, 0xfc, !UPT ;  /* 0x0000000124047892 */ /* 0x000fcc000f8efc3f */
[----:B-1----:R-:W-:-:S05]  /*1d80*/  IMAD.U32 R8, RZ, RZ, UR4 ;  /* 0x00000004ff087e24 */ /* 0x002fca000f8e00ff */
[----:B------:R-:W-:-:S13]  /*1d90*/  ISETP.NE.AND P6, PT, R8, 0x3, PT ;  /* 0x000000030800780c */ /* 0x000fda0003fc5270 */
[----:B------:R-:W-:Y:S05]  /*1da0*/  @!P6 BRA `(.L_x_1872) ;  /* 0x000000000004e947 */ /* 0x000fea0003800000 */
[----:B------:R-:W-:Y:S01]  /*1db0*/  BPT.TRAP 0x1 ;  /* 0x000000040000795c */ /* 0x000fe20000300000 */
.L_x_1872:
[----:B------:R-:W-:Y:S01]  /*1dc0*/  IMAD R8, R0, 0x8, R16 ;  /* 0x0000000800087824 */ /* 0x000fe200078e0210 */
[----:B------:R-:W-:-:S04]  /*1dd0*/  SHF.L.U32 R23, R4, 0x1f, RZ ;  /* 0x0000001f04177819 */ /* 0x000fc800000006ff */
[----:B------:R1:W2:Y:S01]  /*1de0*/  SYNCS.PHASECHK.TRANS64.TRYWAIT P0, [R8+URZ+0x30c10], R23 ;  /* 0x030c1017080075a7 */ /* 0x0002a2000800017f */
[----:B------:R-:W-:Y:S05]  /*1df0*/  @!P6 BRA `(.L_x_1873) ;  /* 0x000000000004e947 */ /* 0x000fea0003800000 */
[----:B------:R-:W-:Y:S01]  /*1e00*/  BPT.TRAP 0x1 ;  /* 0x000000040000795c */ /* 0x000fe20000300000 */
.L_x_1873:
[----:B------:R-:W-:-:S05]  /*1e10*/  VIADD R9, R16, 0x10000 ;  /* 0x0001000010097836 */ /* 0x000fca0000000000 */
[----:B------:R-:W-:-:S04]  /*1e20*/  SHF.R.U32.HI R9, RZ, 0x4, R9 ;  /* 0x00000004ff097819 */ /* 0x000fc80000011609 */
[----:B------:R-:W-:Y:S01]  /*1e30*/  LOP3.LUT R9, R9, 0x3fff, RZ, 0xc0, !PT ;  /* 0x00003fff09097812 */ /* 0x000fe200078ec0ff */
[----:B--2---:R-:W-:Y:S06]  /*1e40*/  @P0 BRA `(.L_x_1874) ;  /* 0x0000000000080947 */ /* 0x004fec0003800000 */
[----:B------:R-:W2:Y:S02]  /*1e50*/  SYNCS.PHASECHK.TRANS64.TRYWAIT P0, [R8+URZ+0x30c10], R23 ;  /* 0x030c1017080075a7 */ /* 0x000ea4000800017f */
[----:B--2---:R-:W-:Y:S05]  /*1e60*/  @!P0 BRA `(.L_x_1875) ;  /* 0x0000011c00cc8947 */ /* 0x004fea0003800000 */
.L_x_1874:
        /* <DEDUP_REMOVED lines=60> */
.L_x_1876:
[----:B------:R1:W1:Y:S01]  /*2230*/  SYNCS.PHASECHK.TRANS64.TRYWAIT P0, [R8+URZ+0x30c30], R23 ;  /* 0x030c3017080075a7 */ /* 0x000262000800017f */
[----:B------:R-:W-:Y:S05]  /*2240*/  @!P6 BRA `(.L_x_1877) ;  /* 0x000000000004e947 */ /* 0x000fea0003800000 */
[----:B------:R-:W-:Y:S01]  /*2250*/  BPT.TRAP 0x1 ;  /* 0x000000040000795c */ /* 0x000fe20000300000 */
.L_x_1877:
[----:B------:R-:W2:Y:S01]  /*2260*/  LDC.64 R24, c[0x0][0x748] ;  /* 0x0001d200ff187b82 */ /* 0x000ea20000000a00 */
[----:B------:R-:W-:-:S05]  /*2270*/  VIADD R13, R16, 0x18000 ;  /* 0x00018000100d7836 */ /* 0x000fca0000000000 */
[----:B------:R-:W-:Y:S01]  /*2280*/  SHF.R.U32.HI R13, RZ, 0x4, R13 ;  /* 0x00000004ff0d7819 */ /* 0x000fe2000001160d */
[----:B-1----:R-:W-:Y:S06]  /*2290*/  @P0 BRA `(.L_x_1878) ;  /* 0x0000000000080947 */ /* 0x002fec0003800000 */
[----:B------:R-:W1:Y:S02]  /*22a0*/  SYNCS.PHASECHK.TRANS64.TRYWAIT P0, [R8+URZ+0x30c30], R23 ;  /* 0x030c3017080075a7 */ /* 0x000e64000800017f */
[----:B-1----:R-:W-:Y:S05]  /*22b0*/  @!P0 BRA `(.L_x_1879) ;  /* 0x0000011800cc8947 */ /* 0x002fea0003800000 */
.L_x_1878:
        /* <DEDUP_REMOVED lines=769> */
.L_x_1880:
        /* <DEDUP_REMOVED lines=68> */
.L_x_1881:
        /* <DEDUP_REMOVED lines=11> */
.L_x_1871:
        /* <DEDUP_REMOVED lines=130> */
.L_x_1894:
[----:B------:R-:W-:-:S05]  /*5fe0*/  IMAD.U32 R7, RZ, RZ, UR36 ;  /* 0x00000024ff077e24 */ /* 0x000fca000f8e00ff */
[----:B------:R-:W-:-:S04]  /*5ff0*/  LOP3.LUT R7, R7, 0x1, RZ, 0xfc, !PT ;  /* 0x0000000107077812 */ /* 0x000fc800078efcff */
[----:B------:R-:W-:-:S13]  /*6000*/  ISETP.NE.AND P0, PT, R7, 0x3, PT ;  /* 0x000000030700780c */ /* 0x000fda0003f05270 */
[----:B------:R-:W-:Y:S05]  /*6010*/  @!P0 BRA `(.L_x_1884) ;  /* 0x0000000000048947 */ /* 0x000fea0003800000 */
[----:B------:R-:W-:Y:S01]  /*6020*/  BPT.TRAP 0x1 ;  /* 0x000000040000795c */ /* 0x000fe20000300000 */
.L_x_1884:
[----:B------:R-:W-:Y:S01]  /*6030*/  IMAD R7, R0, 0x8, R16 ;  /* 0x0000000800077824 */ /* 0x000fe200078e0210 */
[----:B------:R-:W-:-:S04]  /*6040*/  SHF.L.U32 R20, R4, 0x1f, RZ ;  /* 0x0000001f04147819 */ /* 0x000fc800000006ff */
[----:B------:R1:W3:Y:S01]  /*6050*/  SYNCS.PHASECHK.TRANS64.TRYWAIT P1, [R7+URZ+0x30c10], R20 ;  /* 0x030c1014070075a7 */ /* 0x0002e2000802017f */
[----:B------:R-:W-:Y:S05]  /*6060*/  @!P0 BRA `(.L_x_1885) ;  /* 0x0000000000048947 */ /* 0x000fea0003800000 */
[----:B------:R-:W-:Y:S01]  /*6070*/  BPT.TRAP 0x1 ;  /* 0x000000040000795c */ /* 0x000fe20000300000 */
.L_x_1885:
[----:B--2---:R-:W-:-:S05]  /*6080*/  VIADD R8, R16, 0x10000 ;  /* 0x0001000010087836 */ /* 0x004fca0000000000 */
[----:B------:R-:W-:-:S04]  /*6090*/  SHF.R.U32.HI R8, RZ, 0x4, R8 ;  /* 0x00000004ff087819 */ /* 0x000fc80000011608 */
[----:B------:R-:W-:-:S04]  /*60a0*/  LOP3.LUT R8, R8, 0x3fff, RZ, 0xc0, !PT ;  /* 0x00003fff08087812 */ /* 0x000fc800078ec0ff */
[----:B------:R-:W-:Y:S01]  /*60b0*/  LOP3.LUT R9, R8, 0x10000, RZ, 0xfc, !PT ;  /* 0x0001000008097812 */ /* 0x000fe200078efcff */
[----:B---3--:R-:W-:Y:S06]  /*60c0*/  @P1 BRA `(.L_x_1886) ;  /* 0x0000000000081947 */ /* 0x008fec0003800000 */
[----:B------:R-:W2:Y:S02]  /*60d0*/  SYNCS.PHASECHK.TRANS64.TRYWAIT P1, [R7+URZ+0x30c10], R20 ;  /* 0x030c1014070075a7 */ /* 0x000ea4000802017f */
[----:B--2---:R-:W-:Y:S05]  /*60e0*/  @!P1 BRA `(.L_x_1887) ;  /* 0x000000dc00549947 */ /* 0x004fea0003800000 */
.L_x_1886:
        /* <DEDUP_REMOVED lines=63> */
.L_x_1888:
[----:B------:R1:W1:Y:S01]  /*64e0*/  SYNCS.PHASECHK.TRANS64.TRYWAIT P1, [R7+URZ+0x30c30], R20 ;  /* 0x030c3014070075a7 */ /* 0x000262000802017f */
[----:B------:R-:W-:Y:S05]  /*64f0*/  @!P0 BRA `(.L_x_1889) ;  /* 0x0000000000048947 */ /* 0x000fea0003800000 */
[----:B------:R-:W-:Y:S01]  /*6500*/  BPT.TRAP 0x1 ;  /* 0x000000040000795c */ /* 0x000fe20000300000 */
.L_x_1889:
        /* <DEDUP_REMOVED lines=8> */
.L_x_1890:
        /* <DEDUP_REMOVED lines=629> */
.L_x_1892:
        /* <DEDUP_REMOVED lines=70> */
.L_x_1893:
        /* <DEDUP_REMOVED lines=12> */
.L_x_1883:
        /* <DEDUP_REMOVED lines=121> */
.L_x_1906:
[----:B------:R-:W-:-:S05]  /*9990*/  IMAD.U32 R7, RZ, RZ, UR36 ;  /* 0x00000024ff077e24 */ /* 0x000fca000f8e00ff */
[----:B------:R-:W-:-:S04]  /*99a0*/  LOP3.LUT R7, R7, 0x1, RZ, 0xfc, !PT ;  /* 0x0000000107077812 */ /* 0x000fc800078efcff */
[----:B------:R-:W-:-:S13]  /*99b0*/  ISETP.NE.AND P6, PT, R7, 0x3, PT ;  /* 0x000000030700780c */ /* 0x000fda0003fc5270 */
[----:B--2---:R-:W-:Y:S05]  /*99c0*/  @!P6 BRA `(.L_x_1896) ;  /* 0x000000000004e947 */ /* 0x004fea0003800000 */
[----:B------:R-:W-:Y:S01]  /*99d0*/  BPT.TRAP 0x1 ;  /* 0x000000040000795c */ /* 0x000fe20000300000 */
.L_x_1896:
[----:B------:R-:W-:Y:S01]  /*99e0*/  IMAD R7, R0, 0x8, R16 ;  /* 0x0000000800077824 */ /* 0x000fe200078e0210 */
[----:B------:R-:W-:-:S04]  /*99f0*/  SHF.L.U32 R20, R4, 0x1f, RZ ;  /* 0x0000001f04147819 */ /* 0x000fc800000006ff */
[----:B------:R2:W3:Y:S01]  /*9a00*/  SYNCS.PHASECHK.TRANS64.TRYWAIT P0, [R7+URZ+0x30c10], R20 ;  /* 0x030c1014070075a7 */ /* 0x0004e2000800017f */
[----:B------:R-:W-:Y:S05]  /*9a10*/  @!P6 BRA `(.L_x_1897) ;  /* 0x000000000004e947 */ /* 0x000fea0003800000 */
[----:B------:R-:W-:Y:S01]  /*9a20*/  BPT.TRAP 0x1 ;  /* 0x000000040000795c */ /* 0x000fe20000300000 */
.L_x_1897:
[----:B-1----:R-:W-:-:S05]  /*9a30*/  VIADD R8, R16, 0x10000 ;  /* 0x0001000010087836 */ /* 0x002fca0000000000 */
[----:B------:R-:W-:-:S04]  /*9a40*/  SHF.R.U32.HI R8, RZ, 0x4, R8 ;  /* 0x00000004ff087819 */ /* 0x000fc80000011608 */
[----:B------:R-:W-:-:S04]  /*9a50*/  LOP3.LUT R8, R8, 0x3fff, RZ, 0xc0, !PT ;  /* 0x00003fff08087812 */ /* 0x000fc800078ec0ff */
[----:B------:R-:W-:Y:S01]  /*9a60*/  LOP3.LUT R9, R8, 0x10000, RZ, 0xfc, !PT ;  /* 0x0001000008097812 */ /* 0x000fe200078efcff */
[----:B---3--:R-:W-:Y:S06]  /*9a70*/  @P0 BRA `(.L_x_1898) ;  /* 0x0000000000080947 */ /* 0x008fec0003800000 */
[----:B------:R-:W1:Y:S02]  /*9a80*/  SYNCS.PHASECHK.TRANS64.TRYWAIT P0, [R7+URZ+0x30c10], R20 ;  /* 0x030c1014070075a7 */ /* 0x000e64000800017f */
[----:B-1----:R-:W-:Y:S05]  /*9a90*/  @!P0 BRA `(.L_x_1899) ;  /* 0x000000a400108947 */ /* 0x002fea0003800000 */
.L_x_1898:
        /* <DEDUP_REMOVED lines=62> */
.L_x_1900:
[----:B------:R1:W1:Y:S01]  /*9e80*/  SYNCS.PHASECHK.TRANS64.TRYWAIT P0, [R7+URZ+0x30c30], R20 ;  /* 0x030c3014070075a7 */ /* 0x000262000800017f */
[----:B------:R-:W-:Y:S05]  /*9e90*/  @!P6 BRA `(.L_x_1901) ;  /* 0x000000000004e947 */ /* 0x000fea0003800000 */
[----:B------:R-:W-:Y:S01]  /*9ea0*/  BPT.TRAP 0x1 ;  /* 0x000000040000795c */ /* 0x000fe20000300000 */
.L_x_1901:
        /* <DEDUP_REMOVED lines=8> */
.L_x_1902:
        /* <DEDUP_REMOVED lines=780> */
.L_x_1904:
        /* <DEDUP_REMOVED lines=70> */
.L_x_1905:
        /* <DEDUP_REMOVED lines=12> */
.L_x_1895:
        /* <DEDUP_REMOVED lines=34> */
.L_x_1863:
        /* <DEDUP_REMOVED lines=119> */
.L_x_1908:
        /* <DEDUP_REMOVED lines=50> */
.L_x_1910:
[----:B------:R-:W-:Y:S05]  /*e1c0*/  BSYNC B0 ;  /* 0x0000000000007941 */ /* 0x000fea0003800000 */
.L_x_1909:
        /* <DEDUP_REMOVED lines=17> */
.L_x_1912:
[----:B------:R-:W-:Y:S05]  /*e2e0*/  BSYNC B0 ;  /* 0x0000000000007941 */ /* 0x000fea0003800000 */
.L_x_1911:
        /* <DEDUP_REMOVED lines=16> */
.L_x_1914:
[----:B------:R-:W-:Y:S05]  /*e3f0*/  BSYNC B0 ;  /* 0x0000000000007941 */ /* 0x000fea0003800000 */
.L_x_1913:
        /* <DEDUP_REMOVED lines=16> */
.L_x_1916:
[----:B------:R-:W-:Y:S05]  /*e500*/  BSYNC B0 ;  /* 0x0000000000007941 */ /* 0x000fea0003800000 */
.L_x_1915:
        /* <DEDUP_REMOVED lines=27> */
.L_x_1918:
[----:B------:R-:W-:Y:S05]  /*e6c0*/  BSYNC B0 ;  /* 0x0000000000007941 */ /* 0x000fea0003800000 */
.L_x_1917:
        /* <DEDUP_REMOVED lines=15> */
.L_x_1920:
[----:B------:R-:W-:Y:S05]  /*e7c0*/  BSYNC B0 ;  /* 0x0000000000007941 */ /* 0x000fea0003800000 */
.L_x_1919:
        /* <DEDUP_REMOVED lines=15> */
.L_x_1922:
[----:B------:R-:W-:Y:S05]  /*e8c0*/  BSYNC B0 ;  /* 0x0000000000007941 */ /* 0x000fea0003800000 */
.L_x_1921:
        /* <DEDUP_REMOVED lines=15> */
.L_x_1907:
        /* <DEDUP_REMOVED lines=35> */
.L_x_1923:
        /* <DEDUP_REMOVED lines=46> */
.L_x_1925:
[----:B------:R-:W-:Y:S05]  /*eed0*/  BSYNC B0 ;  /* 0x0000000000007941 */ /* 0x000fea0003800000 */
.L_x_1924:
        /* <DEDUP_REMOVED lines=16> */
.L_x_1927:
[----:B------:R-:W-:Y:S05]  /*efe0*/  BSYNC B0 ;  /* 0x0000000000007941 */ /* 0x000fea0003800000 */
.L_x_1926:
        /* <DEDUP_REMOVED lines=15> */
.L_x_1929:
[----:B------:R-:W-:Y:S05]  /*f0e0*/  BSYNC B0 ;  /* 0x0000000000007941 */ /* 0x000fea0003800000 */
.L_x_1928:
        /* <DEDUP_REMOVED lines=15> */
.L_x_1931:
[----:B------:R-:W-:Y:S05]  /*f1e0*/  BSYNC B0 ;  /* 0x0000000000007941 */ /* 0x000fea0003800000 */
.L_x_1930:
        /* <DEDUP_REMOVED lines=26> */
.L_x_1933:
[----:B------:R-:W-:Y:S05]  /*f390*/  BSYNC B0 ;  /* 0x0000000000007941 */ /* 0x000fea0003800000 */
.L_x_1932:
        /* <DEDUP_REMOVED lines=15> */
.L_x_1935:
[----:B------:R-:W-:Y:S05]  /*f490*/  BSYNC B0 ;  /* 0x0000000000007941 */ /* 0x000fea0003800000 */
.L_x_1934:
        /* <DEDUP_REMOVED lines=15> */
.L_x_1937:
[----:B------:R-:W-:Y:S05]  /*f590*/  BSYNC B0 ;  /* 0x0000000000007941 */ /* 0x000fea0003800000 */
.L_x_1936:
        /* <DEDUP_REMOVED lines=15> */
.L_x_1852:
        /* <DEDUP_REMOVED lines=21> */
.L_x_1939:
        /* <DEDUP_REMOVED lines=13> */
.L_x_1941:
[----:B------:R-:W-:-:S05]  /*f8b0*/  ULDC UR4, c[0x0][0x8bc] ;  /* 0x00022f0000047ab9 */ /* 0x000fca0000000800 */
.L_x_1940:
        /* <DEDUP_REMOVED lines=26> */
[----:B------:R-:W-:Y:S01]  /*fa60*/  ULDC UR10, c[0x0][0x280] ;  /* 0x0000a000000a7ab9 */ /* 0x000fe20000000800 */
[----:B-1----:R-:W-:-:S11]  /*fa70*/  USHF.R.S32.HI UR17, URZ, 0x1f, UR7 ;  /* 0x0000001f3f117899 */ /* 0x002fd60008011407 */
[----:B--2---:R-:W-:Y:S02]  /*fa80*/  @P0 R2UR UR4, R0 ;  /* 0x00000000000402ca */ /* 0x004fe400000e0000 */
[----:B------:R-:W-:-:S04]  /*fa90*/  ISETP.NE.U32.AND P0, PT, RZ, UR8, PT ;  /* 0x00000008ff007c0c */ /* 0x000fc8000bf05070 */
        /* <DEDUP_REMOVED lines=14> */
.L_x_1942:
        /* <DEDUP_REMOVED lines=13> */
.L_x_1943:
        /* <DEDUP_REMOVED lines=12> */
.L_x_1944:
[----:B------:R-:W-:Y:S01]  /*fd10*/  UIADD3 UR8, -UR11, UR10, UR6 ;  /* 0x0000000a0b087290 */ /* 0x000fe2000fffe106 */
[----:B------:R-:W-:Y:S01]  /*fd20*/  ISETP.LE.AND P0, PT, RZ, UR22, PT ;  /* 0x00000016ff007c0c */ /* 0x000fe2000bf03270 */
[----:B------:R-:W-:Y:S01]  /*fd30*/  ULDC UR9, c[0x0][0x74c] ;  /* 0x0001d30000097ab9 */ /* 0x000fe20000000800 */
[----:B------:R-:W-:Y:S02]  /*fd40*/  USHF.R.S32.HI UR13, URZ, 0x1f, UR16 ;  /* 0x0000001f3f0d7899 */ /* 0x000fe40008011410 */
[----:B------:R-:W-:Y:S02]  /*fd50*/  UIADD3 UR9, UR8, -UR9, URZ ;  /* 0x8000000908097290 */ /* 0x000fe4000fffe03f */
[----:B------:R-:W-:Y:S02]  /*fd60*/  UIADD3 UR8, UR10, 0x7f, URZ ;  /* 0x0000007f0a087890 */ /* 0x000fe4000fffe03f */
[----:B------:R-:W-:Y:S01]  /*fd70*/  USHF.R.S32.HI UR12, URZ, 0x1f, UR9 ;  /* 0x0000001f3f0c7899 */ /* 0x000fe20008011409 */
[----:B------:R-:W-:Y:S01]  /*fd80*/  ULDC UR15, c[0x0][0x288] ;  /* 0x0000a200000f7ab9 */ /* 0x000fe20000000800 */
[----:B------:R-:W-:-:S02]  /*fd90*/  USEL UR20, UR13, URZ, !UP0 ;  /* 0x0000003f0d147287 */ /* 0x000fc4000c000000 */
[----:B------:R-:W-:Y:S02]  /*fda0*/  ULEA.HI UR12, UR12, UR9, URZ, 0x7 ;  /* 0x000000090c0c7291 */ /* 0x000fe4000f8f383f */
[----:B------:R-:W-:Y:S02]  /*fdb0*/  USHF.R.S32.HI UR9, URZ, 0x1f, UR8 ;  /* 0x0000001f3f097899 */ /* 0x000fe40008011408 */
[----:B------:R-:W-:Y:S02]  /*fdc0*/  USHF.R.S32.HI UR12, URZ, 0x7, UR12 ;  /* 0x000000073f0c7899 */ /* 0x000fe4000801140c */
[----:B------:R-:W-:Y:S02]  /*fdd0*/  ULEA.HI UR8, UR9, UR8, URZ, 0x7 ;  /* 0x0000000809087291 */ /* 0x000fe4000f8f383f */
[----:B------:R-:W-:Y:S02]  /*fde0*/  UIMAD UR13, UR16, UR15, URZ ;  /* 0x0000000f100d72a4 */ /* 0x000fe4000f8e023f */
[----:B------:R-:W-:-:S02]  /*fdf0*/  UISETP.LT.AND UP1, UPT, URZ, UR12, UPT ;  /* 0x0000000c3f00728c */ /* 0x000fc4000bf21270 */
[----:B------:R-:W-:Y:S02]  /*fe00*/  USHF.R.S32.HI UR8, URZ, 0x7, UR8 ;  /* 0x000000073f087899 */ /* 0x000fe40008011408 */
[----:B------:R-:W-:Y:S02]  /*fe10*/  USEL UR14, UR16, URZ, !UP0 ;  /* 0x0000003f100e7287 */ /* 0x000fe4000c000000 */
[----:B------:R-:W-:Y:S02]  /*fe20*/  UIADD3 UR23, UP0, UR13, UR7, URZ ;  /* 0x000000070d177290 */ /* 0x000fe4000ff1e03f */
[----:B------:R-:W-:Y:S01]  /*fe30*/  USEL UR9, URZ, UR12, !UP1 ;  /* 0x0000000c3f097287 */ /* 0x000fe2000c800000 */
[----:B------:R-:W-:Y:S01]  /*fe40*/  IMAD.U32 R9, RZ, RZ, UR8 ;  /* 0x00000008ff097e24 */ /* 0x000fe2000f8e00ff */
[----:B------:R-:W-:Y:S10]  /*fe50*/  @!P0 BRA `(.L_x_1945) ;  /* 0x0000000000248947 */ /* 0x000ff40003800000 */
[----:B------:R-:W-:-:S03]  /*fe60*/  UIADD3 UR6, UR6, 0xff, UR10 ;  /* 0x000000ff06067890 */ /* 0x000fc6000fffe00a */
[----:B------:R-:W-:Y:S02]  /*fe70*/  ULDC UR10, c[0x0][0x748] ;  /* 0x0001d200000a7ab9 */ /* 0x000fe40000000800 */
[----:B------:R-:W-:-:S04]  /*fe80*/  UIADD3 UR6, UR6, UR10, -UR11 ;  /* 0x0000000a06067290 */ /* 0x000fc8000fffe80b */
[----:B------:R-:W-:-:S04]  /*fe90*/  USHF.R.S32.HI UR10, URZ, 0x1f, UR6 ;  /* 0x0000001f3f0a7899 */ /* 0x000fc80008011406 */
[----:B------:R-:W-:-:S04]  /*fea0*/  ULEA.HI UR10, UR10, UR6, URZ, 0x7 ;  /* 0x000000060a0a7291 */ /* 0x000fc8000f8f383f */
[----:B------:R-:W-:-:S04]  /*feb0*/  USHF.R.S32.HI UR10, URZ, 0x7, UR10 ;  /* 0x000000073f0a7899 */ /* 0x000fc8000801140a */
[----:B------:R-:W-:-:S04]  /*fec0*/  UISETP.LT.AND UP1, UPT, UR8, UR10, UPT ;  /* 0x0000000a0800728c */ /* 0x000fc8000bf21270 */
[----:B------:R-:W-:-:S06]  /*fed0*/  USEL UR10, UR8, UR10, UP1 ;  /* 0x0000000a080a7287 */ /* 0x000fcc0008800000 */
[----:B------:R-:W-:-:S07]  /*fee0*/  IMAD.U32 R9, RZ, RZ, UR10 ;  /* 0x0000000aff097e24 */ /* 0x000fce000f8e00ff */
.L_x_1945:
[----:B------:R-:W-:Y:S02]  /*fef0*/  ISETP.GT.AND P1, PT, R9, UR9, PT ;  /* 0x0000000909007c0c */ /* 0x000fe4000bf24270 */
[----:B------:R-:W-:Y:S01]  /*ff00*/  ELECT P0, URZ, PT ;  /* 0x00000000003f782f */ /* 0x000fe20003800000 */
[----:B------:R-:W-:-:S10]  /*ff10*/  ULEA.HI.X.SX32 UR10, UR13, UR17, 0x1, UP0 ;  /* 0x000000110d0a7291 */ /* 0x000fd400080f0e3f */
[----:B------:R-:W-:Y:S05]  /*ff20*/  @!P1 BRA `(.L_x_1946) ;  /* 0x0000001000849947 */ /* 0x000fea0003800000 */
[----:B------:R-:W1:Y:S01]  /*ff30*/  S2R R2, SR_TID.X ;  /* 0x0000000000027919 */ /* 0x000e620000002100 */
[----:B------:R-:W-:Y:S01]  /*ff40*/  ULDC.64 UR18, c[0x0][0x2d8] ;  /* 0x0000b60000127ab9 */ /* 0x000fe20000000a00 */
[----:B------:R-:W-:Y:S01]  /*ff50*/  VIADD R0, R9, -UR9 ;  /* 0x8000000909007c36 */ /* 0x000fe20008000000 */
[----:B------:R-:W-:Y:S02]  /*ff60*/  UIMAD UR6, UR17, UR18, URZ ;  /* 0x00000012110672a4 */ /* 0x000fe4000f8e023f */
[----:B------:R-:W-:Y:S02]  /*ff70*/  UIMAD.WIDE.U32 UR12, UR7, UR18, URZ ;  /* 0x00000012070c72a5 */ /* 0x000fe4000f8e003f */
[----:B------:R-:W-:Y:S01]  /*ff80*/  UIMAD UR19, UR7, UR19, UR6 ;  /* 0x00000013071372a4 */ /* 0x000fe2000f8e0206 */
[----:B------:R-:W-:Y:S01]  /*ff90*/  LOP3.LUT R0, R0, 0x1, RZ, 0xc0, !PT ;  /* 0x0000000100007812 */ /* 0x000fe200078ec0ff */
[----:B------:R-:W-:Y:S02]  /*ffa0*/  UIADD3 UR6, UP0, UR4, UR12, URZ ;  /* 0x0000000c04067290 */ /* 0x000fe4000ff1e03f */
[----:B------:R-:W-:Y:S01]  /*ffb0*/  UIADD3 UR19, UR13, UR19, URZ ;  /* 0x000000130d137290 */ /* 0x000fe2000fffe03f */
[----:B------:R-:W-:Y:S01]  /*ffc0*/  ISETP.NE.U32.AND P1, PT, R0, 0x1, PT ;  /* 0x000000010000780c */ /* 0x000fe20003f25070 */
[----:B------:R-:W-:Y:S01]  /*ffd0*/  ULDC.64 UR16, c[0x0][0x2e0] ;  /* 0x0000b80000107ab9 */ /* 0x000fe20000000a00 */
[----:B------:R-:W-:Y:S01]  /*ffe0*/  ULDC UR18, c[0x0][0x760] ;  /* 0x0001d80000127ab9 */ /* 0x000fe20000000800 */
[----:B------:R-:W-:-:S02]  /*fff0*/  UIADD3.X UR7, UR5, UR19, URZ, UP0, !UPT ;  /* 0x0000001305077290 */ /* 0x000fc400087fe43f */
[----:B------:R-:W-:Y:S02]  /*10000*/  UIMAD UR11, UR20, UR16, URZ ;  /* 0x00000010140b72a4 */ /* 0x000fe4000f8e023f */
[----:B------:R-:W-:Y:S02]  /*10010*/  UIMAD.WIDE.U32 UR6, UR14, UR16, UR6 ;  /* 0x000000100e0672a5 */ /* 0x000fe4000f8e0006 */
[----:B------:R-:W-:Y:S02]  /*10020*/  UIMAD UR17, UR14, UR17, UR11 ;  /* 0x000000110e1172a4 */ /* 0x000fe4000f8e020b */
[----:B------:R-:W-:Y:S02]  /*10030*/  UIMAD UR11, UR15, UR18, URZ ;  /* 0x000000120f0b72a4 */ /* 0x000fe4000f8e023f */
[----:B------:R-:W-:Y:S01]  /*10040*/  UIADD3 UR24, UR7, UR17, URZ ;  /* 0x0000001107187290 */ /* 0x000fe2000fffe03f */
[----:B-1----:R-:W-:Y:S01]  /*10050*/  LOP3.LUT R10, R2, 0x1f, RZ, 0xc0, !PT ;  /* 0x0000001f020a7812 */ /* 0x002fe200078ec0ff */
[----:B------:R-:W-:Y:S10]  /*10060*/  @P1 BRA `(.L_x_1947) ;  /* 0x00000004006c1947 */ /* 0x000ff40003800000 */
        /* <DEDUP_REMOVED lines=11> */
.L_x_1950:
[----:B------:R-:W2:Y:S04]  /*10120*/  LDG.E.STRONG.GPU R0, desc[UR38][R2.64] ;  /* 0x0000002602007981 */ /* 0x000ea8000c1ef900 */
[----:B--2---:R-:W-:Y:S01]  /*10130*/  CCTL.IVALL ;  /* 0x00000000ff00798f */ /* 0x004fe20002000000 */
[----:B------:R-:W-:Y:S05]  /*10140*/  YIELD ;  /* 0x0000000000007946 */ /* 0x000fea0003800000 */
[----:B------:R-:W-:-:S13]  /*10150*/  ISETP.NE.AND P1, PT, R0, UR22, PT ;  /* 0x0000001600007c0c */ /* 0x000fda000bf25270 */
[----:B------:R-:W-:Y:S05]  /*10160*/  @P1 BRA `(.L_x_1950) ;  /* 0xfffffffc00ec1947 */ /* 0x000fea000383ffff */
.L_x_1949:
[----:B------:R-:W-:Y:S05]  /*10170*/  BSYNC B0 ;  /* 0x0000000000007941 */ /* 0x000fea0003800000 */
.L_x_1948:
[----:B------:R-:W-:-:S03]  /*10180*/  UMOV UR15, 0xffffffff ;  /* 0xffffffff000f7882 */ /* 0x000fc60000000000 */
[----:B------:R-:W-:Y:S05]  /*10190*/  BRA.DIV UR15, `(.L_x_1951) ;  /* 0x0000003e0f787947 */ /* 0x000fea000b800000 */
[----:B------:R-:W-:Y:S01]  /*101a0*/  NOP ;  /* 0x0000000000007918 */ /* 0x000fe20000000000 */
.L_x_2034:
        /* <DEDUP_REMOVED lines=22> */
.L_x_1953:
[----:B------:R-:W-:Y:S05]  /*10310*/  BSYNC B0 ;  /* 0x0000000000007941 */ /* 0x000fea0003800000 */
.L_x_1952:
        /* <DEDUP_REMOVED lines=20> */
.L_x_1955:
[----:B------:R-:W-:Y:S05]  /*10460*/  BSYNC B0 ;  /* 0x0000000000007941 */ /* 0x000fea0003800000 */
.L_x_1954:
[----:B------:R-:W-:Y:S06]  /*10470*/  BAR.ARV 0xa, 0xa0 ;  /* 0x0282800000007b1d */ /* 0x000fec0000002000 */
[----:B------:R-:W-:Y:S04]  /*10480*/  BSSY B0, `(.L_x_1956) ;  /* 0x0000003000007945 */ /* 0x000fe80003800000 */
[----:B------:R-:W-:Y:S05]  /*10490*/  @!P0 BRA `(.L_x_1957) ;  /* 0x0000000000048947 */ /* 0x000fea0003800000 */
[----:B------:R-:W-:-:S04]  /*104a0*/  DEPBAR.LE SB0, 0x0 ;  /* 0x000080000000791a */ /* 0x000fc80000000000 */
.L_x_1957:
[----:B------:R-:W-:Y:S05]  /*104b0*/  BSYNC B0 ;  /* 0x0000000000007941 */ /* 0x000fea0003800000 */
.L_x_1956:
        /* <DEDUP_REMOVED lines=19> */
.L_x_1959:
[----:B------:R-:W-:Y:S05]  /*105f0*/  BSYNC B0 ;  /* 0x0000000000007941 */ /* 0x000fea0003800000 */
.L_x_1958:
[----:B------:R-:W-:Y:S01]  /*10600*/  UIADD3 UR15, UR9, 0x1, URZ ;  /* 0x00000001090f7890 */ /* 0x000fe2000fffe03f */
[----:B------:R-:W-:Y:S11]  /*10610*/  BRA `(.L_x_1960) ;  /* 0x0000000000047947 */ /* 0x000ff60003800000 */
.L_x_1947:
[----:B------:R-:W-:-:S05]  /*10620*/  UMOV UR15, UR9 ;  /* 0x00000009000f7c82 */ /* 0x000fca0008000000 */
.L_x_1960:
[----:B------:R-:W-:-:S06]  /*10630*/  UIADD3 UR9, UR9, 0x1, URZ ;  /* 0x0000000109097890 */ /* 0x000fcc000fffe03f */
[----:B------:R-:W-:Y:S01]  /*10640*/  ISETP.NE.AND P1, PT, R9, UR9, PT ;  /* 0x0000000909007c0c */ /* 0x000fe2000bf25270 */
[----:B------:R-:W-:-:S12]  /*10650*/  UMOV UR9, UR15 ;  /* 0x0000000f00097c82 */ /* 0x000fd80008000000 */
[----:B------:R-:W-:Y:S05]  /*10660*/  @!P1 BRA `(.L_x_1946) ;  /* 0x0000000800b49947 */ /* 0x000fea0003800000 */
[----:B------:R-:W-:Y:S01]  /*10670*/  UMOV UR18, UR12 ;  /* 0x0000000c00127c82 */ /* 0x000fe20008000000 */
[----:B------:R-:W-:Y:S01]  /*10680*/  UMOV UR9, UR15 ;  /* 0x0000000f00097c82 */ /* 0x000fe20008000000 */
[----:B------:R-:W-:-:S03]  /*10690*/  UIMAD.WIDE.U32 UR12, UR14, UR16, UR18 ;  /* 0x000000100e0c72a5 */ /* 0x000fc6000f8e0012 */
[----:B------:R-:W-:Y:S01]  /*106a0*/  ULDC.64 UR18, c[0x0][0x2c0] ;  /* 0x0000b00000127ab9 */ /* 0x000fe20000000a00 */
[----:B------:R-:W-:-:S04]  /*106b0*/  UIADD3 UR4, UP0, UR4, UR12, URZ ;  /* 0x0000000c04047290 */ /* 0x000fc8000ff1e03f */
[----:B------:R-:W-:Y:S02]  /*106c0*/  UIADD3.X UR5, UR5, UR17, UR13, UP0, !UPT ;  /* 0x0000001105057290 */ /* 0x000fe400087fe40d */
[----:B------:R-:W-:-:S04]  /*106d0*/  ULEA UR14, UP0, UR4, UR18, 0x2 ;  /* 0x00000012040e7291 */ /* 0x000fc8000f80103f */
[----:B------:R-:W-:Y:S02]  /*106e0*/  ULEA.HI.X UR5, UR4, UR19, UR5, 0x2, UP0 ;  /* 0x0000001304057291 */ /* 0x000fe400080f1405 */
[----:B------:R-:W-:Y:S01]  /*106f0*/  UIADD3 UR14, UP0, UR14, 0x4000, URZ ;  /* 0x000040000e0e7890 */ /* 0x000fe2000ff1e03f */
[----:B------:R-:W-:-:S03]  /*10700*/  UMOV UR4, URZ ;  /* 0x0000003f00047c82 */ /* 0x000fc60008000000 */
[----:B------:R-:W-:-:S12]  /*10710*/  UIADD3.X UR5, URZ, UR5, URZ, UP0, !UPT ;  /* 0x000000053f057290 */ /* 0x000fd800087fe43f */
.L_x_1985:
        /* <DEDUP_REMOVED lines=11> */
.L_x_1963:
[----:B------:R-:W2:Y:S04]  /*107d0*/  LDG.E.STRONG.GPU R0, desc[UR38][R2.64] ;  /* 0x0000002602007981 */ /* 0x000ea8000c1ef900 */
[----:B--2---:R-:W-:Y:S01]  /*107e0*/  CCTL.IVALL ;  /* 0x00000000ff00798f */ /* 0x004fe20002000000 */
[----:B------:R-:W-:Y:S05]  /*107f0*/  YIELD ;  /* 0x0000000000007946 */ /* 0x000fea0003800000 */
[----:B------:R-:W-:-:S13]  /*10800*/  ISETP.NE.AND P1, PT, R0, UR22, PT ;  /* 0x0000001600007c0c */ /* 0x000fda000bf25270 */
[----:B------:R-:W-:Y:S05]  /*10810*/  @P1 BRA `(.L_x_1963) ;  /* 0xfffffffc00ec1947 */ /* 0x000fea000383ffff */
.L_x_1962:
[----:B------:R-:W-:Y:S05]  /*10820*/  BSYNC B0 ;  /* 0x0000000000007941 */ /* 0x000fea0003800000 */
.L_x_1961:
[----:B------:R-:W-:-:S03]  /*10830*/  UMOV UR16, 0xffffffff ;  /* 0xffffffff00107882 */ /* 0x000fc60000000000 */
[----:B------:R-:W-:Y:S05]  /*10840*/  BRA.DIV UR16, `(.L_x_1964) ;  /* 0x0000003610e87947 */ /* 0x000fea000b800000 */
[----:B------:R-:W-:Y:S01]  /*10850*/  NOP ;  /* 0x0000000000007918 */ /* 0x000fe20000000000 */
.L_x_2037:
        /* <DEDUP_REMOVED lines=8> */
[----:B------:R-:W-:Y:S01]  /*108e0*/  UIADD3 UR25, UP0, UR16, UR6, URZ ;  /* 0x0000000610197290 */ /* 0x000fe2000ff1e03f */
[----:B------:R-:W-:Y:S01]  /*108f0*/  UMOV UR26, 0x0 ;  /* 0x00000000001a7882 */ /* 0x000fe20000000000 */
[----:B------:R-:W-:Y:S01]  /*10900*/  UMOV UR27, 0x14f00000 ;  /* 0x14f00000001b7882 */ /* 0x000fe20000000000 */
[----:B-1----:R-:W-:Y:S02]  /*10910*/  ULEA UR18, UR18, UR17, 0x18 ;  /* 0x0000001112127291 */ /* 0x002fe4000f8ec03f */
[----:B------:R-:W-:-:S02]  /*10920*/  ULEA.HI.X.SX32 UR17, UR16, UR24, 0x1, UP0 ;  /* 0x0000001810117291 */ /* 0x000fc400080f0e3f */
[----:B------:R-:W-:Y:S02]  /*10930*/  ULEA UR16, UP0, UR25, UR20, 0x2 ;  /* 0x0000001419107291 */ /* 0x000fe4000f80103f */
[----:B------:R-:W-:Y:S02]  /*10940*/  UIADD3 UR18, UR18, 0x8000, URZ ;  /* 0x0000800012127890 */ /* 0x000fe4000fffe03f */
[----:B------:R-:W-:Y:S01]  /*10950*/  ULEA.HI.X UR17, UR25, UR21, UR17, 0x2, UP0 ;  /* 0x0000001519117291 */ /* 0x000fe200080f1411 */
[----:B------:R-:W-:-:S08]  /*10960*/  UMOV UR20, 0x400 ;  /* 0x0000040000147882 */ /* 0x000fd00000000000 */
[----:B------:R1:W-:Y:S02]  /*10970*/  UBLKRED.G.S.ADD.F32.RN [UR16], [UR18], UR20, desc[UR26] ;  /* 0x00001a10120073bb */ /* 0x0003e400080a1414 */
[----:B-1----:R0:W-:Y:S02]  /*10980*/  UTMACMDFLUSH ;  /* 0x00000000000079b7 */ /* 0x0021e40000000000 */
.L_x_1966:
[----:B------:R-:W-:Y:S05]  /*10990*/  BSYNC B0 ;  /* 0x0000000000007941 */ /* 0x000fea0003800000 */
.L_x_1965:
[----:B------:R-:W-:Y:S01]  /*109a0*/  ULEA UR18, UR15, UR4, 0xd ;  /* 0x000000040f127291 */ /* 0x000fe2000f8e683f */
[----:B------:R-:W-:Y:S06]  /*109b0*/  BAR.SYNC.DEFER_BLOCKING 0xe, 0xa0 ;  /* 0x0382800000007b1d */ /* 0x000fec0000010000 */
[----:B------:R-:W-:Y:S01]  /*109c0*/  UMOV UR16, UR14 ;  /* 0x0000000e00107c82 */ /* 0x000fe20008000000 */
[----:B------:R-:W-:Y:S01]  /*109d0*/  UMOV UR17, UR5 ;  /* 0x0000000500117c82 */ /* 0x000fe20008000000 */
[----:B------:R-:W-:Y:S01]  /*109e0*/  BSSY B0, `(.L_x_1967) ;  /* 0x000000d000007945 */ /* 0x000fe20003800000 */
[----:B------:R-:W-:-:S03]  /*109f0*/  UIMAD.WIDE UR16, UR18, 0x4, UR16 ;  /* 0x00000004121078a5 */ /* 0x000fc6000f8e0210 */
[----:B------:R-:W-:Y:S09]  /*10a00*/  @!P0 BRA `(.L_x_1968) ;  /* 0x0000000000288947 */ /* 0x000ff20003800000 */
        /* <DEDUP_REMOVED lines=10> */
.L_x_1968:
[----:B------:R-:W-:Y:S05]  /*10ab0*/  BSYNC B0 ;  /* 0x0000000000007941 */ /* 0x000fea0003800000 */
.L_x_1967:
[----:B------:R-:W-:Y:S06]  /*10ac0*/  BAR.ARV 0xa, 0xa0 ;  /* 0x0282800000007b1d */ /* 0x000fec0000002000 */
[----:B------:R-:W-:Y:S04]  /*10ad0*/  BSSY B0, `(.L_x_1969) ;  /* 0x0000003000007945 */ /* 0x000fe80003800000 */
[----:B------:R-:W-:Y:S05]  /*10ae0*/  @!P0 BRA `(.L_x_1970) ;  /* 0x0000000000048947 */ /* 0x000fea0003800000 */
[----:B------:R-:W-:-:S04]  /*10af0*/  DEPBAR.LE SB0, 0x0 ;  /* 0x000080000000791a */ /* 0x000fc80000000000 */
.L_x_1970:
[----:B------:R-:W-:Y:S05]  /*10b00*/  BSYNC B0 ;  /* 0x0000000000007941 */ /* 0x000fea0003800000 */
.L_x_1969:
        /* <DEDUP_REMOVED lines=19> */
.L_x_1972:
[----:B------:R-:W-:Y:S05]  /*10c40*/  BSYNC B0 ;  /* 0x0000000000007941 */ /* 0x000fea0003800000 */
.L_x_1971:
        /* <DEDUP_REMOVED lines=9> */
.L_x_1975:
[----:B------:R-:W2:Y:S04]  /*10ce0*/  LDG.E.STRONG.GPU R0, desc[UR38][R2.64] ;  /* 0x0000002602007981 */ /* 0x000ea8000c1ef900 */
[----:B--2---:R-:W-:Y:S01]  /*10cf0*/  CCTL.IVALL ;  /* 0x00000000ff00798f */ /* 0x004fe20002000000 */
[----:B------:R-:W-:Y:S05]  /*10d00*/  YIELD ;  /* 0x0000000000007946 */ /* 0x000fea0003800000 */
[----:B------:R-:W-:-:S13]  /*10d10*/  ISETP.NE.AND P1, PT, R0, UR22, PT ;  /* 0x0000001600007c0c */ /* 0x000fda000bf25270 */
[----:B------:R-:W-:Y:S05]  /*10d20*/  @P1 BRA `(.L_x_1975) ;  /* 0xfffffffc00ec1947 */ /* 0x000fea000383ffff */
.L_x_1974:
[----:B------:R-:W-:Y:S05]  /*10d30*/  BSYNC B0 ;  /* 0x0000000000007941 */ /* 0x000fea0003800000 */
.L_x_1973:
[----:B------:R-:W-:-:S03]  /*10d40*/  UMOV UR12, 0xffffffff ;  /* 0xffffffff000c7882 */ /* 0x000fc60000000000 */
[----:B------:R-:W-:Y:S05]  /*10d50*/  BRA.DIV UR12, `(.L_x_1976) ;  /* 0x000000320cc07947 */ /* 0x000fea000b800000 */
[----:B------:R-:W-:Y:S01]  /*10d60*/  NOP ;  /* 0x0000000000007918 */ /* 0x000fe20000000000 */
.L_x_2040:
        /* <DEDUP_REMOVED lines=15> */
.L_x_1978:
[----:B------:R-:W-:Y:S05]  /*10e60*/  BSYNC B0 ;  /* 0x0000000000007941 */ /* 0x000fea0003800000 */
.L_x_1977:
        /* <DEDUP_REMOVED lines=15> */
.L_x_1980:
[----:B------:R-:W-:Y:S05]  /*10f60*/  BSYNC B0 ;  /* 0x0000000000007941 */ /* 0x000fea0003800000 */
.L_x_1979:
[----:B------:R-:W-:Y:S06]  /*10f70*/  BAR.ARV 0xa, 0xa0 ;  /* 0x0282800000007b1d */ /* 0x000fec0000002000 */
[----:B------:R-:W-:Y:S04]  /*10f80*/  BSSY B0, `(.L_x_1981) ;  /* 0x0000003000007945 */ /* 0x000fe80003800000 */
[----:B------:R-:W-:Y:S05]  /*10f90*/  @!P0 BRA `(.L_x_1982) ;  /* 0x0000000000048947 */ /* 0x000fea0003800000 */
[----:B------:R-:W-:-:S04]  /*10fa0*/  DEPBAR.LE SB0, 0x0 ;  /* 0x000080000000791a */ /* 0x000fc80000000000 */
.L_x_1982:
[----:B------:R-:W-:Y:S05]  /*10fb0*/  BSYNC B0 ;  /* 0x0000000000007941 */ /* 0x000fea0003800000 */
.L_x_1981:
        /* <DEDUP_REMOVED lines=19> */
.L_x_1984:
[----:B------:R-:W-:Y:S05]  /*110f0*/  BSYNC B0 ;  /* 0x0000000000007941 */ /* 0x000fea0003800000 */
.L_x_1983:
[----:B------:R-:W-:Y:S02]  /*11100*/  UIADD3 UR9, UR9, 0x2, URZ ;  /* 0x0000000209097890 */ /* 0x000fe4000fffe03f */
[----:B------:R-:W-:-:S04]  /*11110*/  UIADD3 UR4, UR4, 0x4000, URZ ;  /* 0x0000400004047890 */ /* 0x000fc8000fffe03f */
[----:B------:R-:W-:-:S13]  /*11120*/  ISETP.LE.AND P1, PT, R9, UR9, PT ;  /* 0x0000000909007c0c */ /* 0x000fda000bf23270 */
[----:B------:R-:W-:Y:S05]  /*11130*/  @!P1 BRA `(.L_x_1985) ;  /* 0xfffffff400789947 */ /* 0x000fea000383ffff */
.L_x_1946:
        /* <DEDUP_REMOVED lines=41> */
.L_x_1988:
[----:B------:R-:W-:Y:S05]  /*113d0*/  BSYNC B0 ;  /* 0x0000000000007941 */ /* 0x000fea0003800000 */
.L_x_1987:
[----:B------:R-:W-:Y:S05]  /*113e0*/  BRA `(.L_x_1989) ;  /* 0x0000000000047947 */ /* 0x000fea0003800000 */
.L_x_1986:
[----:B------:R-:W-:-:S05]  /*113f0*/  UMOV UR4, UR9 ;  /* 0x0000000900047c82 */ /* 0x000fca0008000000 */
.L_x_1989:
        /* <DEDUP_REMOVED lines=11> */
.L_x_1994:
        /* <DEDUP_REMOVED lines=24> */
.L_x_1991:
[----:B------:R-:W-:Y:S05]  /*11630*/  BSYNC B0 ;  /* 0x0000000000007941 */ /* 0x000fea0003800000 */
.L_x_1990:
        /* <DEDUP_REMOVED lines=24> */
.L_x_1993:
[----:B------:R-:W-:Y:S05]  /*117c0*/  BSYNC B0 ;  /* 0x0000000000007941 */ /* 0x000fea0003800000 */
.L_x_1992:
[----:B------:R-:W-:Y:S02]  /*117d0*/  UIADD3 UR7, UR7, 0x2, URZ ;  /* 0x0000000207077890 */ /* 0x000fe4000fffe03f */
[----:B------:R-:W-:Y:S02]  /*117e0*/  ULEA UR5, UR19, UR5, 0x1 ;  /* 0x0000000513057291 */ /* 0x000fe4000f8e083f */
[----:B------:R-:W-:Y:S02]  /*117f0*/  ULEA UR6, UR19, UR6, 0x1 ;  /* 0x0000000613067291 */ /* 0x000fe4000f8e083f */
[----:B------:R-:W-:-:S13]  /*11800*/  ISETP.NE.AND P0, PT, RZ, UR7, PT ;  /* 0x00000007ff007c0c */ /* 0x000fda000bf05270 */
[----:B------:R-:W-:Y:S05]  /*11810*/  @!P0 BRA `(.L_x_1857) ;  /* 0x0000002400248947 */ /* 0x000fea0003800000 */
[----:B------:R-:W-:Y:S05]  /*11820*/  BRA `(.L_x_1994) ;  /* 0xfffffffc00207947 */ /* 0x000fea000383ffff */
.L_x_1938:
        /* <DEDUP_REMOVED lines=14> */
.L_x_1995:
        /* <DEDUP_REMOVED lines=14> */
.L_x_1997:
[----:B------:R-:W-:-:S05]  /*119f0*/  ULDC UR4, c[0x0][0x8bc] ;  /* 0x00022f0000047ab9 */ /* 0x000fca0000000800 */
.L_x_1996:
        /* <DEDUP_REMOVED lines=59> */
.L_x_1999:
        /* <DEDUP_REMOVED lines=13> */
.L_x_2000:
        /* <DEDUP_REMOVED lines=8> */
.L_x_2001:
        /* <DEDUP_REMOVED lines=21> */
.L_x_2002:
        /* <DEDUP_REMOVED lines=50> */
.L_x_2041:
        /* <DEDUP_REMOVED lines=15> */
.L_x_2005:
        /* <DEDUP_REMOVED lines=77> */
.L_x_2016:
[----:B-123--:R-:W-:-:S04]  /*12930*/  SHF.L.U32 R18, R10, 0x1f, RZ ;  /* 0x0000001f0a127819 */ /* 0x00efc800000006ff */
[----:B------:R-:W2:Y:S02]  /*12940*/  SYNCS.PHASECHK.TRANS64.TRYWAIT P1, [R15+URZ+0x30c40], R18 ;  /* 0x030c40120f0075a7 */ /* 0x000ea4000802017f */
[----:B--2---:R-:W-:Y:S05]  /*12950*/  @!P1 BRA `(.L_x_2008) ;  /* 0x0000001400f09947 */ /* 0x004fea0003800000 */
.L_x_2042:
        /* <DEDUP_REMOVED lines=8> */
.L_x_2009:
        /* <DEDUP_REMOVED lines=30> */
.L_x_2043:
        /* <DEDUP_REMOVED lines=8> */
.L_x_2011:
        /* <DEDUP_REMOVED lines=30> */
.L_x_2044:
        /* <DEDUP_REMOVED lines=8> */
.L_x_2013:
        /* <DEDUP_REMOVED lines=24> */
.L_x_2046:
        /* <DEDUP_REMOVED lines=8> */
.L_x_2015:
        /* <DEDUP_REMOVED lines=30> */
.L_x_2007:
[----:B------:R-:W4:Y:S02]  /*13280*/  LDL.LU R4, [R1+0x8] ;  /* 0x0000080001047983 */ /* 0x000f240000300800 */
[----:B----4-:R-:W-:Y:S02]  /*13290*/  ISETP.NE.AND P1, PT, R4, RZ, PT ;  /* 0x000000ff0400720c */ /* 0x010fe40003f25270 */
[----:B------:R4:W5:Y:S11]  /*132a0*/  LDL R4, [R1+0x4] ;  /* 0x0000040001047983 */ /* 0x0009760000100800 */
[----:B----4-:R-:W-:Y:S05]  /*132b0*/  @!P1 BRA `(.L_x_2006) ;  /* 0x0000000400249947 */ /* 0x010fea0003800000 */
[----:B------:R-:W-:-:S04]  /*132c0*/  SHF.L.U32 R12, R10, 0x1f, RZ ;  /* 0x0000001f0a0c7819 */ /* 0x000fc800000006ff */
[----:B------:R-:W4:Y:S02]  /*132d0*/  SYNCS.PHASECHK.TRANS64.TRYWAIT P1, [R15+URZ+0x30c40], R12 ;  /* 0x030c400c0f0075a7 */ /* 0x000f24000802017f */
[----:B----4-:R-:W-:Y:S05]  /*132e0*/  @!P1 BRA `(.L_x_2017) ;  /* 0x0000000c00e09947 */ /* 0x010fea0003800000 */
.L_x_2047:
        /* <DEDUP_REMOVED lines=8> */
.L_x_2018:
        /* <DEDUP_REMOVED lines=27> */
.L_x_2048:
        /* <DEDUP_REMOVED lines=8> */
.L_x_2020:
        /* <DEDUP_REMOVED lines=27> */
.L_x_2006:
[----:B------:R-:W1:Y:S01]  /*13750*/  S2R R0, SR_TID.X ;  /* 0x0000000000007919 */ /* 0x000e620000002100 */
[----:B------:R-:W-:Y:S01]  /*13760*/  IMAD R3, R16, 0x8, R15 ;  /* 0x0000000810037824 */ /* 0x000fe200078e020f */
[----:B-1----:R-:W-:Y:S02]  /*13770*/  LOP3.LUT R2, R0, 0x7f, RZ, 0xc0, !PT ;  /* 0x0000007f00027812 */ /* 0x002fe400078ec0ff */
[----:B------:R-:W-:Y:S02]  /*13780*/  SHF.L.U32 R0, R10, 0x1f, RZ ;  /* 0x0000001f0a007819 */ /* 0x000fe400000006ff */
[----:B------:R-:W-:Y:S02]  /*13790*/  ISETP.NE.AND P1, PT, R2, RZ, PT ;  /* 0x000000ff0200720c */ /* 0x000fe40003f25270 */
[----:B------:R-:W1:Y:S02]  /*137a0*/  SYNCS.PHASECHK.TRANS64.TRYWAIT P0, [R3+URZ+0x30c40], R0 ;  /* 0x030c4000030075a7 */ /* 0x000e64000800017f */
[----:B-1----:R-:W-:Y:S09]  /*137b0*/  @!P0 BRA `(.L_x_2021) ;  /* 0x0000000800d48947 */ /* 0x002ff20003800000 */
.L_x_2049:
[----:B------:R-:W-:Y:S05]  /*137c0*/  @P1 BRA `(.L_x_2022) ;  /* 0x0000000000181947 */ /* 0x000fea0003800000 */
[----:B------:R-:W1:Y:S01]  /*137d0*/  S2R R2, SR_TID.X ;  /* 0x0000000000027919 */ /* 0x000e620000002100 */
[----:B------:R-:W-:-:S04]  /*137e0*/  IMAD.MOV.U32 R0, RZ, RZ, 0x4200 ;  /* 0x00004200ff007424 */ /* 0x000fc800078e00ff */
[----:B------:R1:W-:Y:S02]  /*137f0*/  SYNCS.ARRIVE.TRANS64 RZ, [R3+URZ+0x30c30], R0 ;  /* 0x030c300003ff79a7 */ /* 0x0003e4000800003f */
[----:B-1----:R-:W-:-:S13]  /*13800*/  LOP3.LUT P0, RZ, R2, 0x1f, RZ, 0xc0, !PT ;  /* 0x0000001f02ff7812 */ /* 0x002fda000780c0ff */
[----:B------:R-:W-:Y:S05]  /*13810*/  @!P0 BRA `(.L_x_2022) ;  /* 0x0000000000048947 */ /* 0x000fea0003800000 */
[----:B------:R-:W-:Y:S01]  /*13820*/  BPT.TRAP 0x1 ;  /* 0x000000040000795c */ /* 0x000fe20000300000 */
.L_x_2022:
        /* <DEDUP_REMOVED lines=34> */
.L_x_2003:
[----:B------:R-:W-:Y:S05]  /*13a50*/  BSYNC B0 ;  /* 0x0000000000007941 */ /* 0x000fea0003800000 */
.L_x_1998:
[----:B------:R-:W-:-:S03]  /*13a60*/  UMOV UR8, 0xffffffff ;  /* 0xffffffff00087882 */ /* 0x000fc60000000000 */
[----:B------:R-:W-:Y:S05]  /*13a70*/  BRA.DIV UR8, `(.L_x_2023) ;  /* 0x0000000a08387947 */ /* 0x000fea000b800000 */
[----:B------:R-:W-:-:S13]  /*13a80*/  ELECT P6, URZ, PT ;  /* 0x00000000003f782f */ /* 0x000fda00038c0000 */
.L_x_2052:
[----:B------:R-:W-:Y:S05]  /*13a90*/  @!P6 BRA `(.L_x_1857) ;  /* 0x000000000084e947 */ /* 0x000fea0003800000 */
[----:B------:R-:W-:-:S06]  /*13aa0*/  ULOP3.LUT UR8, UR36, 0x2, URZ, 0xfc, !UPT ;  /* 0x0000000224087892 */ /* 0x000fcc000f8efc3f */
[----:B------:R-:W-:-:S05]  /*13ab0*/  IMAD.U32 R2, RZ, RZ, UR8 ;  /* 0x00000008ff027e24 */ /* 0x000fca000f8e00ff */
[----:B------:R-:W-:-:S13]  /*13ac0*/  ISETP.NE.AND P2, PT, R2, 0x3, PT ;  /* 0x000000030200780c */ /* 0x000fda0003f45270 */
[----:B------:R-:W-:Y:S05]  /*13ad0*/  @!P2 BRA `(.L_x_2024) ;  /* 0x000000000004a947 */ /* 0x000fea0003800000 */
[----:B---3--:R-:W-:Y:S01]  /*13ae0*/  BPT.TRAP 0x1 ;  /* 0x000000040000795c */ /* 0x008fe20000300000 */
.L_x_2024:
        /* <DEDUP_REMOVED lines=15> */
.L_x_2053:
[----:B------:R-:W2:Y:S02]  /*13be0*/  SYNCS.PHASECHK.TRANS64.TRYWAIT P0, [R3+URZ], R2 ;  /* 0x00000002030075a7 */ /* 0x000ea4000800017f */
[----:B--2---:R-:W-:Y:S05]  /*13bf0*/  @!P0 BRA `(.L_x_2026) ;  /* 0x00000008000c8947 */ /* 0x004fea0003800000 */
.L_x_2054:
[----:B------:R-:W-:Y:S05]  /*13c00*/  @!P2 BRA `(.L_x_2027) ;  /* 0x000000000004a947 */ /* 0x000fea0003800000 */
[----:B---3--:R-:W-:Y:S01]  /*13c10*/  BPT.TRAP 0x1 ;  /* 0x000000040000795c */ /* 0x008fe20000300000 */
.L_x_2027:
[----:B--2---:R-:W-:-:S04]  /*13c20*/  VIADD R3, R8, 0x30c40 ;  /* 0x00030c4008037836 */ /* 0x004fc80000000000 */
[----:B------:R-:W-:-:S04]  /*13c30*/  IMAD R5, R0, 0x8, R3 ;  /* 0x0000000800057824 */ /* 0x000fc800078e0203 */
[----:B------:R-:W2:Y:S02]  /*13c40*/  SYNCS.PHASECHK.TRANS64.TRYWAIT P0, [R5+URZ], R4 ;  /* 0x00000004050075a7 */ /* 0x000ea4000800017f */
[----:B--2---:R-:W-:Y:S05]  /*13c50*/  @!P0 BRA `(.L_x_2028) ;  /* 0x0000000800088947 */ /* 0x004fea0003800000 */
.L_x_2055:
[----:B------:R-:W-:-:S07]  /*13c60*/  IMAD R3, R6, 0x8, R3 ;  /* 0x0000000806037824 */ /* 0x000fce00078e0203 */
.L_x_2029:
[----:B----4-:R4:W1:Y:S02]  /*13c70*/  SYNCS.PHASECHK.TRANS64.TRYWAIT P0, [R3+URZ], R2 ;  /* 0x00000002030075a7 */ /* 0x010864000800017f */
[----:B-1----:R-:W-:Y:S05]  /*13c80*/  @!P0 NANOSLEEP.SYNCS 0x989680 ;  /* 0x009896800000895d */ /* 0x002fea0003900000 */
[----:B------:R-:W1:Y:S02]  /*13c90*/  @!P0 SYNCS.PHASECHK.TRANS64 P0, [R3+URZ], R2 ;  /* 0x00000002030085a7 */ /* 0x000e64000800007f */
[----:B-1----:R-:W-:Y:S05]  /*13ca0*/  @!P0 BRA `(.L_x_2029) ;  /* 0xfffffffc00f08947 */ /* 0x002fea000383ffff */
.L_x_1857:
[----:B---3--:R-:W-:Y:S05]  /*13cb0*/  BSYNC B6 ;  /* 0x0000000000067941 */ /* 0x008fea0003800000 */
.L_x_1851:
[----:B------:R-:W-:Y:S05]  /*13cc0*/  EXIT ;  /* 0x000000000000794d */ /* 0x000fea0003800000 */
.L_x_1868:
[----:B------:R-:W-:Y:S02]  /*13cd0*/  IMAD.MOV.U32 R13, RZ, RZ, R10 ;  /* 0x000000ffff0d7224 */ /* 0x000fe400078e000a */
[----:B------:R-:W-:Y:S02]  /*13ce0*/  IMAD.MOV.U32 R12, RZ, RZ, RZ ;  /* 0x000000ffff0c7224 */ /* 0x000fe400078e00ff */
[----:B------:R-:W-:Y:S02]  /*13cf0*/  IMAD.MOV.U32 R11, RZ, RZ, 0x1f ;  /* 0x0000001fff0b7424 */ /* 0x000fe400078e00ff */
[----:B------:R-:W-:-:S07]  /*13d00*/  IMAD.MOV.U32 R15, RZ, RZ, -0x1 ;  /* 0xffffffffff0f7424 */ /* 0x000fce00078e00ff */
[----:B------:R-:W-:Y:S05]  /*13d10*/  WARPSYNC.COLLECTIVE R15, `(.L_x_2030) ;  /* 0x000000000f087348 */ /* 0x000fea0003c00000 */
[----:B------:R1:W2:Y:S02]  /*13d20*/  SHFL.IDX P6, R14, R13, R12, R11 ;  /* 0x0000000c0d0e7389 */ /* 0x0002a400000c000b */
[----:B-12---:R-:W-:Y:S01]  /*13d30*/  ENDCOLLECTIVE ;  /* 0x000000000000791b */ /* 0x006fe20003800000 */
.L_x_2030:
[----:B------:R-:W-:Y:S05]  /*13d40*/  BRA `(.L_x_2031) ;  /* 0xfffffed400b47947 */ /* 0x000fea000383ffff */
.L_x_1870:
[----:B--2---:R2:W3:Y:S02]  /*13d50*/  SYNCS.PHASECHK.TRANS64.TRYWAIT P0, [R16+URZ+0x30c00], R11 ;  /* 0x030c000b100075a7 */ /* 0x0044e4000800017f */
[----:B---3--:R-:W-:Y:S05]  /*13d60*/  @!P0 NANOSLEEP.SYNCS 0x989680 ;  /* 0x009896800000895d */ /* 0x008fea0003900000 */
[----:B------:R-:W3:Y:S02]  /*13d70*/  @!P0 SYNCS.PHASECHK.TRANS64 P0, [R16+URZ+0x30c00], R11 ;  /* 0x030c000b100085a7 */ /* 0x000ee4000800007f */
[----:B---3--:R-:W-:Y:S05]  /*13d80*/  @!P0 BRA `(.L_x_1870) ;  /* 0xfffffffc00f08947 */ /* 0x008fea000383ffff */
[----:B------:R-:W-:Y:S05]  /*13d90*/  BRA `(.L_x_1869) ;  /* 0xfffffed400fc7947 */ /* 0x000fea000383ffff */
.L_x_1875:
[----:B--2---:R2:W3:Y:S02]  /*13da0*/  SYNCS.PHASECHK.TRANS64.TRYWAIT P0, [R8+URZ+0x30c10], R23 ;  /* 0x030c1017080075a7 */ /* 0x0044e4000800017f */
[----:B---3--:R-:W-:Y:S05]  /*13db0*/  @!P0 NANOSLEEP.SYNCS 0x989680 ;  /* 0x009896800000895d */ /* 0x008fea0003900000 */
[----:B------:R-:W3:Y:S02]  /*13dc0*/  @!P0 SYNCS.PHASECHK.TRANS64 P0, [R8+URZ+0x30c10], R23 ;  /* 0x030c1017080085a7 */ /* 0x000ee4000800007f */
[----:B---3--:R-:W-:Y:S05]  /*13dd0*/  @!P0 BRA `(.L_x_1875) ;  /* 0xfffffffc00f08947 */ /* 0x008fea000383ffff */
[----:B------:R-:W-:Y:S05]  /*13de0*/  BRA `(.L_x_1874) ;  /* 0xfffffee000207947 */ /* 0x000fea000383ffff */
.L_x_1879:
[----:B------:R1:W1:Y:S02]  /*13df0*/  SYNCS.PHASECHK.TRANS64.TRYWAIT P0, [R8+URZ+0x30c30], R23 ;  /* 0x030c3017080075a7 */ /* 0x000264000800017f */
[----:B-1----:R-:W-:Y:S05]  /*13e00*/  @!P0 NANOSLEEP.SYNCS 0x989680 ;  /* 0x009896800000895d */ /* 0x002fea0003900000 */
[----:B------:R-:W1:Y:S02]  /*13e10*/  @!P0 SYNCS.PHASECHK.TRANS64 P0, [R8+URZ+0x30c30], R23 ;  /* 0x030c3017080085a7 */ /* 0x000e64000800007f */
[----:B-1----:R-:W-:Y:S05]  /*13e20*/  @!P0 BRA `(.L_x_1879) ;  /* 0xfffffffc00f08947 */ /* 0x002fea000383ffff */
[----:B------:R-:W-:Y:S05]  /*13e30*/  BRA `(.L_x_1878) ;  /* 0xfffffee400207947 */ /* 0x000fea000383ffff */
.L_x_1887:
[----:B--2---:R2:W3:Y:S02]  /*13e40*/  SYNCS.PHASECHK.TRANS64.TRYWAIT P1, [R7+URZ+0x30c10], R20 ;  /* 0x030c1014070075a7 */ /* 0x0044e4000802017f */
[----:B---3--:R-:W-:Y:S05]  /*13e50*/  @!P1 NANOSLEEP.SYNCS 0x989680 ;  /* 0x009896800000995d */ /* 0x008fea0003900000 */
[----:B------:R-:W3:Y:S02]  /*13e60*/  @!P1 SYNCS.PHASECHK.TRANS64 P1, [R7+URZ+0x30c10], R20 ;  /* 0x030c1014070095a7 */ /* 0x000ee4000802007f */
[----:B---3--:R-:W-:Y:S05]  /*13e70*/  @!P1 BRA `(.L_x_1887) ;  /* 0xfffffffc00f09947 */ /* 0x008fea000383ffff */
[----:B------:R-:W-:Y:S05]  /*13e80*/  BRA `(.L_x_1886) ;  /* 0xffffff2000987947 */ /* 0x000fea000383ffff */
.L_x_1891:
[----:B------:R1:W1:Y:S02]  /*13e90*/  SYNCS.PHASECHK.TRANS64.TRYWAIT P1, [R7+URZ+0x30c30], R20 ;  /* 0x030c3014070075a7 */ /* 0x000264000802017f */
[----:B-1----:R-:W-:Y:S05]  /*13ea0*/  @!P1 NANOSLEEP.SYNCS 0x989680 ;  /* 0x009896800000995d */ /* 0x002fea0003900000 */
[----:B------:R-:W1:Y:S02]  /*13eb0*/  @!P1 SYNCS.PHASECHK.TRANS64 P1, [R7+URZ+0x30c30], R20 ;  /* 0x030c3014070095a7 */ /* 0x000e64000802007f */
[----:B-1----:R-:W-:Y:S05]  /*13ec0*/  @!P1 BRA `(.L_x_1891) ;  /* 0xfffffffc00f09947 */ /* 0x002fea000383ffff */
[----:B------:R-:W-:Y:S05]  /*13ed0*/  BRA `(.L_x_1890) ;  /* 0xffffff2400ac7947 */ /* 0x000fea000383ffff */
.L_x_1899:
[----:B-1----:R1:W3:Y:S02]  /*13ee0*/  SYNCS.PHASECHK.TRANS64.TRYWAIT P0, [R7+URZ+0x30c10], R20 ;  /* 0x030c1014070075a7 */ /* 0x0022e4000800017f */
[----:B---3--:R-:W-:Y:S05]  /*13ef0*/  @!P0 NANOSLEEP.SYNCS 0x989680 ;  /* 0x009896800000895d */ /* 0x008fea0003900000 */
[----:B------:R-:W3:Y:S02]  /*13f00*/  @!P0 SYNCS.PHASECHK.TRANS64 P0, [R7+URZ+0x30c10], R20 ;  /* 0x030c1014070085a7 */ /* 0x000ee4000800007f */
[----:B---3--:R-:W-:Y:S05]  /*13f10*/  @!P0 BRA `(.L_x_1899) ;  /* 0xfffffffc00f08947 */ /* 0x008fea000383ffff */
[----:B------:R-:W-:Y:S05]  /*13f20*/  BRA `(.L_x_1898) ;  /* 0xffffff5800dc7947 */ /* 0x000fea000383ffff */
.L_x_1903:
[----:B------:R1:W1:Y:S02]  /*13f30*/  SYNCS.PHASECHK.TRANS64.TRYWAIT P0, [R7+URZ+0x30c30], R20 ;  /* 0x030c3014070075a7 */ /* 0x000264000800017f */
[----:B-1----:R-:W-:Y:S05]  /*13f40*/  @!P0 NANOSLEEP.SYNCS 0x989680 ;  /* 0x009896800000895d */ /* 0x002fea0003900000 */
[----:B------:R-:W1:Y:S02]  /*13f50*/  @!P0 SYNCS.PHASECHK.TRANS64 P0, [R7+URZ+0x30c30], R20 ;  /* 0x030c3014070085a7 */ /* 0x000e64000800007f */
[----:B-1----:R-:W-:Y:S05]  /*13f60*/  @!P0 BRA `(.L_x_1903) ;  /* 0xfffffffc00f08947 */ /* 0x002fea000383ffff */
[----:B------:R-:W-:Y:S05]  /*13f70*/  BRA `(.L_x_1902) ;  /* 0xffffff5c00ec7947 */ /* 0x000fea000383ffff */
.L_x_1951:
[----:B------:R-:W-:Y:S01]  /*13f80*/  BSSY B0, `(.L_x_2032) ;  /* 0x0000005000007945 */ /* 0x000fe20003800000 */
[----:B------:R-:W-:-:S07]  /*13f90*/  IMAD.MOV.U32 R15, RZ, RZ, -0x1 ;  /* 0xffffffffff0f7424 */ /* 0x000fce00078e00ff */
[----:B------:R-:W-:Y:S05]  /*13fa0*/  WARPSYNC.COLLECTIVE R15, `(.L_x_2033) ;  /* 0x000000000f087348 */ /* 0x000fea0003c00000 */
[----:B------:R-:W-:Y:S01]  /*13fb0*/  NOP ;  /* 0x0000000000007918 */ /* 0x000fe20000000000 */
[----:B------:R-:W-:Y:S01]  /*13fc0*/  ENDCOLLECTIVE ;  /* 0x000000000000791b */ /* 0x000fe20003800000 */
.L_x_2033:
[----:B------:R-:W-:Y:S05]  /*13fd0*/  BSYNC B0 ;  /* 0x0000000000007941 */ /* 0x000fea0003800000 */
.L_x_2032:
[----:B------:R-:W-:Y:S05]  /*13fe0*/  BRA `(.L_x_2034) ;  /* 0xffffffc000707947 */ /* 0x000fea000383ffff */
.L_x_1964:
[----:B------:R-:W-:Y:S01]  /*13ff0*/  BSSY B0, `(.L_x_2035) ;  /* 0x0000005000007945 */ /* 0x000fe20003800000 */
[----:B------:R-:W-:-:S07]  /*14000*/  IMAD.MOV.U32 R15, RZ, RZ, -0x1 ;  /* 0xffffffffff0f7424 */ /* 0x000fce00078e00ff */
[----:B------:R-:W-:Y:S05]  /*14010*/  WARPSYNC.COLLECTIVE R15, `(.L_x_2036) ;  /* 0x000000000f087348 */ /* 0x000fea0003c00000 */
[----:B------:R-:W-:Y:S01]  /*14020*/  NOP ;  /* 0x0000000000007918 */ /* 0x000fe20000000000 */
[----:B------:R-:W-:Y:S01]  /*14030*/  ENDCOLLECTIVE ;  /* 0x000000000000791b */ /* 0x000fe20003800000 */
.L_x_2036:
[----:B------:R-:W-:Y:S05]  /*14040*/  BSYNC B0 ;  /* 0x0000000000007941 */ /* 0x000fea0003800000 */
.L_x_2035:
[----:B------:R-:W-:Y:S05]  /*14050*/  BRA `(.L_x_2037) ;  /* 0xffffffc800007947 */ /* 0x000fea000383ffff */
.L_x_1976:
[----:B------:R-:W-:Y:S01]  /*14060*/  BSSY B0, `(.L_x_2038) ;  /* 0x0000005000007945 */ /* 0x000fe20003800000 */
[----:B------:R-:W-:-:S07]  /*14070*/  IMAD.MOV.U32 R15, RZ, RZ, -0x1 ;  /* 0xffffffffff0f7424 */ /* 0x000fce00078e00ff */
[----:B------:R-:W-:Y:S05]  /*14080*/  WARPSYNC.COLLECTIVE R15, `(.L_x_2039) ;  /* 0x000000000f087348 */ /* 0x000fea0003c00000 */
[----:B------:R-:W-:Y:S01]  /*14090*/  NOP ;  /* 0x0000000000007918 */ /* 0x000fe20000000000 */
[----:B------:R-:W-:Y:S01]  /*140a0*/  ENDCOLLECTIVE ;  /* 0x000000000000791b */ /* 0x000fe20003800000 */
.L_x_2039:
[----:B------:R-:W-:Y:S05]  /*140b0*/  BSYNC B0 ;  /* 0x0000000000007941 */ /* 0x000fea0003800000 */
.L_x_2038:
[----:B------:R-:W-:Y:S05]  /*140c0*/  BRA `(.L_x_2040) ;  /* 0xffffffcc00287947 */ /* 0x000fea000383ffff */
.L_x_2004:
[----:B-1----:R1:W2:Y:S02]  /*140d0*/  SYNCS.PHASECHK.TRANS64.TRYWAIT P0, [R15+URZ+0x30c20], R0 ;  /* 0x030c20000f0075a7 */ /* 0x0022a4000800017f */
[----:B--2---:R-:W-:Y:S05]  /*140e0*/  @!P0 NANOSLEEP.SYNCS 0x989680 ;  /* 0x009896800000895d */ /* 0x004fea0003900000 */
[----:B------:R-:W2:Y:S02]  /*140f0*/  @!P0 SYNCS.PHASECHK.TRANS64 P0, [R15+URZ+0x30c20], R0 ;  /* 0x030c20000f0085a7 */ /* 0x000ea4000800007f */
[----:B--2---:R-:W-:Y:S05]  /*14100*/  @!P0 BRA `(.L_x_2004) ;  /* 0xfffffffc00f08947 */ /* 0x004fea000383ffff */
[----:B------:R-:W-:Y:S05]  /*14110*/  BRA `(.L_x_2041) ;  /* 0xffffffe000947947 */ /* 0x000fea000383ffff */
.L_x_2008:
[----:B--2---:R2:W3:Y:S02]  /*14120*/  SYNCS.PHASECHK.TRANS64.TRYWAIT P1, [R15+URZ+0x30c40], R18 ;  /* 0x030c40120f0075a7 */ /* 0x0044e4000802017f */
[----:B---3--:R-:W-:Y:S05]  /*14130*/  @!P1 NANOSLEEP.SYNCS 0x989680 ;  /* 0x009896800000995d */ /* 0x008fea0003900000 */
[----:B------:R-:W3:Y:S02]  /*14140*/  @!P1 SYNCS.PHASECHK.TRANS64 P1, [R15+URZ+0x30c40], R18 ;  /* 0x030c40120f0095a7 */ /* 0x000ee4000802007f */
[----:B---3--:R-:W-:Y:S05]  /*14150*/  @!P1 BRA `(.L_x_2008) ;  /* 0xfffffffc00f09947 */ /* 0x008fea000383ffff */
[----:B------:R-:W-:Y:S05]  /*14160*/  BRA `(.L_x_2042) ;  /* 0xffffffe400fc7947 */ /* 0x000fea000383ffff */
.L_x_2010:
[----:B-1----:R1:W3:Y:S02]  /*14170*/  SYNCS.PHASECHK.TRANS64.TRYWAIT P1, [R15+URZ+0x30c28], R18 ;  /* 0x030c28120f0075a7 */ /* 0x0022e4000802017f */
[----:B---3--:R-:W-:Y:S05]  /*14180*/  @!P1 NANOSLEEP.SYNCS 0x989680 ;  /* 0x009896800000995d */ /* 0x008fea0003900000 */
[----:B------:R-:W3:Y:S02]  /*14190*/  @!P1 SYNCS.PHASECHK.TRANS64 P1, [R15+URZ+0x30c28], R18 ;  /* 0x030c28120f0095a7 */ /* 0x000ee4000802007f */
[----:B---3--:R-:W-:Y:S05]  /*141a0*/  @!P1 BRA `(.L_x_2010) ;  /* 0xfffffffc00f09947 */ /* 0x008fea000383ffff */
[----:B------:R-:W-:Y:S05]  /*141b0*/  BRA `(.L_x_2043) ;  /* 0xffffffe800807947 */ /* 0x000fea000383ffff */
.L_x_2012:
[----:B---3--:R3:W4:Y:S02]  /*141c0*/  SYNCS.PHASECHK.TRANS64.TRYWAIT P1, [R15+URZ+0x30c48], R18 ;  /* 0x030c48120f0075a7 */ /* 0x008724000802017f */
[----:B----4-:R-:W-:Y:S05]  /*141d0*/  @!P1 NANOSLEEP.SYNCS 0x989680 ;  /* 0x009896800000995d */ /* 0x010fea0003900000 */
[----:B------:R-:W4:Y:S02]  /*141e0*/  @!P1 SYNCS.PHASECHK.TRANS64 P1, [R15+URZ+0x30c48], R18 ;  /* 0x030c48120f0095a7 */ /* 0x000f24000802007f */
[----:B----4-:R-:W-:Y:S05]  /*141f0*/  @!P1 BRA `(.L_x_2012) ;  /* 0xfffffffc00f09947 */ /* 0x010fea000383ffff */
[----:B------:R-:W-:Y:S05]  /*14200*/  BRA `(.L_x_2044) ;  /* 0xffffffec00047947 */ /* 0x000fea000383ffff */
.L_x_2014:
[----:B------:R-:W-:-:S07]  /*14210*/  SHF.L.U32 R4, R10, 0x1f, RZ ;  /* 0x0000001f0a047819 */ /* 0x000fce00000006ff */
.L_x_2045:
[----:B----4-:R4:W1:Y:S02]  /*14220*/  SYNCS.PHASECHK.TRANS64.TRYWAIT P1, [R15+URZ+0x30c20], R4 ;  /* 0x030c20040f0075a7 */ /* 0x010864000802017f */
[----:B-1----:R-:W-:Y:S05]  /*14230*/  @!P1 NANOSLEEP.SYNCS 0x989680 ;  /* 0x009896800000995d */ /* 0x002fea0003900000 */
[----:B------:R-:W1:Y:S02]  /*14240*/  @!P1 SYNCS.PHASECHK.TRANS64 P1, [R15+URZ+0x30c20], R4 ;  /* 0x030c20040f0095a7 */ /* 0x000e64000802007f */
[----:B-1----:R-:W-:Y:S05]  /*14250*/  @!P1 BRA `(.L_x_2045) ;  /* 0xfffffffc00f09947 */ /* 0x002fea000383ffff */
[----:B------:R-:W-:Y:S05]  /*14260*/  BRA `(.L_x_2046) ;  /* 0xffffffec006c7947 */ /* 0x000fea000383ffff */
.L_x_2017:
[----:B----4-:R4:W1:Y:S02]  /*14270*/  SYNCS.PHASECHK.TRANS64.TRYWAIT P1, [R15+URZ+0x30c40], R12 ;  /* 0x030c400c0f0075a7 */ /* 0x010864000802017f */
[----:B-1----:R-:W-:Y:S05]  /*14280*/  @!P1 NANOSLEEP.SYNCS 0x989680 ;  /* 0x009896800000995d */ /* 0x002fea0003900000 */
[----:B------:R-:W1:Y:S02]  /*14290*/  @!P1 SYNCS.PHASECHK.TRANS64 P1, [R15+URZ+0x30c40], R12 ;  /* 0x030c400c0f0095a7 */ /* 0x000e64000802007f */
[----:B-1----:R-:W-:Y:S05]  /*142a0*/  @!P1 BRA `(.L_x_2017) ;  /* 0xfffffffc00f09947 */ /* 0x002fea000383ffff */
[----:B------:R-:W-:Y:S05]  /*142b0*/  BRA `(.L_x_2047) ;  /* 0xfffffff0000c7947 */ /* 0x000fea000383ffff */
.L_x_2019:
[----:B-1----:R1:W2:Y:S02]  /*142c0*/  SYNCS.PHASECHK.TRANS64.TRYWAIT P1, [R15+URZ+0x30c28], R12 ;  /* 0x030c280c0f0075a7 */ /* 0x0022a4000802017f */
[----:B--2---:R-:W-:Y:S05]  /*142d0*/  @!P1 NANOSLEEP.SYNCS 0x989680 ;  /* 0x009896800000995d */ /* 0x004fea0003900000 */
[----:B------:R-:W2:Y:S02]  /*142e0*/  @!P1 SYNCS.PHASECHK.TRANS64 P1, [R15+URZ+0x30c28], R12 ;  /* 0x030c280c0f0095a7 */ /* 0x000ea4000802007f */
[----:B--2---:R-:W-:Y:S05]  /*142f0*/  @!P1 BRA `(.L_x_2019) ;  /* 0xfffffffc00f09947 */ /* 0x004fea000383ffff */
[----:B------:R-:W-:Y:S05]  /*14300*/  BRA `(.L_x_2048) ;  /* 0xfffffff000847947 */ /* 0x000fea000383ffff */
.L_x_2021:
[----:B------:R1:W1:Y:S02]  /*14310*/  SYNCS.PHASECHK.TRANS64.TRYWAIT P0, [R3+URZ+0x30c40], R0 ;  /* 0x030c4000030075a7 */ /* 0x000264000800017f */
[----:B-1----:R-:W-:Y:S05]  /*14320*/  @!P0 NANOSLEEP.SYNCS 0x989680 ;  /* 0x009896800000895d */ /* 0x002fea0003900000 */
[----:B------:R-:W1:Y:S02]  /*14330*/  @!P0 SYNCS.PHASECHK.TRANS64 P0, [R3+URZ+0x30c40], R0 ;  /* 0x030c4000030085a7 */ /* 0x000e64000800007f */
[----:B-1----:R-:W-:Y:S05]  /*14340*/  @!P0 BRA `(.L_x_2021) ;  /* 0xfffffffc00f08947 */ /* 0x002fea000383ffff */
[----:B------:R-:W-:Y:S05]  /*14350*/  BRA `(.L_x_2049) ;  /* 0xfffffff400187947 */ /* 0x000fea000383ffff */
.L_x_2023:
[----:B------:R-:W-:Y:S01]  /*14360*/  BSSY B0, `(.L_x_2050) ;  /* 0x0000006000007945 */ /* 0x000fe20003800000 */
[----:B------:R-:W-:-:S07]  /*14370*/  IMAD.MOV.U32 R15, RZ, RZ, -0x1 ;  /* 0xffffffffff0f7424 */ /* 0x000fce00078e00ff */
[----:B---3--:R-:W-:Y:S05]  /*14380*/  WARPSYNC.COLLECTIVE R15, `(.L_x_2051) ;  /* 0x000000000f0c7348 */ /* 0x008fea0003c00000 */
[----:B------:R-:W-:Y:S02]  /*14390*/  ELECT P6, UR62, PT ;  /* 0x00000000003e782f */ /* 0x000fe400038c0000 */
[----:B------:R-:W-:Y:S01]  /*143a0*/  MOV R14, UR62 ;  /* 0x0000003e000e7c02 */ /* 0x000fe20008000f00 */
[----:B---3--:R-:W-:Y:S10]  /*143b0*/  ENDCOLLECTIVE ;  /* 0x000000000000791b */ /* 0x008ff40003800000 */
.L_x_2051:
[----:B------:R-:W-:Y:S05]  /*143c0*/  BSYNC B0 ;  /* 0x0000000000007941 */ /* 0x000fea0003800000 */
.L_x_2050:
[----:B------:R-:W-:Y:S05]  /*143d0*/  BRA `(.L_x_2052) ;  /* 0xfffffff400ac7947 */ /* 0x000fea000383ffff */
.L_x_2025:
[----:B-1----:R1:W2:Y:S02]  /*143e0*/  SYNCS.PHASECHK.TRANS64.TRYWAIT P0, [R7+URZ], R4 ;  /* 0x00000004070075a7 */ /* 0x0022a4000800017f */
[----:B--2---:R-:W-:Y:S05]  /*143f0*/  @!P0 NANOSLEEP.SYNCS 0x989680 ;  /* 0x009896800000895d */ /* 0x004fea0003900000 */
[----:B------:R-:W2:Y:S02]  /*14400*/  @!P0 SYNCS.PHASECHK.TRANS64 P0, [R7+URZ], R4 ;  /* 0x00000004070085a7 */ /* 0x000ea4000800007f */
[----:B--2---:R-:W-:Y:S05]  /*14410*/  @!P0 BRA `(.L_x_2025) ;  /* 0xfffffffc00f08947 */ /* 0x004fea000383ffff */
[----:B------:R-:W-:Y:S05]  /*14420*/  BRA `(.L_x_2053) ;  /* 0xfffffff400ec7947 */ /* 0x000fea000383ffff */
.L_x_2026:
[----:B--2---:R2:W4:Y:S02]  /*14430*/  SYNCS.PHASECHK.TRANS64.TRYWAIT P0, [R3+URZ], R2 ;  /* 0x00000002030075a7 */ /* 0x004524000800017f */
[----:B----4-:R-:W-:Y:S05]  /*14440*/  @!P0 NANOSLEEP.SYNCS 0x989680 ;  /* 0x009896800000895d */ /* 0x010fea0003900000 */
[----:B------:R-:W4:Y:S02]  /*14450*/  @!P0 SYNCS.PHASECHK.TRANS64 P0, [R3+URZ], R2 ;  /* 0x00000002030085a7 */ /* 0x000f24000800007f */
[----:B----4-:R-:W-:Y:S05]  /*14460*/  @!P0 BRA `(.L_x_2026) ;  /* 0xfffffffc00f08947 */ /* 0x010fea000383ffff */
[----:B------:R-:W-:Y:S05]  /*14470*/  BRA `(.L_x_2054) ;  /* 0xfffffff400e07947 */ /* 0x000fea000383ffff */
.L_x_2028:
[----:B--2---:R2:W4:Y:S02]  /*14480*/  SYNCS.PHASECHK.TRANS64.TRYWAIT P0, [R5+URZ], R4 ;  /* 0x00000004050075a7 */ /* 0x004524000800017f */
[----:B----4-:R-:W-:Y:S05]  /*14490*/  @!P0 NANOSLEEP.SYNCS 0x989680 ;  /* 0x009896800000895d */ /* 0x010fea0003900000 */
[----:B------:R-:W4:Y:S02]  /*144a0*/  @!P0 SYNCS.PHASECHK.TRANS64 P0, [R5+URZ], R4 ;  /* 0x00000004050085a7 */ /* 0x000f24000800007f */
[----:B----4-:R-:W-:Y:S05]  /*144b0*/  @!P0 BRA `(.L_x_2028) ;  /* 0xfffffffc00f08947 */ /* 0x010fea000383ffff */
[----:B------:R-:W-:Y:S05]  /*144c0*/  BRA `(.L_x_2055) ;  /* 0xfffffff400e47947 */ /* 0x000fea000383ffff */
.L_x_2056:
        /* <DEDUP_REMOVED lines=11> */
.L_x_3706:


//--------------------- .text._ZN7cutlass13device_kernelIN5flash11enable_sm90INS1_16FlashAttnBwdSm90INS1_25CollectiveMainloopBwdSm90ILi2ELi2ELi2EN4cute5tupleIJNS5_1CILi1EEES8_S8_EEENS6_IJNS7_ILi128EEESA_NS7_ILi64EEEEEENS_6half_tEfNS_4arch4Sm90ELb0ELb1ELb0ELb1ELb0ELb1ELb0ELb0ELi2ELi1ELi2ELi2ELb0EEENS1_24CollectiveEpilogueBwdGQAISC_fSF_Li256ELb1ELb0EEENS1_19SingleTileSchedulerILb1ELb0ELb0ELi128EEEEEEEEEvNT_6ParamsE --------------------------
	.section	.text._ZN7cutlass13device_kernelIN5flash11enable_sm90INS1_16FlashAttnBwdSm90INS1_25CollectiveMainloopBwdSm90ILi2ELi2ELi2EN4cute5tupleIJNS5_1CILi1EEES8_S8_EEENS6_IJNS7_ILi128EEESA_NS7_ILi64EEEEEENS_6half_tEfNS_4arch4Sm90ELb0ELb1ELb0ELb1ELb0ELb1ELb0ELb0ELi2ELi1ELi2ELi2ELb0EEENS1_24CollectiveEpilogueBwdGQAISC_fSF_Li256ELb1ELb0EEENS1_19SingleTileSchedulerILb1ELb0ELb0ELi128EEEEEEEEEvNT_6ParamsE,"ax",@progbits
	.align	128
.text._ZN7cutlass13device_kernelIN5flash11enable_sm90INS1_16FlashAttnBwdSm90INS1_25CollectiveMainloopBwdSm90ILi2ELi2ELi2EN4cute5tupleIJNS5_1CILi1EEES8_S8_EEENS6_IJNS7_ILi128EEESA_NS7_ILi64EEEEEENS_6half_tEfNS_4arch4Sm90ELb0ELb1ELb0ELb1ELb0ELb1ELb0ELb0ELi2ELi1ELi2ELi2ELb0EEENS1_24CollectiveEpilogueBwdGQAISC_fSF_Li256ELb1ELb0EEENS1_19SingleTileSchedulerILb1ELb0ELb0ELi128EEEEEEEEEvNT_6ParamsE:
        .type           _ZN7cutlass13device_kernelIN5flash11enable_sm90INS1_16FlashAttnBwdSm90INS1_25CollectiveMainloopBwdSm90ILi2ELi2ELi2EN4cute5tupleIJNS5_1CILi1EEES8_S8_EEENS6_IJNS7_ILi128EEESA_NS7_ILi64EEEEEENS_6half_tEfNS_4arch4Sm90ELb0ELb1ELb0ELb1ELb0ELb1ELb0ELb0ELi2ELi1ELi2ELi2ELb0EEENS1_24CollectiveEpilogueBwdGQAISC_fSF_Li256ELb1ELb0EEENS1_19SingleTileSchedulerILb1ELb0ELb0ELi128EEEEEEEEEvNT_6ParamsE,@function
        .size           _ZN7cutlass13device_kernelIN5flash11enable_sm90INS1_16FlashAttnBwdSm90INS1_25CollectiveMainloopBwdSm90ILi2ELi2ELi2EN4cute5tupleIJNS5_1CILi1EEES8_S8_EEENS6_IJNS7_ILi128EEESA_NS7_ILi64EEEEEENS_6half_tEfNS_4arch4Sm90ELb0ELb1ELb0ELb1ELb0ELb1ELb0ELb0ELi2ELi1ELi2ELi2ELb0EEENS1_24CollectiveEpilogueBwdGQAISC_fSF_Li256ELb1ELb0EEENS1_19SingleTileSchedulerILb1ELb0ELb0ELi128EEEEEEEEEvNT_6ParamsE,(.L_x_3707 - _ZN7cutlass13device_kernelIN5flash11enable_sm90INS1_16FlashAttnBwdSm90INS1_25CollectiveMainloopBwdSm90ILi2ELi2ELi2EN4cute5tupleIJNS5_1CILi1EEES8_S8_EEENS6_IJNS7_ILi128EEESA_NS7_ILi64EEEEEENS_6half_tEfNS_4arch4Sm90ELb0ELb1ELb0ELb1ELb0ELb1ELb0ELb0ELi2ELi1ELi2ELi2ELb0EEENS1_24CollectiveEpilogueBwdGQAISC_fSF_Li256ELb1ELb0EEENS1_19SingleTileSchedulerILb1ELb0ELb0ELi128EEEEEEEEEvNT_6ParamsE)
        .other          _ZN7cutlass13device_kernelIN5flash11enable_sm90INS1_16FlashAttnBwdSm90INS1_25CollectiveMainloopBwdSm90ILi2ELi2ELi2EN4cute5tupleIJNS5_1CILi1EEES8_S8_EEENS6_IJNS7_ILi128EEESA_NS7_ILi64EEEEEENS_6half_tEfNS_4arch4Sm90ELb0ELb1ELb0ELb1ELb0ELb1ELb0ELb0ELi2ELi1ELi2ELi2ELb0EEENS1_24CollectiveEpilogueBwdGQAISC_fSF_Li256ELb1ELb0EEENS1_19SingleTileSchedulerILb1ELb0ELb0ELi128EEEEEEEEEvNT_6ParamsE,@"STO_CUDA_ENTRY STV_DEFAULT"
_ZN7cutlass13device_kernelIN5flash11enable_sm90INS1_16FlashAttnBwdSm90INS1_25CollectiveMainloopBwdSm90ILi2ELi2ELi2EN4cute5tupleIJNS5_1CILi1EEES8_S8_EEENS6_IJNS7_ILi128EEESA_NS7_ILi64EEEEEENS_6half_tEfNS_4arch4Sm90ELb0ELb1ELb0ELb1ELb0ELb1ELb0ELb0ELi2ELi1ELi2ELi2ELb0EEENS1_24CollectiveEpilogueBwdGQAISC_fSF_Li256ELb1ELb0EEENS1_19SingleTileSchedulerILb1ELb0ELb0ELi128EEEEEEEEEvNT_6ParamsE:
        /* <DEDUP_REMOVED lines=24> */
.L_x_2058:
[----:B------:R-:W-:Y:S05]  /*0180*/  BSYNC B0 ;  /* 0x0000000000007941 */ /* 0x000fea0003800000 */
.L_x_2057:
        /* <DEDUP_REMOVED lines=37> */
.L_x_2059:
        /* <DEDUP_REMOVED lines=22> */
.L_x_2060:
[----:B------:R-:W-:Y:S01]  /*0540*/  PLOP3.LUT P0, PT, PT, PT, UP0, 0x80, 0x0 ;  /* 0x000000000000781c */ /* 0x000fe20003f0f008 */
[----:B------:R-:W-:Y:S01]  /*0550*/  NOP ;  /* 0x0000000000007918 */ /* 0x000fe20000000000 */
[----:B------:R-:W-:Y:S01]  /*0560*/  ULDC.64 UR38, c[0x0][0x208] ;  /* 0x0000820000267ab9 */ /* 0x000fe20000000a00 */
[----:B------:R-:W-:Y:S01]  /*0570*/  BSSY B6, `(.L_x_2061) ;  /* 0x000113b000067945 */ /* 0x000fe20003800000 */
[----:B-12-4-:R-:W-:Y:S09]  /*0580*/  BAR.SYNC.DEFER_BLOCKING 0x0 ;  /* 0x0000000000007b1d */ /* 0x016ff20000010000 */
[----:B------:R-:W-:Y:S05]  /*0590*/  @!P0 BRA `(.L_x_2062) ;  /* 0x000000dc001c8947 */ /* 0x000fea0003800000 */
.L_x_2063:
        /* <DEDUP_REMOVED lines=24> */
.L_x_2064:
        /* <DEDUP_REMOVED lines=14> */
.L_x_2066:
[----:B------:R-:W-:-:S05]  /*0800*/  ULDC UR4, c[0x0][0x8c4] ;  /* 0x0002310000047ab9 */ /* 0x000fca0000000800 */
.L_x_2065:
        /* <DEDUP_REMOVED lines=19> */
.L_x_2068:
        /* <DEDUP_REMOVED lines=14> */
.L_x_2069:
        /* <DEDUP_REMOVED lines=11> */
.L_x_2070:
        /* <DEDUP_REMOVED lines=13> */
.L_x_2071:
        /* <DEDUP_REMOVED lines=50> */
.L_x_2072:
        /* <DEDUP_REMOVED lines=28> */
.L_x_2075:
        /* <DEDUP_REMOVED lines=15> */
.L_x_2074:
        /* <DEDUP_REMOVED lines=22> */
.L_x_2077:
        /* <DEDUP_REMOVED lines=15> */
.L_x_2076:
[----:B------:R-:W-:Y:S01]  /*13c0*/  SHF.R.S32.HI R6, RZ, 0x1f, R17 ;  /* 0x0000001fff067819 */ /* 0x000fe20000011411 */
[----:B------:R-:W-:-:S03]  /*13d0*/  UMOV UR4, 0xffffffff ;  /* 0xffffffff00047882 */ /* 0x000fc60000000000 */
[----:B------:R-:W-:-:S04]  /*13e0*/  LEA.HI R0, R6, R17, RZ, 0x7 ;  /* 0x0000001106007211 */ /* 0x000fc800078f38ff */
[----:B------:R-:W-:Y:S01]  /*13f0*/  SHF.R.S32.HI R10, RZ, 0x7, R0 ;  /* 0x00000007ff0a7819 */ /* 0x000fe20000011400 */
[----:B------:R-:W-:Y:S06]  /*1400*/  BRA.DIV UR4, `(.L_x_2078) ;  /* 0x00000106044c7947 */ /* 0x000fec000b800000 */
[----:B------:R1:W2:Y:S02]  /*1410*/  SHFL.IDX PT, R14, R10, RZ, 0x1f ;  /* 0x00001fff0a0e7589 */ /* 0x0002a400000e0000 */
.L_x_2186:
        /* <DEDUP_REMOVED lines=23> */
.L_x_2079:
        /* <DEDUP_REMOVED lines=60> */
[----:B------:R-:W-:Y:S02]  /*1950*/  LOP3.LUT R0, R5, 0xffffffe0, RZ, 0xc0, !PT ;  /* 0xffffffe005007812 */ /* 0x000fe400078ec0ff */
[----:B------:R-:W-:Y:S02]  /*1960*/  CS2R R182, SRZ ;  /* 0x0000000000b67805 */ /* 0x000fe4000001ff00 */
[--C-:B------:R-:W-:Y:S02]  /*1970*/  SHF.R.S32.HI R8, RZ, 0x2, R9.reuse ;  /* 0x00000002ff087819 */ /* 0x100fe40000011409 */
[----:B------:R-:W-:Y:S02]  /*1980*/  CS2R R180, SRZ ;  /* 0x0000000000b47805 */ /* 0x000fe4000001ff00 */
[----:B------:R-:W-:Y:S01]  /*1990*/  SHF.R.S32.HI R5, RZ, 0x1f, R9 ;  /* 0x0000001fff057819 */ /* 0x000fe20000011409 */
[----:B------:R-:W-:Y:S01]  /*19a0*/  IMAD.IADD R0, R17, 0x1, -R0 ;  /* 0x0000000111007824 */ /* 0x000fe200078e0a00 */
[----:B------:R-:W-:-:S02]  /*19b0*/  LEA.HI R6, R6, R17, RZ, 0x2 ;  /* 0x0000001106067211 */ /* 0x000fc400078f10ff */
[----:B------:R-:W-:Y:S02]  /*19c0*/  CS2R R178, SRZ ;  /* 0x0000000000b27805 */ /* 0x000fe4000001ff00 */
[----:B------:R-:W-:Y:S02]  /*19d0*/  LEA.HI R5, R5, R8, RZ, 0x3 ;  /* 0x0000000805057211 */ /* 0x000fe400078f18ff */
[----:B------:R-:W-:Y:S02]  /*19e0*/  CS2R R176, SRZ ;  /* 0x0000000000b07805 */ /* 0x000fe4000001ff00 */
[----:B------:R-:W-:Y:S02]  /*19f0*/  SHF.R.S32.HI R7, RZ, 0x1f, R0 ;  /* 0x0000001fff077819 */ /* 0x000fe40000011400 */
[----:B------:R-:W-:Y:S02]  /*1a00*/  CS2R R174, SRZ ;  /* 0x0000000000ae7805 */ /* 0x000fe4000001ff00 */
[----:B------:R-:W-:-:S02]  /*1a10*/  LOP3.LUT R9, R5, 0xfffffff8, RZ, 0xc0, !PT ;  /* 0xfffffff805097812 */ /* 0x000fc400078ec0ff */
[----:B------:R-:W-:Y:S02]  /*1a20*/  CS2R R172, SRZ ;  /* 0x0000000000ac7805 */ /* 0x000fe4000001ff00 */
[----:B------:R-:W-:Y:S02]  /*1a30*/  LOP3.LUT R6, R6, 0xfffffffc, RZ, 0xc0, !PT ;  /* 0xfffffffc06067812 */ /* 0x000fe400078ec0ff */
[----:B------:R-:W-:Y:S02]  /*1a40*/  CS2R R170, SRZ ;  /* 0x0000000000aa7805 */ /* 0x000fe4000001ff00 */
[CC--:B------:R-:W-:Y:S01]  /*1a50*/  LEA.HI R4, R7.reuse, R0.reuse, RZ, 0x3 ;  /* 0x0000000007047211 */ /* 0x0c0fe200078f18ff */
[----:B------:R-:W-:Y:S01]  /*1a60*/  IMAD.IADD R8, R8, 0x1, -R9 ;  /* 0x0000000108087824 */ /* 0x000fe200078e0a09 */
[----:B------:R-:W-:Y:S01]  /*1a70*/  LEA.HI R7, R7, R0, RZ, 0x2 ;  /* 0x0000000007077211 */ /* 0x000fe200078f10ff */
[----:B------:R-:W-:Y:S01]  /*1a80*/  IMAD.IADD R5, R17, 0x1, -R6 ;  /* 0x0000000111057824 */ /* 0x000fe200078e0a06 */
[----:B------:R-:W-:-:S02]  /*1a90*/  SHF.R.S32.HI R0, RZ, 0x3, R4 ;  /* 0x00000003ff007819 */ /* 0x000fc40000011404 */
[----:B------:R-:W-:Y:S02]  /*1aa0*/  CS2R R168, SRZ ;  /* 0x0000000000a87805 */ /* 0x000fe4000001ff00 */
[----:B------:R-:W-:Y:S02]  /*1ab0*/  SHF.R.S32.HI R9, RZ, 0x1f, R4 ;  /* 0x0000001fff097819 */ /* 0x000fe40000011404 */
[----:B------:R-:W-:Y:S02]  /*1ac0*/  CS2R R166, SRZ ;  /* 0x0000000000a67805 */ /* 0x000fe4000001ff00 */
[----:B------:R-:W-:Y:S02]  /*1ad0*/  LEA.HI R6, R10, R11, RZ, 0x5 ;  /* 0x0000000b0a067211 */ /* 0x000fe400078f28ff */
[----:B------:R-:W-:Y:S02]  /*1ae0*/  CS2R R164, SRZ ;  /* 0x0000000000a47805 */ /* 0x000fe4000001ff00 */
[----:B------:R-:W-:-:S02]  /*1af0*/  SHF.R.S32.HI R4, RZ, 0x2, R7 ;  /* 0x00000002ff047819 */ /* 0x000fc40000011407 */
[----:B------:R-:W-:Y:S02]  /*1b00*/  CS2R R162, SRZ ;  /* 0x0000000000a27805 */ /* 0x000fe4000001ff00 */
[----:B------:R-:W-:Y:S02]  /*1b10*/  LEA.HI R10, R12, R12, RZ, 0x1 ;  /* 0x0000000c0c0a7211 */ /* 0x000fe400078f08ff */
[----:B------:R-:W-:Y:S02]  /*1b20*/  CS2R R160, SRZ ;  /* 0x0000000000a07805 */ /* 0x000fe4000001ff00 */
[----:B------:R-:W-:Y:S01]  /*1b30*/  SHF.R.S32.HI R11, RZ, 0x5, R6 ;  /* 0x00000005ff0b7819 */ /* 0x000fe20000011406 */
[----:B------:R-:W-:Y:S01]  /*1b40*/  VIADD R6, R4, 0x8 ;  /* 0x0000000804067836 */ /* 0x000fe20000000000 */
[----:B------:R-:W-:Y:S02]  /*1b50*/  LEA.HI R9, R9, R0, RZ, 0x4 ;  /* 0x0000000009097211 */ /* 0x000fe400078f20ff */
[----:B------:R-:W-:-:S02]  /*1b60*/  CS2R R158, SRZ ;  /* 0x00000000009e7805 */ /* 0x000fc4000001ff00 */
[----:B------:R-:W-:Y:S01]  /*1b70*/  LOP3.LUT R10, R10, 0x3fffffe, RZ, 0xc0, !PT ;  /* 0x03fffffe0a0a7812 */ /* 0x000fe200078ec0ff */
[----:B------:R-:W-:Y:S01]  /*1b80*/  IMAD R11, R11, 0x10, R8 ;  /* 0x000000100b0b7824 */ /* 0x000fe200078e0208 */
        /* <DEDUP_REMOVED lines=9> */
[C---:B------:R-:W-:Y:S01]  /*1c20*/  VIADD R10, R4.reuse, 0x10 ;  /* 0x00000010040a7836 */ /* 0x040fe20000000000 */
[----:B------:R-:W-:Y:S01]  /*1c30*/  SHF.R.S32.HI R11, RZ, 0x1f, R8 ;  /* 0x0000001fff0b7819 */ /* 0x000fe20000011408 */
[----:B------:R-:W-:Y:S01]  /*1c40*/  VIADD R12, R4, 0x18 ;  /* 0x00000018040c7836 */ /* 0x000fe20000000000 */
[----:B------:R-:W-:Y:S01]  /*1c50*/  CS2R R154, SRZ ;  /* 0x00000000009a7805 */ /* 0x000fe2000001ff00 */
[----:B------:R-:W-:Y:S01]  /*1c60*/  IMAD.IADD R9, R6, 0x1, -R9 ;  /* 0x0000000106097824 */ /* 0x000fe200078e0a09 */
[----:B------:R-:W-:Y:S01]  /*1c70*/  LEA.HI R6, R10, R10, RZ, 0x1 ;  /* 0x0000000a0a067211 */ /* 0x000fe200078f08ff */
[----:B------:R-:W-:Y:S01]  /*1c80*/  IMAD.IADD R7, R4, 0x1, -R7 ;  /* 0x0000000104077824 */ /* 0x000fe200078e0a07 */
[----:B------:R-:W-:-:S02]  /*1c90*/  LEA.HI R14, R12, R12, RZ, 0x1 ;  /* 0x0000000c0c0e7211 */ /* 0x000fc400078f08ff */
[----:B------:R-:W-:Y:S02]  /*1ca0*/  CS2R R152, SRZ ;  /* 0x0000000000987805 */ /* 0x000fe4000001ff00 */
[----:B------:R-:W-:Y:S01]  /*1cb0*/  SHF.R.S32.HI R4, RZ, 0x1, R8 ;  /* 0x00000001ff047819 */ /* 0x000fe20000011408 */
[----:B------:R-:W-:Y:S01]  /*1cc0*/  IMAD R229, R0, 0x8, R7 ;  /* 0x0000000800e57824 */ /* 0x000fe200078e0207 */
[----:B------:R-:W-:Y:S01]  /*1cd0*/  LOP3.LUT R13, R6, 0xfffffffe, RZ, 0xc0, !PT ;  /* 0xfffffffe060d7812 */ /* 0x000fe200078ec0ff */
[----:B------:R-:W-:Y:S01]  /*1ce0*/  IMAD.U32 R7, RZ, RZ, UR44 ;  /* 0x0000002cff077e24 */ /* 0x000fe2000f8e00ff */
[--C-:B------:R-:W-:Y:S01]  /*1cf0*/  SHF.R.S32.HI R8, RZ, 0x1, R6.reuse ;  /* 0x00000001ff087819 */ /* 0x100fe20000011406 */
[----:B------:R-:W-:Y:S01]  /*1d00*/  IMAD.MOV.U32 R0, RZ, RZ, RZ ;  /* 0x000000ffff007224 */ /* 0x000fe200078e00ff */
        /* <DEDUP_REMOVED lines=26> */
[----:B------:R-:W-:Y:S01]  /*1eb0*/  IADD3 R6, -R18, UR41, -R7 ;  /* 0x0000002912067c10 */ /* 0x000fe2000fffe907 */
[----:B------:R-:W-:Y:S01]  /*1ec0*/  IMAD R227, R4, 0x8, R9 ;  /* 0x0000000804e37824 */ /* 0x000fe200078e0209 */
[----:B------:R-:W-:Y:S01]  /*1ed0*/  CS2R R194, SRZ ;  /* 0x0000000000c27805 */ /* 0x000fe2000001ff00 */
[----:B------:R-:W-:Y:S01]  /*1ee0*/  IMAD R226, R226, 0x8, R13 ;  /* 0x00000008e2e27824 */ /* 0x000fe200078e020d */
[----:B------:R-:W-:Y:S01]  /*1ef0*/  CS2R R192, SRZ ;  /* 0x0000000000c07805 */ /* 0x000fe2000001ff00 */
[----:B------:R-:W-:Y:S01]  /*1f00*/  IMAD.MOV.U32 R4, RZ, RZ, RZ ;  /* 0x000000ffff047224 */ /* 0x000fe200078e00ff */
[----:B------:R-:W-:-:S02]  /*1f10*/  CS2R R190, SRZ ;  /* 0x0000000000be7805 */ /* 0x000fc4000001ff00 */
[----:B------:R-:W-:Y:S02]  /*1f20*/  CS2R R188, SRZ ;  /* 0x0000000000bc7805 */ /* 0x000fe4000001ff00 */
[----:B------:R-:W-:Y:S02]  /*1f30*/  CS2R R186, SRZ ;  /* 0x0000000000ba7805 */ /* 0x000fe4000001ff00 */
[----:B------:R-:W-:Y:S02]  /*1f40*/  CS2R R184, SRZ ;  /* 0x0000000000b87805 */ /* 0x000fe4000001ff00 */
[----:B------:R-:W-:-:S07]  /*1f50*/  IADD3 R7, RZ, -UR44, -R18 ;  /* 0x8000002cff077c10 */ /* 0x000fce000fffe812 */
.L_x_2092:
[----:B------:R-:W-:-:S06]  /*1f60*/  ULOP3.LUT UR4, UR36, 0x1, URZ, 0xfc, !UPT ;  /* 0x0000000124047892 */ /* 0x000fcc000f8efc3f */
[----:B-1----:R-:W-:-:S05]  /*1f70*/  IMAD.U32 R8, RZ, RZ, UR4 ;  /* 0x00000004ff087e24 */ /* 0x002fca000f8e00ff */
[----:B------:R-:W-:-:S13]  /*1f80*/  ISETP.NE.AND P6, PT, R8, 0x3, PT ;  /* 0x000000030800780c */ /* 0x000fda0003fc5270 */
[----:B------:R-:W-:Y:S05]  /*1f90*/  @!P6 BRA `(.L_x_2082) ;  /* 0x000000000004e947 */ /* 0x000fea0003800000 */
[----:B------:R-:W-:Y:S01]  /*1fa0*/  BPT.TRAP 0x1 ;  /* 0x000000040000795c */ /* 0x000fe20000300000 */
.L_x_2082:
[----:B------:R-:W-:Y:S01]  /*1fb0*/  IMAD R8, R0, 0x8, R16 ;  /* 0x0000000800087824 */ /* 0x000fe200078e0210 */
[----:B------:R-:W-:-:S04]  /*1fc0*/  SHF.L.U32 R23, R4, 0x1f, RZ ;  /* 0x0000001f04177819 */ /* 0x000fc800000006ff */
[----:B------:R1:W2:Y:S01]  /*1fd0*/  SYNCS.PHASECHK.TRANS64.TRYWAIT P0, [R8+URZ+0x30c10], R23 ;  /* 0x030c1017080075a7 */ /* 0x0002a2000800017f */
[----:B------:R-:W-:Y:S05]  /*1fe0*/  @!P6 BRA `(.L_x_2083) ;  /* 0x000000000004e947 */ /* 0x000fea0003800000 */
[----:B------:R-:W-:Y:S01]  /*1ff0*/  BPT.TRAP 0x1 ;  /* 0x000000040000795c */ /* 0x000fe20000300000 */
.L_x_2083:
[----:B------:R-:W-:-:S05]  /*2000*/  VIADD R9, R16, 0x10000 ;  /* 0x0001000010097836 */ /* 0x000fca0000000000 */
[----:B------:R-:W-:-:S04]  /*2010*/  SHF.R.U32.HI R9, RZ, 0x4, R9 ;  /* 0x00000004ff097819 */ /* 0x000fc80000011609 */
[----:B------:R-:W-:Y:S01]  /*2020*/  LOP3.LUT R9, R9, 0x3fff, RZ, 0xc0, !PT ;  /* 0x00003fff09097812 */ /* 0x000fe200078ec0ff */
[----:B--2---:R-:W-:Y:S06]  /*2030*/  @P0 BRA `(.L_x_2084) ;  /* 0x0000000000080947 */ /* 0x004fec0003800000 */
[----:B------:R-:W2:Y:S02]  /*2040*/  SYNCS.PHASECHK.TRANS64.TRYWAIT P0, [R8+URZ+0x30c10], R23 ;  /* 0x030c1017080075a7 */ /* 0x000ea4000800017f */
[----:B--2---:R-:W-:Y:S05]  /*2050*/  @!P0 BRA `(.L_x_2085) ;  /* 0x000000f8006c8947 */ /* 0x004fea0003800000 */
.L_x_2084:
        /* <DEDUP_REMOVED lines=60> */
.L_x_2086:
[----:B------:R1:W1:Y:S01]  /*2420*/  SYNCS.PHASECHK.TRANS64.TRYWAIT P0, [R8+URZ+0x30c30], R23 ;  /* 0x030c3017080075a7 */ /* 0x000262000800017f */
[----:B------:R-:W-:Y:S05]  /*2430*/  @!P6 BRA `(.L_x_2087) ;  /* 0x000000000004e947 */ /* 0x000fea0003800000 */
[----:B------:R-:W-:Y:S01]  /*2440*/  BPT.TRAP 0x1 ;  /* 0x000000040000795c */ /* 0x000fe20000300000 */
.L_x_2087:
[----:B------:R-:W2:Y:S01]  /*2450*/  LDC.64 R24, c[0x0][0x748] ;  /* 0x0001d200ff187b82 */ /* 0x000ea20000000a00 */
[----:B------:R-:W-:-:S05]  /*2460*/  VIADD R13, R16, 0x18000 ;  /* 0x00018000100d7836 */ /* 0x000fca0000000000 */
[----:B------:R-:W-:Y:S01]  /*2470*/  SHF.R.U32.HI R13, RZ, 0x4, R13 ;  /* 0x00000004ff0d7819 */ /* 0x000fe2000001160d */
[----:B-1----:R-:W-:Y:S06]  /*2480*/  @P0 BRA `(.L_x_2088) ;  /* 0x0000000000080947 */ /* 0x002fec0003800000 */
[----:B------:R-:W1:Y:S02]  /*2490*/  SYNCS.PHASECHK.TRANS64.TRYWAIT P0, [R8+URZ+0x30c30], R23 ;  /* 0x030c3017080075a7 */ /* 0x000e64000800017f */
[----:B-1----:R-:W-:Y:S05]  /*24a0*/  @!P0 BRA `(.L_x_2089) ;  /* 0x000000f4006c8947 */ /* 0x002fea0003800000 */
.L_x_2088:
        /* <DEDUP_REMOVED lines=32> */
[----:B------:R-:W-:Y:S01]  /*26b0*/  VIADD R221, R5, 0x8 ;  /* 0x0000000805dd7836 */ /* 0x000fe20000000000 */
[C---:B------:R-:W-:Y:S01]  /*26c0*/  ISETP.GE.AND P1, PT, R22.reuse, RZ, PT ;  /* 0x000000ff1600720c */ /* 0x040fe20003f26270 */
[----:B------:R-:W-:Y:S01]  /*26d0*/  ULDC UR11, c[0x0][0x744] ;  /* 0x0001d100000b7ab9 */ /* 0x000fe20000000800 */
        /* <DEDUP_REMOVED lines=16> */
[----:B------:R-:W-:Y:S01]  /*27e0*/  VIADD R23, R5, 0xc ;  /* 0x0000000c05177836 */ /* 0x000fe20000000000 */
[----:B------:R-:W-:Y:S01]  /*27f0*/  ISETP.GE.AND P1, PT, R22, 0x8, PT ;  /* 0x000000081600780c */ /* 0x000fe20003f26270 */
[--C-:B--2---:R-:W-:Y:S01]  /*2800*/  FFMA.FTZ R222, R222, UR11, -R217.reuse ;  /* 0x0000000bdede7c23 */ /* 0x104fe200080108d9 */
[----:B------:R-:W-:Y:S01]  /*2810*/  FFMA.FTZ R217, R148, UR11, -R217 ;  /* 0x0000000b94d97c23 */ /* 0x000fe200080108d9 */
[----:B------:R-:W-:Y:S01]  /*2820*/  ISETP.GE.AND P3, PT, R13, 0x8, PT ;  /* 0x000000080d00780c */ /* 0x000fe20003f66270 */
[----:B------:R-:W-:Y:S01]  /*2830*/  HGMMA.64x128x16.F32 R24, gdesc[UR4], RZ, !UPT, gsb0 ;  /* 0x01e00000041879f0 */ /* 0x000fe2000c0008ff */
[----:B------:R-:W-:Y:S01]  /*2840*/  UIADD3 UR6, UR10, 0x2, URZ ;  /* 0x000000020a067890 */ /* 0x000fe2000fffe03f */
[----:B------:R-:W1:Y:S01]  /*2850*/  SHFL.IDX PT, R216, R21, R23, 0x1f ;  /* 0x00001f1715d87589 */ /* 0x000e6200000e0000 */
[----:B------:R-:W-:Y:S01]  /*2860*/  UIADD3 UR4, UR9, 0x2, URZ ;  /* 0x0000000209047890 */ /* 0x000fe2000fffe03f */
[----:B------:R-:W-:Y:S01]  /*2870*/  ISETP.GT.OR P1, PT, R20, 0x8, !P1 ;  /* 0x000000081400780c */ /* 0x000fe20004f24670 */
[----:B------:R-:W-:Y:S01]  /*2880*/  UMOV UR7, 0x40000040 ;  /* 0x4000004000077882 */ /* 0x000fe20000000000 */
[----:B------:R-:W-:Y:S01]  /*2890*/  UMOV UR5, 0x40000040 ;  /* 0x4000004000057882 */ /* 0x000fe20000000000 */
[----:B------:R-:W-:Y:S01]  /*28a0*/  VIADD R148, R5, 0x10 ;  /* 0x0000001005947836 */ /* 0x000fe20000000000 */
[----:B------:R-:W-:Y:S01]  /*28b0*/  ISETP.GE.AND P0, PT, R13, 0x9, PT ;  /* 0x000000090d00780c */ /* 0x000fe20003f06270 */
[----:B------:R-:W-:Y:S01]  /*28c0*/  MUFU.EX2 R219, R219 ;  /* 0x000000db00db7308 */ /* 0x000fe20000000800 */
[----:B------:R-:W-:-:S02]  /*28d0*/  ISETP.GT.OR P3, PT, R19, 0x8, !P3 ;  /* 0x000000081300780c */ /* 0x000fc40005f64670 */
[----:B------:R-:W-:Y:S01]  /*28e0*/  FSEL R88, R88, -INF , !P1 ;  /* 0xff80000058587808 */ /* 0x000fe20004800000 */
[----:B------:R-:W2:Y:S01]  /*28f0*/  SHFL.IDX PT, R150, R21, R148, 0x1f ;  /* 0x00001f9415967589 */ /* 0x000ea200000e0000 */
[----:B------:R-:W-:Y:S02]  /*2900*/  ISETP.GE.AND P1, PT, R13, 0x10, PT ;  /* 0x000000100d00780c */ /* 0x000fe40003f26270 */
[----:B------:R-:W-:Y:S02]  /*2910*/  ISETP.GE.AND P2, PT, R22, 0x9, PT ;  /* 0x000000091600780c */ /* 0x000fe40003f46270 */
[C---:B------:R-:W-:Y:S02]  /*2920*/  ISETP.GT.OR P0, PT, R19.reuse, 0x9, !P0 ;  /* 0x000000091300780c */ /* 0x040fe40004704670 */
[----:B------:R-:W-:Y:S01]  /*2930*/  FSEL R218, R90, -INF , !P3 ;  /* 0xff8000005ada7808 */ /* 0x000fe20005800000 */
[----:B---3--:R-:W-:Y:S01]  /*2940*/  FFMA.FTZ R90, R88, UR11, -R149 ;  /* 0x0000000b585a7c23 */ /* 0x008fe20008010895 */
[----:B------:R-:W-:Y:S01]  /*2950*/  ISETP.GT.OR P1, PT, R19, 0x10, !P1 ;  /* 0x000000101300780c */ /* 0x000fe20004f24670 */
[----:B------:R-:W-:Y:S01]  /*2960*/  MUFU.EX2 R88, R220 ;  /* 0x000000dc00587308 */ /* 0x000fe20000000800 */
[----:B------:R-:W-:-:S02]  /*2970*/  ISETP.GT.OR P2, PT, R20, 0x9, !P2 ;  /* 0x000000091400780c */ /* 0x000fc40005744670 */
[----:B------:R-:W-:Y:S01]  /*2980*/  FSEL R151, R91, -INF , !P0 ;  /* 0xff8000005b977808 */ /* 0x000fe20004000000 */
[----:B------:R-:W-:Y:S01]  /*2990*/  FFMA.FTZ R91, R218, UR11, -R149 ;  /* 0x0000000bda5b7c23 */ /* 0x000fe20008010895 */
[----:B------:R-:W-:Y:S02]  /*29a0*/  FSEL R149, R94, -INF , !P1 ;  /* 0xff8000005e957808 */ /* 0x000fe40004800000 */
[C---:B------:R-:W-:Y:S01]  /*29b0*/  ISETP.GE.AND P1, PT, R22.reuse, 0x11, PT ;  /* 0x000000111600780c */ /* 0x040fe20003f26270 */
[----:B------:R-:W-:Y:S01]  /*29c0*/  MUFU.EX2 R90, R90 ;  /* 0x0000005a005a7308 */ /* 0x000fe20000000800 */
[C---:B------:R-:W-:Y:S02]  /*29d0*/  ISETP.GE.AND P4, PT, R22.reuse, 0x18, PT ;  /* 0x000000181600780c */ /* 0x040fe40003f86270 */
[----:B------:R-:W-:Y:S02]  /*29e0*/  FSEL R89, R89, -INF , !P2 ;  /* 0xff80000059597808 */ /* 0x000fe40005000000 */
[----:B------:R-:W-:-:S02]  /*29f0*/  ISETP.GE.AND P0, PT, R22, 0x10, PT ;  /* 0x000000101600780c */ /* 0x000fc40003f06270 */
[C---:B------:R-:W-:Y:S01]  /*2a00*/  ISETP.GT.OR P1, PT, R20.reuse, 0x11, !P1 ;  /* 0x000000111400780c */ /* 0x040fe20004f24670 */
[--C-:B-1----:R-:W-:Y:S01]  /*2a10*/  FFMA.FTZ R218, R89, UR11, -R216.reuse ;  /* 0x0000000b59da7c23 */ /* 0x102fe200080108d8 */
[C---:B------:R-:W-:Y:S01]  /*2a20*/  ISETP.GT.OR P4, PT, R20.reuse, 0x18, !P4 ;  /* 0x000000181400780c */ /* 0x040fe20006784670 */
[----:B------:R-:W-:Y:S01]  /*2a30*/  FFMA.FTZ R216, R151, UR11, -R216 ;  /* 0x0000000b97d87c23 */ /* 0x000fe200080108d8 */
[----:B------:R-:W-:Y:S01]  /*2a40*/  ISETP.GT.OR P0, PT, R20, 0x10, !P0 ;  /* 0x000000101400780c */ /* 0x000fe20004704670 */
[----:B------:R-:W-:Y:S01]  /*2a50*/  MUFU.EX2 R91, R91 ;  /* 0x0000005b005b7308 */ /* 0x000fe20000000800 */
[----:B------:R-:W-:Y:S02]  /*2a60*/  FSEL R151, R93, -INF , !P1 ;  /* 0xff8000005d977808 */ /* 0x000fe40004800000 */
[----:B------:R-:W-:Y:S02]  /*2a70*/  FSEL R96, R96, -INF , !P4 ;  /* 0xff80000060607808 */ /* 0x000fe40006000000 */
[----:B------:R-:W-:-:S02]  /*2a80*/  ISETP.GE.AND P5, PT, R22, 0x19, PT ;  /* 0x000000191600780c */ /* 0x000fc40003fa6270 */
[C---:B------:R-:W-:Y:S01]  /*2a90*/  ISETP.GE.AND P1, PT, R22.reuse, 0x29, PT ;  /* 0x000000291600780c */ /* 0x040fe20003f26270 */
[----:B------:R-:W-:Y:S01]  /*2aa0*/  MUFU.EX2 R93, R216 ;  /* 0x000000d8005d7308 */ /* 0x000fe20000000800 */
[----:B------:R-:W-:Y:S02]  /*2ab0*/  ISETP.GE.AND P4, PT, R22, 0x30, PT ;  /* 0x000000301600780c */ /* 0x000fe40003f86270 */
        /* <DEDUP_REMOVED lines=9> */
[----:B------:R-:W-:Y:S02]  /*2b50*/  FSEL R108, R108, -INF , !P4 ;  /* 0xff8000006c6c7808 */ /* 0x000fe40006000000 */
[C---:B------:R-:W-:Y:S02]  /*2b60*/  ISETP.GE.AND P5, PT, R22.reuse, 0x31, PT ;  /* 0x000000311600780c */ /* 0x040fe40003fa6270 */
[C---:B------:R-:W-:Y:S01]  /*2b70*/  ISETP.GE.AND P1, PT, R22.reuse, 0x41, PT ;  /* 0x000000411600780c */ /* 0x040fe20003f26270 */
[----:B------:R2:W3:Y:S01]  /*2b80*/  MUFU.EX2 R92, R218 ;  /* 0x000000da005c7308 */ /* 0x0004e20000000800 */
[----:B------:R-:W-:Y:S01]  /*2b90*/  ISETP.GE.AND P4, PT, R22, 0x48, PT ;  /* 0x000000481600780c */ /* 0x000fe20003f86270 */
[----:B-1----:R-:W-:Y:S01]  /*2ba0*/  VIADD R217, R5, 0x14 ;  /* 0x0000001405d97836 */ /* 0x002fe20000000000 */
[C---:B------:R-:W-:Y:S02]  /*2bb0*/  ISETP.GT.OR P5, PT, R20.reuse, 0x31, !P5 ;  /* 0x000000311400780c */ /* 0x040fe40006fa4670 */
[----:B------:R-:W-:-:S02]  /*2bc0*/  ISETP.GT.OR P1, PT, R20, 0x41, !P1 ;  /* 0x000000411400780c */ /* 0x000fc40004f24670 */
[----:B------:R-:W-:Y:S01]  /*2bd0*/  ISETP.GT.OR P4, PT, R20, 0x48, !P4 ;  /* 0x000000481400780c */ /* 0x000fe20006784670 */
[----:B------:R-:W-:Y:S01]  /*2be0*/  MUFU.EX2 R94, R94 ;  /* 0x0000005e005e7308 */ /* 0x000fe20000000800 */
[----:B------:R-:W-:Y:S01]  /*2bf0*/  FSEL R109, R109, -INF , !P5 ;  /* 0xff8000006d6d7808 */ /* 0x000fe20006800000 */
[----:B--2---:R-:W-:Y:S01]  /*2c00*/  VIADD R218, R5, 0x18 ;  /* 0x0000001805da7836 */ /* 0x004fe20000000000 */
[----:B------:R-:W-:Y:S02]  /*2c10*/  FSEL R117, R117, -INF , !P1 ;  /* 0xff80000075757808 */ /* 0x000fe40004800000 */
[----:B------:R-:W-:Y:S02]  /*2c20*/  FSEL R220, R120, -INF , !P4 ;  /* 0xff80000078dc7808 */ /* 0x000fe40006000000 */
[C---:B------:R-:W-:Y:S01]  /*2c30*/  ISETP.GE.AND P5, PT, R22.reuse, 0x49, PT ;  /* 0x000000491600780c */ /* 0x040fe20003fa6270 */
[----:B------:R1:W-:Y:S01]  /*2c40*/  MUFU.EX2 R120, R222 ;  /* 0x000000de00787308 */ /* 0x0003e20000000800 */
[C---:B------:R-:W-:Y:S01]  /*2c50*/  ISETP.GE.AND P1, PT, R22.reuse, 0x59, PT ;  /* 0x000000591600780c */ /* 0x040fe20003f26270 */
[----:B------:R-:W2:Y:S01]  /*2c60*/  SHFL.IDX PT, R228, R21, R218, 0x1f ;  /* 0x00001fda15e47589 */ /* 0x000ea200000e0000 */
[----:B------:R-:W-:-:S02]  /*2c70*/  ISETP.GE.AND P4, PT, R22, 0x60, PT ;  /* 0x000000601600780c */ /* 0x000fc40003f86270 */
[C---:B------:R-:W-:Y:S02]  /*2c80*/  ISETP.GT.OR P5, PT, R20.reuse, 0x49, !P5 ;  /* 0x000000491400780c */ /* 0x040fe40006fa4670 */
[C---:B------:R-:W-:Y:S02]  /*2c90*/  ISETP.GT.OR P1, PT, R20.reuse, 0x59, !P1 ;  /* 0x000000591400780c */ /* 0x040fe40004f24670 */
[----:B------:R-:W-:Y:S01]  /*2ca0*/  ISETP.GT.OR P4, PT, R20, 0x60, !P4 ;  /* 0x000000601400780c */ /* 0x000fe20006784670 */
[----:B-1----:R-:W1:Y:S01]  /*2cb0*/  SHFL.IDX PT, R222, R21, R217, 0x1f ;  /* 0x00001fd915de7589 */ /* 0x002e6200000e0000 */
[----:B------:R-:W-:Y:S02]  /*2cc0*/  FSEL R121, R121, -INF , !P5 ;  /* 0xff80000079797808 */ /* 0x000fe40006800000 */
[----:B------:R-:W-:Y:S02]  /*2cd0*/  FSEL R129, R129, -INF , !P1 ;  /* 0xff80000081817808 */ /* 0x000fe40004800000 */
[----:B------:R-:W-:-:S02]  /*2ce0*/  FSEL R132, R132, -INF , !P4 ;  /* 0xff80000084847808 */ /* 0x000fc40006000000 */
[C---:B------:R-:W-:Y:S02]  /*2cf0*/  ISETP.GE.AND P2, PT, R22.reuse, 0x20, PT ;  /* 0x000000201600780c */ /* 0x040fe40003f46270 */
[C---:B------:R-:W-:Y:S02]  /*2d00*/  ISETP.GE.AND P3, PT, R22.reuse, 0x21, PT ;  /* 0x000000211600780c */ /* 0x040fe40003f66270 */
[C---:B------:R-:W-:Y:S02]  /*2d10*/  ISETP.GE.AND P0, PT, R22.reuse, 0x28, PT ;  /* 0x000000281600780c */ /* 0x040fe40003f06270 */
[----:B------:R-:W-:Y:S02]  /*2d20*/  ISETP.GE.AND P5, PT, R22, 0x61, PT ;  /* 0x000000611600780c */ /* 0x000fe40003fa6270 */
[C---:B------:R-:W-:Y:S01]  /*2d30*/  ISETP.GE.AND P1, PT, R13.reuse, 0x11, PT ;  /* 0x000000110d00780c */ /* 0x040fe20003f26270 */
[----:B--2---:R-:W-:Y:S01]  /*2d40*/  FFMA.FTZ R96, R96, UR11, -R228 ;  /* 0x0000000b60607c23 */ /* 0x004fe200080108e4 */
[----:B------:R-:W-:-:S02]  /*2d50*/  ISETP.GE.AND P4, PT, R13, 0x18, PT ;  /* 0x000000180d00780c */ /* 0x000fc40003f86270 */
[C---:B------:R-:W-:Y:S02]  /*2d60*/  ISETP.GT.OR P2, PT, R20.reuse, 0x20, !P2 ;  /* 0x000000201400780c */ /* 0x040fe40005744670 */
[C---:B------:R-:W-:Y:S02]  /*2d70*/  ISETP.GT.OR P3, PT, R20.reuse, 0x21, !P3 ;  /* 0x000000211400780c */ /* 0x040fe40005f64670 */
[C---:B------:R-:W-:Y:S02]  /*2d80*/  ISETP.GT.OR P0, PT, R20.reuse, 0x28, !P0 ;  /* 0x000000281400780c */ /* 0x040fe40004704670 */
[----:B------:R-:W-:Y:S02]  /*2d90*/  ISETP.GT.OR P5, PT, R20, 0x61, !P5 ;  /* 0x000000611400780c */ /* 0x000fe40006fa4670 */
[C---:B------:R-:W-:Y:S02]  /*2da0*/  ISETP.GT.OR P1, PT, R19.reuse, 0x11, !P1 ;  /* 0x000000111300780c */ /* 0x040fe40004f24670 */
[----:B------:R-:W-:-:S02]  /*2db0*/  ISETP.GT.OR P4, PT, R19, 0x18, !P4 ;  /* 0x000000181300780c */ /* 0x000fc40006784670 */
[----:B------:R-:W-:Y:S02]  /*2dc0*/  FSEL R100, R100, -INF , !P2 ;  /* 0xff80000064647808 */ /* 0x000fe40005000000 */
[----:B------:R-:W-:Y:S02]  /*2dd0*/  FSEL R101, R101, -INF , !P3 ;  /* 0xff80000065657808 */ /* 0x000fe40005800000 */
[----:B------:R-:W-:Y:S01]  /*2de0*/  FSEL R104, R104, -INF , !P0 ;  /* 0xff80000068687808 */ /* 0x000fe20004000000 */
[----:B------:R-:W-:Y:S02]  /*2df0*/  WARPGROUP.DEPBAR.LE gsb0, 0x0 ;  /* 0x00008000000079c5 */ /* 0x000fe40000010000 */
[----:B------:R-:W-:Y:S01]  /*2e00*/  WARPGROUP.ARRIVE ;  /* 0x00000000000079c5 */ /* 0x000fe20000000000 */
[----:B------:R-:W-:Y:S02]  /*2e10*/  FSEL R133, R133, -INF , !P5 ;  /* 0xff80000085857808 */ /* 0x000fe40006800000 */
[----:B------:R-:W-:-:S02]  /*2e20*/  FSEL R97, R95, -INF , !P1 ;  /* 0xff8000005f617808 */ /* 0x000fc40004800000 */
[----:B------:R-:W-:Y:S01]  /*2e30*/  FSEL R98, R98, -INF , !P4 ;  /* 0xff80000062627808 */ /* 0x000fe20006000000 */
[----:B------:R-:W-:Y:S01]  /*2e40*/  HGMMA.64x128x16.F32 R24, gdesc[UR4], R24, gsb0 ;  /* 0x01e00000041879f0 */ /* 0x000fe20008000818 */
[----:B------:R-:W-:Y:S01]  /*2e50*/  UIADD3 UR6, UR10, 0x4, URZ ;  /* 0x000000040a067890 */ /* 0x000fe2000fffe03f */
[C---:B------:R-:W-:Y:S01]  /*2e60*/  ISETP.GE.AND P2, PT, R22.reuse, 0x38, PT ;  /* 0x000000381600780c */ /* 0x040fe20003f46270 */
[----:B------:R-:W-:Y:S01]  /*2e70*/  UIADD3 UR4, UR9, 0x4, URZ ;  /* 0x0000000409047890 */ /* 0x000fe2000fffe03f */
[C---:B------:R-:W-:Y:S01]  /*2e80*/  ISETP.GE.AND P3, PT, R22.reuse, 0x39, PT ;  /* 0x000000391600780c */ /* 0x040fe20003f66270 */
[----:B------:R-:W-:Y:S01]  /*2e90*/  UMOV UR7, 0x40000040 ;  /* 0x4000004000077882 */ /* 0x000fe20000000000 */
[----:B------:R-:W-:Y:S01]  /*2ea0*/  UMOV UR5, 0x40000040 ;  /* 0x4000004000057882 */ /* 0x000fe20000000000 */
[----:B------:R-:W-:Y:S01]  /*2eb0*/  ISETP.GE.AND P0, PT, R22, 0x40, PT ;  /* 0x000000401600780c */ /* 0x000fe20003f06270 */
[----:B-1----:R-:W-:Y:S01]  /*2ec0*/  FFMA.FTZ R233, R97, UR11, -R222 ;  /* 0x0000000b61e97c23 */ /* 0x002fe200080108de */
[C---:B------:R-:W-:Y:S01]  /*2ed0*/  ISETP.GE.AND P5, PT, R13.reuse, 0x19, PT ;  /* 0x000000190d00780c */ /* 0x040fe20003fa6270 */
[----:B------:R-:W1:Y:S01]  /*2ee0*/  MUFU.EX2 R97, R96 ;  /* 0x0000006000617308 */ /* 0x000e620000000800 */
[----:B------:R-:W-:-:S02]  /*2ef0*/  ISETP.GE.AND P1, PT, R13, 0x20, PT ;  /* 0x000000200d00780c */ /* 0x000fc40003f26270 */
[----:B------:R-:W-:Y:S02]  /*2f00*/  ISETP.GE.AND P4, PT, R13, 0x21, PT ;  /* 0x000000210d00780c */ /* 0x000fe40003f86270 */
[C---:B------:R-:W-:Y:S02]  /*2f10*/  ISETP.GT.OR P2, PT, R20.reuse, 0x38, !P2 ;  /* 0x000000381400780c */ /* 0x040fe40005744670 */
[C---:B------:R-:W-:Y:S01]  /*2f20*/  ISETP.GT.OR P3, PT, R20.reuse, 0x39, !P3 ;  /* 0x000000391400780c */ /* 0x040fe20005f64670 */
[----:B------:R2:W1:Y:S01]  /*2f30*/  MUFU.EX2 R95, R150 ;  /* 0x00000096005f7308 */ /* 0x0004620000000800 */
[----:B------:R-:W-:Y:S02]  /*2f40*/  ISETP.GT.OR P0, PT, R20, 0x40, !P0 ;  /* 0x000000401400780c */ /* 0x000fe40004704670 */
[C---:B------:R-:W-:Y:S02]  /*2f50*/  ISETP.GT.OR P5, PT, R19.reuse, 0x19, !P5 ;  /* 0x000000191300780c */ /* 0x040fe40006fa4670 */
[----:B------:R-:W-:-:S02]  /*2f60*/  ISETP.GT.OR P1, PT, R19, 0x20, !P1 ;  /* 0x000000201300780c */ /* 0x000fc40004f24670 */
[----:B------:R-:W-:Y:S02]  /*2f70*/  ISETP.GT.OR P4, PT, R19, 0x21, !P4 ;  /* 0x000000211300780c */ /* 0x000fe40006784670 */
[----:B------:R-:W-:Y:S01]  /*2f80*/  FSEL R112, R112, -INF , !P2 ;  /* 0xff80000070707808 */ /* 0x000fe20005000000 */
[----:B--2---:R-:W-:Y:S01]  /*2f90*/  VIADD R150, R5, 0x1c ;  /* 0x0000001c05967836 */ /* 0x004fe20000000000 */
[----:B------:R-:W-:Y:S02]  /*2fa0*/  FSEL R113, R113, -INF , !P3 ;  /* 0xff80000071717808 */ /* 0x000fe40005800000 */
[----:B------:R-:W-:Y:S02]  /*2fb0*/  FSEL R116, R116, -INF , !P0 ;  /* 0xff80000074747808 */ /* 0x000fe40004000000 */
[----:B------:R-:W-:Y:S01]  /*2fc0*/  FSEL R99, R99, -INF , !P5 ;  /* 0xff80000063637808 */ /* 0x000fe20006800000 */
[----:B------:R2:W4:Y:S01]  /*2fd0*/  SHFL.IDX PT, R232, R21, R150, 0x1f ;  /* 0x00001f9615e87589 */ /* 0x00052200000e0000 */
[----:B------:R-:W-:-:S02]  /*2fe0*/  FSEL R102, R102, -INF , !P1 ;  /* 0xff80000066667808 */ /* 0x000fc40004800000 */
[----:B------:R-:W-:Y:S02]  /*2ff0*/  FSEL R103, R103, -INF , !P4 ;  /* 0xff80000067677808 */ /* 0x000fe40006000000 */
[C---:B------:R-:W-:Y:S02]  /*3000*/  ISETP.GE.AND P2, PT, R22.reuse, 0x50, PT ;  /* 0x000000501600780c */ /* 0x040fe40003f46270 */
[C---:B------:R-:W-:Y:S02]  /*3010*/  ISETP.GE.AND P3, PT, R22.reuse, 0x51, PT ;  /* 0x000000511600780c */ /* 0x040fe40003f66270 */
[----:B------:R-:W-:Y:S01]  /*3020*/  ISETP.GE.AND P0, PT, R22, 0x58, PT ;  /* 0x000000581600780c */ /* 0x000fe20003f06270 */
[----:B--2---:R-:W2:Y:S01]  /*3030*/  MUFU.EX2 R21, R233 ;  /* 0x000000e900157308 */ /* 0x004ea20000000800 */
[C---:B------:R-:W-:Y:S02]  /*3040*/  ISETP.GE.AND P5, PT, R13.reuse, 0x28, PT ;  /* 0x000000280d00780c */ /* 0x040fe40003fa6270 */
[----:B------:R-:W-:-:S02]  /*3050*/  ISETP.GE.AND P1, PT, R13, 0x29, PT ;  /* 0x000000290d00780c */ /* 0x000fc40003f26270 */
[----:B------:R-:W-:Y:S02]  /*3060*/  ISETP.GE.AND P4, PT, R13, 0x30, PT ;  /* 0x000000300d00780c */ /* 0x000fe40003f86270 */
[C---:B------:R-:W-:Y:S02]  /*3070*/  ISETP.GT.OR P2, PT, R20.reuse, 0x50, !P2 ;  /* 0x000000501400780c */ /* 0x040fe40005744670 */
[C---:B------:R-:W-:Y:S02]  /*3080*/  ISETP.GT.OR P3, PT, R20.reuse, 0x51, !P3 ;  /* 0x000000511400780c */ /* 0x040fe40005f64670 */
[----:B------:R-:W-:Y:S02]  /*3090*/  ISETP.GT.OR P0, PT, R20, 0x58, !P0 ;  /* 0x000000581400780c */ /* 0x000fe40004704670 */
[----:B------:R-:W-:Y:S01]  /*30a0*/  ISETP.GT.OR P5, PT, R19, 0x28, !P5 ;  /* 0x000000281300780c */ /* 0x000fe20006fa4670 */
[--C-:B----4-:R-:W-:Y:S01]  /*30b0*/  FFMA.FTZ R230, R149, UR11, -R232.reuse ;  /* 0x0000000b95e67c23 */ /* 0x110fe200080108e8 */
[----:B------:R-:W-:Y:S01]  /*30c0*/  ISETP.GT.OR P1, PT, R19, 0x29, !P1 ;  /* 0x000000291300780c */ /* 0x000fe20004f24670 */
[----:B------:R-:W-:Y:S01]  /*30d0*/  FFMA.FTZ R99, R99, UR11, -R232 ;  /* 0x0000000b63637c23 */ /* 0x000fe200080108e8 */
[----:B------:R-:W-:-:S02]  /*30e0*/  ISETP.GT.OR P4, PT, R19, 0x30, !P4 ;  /* 0x000000301300780c */ /* 0x000fc40006784670 */
[----:B------:R-:W-:Y:S02]  /*30f0*/  FSEL R124, R124, -INF , !P2 ;  /* 0xff8000007c7c7808 */ /* 0x000fe40005000000 */
[----:B------:R-:W-:Y:S01]  /*3100*/  FSEL R125, R125, -INF , !P3 ;  /* 0xff8000007d7d7808 */ /* 0x000fe20005800000 */
[----:B------:R-:W-:Y:S01]  /*3110*/  MUFU.EX2 R99, R99 ;  /* 0x0000006300637308 */ /* 0x000fe20000000800 */
[----:B------:R-:W-:Y:S02]  /*3120*/  FSEL R128, R128, -INF , !P0 ;  /* 0xff80000080807808 */ /* 0x000fe40004000000 */
[----:B------:R-:W-:Y:S02]  /*3130*/  FSEL R216, R106, -INF , !P5 ;  /* 0xff8000006ad87808 */ /* 0x000fe40006800000 */
[----:B------:R-:W-:Y:S01]  /*3140*/  FSEL R107, R107, -INF , !P1 ;  /* 0xff8000006b6b7808 */ /* 0x000fe20004800000 */
[----:B------:R-:W4:Y:S01]  /*3150*/  SHFL.IDX PT, R106, R18, R221, 0x1f ;  /* 0x00001fdd126a7589 */ /* 0x000f2200000e0000 */
        /* <DEDUP_REMOVED lines=9> */
[C---:B------:R-:W-:Y:S01]  /*31f0*/  ISETP.GT.OR P2, PT, R20.reuse, 0x68, !P2 ;  /* 0x000000681400780c */ /* 0x040fe20005744670 */
[----:B------:R-:W3:Y:S01]  /*3200*/  SHFL.IDX PT, R98, R18, R5, 0x1f ;  /* 0x00001f0512627589 */ /* 0x000ee200000e0000 */
[----:B------:R-:W-:Y:S01]  /*3210*/  ISETP.GT.OR P0, PT, R20, 0x70, !P0 ;  /* 0x000000701400780c */ /* 0x000fe20004704670 */
[----:B------:R1:W5:Y:S01]  /*3220*/  MUFU.EX2 R96, R151 ;  /* 0x0000009700607308 */ /* 0x0003620000000800 */
[----:B------:R-:W-:Y:S01]  /*3230*/  FSEL R136, R136, -INF , !P2 ;  /* 0xff80000088887808 */ /* 0x000fe20005000000 */
[----:B------:R-:W2:Y:S01]  /*3240*/  SHFL.IDX PT, R228, R18, R223, 0x1f ;  /* 0x00001fdf12e47589 */ /* 0x000ea200000e0000 */
[----:B------:R-:W-:-:S02]  /*3250*/  ISETP.GE.AND P2, PT, R13, 0x31, PT ;  /* 0x000000310d00780c */ /* 0x000fc40003f46270 */
[----:B------:R-:W-:Y:S01]  /*3260*/  FSEL R140, R140, -INF , !P0 ;  /* 0xff8000008c8c7808 */ /* 0x000fe20004000000 */
[----:B------:R-:W5:Y:S01]  /*3270*/  SHFL.IDX PT, R222, R18, R23, 0x1f ;  /* 0x00001f1712de7589 */ /* 0x000f6200000e0000 */
[----:B------:R-:W-:Y:S01]  /*3280*/  ISETP.GE.AND P0, PT, R13, 0x39, PT ;  /* 0x000000390d00780c */ /* 0x000fe20003f06270 */
[--C-:B----4-:R-:W-:Y:S01]  /*3290*/  FFMA.FTZ R216, R216, UR11, -R106.reuse ;  /* 0x0000000bd8d87c23 */ /* 0x110fe2000801086a */
[C---:B------:R-:W-:Y:S01]  /*32a0*/  ISETP.GT.OR P2, PT, R19.reuse, 0x31, !P2 ;  /* 0x000000311300780c */ /* 0x040fe20005744670 */
[----:B-1----:R-:W1:Y:S01]  /*32b0*/  SHFL.IDX PT, R151, R18, R148, 0x1f ;  /* 0x00001f9412977589 */ /* 0x002e6200000e0000 */
[----:B------:R-:W-:Y:S01]  /*32c0*/  ISETP.GT.OR P0, PT, R19, 0x39, !P0 ;  /* 0x000000391300780c */ /* 0x000fe20004704670 */
[----:B------:R-:W-:Y:S01]  /*32d0*/  FFMA.FTZ R104, R104, UR11, -R106 ;  /* 0x0000000b68687c23 */ /* 0x000fe2000801086a */
[C---:B------:R-:W-:Y:S01]  /*32e0*/  ISETP.GT.OR P3, PT, R20.reuse, 0x69, !P3 ;  /* 0x000000691400780c */ /* 0x040fe20005f64670 */
[----:B------:R-:W-:Y:S01]  /*32f0*/  MUFU.EX2 R22, R22 ;  /* 0x0000001600167308 */ /* 0x000fe20000000800 */
[----:B------:R-:W-:-:S02]  /*3300*/  ISETP.GT.OR P5, PT, R20, 0x71, !P5 ;  /* 0x000000711400780c */ /* 0x000fc40006fa4670 */
[----:B------:R-:W-:Y:S02]  /*3310*/  FSEL R137, R137, -INF , !P3 ;  /* 0xff80000089897808 */ /* 0x000fe40005800000 */
[----:B------:R-:W-:Y:S02]  /*3320*/  ISETP.GE.AND P3, PT, R13, 0x38, PT ;  /* 0x000000380d00780c */ /* 0x000fe40003f66270 */
[----:B------:R-:W-:Y:S01]  /*3330*/  ISETP.GT.OR P1, PT, R20, 0x78, !P1 ;  /* 0x000000781400780c */ /* 0x000fe20004f24670 */
[--C-:B---3--:R-:W-:Y:S01]  /*3340*/  FFMA.FTZ R149, R102, UR11, -R98.reuse ;  /* 0x0000000b66957c23 */ /* 0x108fe20008010862 */
[----:B------:R-:W-:Y:S01]  /*3350*/  ISETP.GT.OR P3, PT, R19, 0x38, !P3 ;  /* 0x000000381300780c */ /* 0x000fe20005f64670 */
[----:B------:R-:W-:Y:S01]  /*3360*/  FFMA.FTZ R100, R100, UR11, -R98 ;  /* 0x0000000b64647c23 */ /* 0x000fe20008010862 */
[----:B------:R-:W-:Y:S01]  /*3370*/  ISETP.GT.OR P4, PT, R20, 0x79, !P4 ;  /* 0x000000791400780c */ /* 0x000fe20006784670 */
[--C-:B--2---:R-:W-:Y:S01]  /*3380*/  FFMA.FTZ R102, R101, UR11, -R228.reuse ;  /* 0x0000000b65667c23 */ /* 0x104fe200080108e4 */
[----:B------:R-:W-:Y:S01]  /*3390*/  FFMA.FTZ R103, R103, UR11, -R228 ;  /* 0x0000000b67677c23 */ /* 0x000fe200080108e4 */
[----:B------:R2:W-:Y:S01]  /*33a0*/  MUFU.EX2 R101, R149 ;  /* 0x0000009500657308 */ /* 0x0005e20000000800 */
[----:B------:R-:W-:Y:S01]  /*33b0*/  SHFL.IDX PT, R228, R18, R150, 0x1f ;  /* 0x00001f9612e47589 */ /* 0x000fe200000e0000 */
[--C-:B-----5:R-:W-:Y:S01]  /*33c0*/  FFMA.FTZ R106, R105, UR11, -R222.reuse ;  /* 0x0000000b696a7c23 */ /* 0x120fe200080108de */
[----:B------:R-:W-:Y:S01]  /*33d0*/  FFMA.FTZ R107, R107, UR11, -R222 ;  /* 0x0000000b6b6b7c23 */ /* 0x000fe200080108de */
[----:B------:R-:W-:Y:S01]  /*33e0*/  FSEL R144, R144, -INF , !P1 ;  /* 0xff80000090907808 */ /* 0x000fe20004800000 */
[----:B------:R-:W3:Y:S01]  /*33f0*/  SHFL.IDX PT, R222, R18, R217, 0x1f ;  /* 0x00001fd912de7589 */ /* 0x000ee200000e0000 */
[--C-:B-1----:R-:W-:Y:S01]  /*3400*/  FFMA.FTZ R108, R108, UR11, -R151.reuse ;  /* 0x0000000b6c6c7c23 */ /* 0x102fe20008010897 */
[----:B------:R-:W-:Y:S01]  /*3410*/  FFMA.FTZ R110, R110, UR11, -R151 ;  /* 0x0000000b6e6e7c23 */ /* 0x000fe20008010897 */
[----:B------:R-:W-:Y:S01]  /*3420*/  FSEL R151, R111, -INF , !P2 ;  /* 0xff8000006f977808 */ /* 0x000fe20005000000 */
[----:B------:R1:W-:Y:S01]  /*3430*/  MUFU.EX2 R105, R216 ;  /* 0x000000d800697308 */ /* 0x0003e20000000800 */
[----:B------:R-:W-:-:S02]  /*3440*/  ISETP.GE.AND P2, PT, R13, 0x40, PT ;  /* 0x000000400d00780c */ /* 0x000fc40003f46270 */
[----:B------:R-:W-:Y:S02]  /*3450*/  FSEL R111, R115, -INF , !P0 ;  /* 0xff800000736f7808 */ /* 0x000fe40004000000 */
[----:B------:R-:W-:Y:S01]  /*3460*/  ISETP.GE.AND P0, PT, R13, 0x48, PT ;  /* 0x000000480d00780c */ /* 0x000fe20003f06270 */
[----:B------:R-:W-:Y:S02]  /*3470*/  WARPGROUP.DEPBAR.LE gsb0, 0x0 ;  /* 0x00008000000079c5 */ /* 0x000fe40000010000 */
[----:B------:R-:W-:Y:S01]  /*3480*/  WARPGROUP.ARRIVE ;  /* 0x00000000000079c5 */ /* 0x000fe20000000000 */
[C---:B------:R-:W-:Y:S01]  /*3490*/  ISETP.GT.OR P2, PT, R19.reuse, 0x40, !P2 ;  /* 0x000000401300780c */ /* 0x040fe20005744670 */
[----:B------:R-:W-:Y:S01]  /*34a0*/  MUFU.EX2 R98, R230 ;  /* 0x000000e600627308 */ /* 0x000fe20000000800 */
[----:B------:R-:W-:Y:S02]  /*34b0*/  ISETP.GT.OR P0, PT, R19, 0x48, !P0 ;  /* 0x000000481300780c */ /* 0x000fe40004704670 */
[----:B------:R-:W-:Y:S01]  /*34c0*/  FSEL R118, R118, -INF , !P2 ;  /* 0xff80000076767808 */ /* 0x000fe20005000000 */
[----:B------:R-:W-:Y:S01]  /*34d0*/  HGMMA.64x128x16.F32 R24, gdesc[UR4], R24, gsb0 ;  /* 0x01e00000041879f0 */ /* 0x000fe20008000818 */
[----:B------:R-:W-:Y:S01]  /*34e0*/  UIADD3 UR6, UR10, 0x6, URZ ;  /* 0x000000060a067890 */ /* 0x000fe2000fffe03f */
[C---:B------:R-:W-:Y:S01]  /*34f0*/  ISETP.GE.AND P2, PT, R13.reuse, 0x49, PT ;  /* 0x000000490d00780c */ /* 0x040fe20003f46270 */
[----:B------:R-:W-:Y:S01]  /*3500*/  UIADD3 UR4, UR9, 0x6, URZ ;  /* 0x0000000609047890 */ /* 0x000fe2000fffe03f */
[----:B------:R-:W-:Y:S01]  /*3510*/  FSEL R122, R122, -INF , !P0 ;  /* 0xff8000007a7a7808 */ /* 0x000fe20004000000 */
[----:B------:R-:W-:Y:S01]  /*3520*/  UMOV UR7, 0x40000040 ;  /* 0x4000004000077882 */ /* 0x000fe20000000000 */
[----:B------:R-:W-:Y:S01]  /*3530*/  UMOV UR5, 0x40000040 ;  /* 0x4000004000057882 */ /* 0x000fe20000000000 */
[----:B------:R-:W-:Y:S01]  /*3540*/  ISETP.GE.AND P0, PT, R13, 0x51, PT ;  /* 0x000000510d00780c */ /* 0x000fe20003f06270 */
[--C-:B---3--:R-:W-:Y:S01]  /*3550*/  FFMA.FTZ R109, R109, UR11, -R222.reuse ;  /* 0x0000000b6d6d7c23 */ /* 0x108fe200080108de */
[----:B------:R-:W-:Y:S01]  /*3560*/  ISETP.GT.OR P2, PT, R19, 0x49, !P2 ;  /* 0x000000491300780c */ /* 0x000fe20005744670 */
[----:B------:R-:W-:Y:S01]  /*3570*/  FFMA.FTZ R151, R151, UR11, -R222 ;  /* 0x0000000b97977c23 */ /* 0x000fe200080108de */
[----:B------:R-:W-:Y:S01]  /*3580*/  ISETP.GT.OR P0, PT, R19, 0x51, !P0 ;  /* 0x000000511300780c */ /* 0x000fe20004704670 */
[----:B------:R-:W3:Y:S01]  /*3590*/  SHFL.IDX PT, R222, R12, R221, 0x1f ;  /* 0x00001fdd0cde7589 */ /* 0x000ee200000e0000 */
[----:B--2---:R-:W-:Y:S01]  /*35a0*/  FSEL R149, R114, -INF , !P3 ;  /* 0xff80000072957808 */ /* 0x004fe20005800000 */
[----:B------:R-:W-:Y:S01]  /*35b0*/  MUFU.EX2 R100, R100 ;  /* 0x0000006400647308 */ /* 0x000fe20000000800 */
[----:B-1----:R-:W-:-:S02]  /*35c0*/  FSEL R216, R123, -INF , !P2 ;  /* 0xff8000007bd87808 */ /* 0x002fc40005000000 */
[C---:B------:R-:W-:Y:S02]  /*35d0*/  ISETP.GE.AND P3, PT, R13.reuse, 0x41, PT ;  /* 0x000000410d00780c */ /* 0x040fe40003f66270 */
[----:B------:R-:W-:Y:S02]  /*35e0*/  ISETP.GE.AND P2, PT, R13, 0x58, PT ;  /* 0x000000580d00780c */ /* 0x000fe40003f46270 */
[----:B------:R-:W-:Y:S01]  /*35f0*/  FSEL R127, R127, -INF , !P0 ;  /* 0xff8000007f7f7808 */ /* 0x000fe20004000000 */
[----:B------:R-:W1:Y:S01]  /*3600*/  MUFU.EX2 R102, R102 ;  /* 0x0000006600667308 */ /* 0x000e620000000800 */
[----:B------:R-:W-:Y:S02]  /*3610*/  ISETP.GE.AND P0, PT, R13, 0x60, PT ;  /* 0x000000600d00780c */ /* 0x000fe40003f06270 */
[C---:B------:R-:W-:Y:S02]  /*3620*/  ISETP.GT.OR P3, PT, R19.reuse, 0x41, !P3 ;  /* 0x000000411300780c */ /* 0x040fe40005f64670 */
[----:B------:R-:W-:-:S02]  /*3630*/  ISETP.GT.OR P2, PT, R19, 0x58, !P2 ;  /* 0x000000581300780c */ /* 0x000fc40005744670 */
[----:B------:R-:W-:Y:S01]  /*3640*/  ISETP.GT.OR P0, PT, R19, 0x60, !P0 ;  /* 0x000000601300780c */ /* 0x000fe20004704670 */
[----:B------:R-:W2:Y:S01]  /*3650*/  MUFU.EX2 R103, R103 ;  /* 0x0000006700677308 */ /* 0x000ea20000000800 */
[----:B------:R-:W-:Y:S02]  /*3660*/  FSEL R119, R119, -INF , !P3 ;  /* 0xff80000077777808 */ /* 0x000fe40005800000 */
[----:B------:R-:W-:Y:S02]  /*3670*/  FSEL R114, R130, -INF , !P2 ;  /* 0xff80000082727808 */ /* 0x000fe40005000000 */
[----:B------:R-:W-:Y:S01]  /*3680*/  ISETP.GE.AND P3, PT, R13, 0x50, PT ;  /* 0x000000500d00780c */ /* 0x000fe20003f66270 */
[----:B---3--:R-:W-:Y:S01]  /*3690*/  FFMA.FTZ R220, R220, UR11, -R222 ;  /* 0x0000000bdcdc7c23 */ /* 0x008fe200080108de */
[----:B------:R-:W-:Y:S01]  /*36a0*/  FSEL R130, R134, -INF , !P0 ;  /* 0xff80000086827808 */ /* 0x000fe20004000000 */
[----:B------:R-:W3:Y:S01]  /*36b0*/  MUFU.EX2 R104, R104 ;  /* 0x0000006800687308 */ /* 0x000ee20000000800 */
[----:B------:R-:W4:Y:S01]  /*36c0*/  SHFL.IDX PT, R134, R18, R218, 0x1f ;  /* 0x00001fda12867589 */ /* 0x000f2200000e0000 */
[----:B------:R-:W-:-:S02]  /*36d0*/  ISETP.GT.OR P3, PT, R19, 0x50, !P3 ;  /* 0x000000501300780c */ /* 0x000fc40005f64670 */
[C---:B------:R-:W-:Y:S02]  /*36e0*/  ISETP.GE.AND P2, PT, R13.reuse, 0x61, PT ;  /* 0x000000610d00780c */ /* 0x040fe40003f46270 */
[----:B------:R-:W-:Y:S02]  /*36f0*/  FSEL R123, R126, -INF , !P3 ;  /* 0xff8000007e7b7808 */ /* 0x000fe40005800000 */
[----:B------:R-:W-:Y:S01]  /*3700*/  ISETP.GE.AND P3, PT, R13, 0x59, PT ;  /* 0x000000590d00780c */ /* 0x000fe20003f66270 */
[----:B------:R-:W5:Y:S01]  /*3710*/  MUFU.EX2 R106, R106 ;  /* 0x0000006a006a7308 */ /* 0x000f620000000800 */
[C---:B------:R-:W-:Y:S02]  /*3720*/  ISETP.GT.OR P2, PT, R19.reuse, 0x61, !P2 ;  /* 0x000000611300780c */ /* 0x040fe40005744670 */
[----:B------:R-:W-:Y:S02]  /*3730*/  ISETP.GT.OR P3, PT, R19, 0x59, !P3 ;  /* 0x000000591300780c */ /* 0x000fe40005f64670 */
[----:B------:R-:W-:-:S02]  /*3740*/  FSEL R115, R135, -INF , !P2 ;  /* 0xff80000087737808 */ /* 0x000fc40005000000 */
[----:B------:R-:W-:Y:S01]  /*3750*/  FSEL R131, R131, -INF , !P3 ;  /* 0xff80000083837808 */ /* 0x000fe20005800000 */
[----:B------:R-:W1:Y:S01]  /*3760*/  SHFL.IDX PT, R135, R12, R5, 0x1f ;  /* 0x00001f050c877589 */ /* 0x000e6200000e0000 */
[C---:B------:R-:W-:Y:S01]  /*3770*/  ISETP.GE.AND P3, PT, R13.reuse, 0x68, PT ;  /* 0x000000680d00780c */ /* 0x040fe20003f66270 */
[----:B------:R-:W5:Y:S01]  /*3780*/  MUFU.EX2 R107, R107 ;  /* 0x0000006b006b7308 */ /* 0x000f620000000800 */
[C---:B------:R-:W-:Y:S02]  /*3790*/  ISETP.GE.AND P0, PT, R13.reuse, 0x69, PT ;  /* 0x000000690d00780c */ /* 0x040fe40003f06270 */
[----:B------:R-:W-:Y:S02]  /*37a0*/  ISETP.GE.AND P2, PT, R13, 0x70, PT ;  /* 0x000000700d00780c */ /* 0x000fe40003f46270 */
[C---:B------:R-:W-:Y:S01]  /*37b0*/  ISETP.GT.OR P3, PT, R19.reuse, 0x68, !P3 ;  /* 0x000000681300780c */ /* 0x040fe20005f64670 */
[--C-:B----4-:R-:W-:Y:S01]  /*37c0*/  FFMA.FTZ R20, R112, UR11, -R134.reuse ;  /* 0x0000000b70147c23 */ /* 0x110fe20008010886 */
[----:B------:R-:W-:Y:S01]  /*37d0*/  ISETP.GT.OR P0, PT, R19, 0x69, !P0 ;  /* 0x000000691300780c */ /* 0x000fe20004704670 */
[----:B------:R-:W-:Y:S01]  /*37e0*/  FFMA.FTZ R134, R149, UR11, -R134 ;  /* 0x0000000b95867c23 */ /* 0x000fe20008010886 */
[----:B------:R-:W-:Y:S01]  /*37f0*/  ISETP.GT.OR P2, PT, R19, 0x70, !P2 ;  /* 0x000000701300780c */ /* 0x000fe20005744670 */
[----:B------:R-:W4:Y:S01]  /*3800*/  SHFL.IDX PT, R149, R12, R23, 0x1f ;  /* 0x00001f170c957589 */ /* 0x000f2200000e0000 */
[----:B------:R-:W-:Y:S01]  /*3810*/  FSEL R138, R138, -INF , !P3 ;  /* 0xff8000008a8a7808 */ /* 0x000fe20005800000 */
[----:B------:R-:W-:Y:S01]  /*3820*/  MUFU.EX2 R18, R134 ;  /* 0x0000008600127308 */ /* 0x000fe20000000800 */
[----:B------:R-:W-:Y:S01]  /*3830*/  FSEL R126, R139, -INF , !P0 ;  /* 0xff8000008b7e7808 */ /* 0x000fe20004000000 */
[----:B------:R-:W2:Y:S01]  /*3840*/  SHFL.IDX PT, R112, R12, R148, 0x1f ;  /* 0x00001f940c707589 */ /* 0x000ea200000e0000 */
[----:B------:R-:W-:-:S02]  /*3850*/  FSEL R142, R142, -INF , !P2 ;  /* 0xff8000008e8e7808 */ /* 0x000fc40005000000 */
[C---:B------:R-:W-:Y:S01]  /*3860*/  ISETP.GE.AND P3, PT, R13.reuse, 0x71, PT ;  /* 0x000000710d00780c */ /* 0x040fe20003f66270 */
[----:B------:R-:W3:Y:S01]  /*3870*/  SHFL.IDX PT, R139, R12, R150, 0x1f ;  /* 0x00001f960c8b7589 */ /* 0x000ee200000e0000 */
[C---:B------:R-:W-:Y:S01]  /*3880*/  ISETP.GE.AND P0, PT, R13.reuse, 0x78, PT ;  /* 0x000000780d00780c */ /* 0x040fe20003f06270 */
[----:B------:R-:W5:Y:S01]  /*3890*/  MUFU.EX2 R108, R108 ;  /* 0x0000006c006c7308 */ /* 0x000f620000000800 */
[----:B------:R-:W-:Y:S01]  /*38a0*/  ISETP.GE.AND P2, PT, R13, 0x79, PT ;  /* 0x000000790d00780c */ /* 0x000fe20003f46270 */
[----:B-1----:R-:W-:Y:S01]  /*38b0*/  FFMA.FTZ R118, R118, UR11, -R135 ;  /* 0x0000000b76767c23 */ /* 0x002fe20008010887 */
[C---:B------:R-:W-:Y:S02]  /*38c0*/  ISETP.GT.OR P3, PT, R19.reuse, 0x71, !P3 ;  /* 0x000000711300780c */ /* 0x040fe40005f64670 */
[C---:B------:R-:W-:Y:S02]  /*38d0*/  ISETP.GT.OR P0, PT, R19.reuse, 0x78, !P0 ;  /* 0x000000781300780c */ /* 0x040fe40004704670 */
[----:B------:R-:W-:Y:S01]  /*38e0*/  ISETP.GT.OR P2, PT, R19, 0x79, !P2 ;  /* 0x000000791300780c */ /* 0x000fe20005744670 */
[----:B------:R1:W5:Y:S01]  /*38f0*/  MUFU.EX2 R13, R109 ;  /* 0x0000006d000d7308 */ /* 0x0003620000000800 */
[----:B------:R-:W-:-:S02]  /*3900*/  FSEL R146, R146, -INF , !P0 ;  /* 0xff80000092927808 */ /* 0x000fc40004000000 */
[----:B------:R-:W-:Y:S02]  /*3910*/  FSEL R147, R147, -INF , !P2 ;  /* 0xff80000093937808 */ /* 0x000fe40005000000 */
[----:B------:R-:W-:-:S03]  /*3920*/  FSEL R145, R145, -INF , !P4 ;  /* 0xff80000091917808 */ /* 0x000fc60006000000 */
[----:B------:R5:W-:Y:S01]  /*3930*/  MUFU.EX2 R19, R151 ;  /* 0x0000009700137308 */ /* 0x000be20000000800 */
[--C-:B-1----:R-:W-:Y:S01]  /*3940*/  FFMA.FTZ R109, R113, UR11, -R228.reuse ;  /* 0x0000000b716d7c23 */ /* 0x102fe200080108e4 */
[----:B------:R-:W-:Y:S01]  /*3950*/  FFMA.FTZ R228, R111, UR11, -R228 ;  /* 0x0000000b6fe47c23 */ /* 0x000fe200080108e4 */
[----:B------:R-:W1:Y:S01]  /*3960*/  SHFL.IDX PT, R113, R12, R217, 0x1f ;  /* 0x00001fd90c717589 */ /* 0x000e6200000e0000 */
[----:B------:R-:W-:Y:S01]  /*3970*/  FFMA.FTZ R111, R116, UR11, -R135 ;  /* 0x0000000b746f7c23 */ /* 0x000fe20008010887 */
[----:B------:R-:W-:Y:S01]  /*3980*/  FFMA.FTZ R116, R122, UR11, -R222 ;  /* 0x0000000b7a747c23 */ /* 0x000fe200080108de */
[----:B----4-:R-:W-:Y:S01]  /*3990*/  FFMA.FTZ R122, R121, UR11, -R149 ;  /* 0x0000000b797a7c23 */ /* 0x010fe20008010895 */
[----:B------:R-:W-:Y:S01]  /*39a0*/  SHFL.IDX PT, R135, R12, R218, 0x1f ;  /* 0x00001fda0c877589 */ /* 0x000fe200000e0000 */
[--C-:B--2---:R-:W-:Y:S01]  /*39b0*/  FFMA.FTZ R121, R123, UR11, -R112.reuse ;  /* 0x0000000b7b797c23 */ /* 0x104fe20008010870 */
[----:B------:R-:W-:Y:S01]  /*39c0*/  FFMA.FTZ R124, R124, UR11, -R112 ;  /* 0x0000000b7c7c7c23 */ /* 0x000fe20008010870 */
[----:B---3--:R-:W-:Y:S01]  /*39d0*/  FFMA.FTZ R131, R131, UR11, -R139 ;  /* 0x0000000b83837c23 */ /* 0x008fe2000801088b */
[----:B-----5:R-:W2:Y:S01]  /*39e0*/  SHFL.IDX PT, R151, R12, R223, 0x1f ;  /* 0x00001fdf0c977589 */ /* 0x020ea200000e0000 */
[----:B------:R1:W-:Y:S03]  /*39f0*/  MUFU.EX2 R112, R118 ;  /* 0x0000007600707308 */ /* 0x0003e60000000800 */
[----:B------:R-:W3:Y:S05]  /*3a00*/  SHFL.IDX PT, R123, R17, R223, 0x1f ;  /* 0x00001fdf117b7589 */ /* 0x000eea00000e0000 */
[----:B------:R-:W-:Y:S01]  /*3a10*/  MUFU.EX2 R116, R116 ;  /* 0x0000007400747308 */ /* 0x000fe20000000800 */
[----:B-1----:R-:W-:-:S07]  /*3a20*/  FFMA.FTZ R118, R125, UR11, -R113 ;  /* 0x0000000b7d767c23 */ /* 0x002fce0008010871 */
[----:B------:R-:W-:Y:S01]  /*3a30*/  MUFU.EX2 R111, R111 ;  /* 0x0000006f006f7308 */ /* 0x000fe20000000800 */
[----:B------:R-:W1:Y:S01]  /*3a40*/  SHFL.IDX PT, R125, R17, R221, 0x1f ;  /* 0x00001fdd117d7589 */ /* 0x000e6200000e0000 */
[--C-:B--2---:R-:W-:Y:S01]  /*3a50*/  FFMA.FTZ R134, R117, UR11, -R151.reuse ;  /* 0x0000000b75867c23 */ /* 0x104fe20008010897 */
[----:B------:R-:W-:Y:S01]  /*3a60*/  FFMA.FTZ R151, R119, UR11, -R151 ;  /* 0x0000000b77977c23 */ /* 0x000fe20008010897 */
[----:B------:R-:W-:Y:S01]  /*3a70*/  FFMA.FTZ R119, R127, UR11, -R113 ;  /* 0x0000000b7f777c23 */ /* 0x000fe20008010871 */
[----:B------:R-:W-:-:S03]  /*3a80*/  FFMA.FTZ R117, R216, UR11, -R149 ;  /* 0x0000000bd8757c23 */ /* 0x000fc60008010895 */
[----:B------:R2:W-:Y:S01]  /*3a90*/  MUFU.EX2 R113, R134 ;  /* 0x0000008600717308 */ /* 0x0005e20000000800 */
[----:B------:R-:W-:Y:S01]  /*3aa0*/  FFMA.FTZ R149, R128, UR11, -R135 ;  /* 0x0000000b80957c23 */ /* 0x000fe20008010887 */
[----:B------:R-:W-:Y:S02]  /*3ab0*/  WARPGROUP.DEPBAR.LE gsb0, 0x0 ;  /* 0x00008000000079c5 */ /* 0x000fe40000010000 */
[----:B------:R-:W-:Y:S01]  /*3ac0*/  WARPGROUP.ARRIVE ;  /* 0x00000000000079c5 */ /* 0x000fe20000000000 */
[--C-:B---3--:R-:W-:Y:S01]  /*3ad0*/  FFMA.FTZ R133, R133, UR11, -R123.reuse ;  /* 0x0000000b85857c23 */ /* 0x108fe2000801087b */
[----:B------:R-:W-:Y:S01]  /*3ae0*/  FFMA.FTZ R128, R115, UR11, -R123 ;  /* 0x0000000b73807c23 */ /* 0x000fe2000801087b */
[----:B------:R-:W3:Y:S01]  /*3af0*/  SHFL.IDX PT, R216, R17, R5, 0x1f ;  /* 0x00001f0511d87589 */ /* 0x000ee200000e0000 */
[----:B------:R-:W-:Y:S01]  /*3b00*/  FFMA.FTZ R135, R114, UR11, -R135 ;  /* 0x0000000b72877c23 */ /* 0x000fe20008010887 */
[----:B--2---:R-:W-:Y:S01]  /*3b10*/  FFMA.FTZ R134, R129, UR11, -R139 ;  /* 0x0000000b81867c23 */ /* 0x004fe2000801088b */
[----:B------:R-:W-:Y:S01]  /*3b20*/  HGMMA.64x128x16.F32 R24, gdesc[UR4], R24, gsb0 ;  /* 0x01e00000041879f0 */ /* 0x000fe20008000818 */
[----:B------:R-:W2:Y:S01]  /*3b30*/  SHFL.IDX PT, R129, R17, R148, 0x1f ;  /* 0x00001f9411817589 */ /* 0x000ea200000e0000 */
[----:B------:R-:W-:Y:S01]  /*3b40*/  MUFU.EX2 R114, R220 ;  /* 0x000000dc00727308 */ /* 0x000fe20000000800 */
[----:B------:R-:W-:Y:S01]  /*3b50*/  UMOV UR6, UR8 ;  /* 0x0000000800067c82 */ /* 0x000fe20008000000 */
[--C-:B-1----:R-:W-:Y:S01]  /*3b60*/  FFMA.FTZ R136, R136, UR11, -R125.reuse ;  /* 0x0000000b88887c23 */ /* 0x102fe2000801087d */
[----:B------:R-:W-:Y:S01]  /*3b70*/  SHFL.IDX PT, R123, R17, R218, 0x1f ;  /* 0x00001fda117b7589 */ /* 0x000fe200000e0000 */
[----:B------:R-:W-:Y:S01]  /*3b80*/  FFMA.FTZ R125, R138, UR11, -R125 ;  /* 0x0000000b8a7d7c23 */ /* 0x000fe2000801087d */
[----:B------:R-:W-:Y:S01]  /*3b90*/  FSEL R138, R141, -INF , !P5 ;  /* 0xff8000008d8a7808 */ /* 0x000fe20006800000 */
[----:B------:R-:W-:Y:S01]  /*3ba0*/  UMOV UR7, 0x40000040 ;  /* 0x4000004000077882 */ /* 0x000fe20000000000 */
[----:B------:R-:W1:Y:S01]  /*3bb0*/  SHFL.IDX PT, R127, R17, R217, 0x1f ;  /* 0x00001fd9117f7589 */ /* 0x000e6200000e0000 */
[----:B------:R4:W-:Y:S01]  /*3bc0*/  MUFU.EX2 R115, R122 ;  /* 0x0000007a00737308 */ /* 0x0009e20000000800 */
[----:B------:R-:W-:Y:S01]  /*3bd0*/  UIADD3 UR4, UR8, 0x80, URZ ;  /* 0x0000008008047890 */ /* 0x000fe2000fffe03f */
[----:B------:R-:W-:-:S06]  /*3be0*/  UMOV UR5, 0x40000040 ;  /* 0x4000004000057882 */ /* 0x000fcc0000000000 */
[----:B------:R-:W-:Y:S01]  /*3bf0*/  MUFU.EX2 R118, R118 ;  /* 0x0000007600767308 */ /* 0x000fe20000000800 */
[--C-:B---3--:R-:W-:Y:S01]  /*3c00*/  FFMA.FTZ R132, R132, UR11, -R216.reuse ;  /* 0x0000000b84847c23 */ /* 0x108fe200080108d8 */
[----:B------:R-:W-:Y:S01]  /*3c10*/  FFMA.FTZ R130, R130, UR11, -R216 ;  /* 0x0000000b82827c23 */ /* 0x000fe200080108d8 */
[----:B------:R-:W-:Y:S01]  /*3c20*/  FSEL R216, R143, -INF , !P3 ;  /* 0xff8000008fd87808 */ /* 0x000fe20005800000 */
[--C-:B--2---:R-:W-:Y:S01]  /*3c30*/  FFMA.FTZ R140, R140, UR11, -R129.reuse ;  /* 0x0000000b8c8c7c23 */ /* 0x104fe20008010881 */
[----:B------:R-:W-:-:S03]  /*3c40*/  FFMA.FTZ R129, R142, UR11, -R129 ;  /* 0x0000000b8e817c23 */ /* 0x000fc60008010881 */
[----:B------:R-:W-:Y:S01]  /*3c50*/  MUFU.EX2 R119, R119 ;  /* 0x0000007700777308 */ /* 0x000fe20000000800 */
[----:B------:R-:W4:Y:S01]  /*3c60*/  SHFL.IDX PT, R142, R17, R150, 0x1f ;  /* 0x00001f96118e7589 */ /* 0x000f2200000e0000 */
[--C-:B-1----:R-:W-:Y:S01]  /*3c70*/  FFMA.FTZ R138, R138, UR11, -R127.reuse ;  /* 0x0000000b8a8a7c23 */ /* 0x102fe2000801087f */
[----:B------:R-:W-:-:S05]  /*3c80*/  FFMA.FTZ R127, R216, UR11, -R127 ;  /* 0x0000000bd87f7c23 */ /* 0x000fca000801087f */
[----:B------:R-:W-:Y:S08]  /*3c90*/  MUFU.EX2 R117, R117 ;  /* 0x0000007500757308 */ /* 0x000ff00000000800 */
[----:B------:R-:W1:Y:S08]  /*3ca0*/  MUFU.EX2 R110, R110 ;  /* 0x0000006e006e7308 */ /* 0x000e700000000800 */
[----:B------:R-:W-:Y:S01]  /*3cb0*/  MUFU.EX2 R20, R20 ;  /* 0x0000001400147308 */ /* 0x000fe20000000800 */
[----:B----4-:R-:W-:-:S07]  /*3cc0*/  FFMA.FTZ R122, R145, UR11, -R142 ;  /* 0x0000000b917a7c23 */ /* 0x010fce000801088e */
        /* <DEDUP_REMOVED lines=9> */
[----:B------:R2:W3:Y:S04]  /*3d60*/  LDS R139, [R11+0x400] ;  /* 0x000400000b8b7984 */ /* 0x0004e80000000800 */
[----:B------:R4:W-:Y:S01]  /*3d70*/  LDS R141, [R15+0x400] ;  /* 0x000400000f8d7984 */ /* 0x0009e20000000800 */
[----:B--2---:R2:W-:Y:S08]  /*3d80*/  MUFU.EX2 R11, R151 ;  /* 0x00000097000b7308 */ /* 0x0045f00000000800 */
[----:B----4-:R4:W5:Y:S01]  /*3d90*/  MUFU.EX2 R15, R124 ;  /* 0x0000007c000f7308 */ /* 0x0109620000000800 */
[----:B--2---:R2:W1:Y:S01]  /*3da0*/  SHFL.IDX PT, R151, R17, R23, 0x1f ;  /* 0x00001f1711977589 */ /* 0x00446200000e0000 */
[--C-:B----4-:R-:W-:Y:S01]  /*3db0*/  FFMA.FTZ R124, R144, UR11, -R123.reuse ;  /* 0x0000000b907c7c23 */ /* 0x110fe2000801087b */
[----:B------:R-:W-:-:S05]  /*3dc0*/  FFMA.FTZ R123, R146, UR11, -R123 ;  /* 0x0000000b927b7c23 */ /* 0x000fca000801087b */
[----:B--2---:R2:W4:Y:S08]  /*3dd0*/  MUFU.EX2 R17, R121 ;  /* 0x0000007900117308 */ /* 0x0045300000000800 */
[----:B------:R-:W-:Y:S01]  /*3de0*/  MUFU.EX2 R124, R124 ;  /* 0x0000007c007c7308 */ /* 0x000fe20000000800 */
[----:B--2---:R-:W-:Y:S01]  /*3df0*/  FFMA.FTZ R121, R147, UR11, -R142 ;  /* 0x0000000b93797c23 */ /* 0x004fe2000801088e */
[----:B---3--:R-:W2:Y:S01]  /*3e00*/  SHFL.IDX PT, R144, R139, R23, 0x1f ;  /* 0x00001f178b907589 */ /* 0x008ea200000e0000 */
[--C-:B-1----:R-:W-:Y:S01]  /*3e10*/  FFMA.FTZ R137, R137, UR11, -R151.reuse ;  /* 0x0000000b89897c23 */ /* 0x102fe20008010897 */
[----:B------:R-:W-:-:S04]  /*3e20*/  FFMA.FTZ R126, R126, UR11, -R151 ;  /* 0x0000000b7e7e7c23 */ /* 0x000fc80008010897 */
[----:B------:R-:W-:Y:S01]  /*3e30*/  MUFU.EX2 R123, R123 ;  /* 0x0000007b007b7308 */ /* 0x000fe20000000800 */
[----:B------:R-:W1:Y:S04]  /*3e40*/  SHFL.IDX PT, R143, R139, R223, 0x1f ;  /* 0x00001fdf8b8f7589 */ /* 0x000e6800000e0000 */
[----:B------:R-:W3:Y:S03]  /*3e50*/  SHFL.IDX PT, R146, R139, R148, 0x1f ;  /* 0x00001f948b927589 */ /* 0x000ee600000e0000 */
[----:B------:R-:W-:Y:S01]  /*3e60*/  MUFU.EX2 R137, R137 ;  /* 0x0000008900897308 */ /* 0x000fe20000000800 */
[----:B------:R-:W5:Y:S04]  /*3e70*/  SHFL.IDX PT, R220, R139, R221, 0x1f ;  /* 0x00001fdd8bdc7589 */ /* 0x000f6800000e0000 */
[----:B------:R-:W4:Y:S03]  /*3e80*/  SHFL.IDX PT, R216, R139, R217, 0x1f ;  /* 0x00001fd98bd87589 */ /* 0x000f2600000e0000 */
[----:B------:R-:W-:Y:S01]  /*3e90*/  MUFU.EX2 R126, R126 ;  /* 0x0000007e007e7308 */ /* 0x000fe20000000800 */
[----:B------:R-:W4:Y:S01]  /*3ea0*/  SHFL.IDX PT, R151, R139, R218, 0x1f ;  /* 0x00001fda8b977589 */ /* 0x000f2200000e0000 */
[----:B--2---:R-:W-:-:S03]  /*3eb0*/  FADD.FTZ R147, R29, -R144 ;  /* 0x800000901d937221 */ /* 0x004fc60000010000 */
[----:B------:R-:W2:Y:S03]  /*3ec0*/  SHFL.IDX PT, R222, R139, R5, 0x1f ;  /* 0x00001f058bde7589 */ /* 0x000ea600000e0000 */
[----:B------:R5:W-:Y:S01]  /*3ed0*/  MUFU.EX2 R29, R135 ;  /* 0x00000087001d7308 */ /* 0x000be20000000800 */
[--C-:B-1----:R-:W-:Y:S01]  /*3ee0*/  FADD.FTZ R142, R25, -R143.reuse ;  /* 0x8000008f198e7221 */ /* 0x102fe20000010000 */
[----:B------:R-:W-:Y:S01]  /*3ef0*/  FADD.FTZ R143, R27, -R143 ;  /* 0x8000008f1b8f7221 */ /* 0x000fe20000010000 */
[----:B------:R-:W-:Y:S01]  /*3f00*/  FADD.FTZ R27, R31, -R144 ;  /* 0x800000901f1b7221 */ /* 0x000fe20000010000 */
[----:B------:R-:W-:Y:S01]  /*3f10*/  FMUL.FTZ R147, R92, R147 ;  /* 0x000000935c937220 */ /* 0x000fe20000410000 */
[--C-:B---3--:R-:W-:Y:S01]  /*3f20*/  FADD.FTZ R144, R32, -R146.reuse ;  /* 0x8000009220907221 */ /* 0x108fe20000010000 */
[----:B------:R-:W-:Y:S01]  /*3f30*/  FADD.FTZ R34, R34, -R146 ;  /* 0x8000009222227221 */ /* 0x000fe20000010000 */
[----:B------:R-:W1:Y:S01]  /*3f40*/  SHFL.IDX PT, R31, R141, R223, 0x1f ;  /* 0x00001fdf8d1f7589 */ /* 0x000e6200000e0000 */
[--C-:B-----5:R-:W-:Y:S01]  /*3f50*/  FADD.FTZ R145, R28, -R220.reuse ;  /* 0x800000dc1c917221 */ /* 0x120fe20000010000 */
[----:B------:R-:W-:-:S02]  /*3f60*/  FADD.FTZ R25, R30, -R220 ;  /* 0x800000dc1e197221 */ /* 0x000fc40000010000 */
[----:B------:R3:W-:Y:S01]  /*3f70*/  LDS R135, [R14+0x400] ;  /* 0x000400000e877984 */ /* 0x0007e20000000800 */
[----:B------:R5:W1:Y:S01]  /*3f80*/  MUFU.EX2 R28, R149 ;  /* 0x00000095001c7308 */ /* 0x000a620000000800 */
[--C-:B----4-:R-:W-:Y:S01]  /*3f90*/  FADD.FTZ R146, R33, -R216.reuse ;  /* 0x800000d821927221 */ /* 0x110fe20000010000 */
[----:B------:R-:W-:Y:S01]  /*3fa0*/  FADD.FTZ R35, R35, -R216 ;  /* 0x800000d823237221 */ /* 0x000fe20000010000 */
[----:B------:R-:W4:Y:S01]  /*3fb0*/  SHFL.IDX PT, R30, R139, R150, 0x1f ;  /* 0x00001f968b1e7589 */ /* 0x000f2200000e0000 */
[----:B------:R-:W-:Y:S01]  /*3fc0*/  FMUL.FTZ R25, R91, R25 ;  /* 0x000000195b197220 */ /* 0x000fe20000410000 */
[--C-:B------:R-:W-:Y:S01]  /*3fd0*/  FADD.FTZ R36, R36, -R151.reuse ;  /* 0x8000009724247221 */ /* 0x100fe20000010000 */
[----:B------:R-:W-:Y:S01]  /*3fe0*/  FADD.FTZ R38, R38, -R151 ;  /* 0x8000009726267221 */ /* 0x000fe20000010000 */
[----:B------:R-:W4:Y:S01]  /*3ff0*/  SHFL.IDX PT, R33, R141, R218, 0x1f ;  /* 0x00001fda8d217589 */ /* 0x000f2200000e0000 */
[----:B---3--:R3:W4:Y:S01]  /*4000*/  MUFU.EX2 R14, R134 ;  /* 0x00000086000e7308 */ /* 0x0087220000000800 */
[----:B------:R-:W-:Y:S01]  /*4010*/  FMUL.FTZ R36, R97, R36 ;  /* 0x0000002461247220 */ /* 0x000fe20000410000 */
[--C-:B--2---:R-:W-:Y:S01]  /*4020*/  FADD.FTZ R26, R26, -R222.reuse ;  /* 0x800000de1a1a7221 */ /* 0x104fe20000010000 */
[----:B------:R-:W2:Y:S01]  /*4030*/  SHFL.IDX PT, R151, R141, R221, 0x1f ;  /* 0x00001fdd8d977589 */ /* 0x000ea200000e0000 */
[----:B------:R-:W-:Y:S01]  /*4040*/  FMUL.FTZ R34, R95, R34 ;  /* 0x000000225f227220 */ /* 0x000fe20000410000 */
[----:B------:R-:W-:Y:S01]  /*4050*/  FMUL.FTZ R35, R21, R35 ;  /* 0x0000002315237220 */ /* 0x000fe20000410000 */
[----:B------:R-:W-:Y:S01]  /*4060*/  FMUL.FTZ R26, R88, R26 ;  /* 0x0000001a581a7220 */ /* 0x000fe20000410000 */
[----:B-----5:R-:W5:Y:S01]  /*4070*/  SHFL.IDX PT, R149, R141, R23, 0x1f ;  /* 0x00001f178d957589 */ /* 0x020f6200000e0000 */
[----:B------:R-:W-:Y:S01]  /*4080*/  FADD.FTZ R24, R24, -R222 ;  /* 0x800000de18187221 */ /* 0x000fe20000010000 */
[----:B------:R-:W-:-:S02]  /*4090*/  FMUL.FTZ R38, R96, R38 ;  /* 0x0000002660267220 */ /* 0x000fc40000410000 */
[----:B---3--:R3:W-:Y:S01]  /*40a0*/  LDS R134, [R10+0x400] ;  /* 0x000400000a867984 */ /* 0x0087e20000000800 */
[--C-:B-1----:R-:W-:Y:S01]  /*40b0*/  FADD.FTZ R41, R41, -R31.reuse ;  /* 0x8000001f29297221 */ /* 0x102fe20000010000 */
[----:B------:R-:W-:Y:S02]  /*40c0*/  FADD.FTZ R43, R43, -R31 ;  /* 0x8000001f2b2b7221 */ /* 0x000fe40000010000 */
[----:B------:R-:W1:Y:S01]  /*40d0*/  SHFL.IDX PT, R139, R141, R148, 0x1f ;  /* 0x00001f948d8b7589 */ /* 0x000e6200000e0000 */
[----:B------:R-:W-:Y:S01]  /*40e0*/  MUFU.EX2 R31, R130 ;  /* 0x00000082001f7308 */ /* 0x000fe20000000800 */
[----:B------:R-:W-:Y:S01]  /*40f0*/  FMUL.FTZ R41, R102, R41 ;  /* 0x0000002966297220 */ /* 0x000fe20000410000 */
[----:B------:R-:W-:Y:S01]  /*4100*/  FMUL.FTZ R43, R103, R43 ;  /* 0x0000002b672b7220 */ /* 0x000fe20000410000 */
[----:B------:R-:W1:Y:S01]  /*4110*/  SHFL.IDX PT, R32, R141, R217, 0x1f ;  /* 0x00001fd98d207589 */ /* 0x000e6200000e0000 */
[--C-:B----4-:R-:W-:Y:S01]  /*4120*/  FADD.FTZ R37, R37, -R30.reuse ;  /* 0x8000001e25257221 */ /* 0x110fe20000010000 */
[----:B------:R-:W-:Y:S01]  /*4130*/  FADD.FTZ R39, R39, -R30 ;  /* 0x8000001e27277221 */ /* 0x000fe20000010000 */
[--C-:B------:R-:W-:Y:S01]  /*4140*/  FADD.FTZ R52, R52, -R33.reuse ;  /* 0x8000002134347221 */ /* 0x100fe20000010000 */
[----:B------:R-:W-:Y:S01]  /*4150*/  FADD.FTZ R54, R54, -R33 ;  /* 0x8000002136367221 */ /* 0x000fe20000010000 */
[----:B------:R-:W4:Y:S01]  /*4160*/  SHFL.IDX PT, R216, R141, R5, 0x1f ;  /* 0x00001f058dd87589 */ /* 0x000f2200000e0000 */
[----:B---3--:R-:W-:Y:S01]  /*4170*/  MUFU.EX2 R10, R131 ;  /* 0x00000083000a7308 */ /* 0x008fe20000000800 */
[--C-:B--2---:R-:W-:Y:S01]  /*4180*/  FADD.FTZ R44, R44, -R151.reuse ;  /* 0x800000972c2c7221 */ /* 0x104fe20000010000 */
[----:B------:R-:W-:Y:S01]  /*4190*/  FADD.FTZ R46, R46, -R151 ;  /* 0x800000972e2e7221 */ /* 0x000fe20000010000 */
[----:B------:R-:W-:Y:S01]  /*41a0*/  FMUL.FTZ R37, R98, R37 ;  /* 0x0000002562257220 */ /* 0x000fe20000410000 */
[----:B------:R-:W2:Y:S01]  /*41b0*/  SHFL.IDX PT, R151, R141, R150, 0x1f ;  /* 0x00001f968d977589 */ /* 0x000ea200000e0000 */
[--C-:B-----5:R-:W-:Y:S01]  /*41c0*/  FADD.FTZ R45, R45, -R149.reuse ;  /* 0x800000952d2d7221 */ /* 0x120fe20000010000 */
[----:B------:R-:W-:Y:S01]  /*41d0*/  FADD.FTZ R47, R47, -R149 ;  /* 0x800000952f2f7221 */ /* 0x000fe20000010000 */
[----:B------:R-:W-:Y:S01]  /*41e0*/  FMUL.FTZ R39, R99, R39 ;  /* 0x0000002763277220 */ /* 0x000fe20000410000 */
[----:B------:R3:W-:Y:S01]  /*41f0*/  MUFU.EX2 R30, R132 ;  /* 0x00000084001e7308 */ /* 0x0007e20000000800 */
[----:B------:R-:W5:Y:S01]  /*4200*/  SHFL.IDX PT, R141, R135, R5, 0x1f ;  /* 0x00001f05878d7589 */ /* 0x000f6200000e0000 */
[----:B------:R-:W-:Y:S01]  /*4210*/  FMUL.FTZ R44, R104, R44 ;  /* 0x0000002c682c7220 */ /* 0x000fe20000410000 */
[----:B------:R-:W-:Y:S01]  /*4220*/  FMUL.FTZ R45, R106, R45 ;  /* 0x0000002d6a2d7220 */ /* 0x000fe20000410000 */
[----:B------:R-:W-:Y:S01]  /*4230*/  FMUL.FTZ R46, R105, R46 ;  /* 0x0000002e692e7220 */ /* 0x000fe20000410000 */
[--C-:B-1----:R-:W-:Y:S01]  /*4240*/  FADD.FTZ R48, R48, -R139.reuse ;  /* 0x8000008b30307221 */ /* 0x102fe20000010000 */
[----:B------:R-:W-:Y:S01]  /*4250*/  FADD.FTZ R50, R50, -R139 ;  /* 0x8000008b32327221 */ /* 0x000fe20000010000 */
[----:B------:R-:W1:Y:S01]  /*4260*/  SHFL.IDX PT, R149, R135, R223, 0x1f ;  /* 0x00001fdf87957589 */ /* 0x000e6200000e0000 */
[----:B------:R5:W1:Y:S01]  /*4270*/  MUFU.EX2 R33, R128 ;  /* 0x0000008000217308 */ /* 0x000a620000000800 */
[--C-:B------:R-:W-:Y:S01]  /*4280*/  FADD.FTZ R49, R49, -R32.reuse ;  /* 0x8000002031317221 */ /* 0x100fe20000010000 */
[----:B------:R-:W-:Y:S01]  /*4290*/  FADD.FTZ R51, R51, -R32 ;  /* 0x8000002033337221 */ /* 0x000fe20000010000 */
[----:B------:R-:W1:Y:S01]  /*42a0*/  SHFL.IDX PT, R139, R135, R221, 0x1f ;  /* 0x00001fdd878b7589 */ /* 0x000e6200000e0000 */
[----:B------:R-:W-:Y:S01]  /*42b0*/  FMUL.FTZ R47, R107, R47 ;  /* 0x0000002f6b2f7220 */ /* 0x000fe20000410000 */
[----:B------:R-:W-:Y:S01]  /*42c0*/  FMUL.FTZ R48, R108, R48 ;  /* 0x000000306c307220 */ /* 0x000fe20000410000 */
[----:B------:R-:W-:Y:S01]  /*42d0*/  FMUL.FTZ R49, R13, R49 ;  /* 0x000000310d317220 */ /* 0x000fe20000410000 */
[----:B---3--:R-:W3:Y:S01]  /*42e0*/  SHFL.IDX PT, R132, R135, R23, 0x1f ;  /* 0x00001f1787847589 */ /* 0x008ee200000e0000 */
[----:B------:R1:W3:Y:S01]  /*42f0*/  MUFU.EX2 R32, R133 ;  /* 0x0000008500207308 */ /* 0x0002e20000000800 */
[--C-:B----4-:R-:W-:Y:S01]  /*4300*/  FADD.FTZ R40, R40, -R216.reuse ;  /* 0x800000d828287221 */ /* 0x110fe20000010000 */
[----:B------:R-:W-:Y:S01]  /*4310*/  FADD.FTZ R42, R42, -R216 ;  /* 0x800000d82a2a7221 */ /* 0x000fe20000010000 */
[----:B------:R-:W4:Y:S01]  /*4320*/  SHFL.IDX PT, R131, R135, R148, 0x1f ;  /* 0x00001f9487837589 */ /* 0x000f2200000e0000 */
[--C-:B--2---:R-:W-:Y:S01]  /*4330*/  FADD.FTZ R53, R53, -R151.reuse ;  /* 0x8000009735357221 */ /* 0x104fe20000010000 */
[----:B------:R-:W-:Y:S01]  /*4340*/  FADD.FTZ R55, R55, -R151 ;  /* 0x8000009737377221 */ /* 0x000fe20000010000 */
[----:B------:R-:W-:Y:S01]  /*4350*/  FMUL.FTZ R40, R100, R40 ;  /* 0x0000002864287220 */ /* 0x000fe20000410000 */
[----:B------:R-:W2:Y:S01]  /*4360*/  SHFL.IDX PT, R130, R135, R217, 0x1f ;  /* 0x00001fd987827589 */ /* 0x000ea200000e0000 */
[----:B------:R-:W-:Y:S01]  /*4370*/  FMUL.FTZ R42, R101, R42 ;  /* 0x0000002a652a7220 */ /* 0x000fe20000410000 */
[--C-:B-----5:R-:W-:Y:S01]  /*4380*/  FADD.FTZ R56, R56, -R141.reuse ;  /* 0x8000008d38387221 */ /* 0x120fe20000010000 */
[----:B------:R-:W-:Y:S01]  /*4390*/  FADD.FTZ R58, R58, -R141 ;  /* 0x8000008d3a3a7221 */ /* 0x000fe20000010000 */
[----:B------:R-:W5:Y:S01]  /*43a0*/  SHFL.IDX PT, R128, R135, R218, 0x1f ;  /* 0x00001fda87807589 */ /* 0x000f6200000e0000 */
[----:B------:R-:W-:Y:S01]  /*43b0*/  FMUL.FTZ R50, R110, R50 ;  /* 0x000000326e327220 */ /* 0x000fe20000410000 */
[----:B------:R-:W-:Y:S01]  /*43c0*/  FMUL.FTZ R56, R111, R56 ;  /* 0x000000386f387220 */ /* 0x000fe20000410000 */
[----:B------:R-:W-:Y:S01]  /*43d0*/  FMUL.FTZ R58, R112, R58 ;  /* 0x0000003a703a7220 */ /* 0x000fe20000410000 */
[----:B------:R-:W5:Y:S01]  /*43e0*/  SHFL.IDX PT, R135, R135, R150, 0x1f ;  /* 0x00001f9687877589 */ /* 0x000f6200000e0000 */
[--C-:B-1----:R-:W-:Y:S01]  /*43f0*/  FADD.FTZ R57, R57, -R149.reuse ;  /* 0x8000009539397221 */ /* 0x102fe20000010000 */
[----:B------:R-:W-:Y:S01]  /*4400*/  FADD.FTZ R59, R59, -R149 ;  /* 0x800000953b3b7221 */ /* 0x000fe20000010000 */
[----:B------:R-:W-:Y:S01]  /*4410*/  FMUL.FTZ R51, R19, R51 ;  /* 0x0000003313337220 */ /* 0x000fe20000410000 */
[----:B------:R-:W1:Y:S01]  /*4420*/  SHFL.IDX PT, R150, R134, R150, 0x1f ;  /* 0x00001f9686967589 */ /* 0x000e6200000e0000 */
[--C-:B------:R-:W-:Y:S01]  /*4430*/  FADD.FTZ R60, R60, -R139.reuse ;  /* 0x8000008b3c3c7221 */ /* 0x100fe20000010000 */
[----:B------:R-:W-:Y:S01]  /*4440*/  FADD.FTZ R62, R62, -R139 ;  /* 0x8000008b3e3e7221 */ /* 0x000fe20000010000 */
[----:B------:R-:W-:Y:S01]  /*4450*/  FMUL.FTZ R57, R113, R57 ;  /* 0x0000003971397220 */ /* 0x000fe20000410000 */
[----:B------:R2:W1:Y:S01]  /*4460*/  SHFL.IDX PT, R133, R134, R23, 0x1f ;  /* 0x00001f1786857589 */ /* 0x00046200000e0000 */
[--C-:B---3--:R-:W-:Y:S01]  /*4470*/  FADD.FTZ R61, R61, -R132.reuse ;  /* 0x800000843d3d7221 */ /* 0x108fe20000010000 */
[----:B------:R-:W-:Y:S01]  /*4480*/  FADD.FTZ R63, R63, -R132 ;  /* 0x800000843f3f7221 */ /* 0x000fe20000010000 */
[----:B------:R-:W-:Y:S01]  /*4490*/  FMUL.FTZ R60, R114, R60 ;  /* 0x0000003c723c7220 */ /* 0x000fe20000410000 */
[----:B------:R-:W3:Y:S01]  /*44a0*/  SHFL.IDX PT, R148, R134, R148, 0x1f ;  /* 0x00001f9486947589 */ /* 0x000ee200000e0000 */
[--C-:B----4-:R-:W-:Y:S01]  /*44b0*/  FADD.FTZ R66, R66, -R131.reuse ;  /* 0x8000008342427221 */ /* 0x110fe20000010000 */
[----:B------:R-:W-:Y:S01]  /*44c0*/  FADD.FTZ R64, R64, -R131 ;  /* 0x8000008340407221 */ /* 0x000fe20000010000 */
[----:B------:R-:W-:Y:S01]  /*44d0*/  FMUL.FTZ R61, R115, R61 ;  /* 0x0000003d733d7220 */ /* 0x000fe20000410000 */
[----:B------:R-:W4:Y:S01]  /*44e0*/  SHFL.IDX PT, R223, R134, R223, 0x1f ;  /* 0x00001fdf86df7589 */ /* 0x000f2200000e0000 */
[--C-:B--2---:R-:W-:Y:S01]  /*44f0*/  FADD.FTZ R65, R65, -R130.reuse ;  /* 0x8000008241417221 */ /* 0x104fe20000010000 */
[----:B------:R-:W-:Y:S01]  /*4500*/  FADD.FTZ R67, R67, -R130 ;  /* 0x8000008243437221 */ /* 0x000fe20000010000 */
[----:B------:R2:W2:Y:S01]  /*4510*/  MUFU.EX2 R23, R136 ;  /* 0x0000008800177308 */ /* 0x0004a20000000800 */
[----:B------:R-:W-:Y:S01]  /*4520*/  SHFL.IDX PT, R221, R134, R221, 0x1f ;  /* 0x00001fdd86dd7589 */ /* 0x000fe200000e0000 */
[--C-:B-----5:R-:W-:Y:S01]  /*4530*/  FADD.FTZ R130, R68, -R128.reuse ;  /* 0x8000008044827221 */ /* 0x120fe20000010000 */
[----:B------:R-:W-:Y:S01]  /*4540*/  FADD.FTZ R128, R70, -R128 ;  /* 0x8000008046807221 */ /* 0x000fe20000010000 */
[----:B------:R-:W-:Y:S01]  /*4550*/  FMUL.FTZ R64, R15, R64 ;  /* 0x000000400f407220 */ /* 0x000fe20000410000 */
[----:B------:R-:W5:Y:S01]  /*4560*/  SHFL.IDX PT, R217, R134, R217, 0x1f ;  /* 0x00001fd986d97589 */ /* 0x000f6200000e0000 */
[--C-:B------:R-:W-:Y:S01]  /*4570*/  FADD.FTZ R70, R69, -R135.reuse ;  /* 0x8000008745467221 */ /* 0x100fe20000010000 */
[----:B------:R-:W-:Y:S01]  /*4580*/  FADD.FTZ R135, R71, -R135 ;  /* 0x8000008747877221 */ /* 0x000fe20000010000 */
[----:B------:R-:W-:Y:S01]  /*4590*/  FMUL.FTZ R69, R120, R142 ;  /* 0x0000008e78457220 */ /* 0x000fe20000410000 */
[----:B------:R-:W2:Y:S01]  /*45a0*/  SHFL.IDX PT, R218, R134, R218, 0x1f ;  /* 0x00001fda86da7589 */ /* 0x000ea200000e0000 */
[--C-:B-1----:R-:W-:Y:S01]  /*45b0*/  FADD.FTZ R216, R85, -R150.reuse ;  /* 0x8000009655d87221 */ /* 0x102fe20000010000 */
[----:B------:R-:W-:Y:S01]  /*45c0*/  FMUL.FTZ R85, R89, R143 ;  /* 0x0000008f59557220 */ /* 0x000fe20000410000 */
[----:B------:R-:W-:Y:S01]  /*45d0*/  FADD.FTZ R150, R87, -R150 ;  /* 0x8000009657967221 */ /* 0x000fe20000010000 */
[----:B------:R-:W1:Y:S01]  /*45e0*/  SHFL.IDX PT, R134, R134, R5, 0x1f ;  /* 0x00001f0586867589 */ /* 0x000e6200000e0000 */
[--C-:B------:R-:W-:Y:S01]  /*45f0*/  FADD.FTZ R139, R77, -R133.reuse ;  /* 0x800000854d8b7221 */ /* 0x100fe20000010000 */
[----:B------:R-:W-:Y:S01]  /*4600*/  FADD.FTZ R141, R79, -R133 ;  /* 0x800000854f8d7221 */ /* 0x000fe20000010000 */
[----:B------:R-:W-:Y:S01]  /*4610*/  F2FP.F16.F32.PACK_AB R85, R85, R26 ;  /* 0x0000001a5555723e */ /* 0x000fe200000000ff */
[--C-:B---3--:R-:W-:Y:S01]  /*4620*/  FADD.FTZ R133, R80, -R148.reuse ;  /* 0x8000009450857221 */ /* 0x108fe20000010000 */
[----:B------:R-:W-:Y:S01]  /*4630*/  FMUL.FTZ R26, R93, R27 ;  /* 0x0000001b5d1a7220 */ /* 0x000fe20000410000 */
[----:B------:R-:W-:Y:S01]  /*4640*/  FADD.FTZ R148, R82, -R148 ;  /* 0x8000009452947221 */ /* 0x000fe20000010000 */
[----:B------:R-:W-:Y:S01]  /*4650*/  FMUL.FTZ R80, R94, R144 ;  /* 0x000000905e507220 */ /* 0x000fe20000410000 */
[----:B------:R-:W-:Y:S01]  /*4660*/  FMUL.FTZ R27, R22, R146 ;  /* 0x00000092161b7220 */ /* 0x000fe20000410000 */
[----:B------:R-:W-:Y:S01]  /*4670*/  F2FP.F16.F32.PACK_AB R82, R37, R36 ;  /* 0x000000242552723e */ /* 0x000fe200000000ff */
[--C-:B----4-:R-:W-:Y:S01]  /*4680*/  FADD.FTZ R132, R73, -R223.reuse ;  /* 0x800000df49847221 */ /* 0x110fe20000010000 */
[----:B------:R-:W3:Y:S01]  /*4690*/  MUFU.EX2 R36, R121 ;  /* 0x0000007900247308 */ /* 0x000ee20000000800 */
[----:B------:R-:W-:Y:S01]  /*46a0*/  F2FP.F16.F32.PACK_AB R87, R26, R25 ;  /* 0x000000191a57723e */ /* 0x000fe200000000ff */
[----:B------:R-:W-:Y:S01]  /*46b0*/  FMUL.FTZ R25, R118, R65 ;  /* 0x0000004176197220 */ /* 0x000fe20000410000 */
[----:B------:R-:W-:Y:S01]  /*46c0*/  F2FP.F16.F32.PACK_AB R80, R27, R80 ;  /* 0x000000501b50723e */ /* 0x000fe200000000ff */
[----:B------:R-:W-:Y:S01]  /*46d0*/  FMUL.FTZ R65, R17, R66 ;  /* 0x0000004211417220 */ /* 0x000fe20000410000 */
[----:B------:R-:W-:Y:S01]  /*46e0*/  FADD.FTZ R223, R75, -R223 ;  /* 0x800000df4bdf7221 */ /* 0x000fe20000010000 */
[----:B------:R-:W-:Y:S01]  /*46f0*/  FMUL.FTZ R26, R119, R67 ;  /* 0x00000043771a7220 */ /* 0x000fe20000410000 */
[----:B------:R-:W-:Y:S01]  /*4700*/  FMUL.FTZ R66, R28, R130 ;  /* 0x000000821c427220 */ /* 0x000fe20000410000 */
[----:B------:R-:W-:Y:S01]  /*4710*/  FMUL.FTZ R27, R14, R70 ;  /* 0x000000460e1b7220 */ /* 0x000fe20000410000 */
[----:B-----5:R-:W-:Y:S01]  /*4720*/  FADD.FTZ R149, R81, -R217 ;  /* 0x800000d951957221 */ /* 0x020fe20000010000 */
[--C-:B--2---:R-:W-:Y:S01]  /*4730*/  FADD.FTZ R151, R84, -R218.reuse ;  /* 0x800000da54977221 */ /* 0x104fe20000010000 */
[----:B------:R-:W-:Y:S01]  /*4740*/  F2FP.F16.F32.PACK_AB R81, R35, R34 ;  /* 0x000000222351723e */ /* 0x000fe200000000ff */
[----:B------:R-:W-:Y:S01]  /*4750*/  FADD.FTZ R218, R86, -R218 ;  /* 0x800000da56da7221 */ /* 0x000fe20000010000 */
[--C-:B-1----:R-:W-:Y:S01]  /*4760*/  FADD.FTZ R131, R72, -R134.reuse ;  /* 0x8000008648837221 */ /* 0x102fe20000010000 */
[----:B------:R-:W-:Y:S01]  /*4770*/  FADD.FTZ R134, R74, -R134 ;  /* 0x800000864a867221 */ /* 0x000fe20000010000 */
[----:B------:R-:W-:Y:S01]  /*4780*/  F2FP.F16.F32.PACK_AB R70, R61, R60 ;  /* 0x0000003c3d46723e */ /* 0x000fe200000000ff */
        /* <DEDUP_REMOVED lines=81> */
[----:B------:R-:W-:Y:S02]  /*4ca0*/  F2FP.F16.F32.PACK_AB R35, R126, R125 ;  /* 0x0000007d7e23723e */ /* 0x000fe400000000ff */
[----:B-1----:R-:W-:Y:S02]  /*4cb0*/  F2FP.F16.F32.PACK_AB R34, R137, R23 ;  /* 0x000000178922723e */ /* 0x002fe400000000ff */
        /* <DEDUP_REMOVED lines=32> */
[----:B------:R-:W-:Y:S02]  /*4ec0*/  F2FP.F16.F32.PACK_AB R25, R11, R112 ;  /* 0x000000700b19723e */ /* 0x000fe400000000ff */
[----:B------:R-:W-:-:S02]  /*4ed0*/  F2FP.F16.F32.PACK_AB R26, R115, R114 ;  /* 0x00000072731a723e */ /* 0x000fc400000000ff */
[----:B------:R-:W-:-:S04]  /*4ee0*/  F2FP.F16.F32.PACK_AB R27, R117, R116 ;  /* 0x00000074751b723e */ /* 0x000fc800000000ff */
[----:B------:R-:W-:-:S06]  /*4ef0*/  WARPGROUP.ARRIVE ;  /* 0x00000000000079c5 */ /* 0x000fcc0000000000 */
        /* <DEDUP_REMOVED lines=9> */
[----:B------:R-:W-:Y:S01]  /*4f90*/  F2FP.F16.F32.PACK_AB R27, R10, R29 ;  /* 0x0000001d0a1b723e */ /* 0x000fe200000000ff */
[----:B------:R-:W-:-:S03]  /*4fa0*/  IMAD R10, R235, 0x2000, R231 ;  /* 0x00002000eb0a7824 */ /* 0x000fc600078e02e7 */
[----:B------:R-:W-:Y:S02]  /*4fb0*/  WARPGROUP.ARRIVE ;  /* 0x00000000000079c5 */ /* 0x000fe40000000000 */
[----:B------:R-:W-:-:S04]  /*4fc0*/  SHF.R.U32.HI R10, RZ, 0x4, R10 ;  /* 0x00000004ff0a7819 */ /* 0x000fc8000001160a */
[----:B------:R-:W-:Y:S01]  /*4fd0*/  HGMMA.64x64x16.F32 R184, R24, gdesc[UR4].tnspB, R184, gsb0 ;  /* 0x40e0000418b87df0 */ /* 0x000fe200080008b8 */
[----:B------:R-:W-:Y:S01]  /*4fe0*/  UMOV UR6, UR4 ;  /* 0x0000000400067c82 */ /* 0x000fe20008000000 */
[----:B------:R-:W-:Y:S01]  /*4ff0*/  UMOV UR7, 0x40000040 ;  /* 0x4000004000077882 */ /* 0x000fe20000000000 */
[----:B------:R-:W-:Y:S02]  /*5000*/  LOP3.LUT R10, R10, 0x3fff, RZ, 0xc0, !PT ;  /* 0x00003fff0a0a7812 */ /* 0x000fe400078ec0ff */
[----:B------:R-:W-:Y:S02]  /*5010*/  R2UR UR4, R16 ;  /* 0x00000000100472ca */ /* 0x000fe400000e0000 */
[----:B------:R-:W-:-:S05]  /*5020*/  LOP3.LUT R11, R10, 0x10000, RZ, 0xfc, !PT ;  /* 0x000100000a0b7812 */ /* 0x000fca00078efcff */
[----:B------:R-:W-:-:S05]  /*5030*/  IMAD R11, R0, 0x800, R11 ;  /* 0x00000800000b7824 */ /* 0x000fca00078e020b */
[----:B------:R-:W-:Y:S01]  /*5040*/  R2UR UR9, R11 ;  /* 0x000000000b0972ca */ /* 0x000fe200000e0000 */
[----:B------:R-:W-:-:S04]  /*5050*/  USHF.R.U32.HI UR4, URZ, 0x4, UR4 ;  /* 0x000000043f047899 */ /* 0x000fc80008011604 */
[----:B------:R-:W-:-:S08]  /*5060*/  ULOP3.LUT UR10, UR4, 0x3fff, URZ, 0xc0, !UPT ;  /* 0x00003fff040a7892 */ /* 0x000fd0000f8ec03f */
        /* <DEDUP_REMOVED lines=69> */
.L_x_2090:
        /* <DEDUP_REMOVED lines=68> */
.L_x_2091:
        /* <DEDUP_REMOVED lines=11> */
.L_x_2081:
        /* <DEDUP_REMOVED lines=130> */
.L_x_2104:
[----:B------:R-:W-:-:S05]  /*61d0*/  IMAD.U32 R7, RZ, RZ, UR36 ;  /* 0x00000024ff077e24 */ /* 0x000fca000f8e00ff */
[----:B------:R-:W-:-:S04]  /*61e0*/  LOP3.LUT R7, R7, 0x1, RZ, 0xfc, !PT ;  /* 0x0000000107077812 */ /* 0x000fc800078efcff */
[----:B------:R-:W-:-:S13]  /*61f0*/  ISETP.NE.AND P0, PT, R7, 0x3, PT ;  /* 0x000000030700780c */ /* 0x000fda0003f05270 */
[----:B------:R-:W-:Y:S05]  /*6200*/  @!P0 BRA `(.L_x_2094) ;  /* 0x0000000000048947 */ /* 0x000fea0003800000 */
[----:B------:R-:W-:Y:S01]  /*6210*/  BPT.TRAP 0x1 ;  /* 0x000000040000795c */ /* 0x000fe20000300000 */
.L_x_2094:
[----:B------:R-:W-:Y:S01]  /*6220*/  IMAD R7, R0, 0x8, R16 ;  /* 0x0000000800077824 */ /* 0x000fe200078e0210 */
[----:B------:R-:W-:-:S04]  /*6230*/  SHF.L.U32 R20, R4, 0x1f, RZ ;  /* 0x0000001f04147819 */ /* 0x000fc800000006ff */
[----:B------:R1:W3:Y:S01]  /*6240*/  SYNCS.PHASECHK.TRANS64.TRYWAIT P1, [R7+URZ+0x30c10], R20 ;  /* 0x030c1014070075a7 */ /* 0x0002e2000802017f */
[----:B------:R-:W-:Y:S05]  /*6250*/  @!P0 BRA `(.L_x_2095) ;  /* 0x0000000000048947 */ /* 0x000fea0003800000 */
[----:B------:R-:W-:Y:S01]  /*6260*/  BPT.TRAP 0x1 ;  /* 0x000000040000795c */ /* 0x000fe20000300000 */
.L_x_2095:
[----:B--2---:R-:W-:-:S05]  /*6270*/  VIADD R8, R16, 0x10000 ;  /* 0x0001000010087836 */ /* 0x004fca0000000000 */
[----:B------:R-:W-:-:S04]  /*6280*/  SHF.R.U32.HI R8, RZ, 0x4, R8 ;  /* 0x00000004ff087819 */ /* 0x000fc80000011608 */
[----:B------:R-:W-:-:S04]  /*6290*/  LOP3.LUT R8, R8, 0x3fff, RZ, 0xc0, !PT ;  /* 0x00003fff08087812 */ /* 0x000fc800078ec0ff */
[----:B------:R-:W-:Y:S01]  /*62a0*/  LOP3.LUT R9, R8, 0x10000, RZ, 0xfc, !PT ;  /* 0x0001000008097812 */ /* 0x000fe200078efcff */
[----:B---3--:R-:W-:Y:S06]  /*62b0*/  @P1 BRA `(.L_x_2096) ;  /* 0x0000000000081947 */ /* 0x008fec0003800000 */
[----:B------:R-:W2:Y:S02]  /*62c0*/  SYNCS.PHASECHK.TRANS64.TRYWAIT P1, [R7+URZ+0x30c10], R20 ;  /* 0x030c1014070075a7 */ /* 0x000ea4000802017f */
[----:B--2---:R-:W-:Y:S05]  /*62d0*/  @!P1 BRA `(.L_x_2097) ;  /* 0x000000b400f49947 */ /* 0x004fea0003800000 */
.L_x_2096:
        /* <DEDUP_REMOVED lines=28> */
[----:B------:R-:W-:Y:S02]  /*64a0*/  VIADD R10, R16, 0x20000 ;  /* 0x00020000100a7836 */ /* 0x000fe40000000000 */
[----:B------:R-:W-:-:S02]  /*64b0*/  IMAD R15, R9, 0x4, R16 ;  /* 0x00000004090f7824 */ /* 0x000fc400078e0210 */
        /* <DEDUP_REMOVED lines=16> */
[----:B------:R-:W-:Y:S02]  /*65c0*/  IMAD R218, R221, 0x4, R16 ;  /* 0x00000004ddda7824 */ /* 0x000fe400078e0210 */
[----:B------:R-:W-:-:S02]  /*65d0*/  IMAD R220, R11, 0x4, R10 ;  /* 0x000000040bdc7824 */ /* 0x000fc400078e020a */
        /* <DEDUP_REMOVED lines=15> */
.L_x_2098:
[----:B------:R1:W1:Y:S01]  /*66d0*/  SYNCS.PHASECHK.TRANS64.TRYWAIT P1, [R7+URZ+0x30c30], R20 ;  /* 0x030c3014070075a7 */ /* 0x000262000802017f */
[----:B------:R-:W-:Y:S05]  /*66e0*/  @!P0 BRA `(.L_x_2099) ;  /* 0x0000000000048947 */ /* 0x000fea0003800000 */
[----:B------:R-:W-:Y:S01]  /*66f0*/  BPT.TRAP 0x1 ;  /* 0x000000040000795c */ /* 0x000fe20000300000 */
.L_x_2099:
        /* <DEDUP_REMOVED lines=8> */
.L_x_2100:
        /* <DEDUP_REMOVED lines=14> */
[----:B------:R-:W-:Y:S01]  /*6860*/  SHFL.IDX PT, R13, R15, R13, 0x1f ;  /* 0x00001f0d0f0d7589 */ /* 0x000fe200000e0000 */
        /* <DEDUP_REMOVED lines=70> */
[----:B------:R-:W-:Y:S01]  /*6cd0*/  UIADD3 UR6, UR6, 0x6, URZ ;  /* 0x0000000606067890 */ /* 0x000fe2000fffe03f */
[--C-:B--2---:R-:W-:Y:S01]  /*6ce0*/  FFMA.FTZ R89, R89, UR5, -R9.reuse ;  /* 0x0000000559597c23 */ /* 0x104fe20008010809 */
[----:B------:R-:W-:Y:S01]  /*6cf0*/  MUFU.EX2 R225, R90 ;  /* 0x0000005a00e17308 */ /* 0x000fe20000000800 */
[----:B------:R-:W-:Y:S01]  /*6d00*/  FFMA.FTZ R9, R91, UR5, -R9 ;  /* 0x000000055b097c23 */ /* 0x000fe20008010809 */
[----:B------:R-:W-:Y:S01]  /*6d10*/  FFMA.FTZ R100, R100, UR5, -R14 ;  /* 0x0000000564647c23 */ /* 0x000fe2000801080e */
[--C-:B---3--:R-:W-:Y:S01]  /*6d20*/  FFMA.FTZ R21, R108, UR5, -R22.reuse ;  /* 0x000000056c157c23 */ /* 0x108fe20008010816 */
[----:B------:R-:W-:Y:S01]  /*6d30*/  FFMA.FTZ R22, R110, UR5, -R22 ;  /* 0x000000056e167c23 */ /* 0x000fe20008010816 */
[--C-:B----4-:R-:W-:Y:S01]  /*6d40*/  FFMA.FTZ R231, R231, UR5, -R10.reuse ;  /* 0x00000005e7e77c23 */ /* 0x110fe2000801080a */
[----:B------:R-:W-:Y:S01]  /*6d50*/  FFMA.FTZ R10, R94, UR5, -R10 ;  /* 0x000000055e0a7c23 */ /* 0x000fe2000801080a */
[----:B------:R-:W-:Y:S01]  /*6d60*/  FFMA.FTZ R14, R102, UR5, -R14 ;  /* 0x00000005660e7c23 */ /* 0x000fe2000801080e */
[----:B------:R-:W-:Y:S01]  /*6d70*/  MUFU.EX2 R224, R89 ;  /* 0x0000005900e07308 */ /* 0x000fe20000000800 */
[--C-:B-----5:R-:W-:Y:S01]  /*6d80*/  FFMA.FTZ R96, R96, UR5, -R12.reuse ;  /* 0x0000000560607c23 */ /* 0x120fe2000801080c */
[----:B------:R-:W-:Y:S01]  /*6d90*/  FFMA.FTZ R12, R98, UR5, -R12 ;  /* 0x00000005620c7c23 */ /* 0x000fe2000801080c */
[----:B------:R-:W-:Y:S01]  /*6da0*/  FFMA.FTZ R97, R97, UR5, -R13 ;  /* 0x0000000561617c23 */ /* 0x000fe2000801080d */
[----:B------:R-:W-:Y:S01]  /*6db0*/  SHFL.IDX PT, R98, R223, R6, 0x1f ;  /* 0x00001f06df627589 */ /* 0x000fe200000e0000 */
        /* <DEDUP_REMOVED lines=8> */
[----:B------:R-:W-:Y:S01]  /*6e40*/  FFMA.FTZ R17, R104, UR5, -R18 ;  /* 0x0000000568117c23 */ /* 0x000fe20008010812 */
[----:B------:R-:W-:-:S02]  /*6e50*/  VIADD R104, R6, 0x18 ;  /* 0x0000001806687836 */ /* 0x000fc40000000000 */
[----:B------:R-:W-:Y:S01]  /*6e60*/  FFMA.FTZ R18, R106, UR5, -R18 ;  /* 0x000000056a127c23 */ /* 0x000fe20008010812 */
[----:B------:R1:W-:Y:S01]  /*6e70*/  MUFU.EX2 R226, R101 ;  /* 0x0000006500e27308 */ /* 0x0003e20000000800 */
[----:B------:R-:W-:Y:S01]  /*6e80*/  VIADD R106, R6, 0x10 ;  /* 0x00000010066a7836 */ /* 0x000fe20000000000 */
[----:B------:R-:W2:Y:S01]  /*6e90*/  SHFL.IDX PT, R88, R234, R103, 0x1f ;  /* 0x00001f67ea587589 */ /* 0x000ea200000e0000 */
[--C-:B------:R-:W-:Y:S01]  /*6ea0*/  FFMA.FTZ R19, R105, UR5, -R20.reuse ;  /* 0x0000000569137c23 */ /* 0x100fe20008010814 */
[----:B------:R-:W-:Y:S01]  /*6eb0*/  FFMA.FTZ R20, R107, UR5, -R20 ;  /* 0x000000056b147c23 */ /* 0x000fe20008010814 */
[----:B------:R-:W-:Y:S01]  /*6ec0*/  FSEL R107, R129, -INF , P2 ;  /* 0xff800000816b7808 */ /* 0x000fe20001000000 */
[----:B------:R-:W3:Y:S01]  /*6ed0*/  SHFL.IDX PT, R94, R234, R104, 0x1f ;  /* 0x00001f68ea5e7589 */ /* 0x000ee200000e0000 */
[----:B------:R-:W-:Y:S01]  /*6ee0*/  FSEL R105, R128, -INF , P2 ;  /* 0xff80000080697808 */ /* 0x000fe20001000000 */
[----:B------:R4:W-:Y:S01]  /*6ef0*/  MUFU.EX2 R228, R93 ;  /* 0x0000005d00e47308 */ /* 0x0009e20000000800 */
[C---:B-1----:R-:W-:Y:S01]  /*6f00*/  VIADD R101, R6.reuse, 0x14 ;  /* 0x0000001406657836 */ /* 0x042fe20000000000 */
[----:B------:R-:W1:Y:S04]  /*6f10*/  SHFL.IDX PT, R90, R234, R106, 0x1f ;  /* 0x00001f6aea5a7589 */ /* 0x000e6800000e0000 */
[----:B------:R-:W5:Y:S02]  /*6f20*/  SHFL.IDX PT, R92, R234, R101, 0x1f ;  /* 0x00001f65ea5c7589 */ /* 0x000f6400000e0000 */
[----:B------:R5:W-:Y:S01]  /*6f30*/  MUFU.EX2 R230, R96 ;  /* 0x0000006000e67308 */ /* 0x000be20000000800 */
[----:B----4-:R-:W-:Y:S01]  /*6f40*/  VIADD R93, R6, 0x1c ;  /* 0x0000001c065d7836 */ /* 0x010fe20000000000 */
[----:B------:R-:W4:Y:S04]  /*6f50*/  SHFL.IDX PT, R103, R223, R103, 0x1f ;  /* 0x00001f67df677589 */ /* 0x000f2800000e0000 */
[----:B------:R3:W4:Y:S02]  /*6f60*/  SHFL.IDX PT, R234, R234, R93, 0x1f ;  /* 0x00001f5deaea7589 */ /* 0x00072400000e0000 */
[----:B------:R4:W-:Y:S02]  /*6f70*/  MUFU.EX2 R227, R97 ;  /* 0x0000006100e37308 */ /* 0x0009e40000000800 */
[----:B------:R5:W-:Y:S01]  /*6f80*/  SHFL.IDX PT, R110, R223, R104, 0x1f ;  /* 0x00001f68df6e7589 */ /* 0x000be200000e0000 */
[--C-:B--2---:R-:W-:Y:S01]  /*6f90*/  FFMA.FTZ R23, R109, UR5, -R88.reuse ;  /* 0x000000056d177c23 */ /* 0x104fe20008010858 */
[----:B------:R-:W-:Y:S01]  /*6fa0*/  FSEL R109, R125, -INF , P2 ;  /* 0xff8000007d6d7808 */ /* 0x000fe20001000000 */
[----:B------:R-:W-:Y:S01]  /*6fb0*/  FFMA.FTZ R88, R111, UR5, -R88 ;  /* 0x000000056f587c23 */ /* 0x000fe20008010858 */
[----:B------:R2:W2:Y:S01]  /*6fc0*/  SHFL.IDX PT, R108, R223, R101, 0x1f ;  /* 0x00001f65df6c7589 */ /* 0x0004a200000e0000 */
[----:B------:R-:W-:Y:S01]  /*6fd0*/  FSEL R111, R133, -INF , P2 ;  /* 0xff800000856f7808 */ /* 0x000fe20001000000 */
[--C-:B---3--:R-:W-:Y:S01]  /*6fe0*/  FFMA.FTZ R93, R116, UR5, -R94.reuse ;  /* 0x00000005745d7c23 */ /* 0x108fe2000801085e */
[----:B------:R-:W-:Y:S01]  /*6ff0*/  FFMA.FTZ R94, R118, UR5, -R94 ;  /* 0x00000005765e7c23 */ /* 0x000fe2000801085e */
[----:B------:R-:W-:Y:S01]  /*7000*/  FSEL R118, R145, -INF , P2 ;  /* 0xff80000091767808 */ /* 0x000fe20001000000 */
[----:B------:R-:W-:-:S02]  /*7010*/  VIADD R145, R6, 0x14 ;  /* 0x0000001406917836 */ /* 0x000fc40000000000 */
[--C-:B-1----:R-:W-:Y:S01]  /*7020*/  FFMA.FTZ R89, R112, UR5, -R90.reuse ;  /* 0x0000000570597c23 */ /* 0x102fe2000801085a */
[----:B------:R-:W-:Y:S01]  /*7030*/  FFMA.FTZ R90, R114, UR5, -R90 ;  /* 0x00000005725a7c23 */ /* 0x000fe2000801085a */
[----:B-----5:R-:W-:Y:S01]  /*7040*/  FFMA.FTZ R91, R113, UR5, -R92 ;  /* 0x00000005715b7c23 */ /* 0x020fe2000801085c */
[C---:B------:R-:W-:Y:S01]  /*7050*/  VIADD R113, R6.reuse, 0x4 ;  /* 0x0000000406717836 */ /* 0x040fe20000000000 */
[----:B------:R-:W-:Y:S01]  /*7060*/  FSEL R104, R127, -INF , P1 ;  /* 0xff8000007f687808 */ /* 0x000fe20000800000 */
[----:B------:R-:W-:Y:S02]  /*7070*/  VIADD R114, R6, 0x8 ;  /* 0x0000000806727836 */ /* 0x000fe40000000000 */
[--C-:B----4-:R-:W-:Y:S01]  /*7080*/  FFMA.FTZ R109, R109, UR5, -R103.reuse ;  /* 0x000000056d6d7c23 */ /* 0x110fe20008010867 */
[----:B------:R-:W1:Y:S01]  /*7090*/  SHFL.IDX PT, R106, R223, R106, 0x1f ;  /* 0x00001f6adf6a7589 */ /* 0x000e6200000e0000 */
[----:B--2---:R-:W-:Y:S01]  /*70a0*/  FSEL R101, R124, -INF , P2 ;  /* 0xff8000007c657808 */ /* 0x004fe20001000000 */
[----:B------:R-:W-:Y:S01]  /*70b0*/  FFMA.FTZ R104, R104, UR5, -R103 ;  /* 0x0000000568687c23 */ /* 0x000fe20008010867 */
[--C-:B------:R-:W-:Y:S01]  /*70c0*/  FFMA.FTZ R95, R117, UR5, -R234.reuse ;  /* 0x00000005755f7c23 */ /* 0x100fe200080108ea */
[----:B------:R-:W2:Y:S01]  /*70d0*/  SHFL.IDX PT, R100, R223, R113, 0x1f ;  /* 0x00001f71df647589 */ /* 0x000ea200000e0000 */
[----:B------:R3:W-:Y:S01]  /*70e0*/  MUFU.EX2 R103, R109 ;  /* 0x0000006d00677308 */ /* 0x0007e20000000800 */
[----:B------:R-:W-:Y:S01]  /*70f0*/  FFMA.FTZ R96, R119, UR5, -R234 ;  /* 0x0000000577607c23 */ /* 0x000fe200080108ea */
[----:B------:R-:W-:Y:S01]  /*7100*/  VIADD R234, R6, 0x1c ;  /* 0x0000001c06ea7836 */ /* 0x000fe20000000000 */
[----:B------:R-:W4:Y:S01]  /*7110*/  SHFL.IDX PT, R117, R218, R145, 0x1f ;  /* 0x00001f91da757589 */ /* 0x000f2200000e0000 */
[----:B------:R-:W-:Y:S01]  /*7120*/  FFMA.FTZ R97, R120, UR5, -R98 ;  /* 0x0000000578617c23 */ /* 0x000fe20008010862 */
[----:B------:R-:W-:Y:S01]  /*7130*/  FSEL R120, R144, -INF , P2 ;  /* 0xff80000090787808 */ /* 0x000fe20001000000 */
[--C-:B------:R-:W-:Y:S01]  /*7140*/  FFMA.FTZ R107, R107, UR5, -R108.reuse ;  /* 0x000000056b6b7c23 */ /* 0x100fe2000801086c */
[----:B------:R-:W5:Y:S01]  /*7150*/  SHFL.IDX PT, R102, R223, R114, 0x1f ;  /* 0x00001f72df667589 */ /* 0x000f6200000e0000 */
[----:B------:R-:W-:Y:S01]  /*7160*/  FFMA.FTZ R108, R131, UR5, -R108 ;  /* 0x00000005836c7c23 */ /* 0x000fe2000801086c */
[----:B---3--:R-:W-:Y:S01]  /*7170*/  FSEL R109, R132, -INF , P2 ;  /* 0xff800000846d7808 */ /* 0x008fe20001000000 */
[----:B------:R-:W-:Y:S01]  /*7180*/  VIADD R144, R6, 0xc ;  /* 0x0000000c06907836 */ /* 0x000fe20000000000 */
[----:B------:R-:W3:Y:S01]  /*7190*/  SHFL.IDX PT, R112, R223, R234, 0x1f ;  /* 0x00001feadf707589 */ /* 0x000ee200000e0000 */
[----:B------:R-:W-:Y:S01]  /*71a0*/  FSEL R116, R148, -INF , P2 ;  /* 0xff80000094747808 */ /* 0x000fe20001000000 */
[----:B------:R-:W-:-:S02]  /*71b0*/  VIADD R148, R6, 0x10 ;  /* 0x0000001006947836 */ /* 0x000fc40000000000 */
[--C-:B------:R-:W-:Y:S01]  /*71c0*/  FFMA.FTZ R109, R109, UR5, -R110.reuse ;  /* 0x000000056d6d7c23 */ /* 0x100fe2000801086e */
[----:B------:R-:W-:Y:S01]  /*71d0*/  FFMA.FTZ R110, R134, UR5, -R110 ;  /* 0x00000005866e7c23 */ /* 0x000fe2000801086e */
[----:B------:R-:W3:Y:S01]  /*71e0*/  SHFL.IDX PT, R131, R218, R6, 0x1f ;  /* 0x00001f06da837589 */ /* 0x000ee200000e0000 */
[----:B------:R-:W-:Y:S01]  /*71f0*/  FSEL R125, R140, -INF , P2 ;  /* 0xff8000008c7d7808 */ /* 0x000fe20001000000 */
[----:B------:R-:W-:Y:S01]  /*7200*/  FFMA.FTZ R98, R122, UR5, -R98 ;  /* 0x000000057a627c23 */ /* 0x000fe20008010862 */
[--C-:B-1----:R-:W-:Y:S01]  /*7210*/  FFMA.FTZ R105, R105, UR5, -R106.reuse ;  /* 0x0000000569697c23 */ /* 0x102fe2000801086a */
[----:B------:R1:W3:Y:S01]  /*7220*/  SHFL.IDX PT, R134, R218, R113, 0x1f ;  /* 0x00001f71da867589 */ /* 0x0002e200000e0000 */
[----:B------:R-:W-:Y:S01]  /*7230*/  FFMA.FTZ R106, R130, UR5, -R106 ;  /* 0x00000005826a7c23 */ /* 0x000fe2000801086a */
[----:B------:R-:W-:Y:S01]  /*7240*/  FSEL R130, R136, -INF , P2 ;  /* 0xff80000088827808 */ /* 0x000fe20001000000 */
[--C-:B--2---:R-:W-:Y:S01]  /*7250*/  FFMA.FTZ R99, R99, UR5, -R100.reuse ;  /* 0x0000000563637c23 */ /* 0x104fe20008010864 */
[----:B------:R-:W-:Y:S01]  /*7260*/  FFMA.FTZ R100, R123, UR5, -R100 ;  /* 0x000000057b647c23 */ /* 0x000fe20008010864 */
[----:B------:R-:W2:Y:S01]  /*7270*/  SHFL.IDX PT, R121, R218, R144, 0x1f ;  /* 0x00001f90da797589 */ /* 0x000ea200000e0000 */
[----:B------:R-:W-:Y:S01]  /*7280*/  FSEL R122, R141, -INF , P2 ;  /* 0xff8000008d7a7808 */ /* 0x000fe20001000000 */
[--C-:B----4-:R-:W-:Y:S01]  /*7290*/  FFMA.FTZ R118, R118, UR5, -R117.reuse ;  /* 0x0000000576767c23 */ /* 0x110fe20008010875 */
[----:B------:R-:W-:Y:S01]  /*72a0*/  FFMA.FTZ R117, R147, UR5, -R117 ;  /* 0x0000000593757c23 */ /* 0x000fe20008010875 */
[----:B------:R4:W2:Y:S01]  /*72b0*/  SHFL.IDX PT, R123, R218, R114, 0x1f ;  /* 0x00001f72da7b7589 */ /* 0x0008a200000e0000 */
[----:B-1----:R-:W-:Y:S01]  /*72c0*/  FSEL R113, R151, -INF , P1 ;  /* 0xff80000097717808 */ /* 0x002fe20000800000 */
[----:B------:R-:W-:-:S02]  /*72d0*/  VIADD R151, R6, 0x4 ;  /* 0x0000000406977836 */ /* 0x000fc40000000000 */
[--C-:B-----5:R-:W-:Y:S01]  /*72e0*/  FFMA.FTZ R101, R101, UR5, -R102.reuse ;  /* 0x0000000565657c23 */ /* 0x120fe20008010866 */
[----:B------:R-:W5:Y:S01]  /*72f0*/  LDL R147, [R1+0x2c] ;  /* 0x00002c0001937983 */ /* 0x000f620000100800 */
[----:B------:R-:W-:Y:S01]  /*7300*/  FFMA.FTZ R102, R126, UR5, -R102 ;  /* 0x000000057e667c23 */ /* 0x000fe20008010866 */
[--C-:B---3--:R-:W-:Y:S01]  /*7310*/  FFMA.FTZ R111, R111, UR5, -R112.reuse ;  /* 0x000000056f6f7c23 */ /* 0x108fe20008010870 */
[----:B------:R-:W-:Y:S01]  /*7320*/  FFMA.FTZ R112, R135, UR5, -R112 ;  /* 0x0000000587707c23 */ /* 0x000fe20008010870 */
[----:B------:R-:W-:Y:S01]  /*7330*/  FSEL R135, R137, -INF , P2 ;  /* 0xff80000089877808 */ /* 0x000fe20001000000 */
[C---:B------:R-:W-:Y:S01]  /*7340*/  VIADD R223, R6.reuse, 0x18 ;  /* 0x0000001806df7836 */ /* 0x040fe20000000000 */
[----:B----4-:R-:W-:Y:S01]  /*7350*/  FSEL R114, R149, -INF , P2 ;  /* 0xff80000095727808 */ /* 0x010fe20001000000 */
[----:B------:R-:W-:Y:S02]  /*7360*/  VIADD R149, R6, 0x8 ;  /* 0x0000000806957836 */ /* 0x000fe40000000000 */
[--C-:B------:R-:W-:Y:S01]  /*7370*/  FFMA.FTZ R130, R130, UR5, -R131.reuse ;  /* 0x0000000582827c23 */ /* 0x100fe20008010883 */
[----:B------:R-:W-:Y:S01]  /*7380*/  FFMA.FTZ R131, R138, UR5, -R131 ;  /* 0x000000058a837c23 */ /* 0x000fe20008010883 */
[----:B------:R-:W-:Y:S01]  /*7390*/  FFMA.FTZ R92, R115, UR5, -R92 ;  /* 0x00000005735c7c23 */ /* 0x000fe2000801085c */
[--C-:B------:R-:W-:Y:S01]  /*73a0*/  FFMA.FTZ R135, R135, UR5, -R134.reuse ;  /* 0x0000000587877c23 */ /* 0x100fe20008010886 */
[----:B------:R-:W-:Y:S01]  /*73b0*/  FFMA.FTZ R134, R139, UR5, -R134 ;  /* 0x000000058b867c23 */ /* 0x000fe20008010886 */
[----:B------:R-:W1:Y:S01]  /*73c0*/  SHFL.IDX PT, R119, R218, R148, 0x1f ;  /* 0x00001f94da777589 */ /* 0x000e6200000e0000 */
[----:B------:R-:W3:Y:S01]  /*73d0*/  MUFU.EX2 R10, R10 ;  /* 0x0000000a000a7308 */ /* 0x000ee20000000800 */
[----:B------:R-:W-:-:S02]  /*73e0*/  WARPGROUP.DEPBAR.LE gsb0, 0x0 ;  /* 0x00008000000079c5 */ /* 0x000fc40000010000 */
[----:B------:R-:W-:Y:S01]  /*73f0*/  WARPGROUP.ARRIVE ;  /* 0x00000000000079c5 */ /* 0x000fe20000000000 */
[--C-:B--2---:R-:W-:Y:S01]  /*7400*/  FFMA.FTZ R122, R122, UR5, -R121.reuse ;  /* 0x000000057a7a7c23 */ /* 0x104fe20008010879 */
[----:B------:R-:W-:Y:S01]  /*7410*/  FFMA.FTZ R121, R143, UR5, -R121 ;  /* 0x000000058f797c23 */ /* 0x000fe20008010879 */
[--C-:B------:R-:W-:Y:S01]  /*7420*/  FFMA.FTZ R125, R125, UR5, -R123.reuse ;  /* 0x000000057d7d7c23 */ /* 0x100fe2000801087b */
[----:B------:R-:W-:Y:S01]  /*7430*/  FFMA.FTZ R123, R142, UR5, -R123 ;  /* 0x000000058e7b7c23 */ /* 0x000fe2000801087b */
[----:B------:R-:W2:Y:S01]  /*7440*/  SHFL.IDX PT, R115, R218, R223, 0x1f ;  /* 0x00001fdfda737589 */ /* 0x000ea200000e0000 */
[----:B------:R-:W-:Y:S01]  /*7450*/  HGMMA.64x128x16.F32 R24, gdesc[UR8], R24, gsb0 ;  /* 0x01e00000081879f0 */ /* 0x000fe20008000818 */
[----:B------:R-:W-:Y:S01]  /*7460*/  R2UR UR8, R236 ;  /* 0x00000000ec0872ca */ /* 0x000fe200000e0000 */
[----:B------:R-:W-:Y:S01]  /*7470*/  UMOV UR10, UR4 ;  /* 0x00000004000a7c82 */ /* 0x000fe20008000000 */
[----:B------:R-:W-:Y:S01]  /*7480*/  R2UR UR9, R237 ;  /* 0x00000000ed0972ca */ /* 0x000fe200000e0000 */
[----:B------:R-:W-:Y:S01]  /*7490*/  UMOV UR11, 0x40000040 ;  /* 0x40000040000b7882 */ /* 0x000fe20000000000 */
[----:B------:R-:W4:Y:S01]  /*74a0*/  SHFL.IDX PT, R218, R218, R234, 0x1f ;  /* 0x00001feadada7589 */ /* 0x000f2200000e0000 */
[----:B------:R-:W3:Y:S01]  /*74b0*/  MUFU.EX2 R11, R11 ;  /* 0x0000000b000b7308 */ /* 0x000ee20000000800 */
[----:B------:R-:W-:-:S07]  /*74c0*/  R2UR UR4, R217 ;  /* 0x00000000d90472ca */ /* 0x000fce00000e0000 */
[----:B------:R-:W-:Y:S01]  /*74d0*/  MUFU.EX2 R9, R9 ;  /* 0x0000000900097308 */ /* 0x000fe20000000800 */
[--C-:B-1----:R-:W-:Y:S01]  /*74e0*/  FFMA.FTZ R120, R120, UR5, -R119.reuse ;  /* 0x0000000578787c23 */ /* 0x102fe20008010877 */
[----:B------:R-:W-:-:S06]  /*74f0*/  FFMA.FTZ R119, R146, UR5, -R119 ;  /* 0x0000000592777c23 */ /* 0x000fcc0008010877 */
[----:B------:R-:W-:Y:S01]  /*7500*/  MUFU.EX2 R107, R107 ;  /* 0x0000006b006b7308 */ /* 0x000fe20000000800 */
[--C-:B--2---:R-:W-:Y:S01]  /*7510*/  FFMA.FTZ R116, R116, UR5, -R115.reuse ;  /* 0x0000000574747c23 */ /* 0x104fe20008010873 */
[----:B------:R-:W-:Y:S01]  /*7520*/  FFMA.FTZ R115, R150, UR5, -R115 ;  /* 0x0000000596737c23 */ /* 0x000fe20008010873 */
[----:B----4-:R-:W-:-:S05]  /*7530*/  FFMA.FTZ R114, R114, UR5, -R218 ;  /* 0x0000000572727c23 */ /* 0x010fca00080108da */
[----:B------:R-:W-:Y:S01]  /*7540*/  MUFU.EX2 R14, R14 ;  /* 0x0000000e000e7308 */ /* 0x000fe20000000800 */
[----:B------:R-:W-:-:S07]  /*7550*/  FFMA.FTZ R113, R113, UR5, -R218 ;  /* 0x0000000571717c23 */ /* 0x000fce00080108da */
[----:B------:R-:W1:Y:S08]  /*7560*/  MUFU.EX2 R15, R15 ;  /* 0x0000000f000f7308 */ /* 0x000e700000000800 */
[----:B------:R-:W2:Y:S08]  /*7570*/  MUFU.EX2 R101, R101 ;  /* 0x0000006500657308 */ /* 0x000eb00000000800 */
        /* <DEDUP_REMOVED lines=12> */
[----:B------:R-:W4:Y:S01]  /*7640*/  MUFU.EX2 R97, R97 ;  /* 0x0000006100617308 */ /* 0x000f220000000800 */
[----:B------:R-:W-:Y:S01]  /*7650*/  HGMMA.64x128x16.F32 R24, gdesc[UR8], R24, gsb0 ;  /* 0x01e00000081879f0 */ /* 0x000fe20008000818 */
[----:B------:R-:W-:Y:S01]  /*7660*/  R2UR UR8, R232 ;  /* 0x00000000e80872ca */ /* 0x000fe200000e0000 */
[----:B------:R-:W-:Y:S01]  /*7670*/  UMOV UR10, UR6 ;  /* 0x00000006000a7c82 */ /* 0x000fe20008000000 */
[----:B------:R-:W-:Y:S01]  /*7680*/  R2UR UR9, R233 ;  /* 0x00000000e90972ca */ /* 0x000fe200000e0000 */
[----:B------:R-:W-:-:S03]  /*7690*/  UMOV UR11, 0x40000040 ;  /* 0x40000040000b7882 */ /* 0x000fc60000000000 */
[----:B------:R-:W-:Y:S08]  /*76a0*/  MUFU.EX2 R98, R98 ;  /* 0x0000006200627308 */ /* 0x000ff00000000800 */
[----:B------:R-:W4:Y:S08]  /*76b0*/  MUFU.EX2 R99, R99 ;  /* 0x0000006300637308 */ /* 0x000f300000000800 */
        /* <DEDUP_REMOVED lines=24> */
[----:B------:R-:W3:Y:S04]  /*7840*/  LDS R216, [R216+0x400] ;  /* 0x00040000d8d87984 */ /* 0x000ee80000000800 */
[----:B------:R-:W1:Y:S04]  /*7850*/  LDS R220, [R220+0x400] ;  /* 0x00040000dcdc7984 */ /* 0x000e680000000800 */
[----:B------:R-:W-:Y:S04]  /*7860*/  LDS R219, [R219+0x400] ;  /* 0x00040000dbdb7984 */ /* 0x000fe80000000800 */
[----:B------:R-:W-:Y:S04]  /*7870*/  LDS R221, [R221+0x400] ;  /* 0x00040000dddd7984 */ /* 0x000fe80000000800 */
[----:B---3--:R-:W3:Y:S04]  /*7880*/  SHFL.IDX PT, R124, R216, R6, 0x1f ;  /* 0x00001f06d87c7589 */ /* 0x008ee800000e0000 */
[----:B------:R-:W2:Y:S04]  /*7890*/  SHFL.IDX PT, R126, R216, R151, 0x1f ;  /* 0x00001f97d87e7589 */ /* 0x000ea800000e0000 */
[----:B------:R-:W4:Y:S04]  /*78a0*/  SHFL.IDX PT, R133, R216, R149, 0x1f ;  /* 0x00001f95d8857589 */ /* 0x000f2800000e0000 */
[----:B------:R-:W5:Y:S04]  /*78b0*/  SHFL.IDX PT, R127, R216, R144, 0x1f ;  /* 0x00001f90d87f7589 */ /* 0x000f6800000e0000 */
[----:B------:R-:W5:Y:S04]  /*78c0*/  SHFL.IDX PT, R129, R216, R148, 0x1f ;  /* 0x00001f94d8817589 */ /* 0x000f6800000e0000 */
[----:B-1----:R-:W1:Y:S01]  /*78d0*/  SHFL.IDX PT, R137, R220, R144, 0x1f ;  /* 0x00001f90dc897589 */ /* 0x002e6200000e0000 */
[--C-:B---3--:R-:W-:Y:S01]  /*78e0*/  FADD.FTZ R24, R24, -R124.reuse ;  /* 0x8000007c18187221 */ /* 0x108fe20000010000 */
[----:B------:R-:W-:-:S02]  /*78f0*/  FADD.FTZ R26, R26, -R124 ;  /* 0x8000007c1a1a7221 */ /* 0x000fc40000010000 */
[----:B------:R-:W3:Y:S01]  /*7900*/  SHFL.IDX PT, R138, R220, R148, 0x1f ;  /* 0x00001f94dc8a7589 */ /* 0x000ee200000e0000 */
[--C-:B--2---:R-:W-:Y:S01]  /*7910*/  FADD.FTZ R124, R25, -R126.reuse ;  /* 0x8000007e197c7221 */ /* 0x104fe20000010000 */
[----:B------:R-:W-:Y:S02]  /*7920*/  FADD.FTZ R126, R27, -R126 ;  /* 0x8000007e1b7e7221 */ /* 0x000fe40000010000 */
[----:B------:R-:W-:Y:S01]  /*7930*/  SHFL.IDX PT, R132, R216, R145, 0x1f ;  /* 0x00001f91d8847589 */ /* 0x000fe200000e0000 */
[--C-:B----4-:R-:W-:Y:S01]  /*7940*/  FADD.FTZ R128, R28, -R133.reuse ;  /* 0x800000851c807221 */ /* 0x110fe20000010000 */
[----:B------:R-:W-:Y:S01]  /*7950*/  FADD.FTZ R25, R30, -R133 ;  /* 0x800000851e197221 */ /* 0x000fe20000010000 */
[----:B------:R2:W4:Y:S01]  /*7960*/  MUFU.EX2 R28, R130 ;  /* 0x00000082001c7308 */ /* 0x0005220000000800 */
[----:B------:R-:W4:Y:S01]  /*7970*/  SHFL.IDX PT, R142, R216, R234, 0x1f ;  /* 0x00001fead88e7589 */ /* 0x000f2200000e0000 */
[----:B-----5:R-:W-:-:S03]  /*7980*/  FADD.FTZ R27, R31, -R127 ;  /* 0x8000007f1f1b7221 */ /* 0x020fc60000010000 */
[----:B------:R-:W5:Y:S03]  /*7990*/  SHFL.IDX PT, R139, R220, R149, 0x1f ;  /* 0x00001f95dc8b7589 */ /* 0x000f6600000e0000 */
[----:B------:R3:W5:Y:S01]  /*79a0*/  MUFU.EX2 R30, R135 ;  /* 0x00000087001e7308 */ /* 0x0007620000000800 */
[----:B--2---:R-:W-:Y:S01]  /*79b0*/  FADD.FTZ R130, R29, -R127 ;  /* 0x8000007f1d827221 */ /* 0x004fe20000010000 */
[----:B------:R-:W-:Y:S01]  /*79c0*/  FADD.FTZ R127, R32, -R129 ;  /* 0x80000081207f7221 */ /* 0x000fe20000010000 */
[----:B------:R-:W2:Y:S01]  /*79d0*/  SHFL.IDX PT, R143, R216, R223, 0x1f ;  /* 0x00001fdfd88f7589 */ /* 0x000ea200000e0000 */
[--C-:B-1----:R-:W-:Y:S01]  /*79e0*/  FADD.FTZ R45, R45, -R137.reuse ;  /* 0x800000892d2d7221 */ /* 0x102fe20000010000 */
[----:B------:R-:W-:Y:S01]  /*79f0*/  FADD.FTZ R47, R47, -R137 ;  /* 0x800000892f2f7221 */ /* 0x000fe20000010000 */
[----:B------:R-:W-:Y:S01]  /*7a00*/  FADD.FTZ R129, R34, -R129 ;  /* 0x8000008122817221 */ /* 0x000fe20000010000 */
[----:B------:R-:W1:Y:S01]  /*7a10*/  SHFL.IDX PT, R32, R220, R145, 0x1f ;  /* 0x00001f91dc207589 */ /* 0x000e6200000e0000 */
[--C-:B---3--:R-:W-:Y:S01]  /*7a20*/  FADD.FTZ R48, R48, -R138.reuse ;  /* 0x8000008a30307221 */ /* 0x108fe20000010000 */
[----:B------:R-:W-:Y:S01]  /*7a30*/  FADD.FTZ R50, R50, -R138 ;  /* 0x8000008a32327221 */ /* 0x000fe20000010000 */
[----:B------:R3:W1:Y:S01]  /*7a40*/  MUFU.EX2 R29, R131 ;  /* 0x00000083001d7308 */ /* 0x0006620000000800 */
[----:B------:R-:W1:Y:S04]  /*7a50*/  SHFL.IDX PT, R135, R219, R6, 0x1f ;  /* 0x00001f06db877589 */ /* 0x000e6800000e0000 */
[----:B------:R-:W1:Y:S01]  /*7a60*/  SHFL.IDX PT, R136, R220, R223, 0x1f ;  /* 0x00001fdfdc887589 */ /* 0x000e6200000e0000 */
[--C-:B----4-:R-:W-:Y:S01]  /*7a70*/  FADD.FTZ R37, R37, -R142.reuse ;  /* 0x8000008e25257221 */ /* 0x110fe20000010000 */
[----:B------:R-:W-:-:S02]  /*7a80*/  FADD.FTZ R39, R39, -R142 ;  /* 0x8000008e27277221 */ /* 0x000fc40000010000 */
[----:B------:R-:W4:Y:S01]  /*7a90*/  SHFL.IDX PT, R137, R219, R149, 0x1f ;  /* 0x00001f95db897589 */ /* 0x000f2200000e0000 */
[--C-:B---3--:R-:W-:Y:S01]  /*7aa0*/  FADD.FTZ R131, R33, -R132.reuse ;  /* 0x8000008421837221 */ /* 0x108fe20000010000 */
[----:B------:R-:W-:Y:S01]  /*7ab0*/  FADD.FTZ R132, R35, -R132 ;  /* 0x8000008423847221 */ /* 0x000fe20000010000 */
[----:B------:R3:W4:Y:S01]  /*7ac0*/  MUFU.EX2 R31, R134 ;  /* 0x00000086001f7308 */ /* 0x0007220000000800 */
[----:B------:R-:W-:Y:S01]  /*7ad0*/  SHFL.IDX PT, R138, R221, R148, 0x1f ;  /* 0x00001f94dd8a7589 */ /* 0x000fe200000e0000 */
[--C-:B-----5:R-:W-:Y:S01]  /*7ae0*/  FADD.FTZ R44, R44, -R139.reuse ;  /* 0x8000008b2c2c7221 */ /* 0x120fe20000010000 */
[----:B------:R-:W-:Y:S02]  /*7af0*/  FADD.FTZ R46, R46, -R139 ;  /* 0x8000008b2e2e7221 */ /* 0x000fe40000010000 */
[----:B------:R-:W5:Y:S01]  /*7b00*/  SHFL.IDX PT, R35, R219, R144, 0x1f ;  /* 0x00001f90db237589 */ /* 0x000f6200000e0000 */
[----:B--2---:R-:W-:-:S03]  /*7b10*/  FADD.FTZ R133, R36, -R143 ;  /* 0x8000008f24857221 */ /* 0x004fc60000010000 */
[----:B------:R-:W2:Y:S01]  /*7b20*/  SHFL.IDX PT, R140, R220, R151, 0x1f ;  /* 0x00001f97dc8c7589 */ /* 0x000ea200000e0000 */
[--C-:B-1----:R-:W-:Y:S01]  /*7b30*/  FADD.FTZ R49, R49, -R32.reuse ;  /* 0x8000002031317221 */ /* 0x102fe20000010000 */
[----:B------:R-:W-:Y:S02]  /*7b40*/  FADD.FTZ R51, R51, -R32 ;  /* 0x8000002033337221 */ /* 0x000fe40000010000 */
[----:B------:R-:W1:Y:S01]  /*7b50*/  SHFL.IDX PT, R141, R220, R6, 0x1f ;  /* 0x00001f06dc8d7589 */ /* 0x000e6200000e0000 */
[----:B------:R5:W1:Y:S01]  /*7b60*/  MUFU.EX2 R32, R125 ;  /* 0x0000007d00207308 */ /* 0x000a620000000800 */
[--C-:B------:R-:W-:Y:S01]  /*7b70*/  FADD.FTZ R56, R56, -R135.reuse ;  /* 0x8000008738387221 */ /* 0x100fe20000010000 */
[----:B------:R-:W-:Y:S01]  /*7b80*/  FADD.FTZ R58, R58, -R135 ;  /* 0x800000873a3a7221 */ /* 0x000fe20000010000 */
[----:B---3--:R-:W-:Y:S01]  /*7b90*/  SHFL.IDX PT, R134, R219, R145, 0x1f ;  /* 0x00001f91db867589 */ /* 0x008fe200000e0000 */
[--C-:B------:R-:W-:Y:S01]  /*7ba0*/  FADD.FTZ R52, R52, -R136.reuse ;  /* 0x8000008834347221 */ /* 0x100fe20000010000 */
[----:B------:R-:W-:Y:S01]  /*7bb0*/  FADD.FTZ R54, R54, -R136 ;  /* 0x8000008836367221 */ /* 0x000fe20000010000 */
[----:B------:R-:W-:Y:S01]  /*7bc0*/  FMUL.FTZ R25, R10, R25 ;  /* 0x000000190a197220 */ /* 0x000fe20000410000 */
[----:B------:R-:W-:Y:S01]  /*7bd0*/  SHFL.IDX PT, R142, R221, R145, 0x1f ;  /* 0x00001f91dd8e7589 */ /* 0x000fe200000e0000 */
[--C-:B----4-:R-:W-:Y:S01]  /*7be0*/  FADD.FTZ R60, R60, -R137.reuse ;  /* 0x800000893c3c7221 */ /* 0x110fe20000010000 */
[----:B------:R-:W-:Y:S01]  /*7bf0*/  FADD.FTZ R62, R62, -R137 ;  /* 0x800000893e3e7221 */ /* 0x000fe20000010000 */
[----:B------:R-:W-:Y:S01]  /*7c00*/  FMUL.FTZ R27, R11, R27 ;  /* 0x0000001b0b1b7220 */ /* 0x000fe20000410000 */
[----:B------:R-:W3:Y:S01]  /*7c10*/  SHFL.IDX PT, R33, R220, R234, 0x1f ;  /* 0x00001feadc217589 */ /* 0x000ee200000e0000 */
[----:B------:R-:W-:Y:S01]  /*7c20*/  FMUL.FTZ R26, R225, R26 ;  /* 0x0000001ae11a7220 */ /* 0x000fe20000410000 */
[----:B------:R-:W-:Y:S01]  /*7c30*/  MUFU.EX2 R119, R119 ;  /* 0x0000007700777308 */ /* 0x000fe20000000800 */
[----:B------:R-:W-:Y:S01]  /*7c40*/  FADD.FTZ R38, R38, -R143 ;  /* 0x8000008f26267221 */ /* 0x000fe20000010000 */
[----:B-----5:R-:W-:Y:S04]  /*7c50*/  SHFL.IDX PT, R125, R221, R6, 0x1f ;  /* 0x00001f06dd7d7589 */ /* 0x020fe800000e0000 */
[----:B------:R-:W4:Y:S01]  /*7c60*/  SHFL.IDX PT, R34, R219, R151, 0x1f ;  /* 0x00001f97db227589 */ /* 0x000f2200000e0000 */
[----:B------:R-:W-:Y:S01]  /*7c70*/  FMUL.FTZ R37, R226, R37 ;  /* 0x00000025e2257220 */ /* 0x000fe20000410000 */
[--C-:B------:R-:W-:Y:S01]  /*7c80*/  FADD.FTZ R61, R61, -R35.reuse ;  /* 0x800000233d3d7221 */ /* 0x100fe20000010000 */
[----:B------:R-:W-:Y:S01]  /*7c90*/  FADD.FTZ R63, R63, -R35 ;  /* 0x800000233f3f7221 */ /* 0x000fe20000010000 */
[----:B------:R-:W-:Y:S01]  /*7ca0*/  SHFL.IDX PT, R135, R221, R151, 0x1f ;  /* 0x00001f97dd877589 */ /* 0x000fe200000e0000 */
[----:B------:R-:W-:Y:S01]  /*7cb0*/  MUFU.EX2 R118, R118 ;  /* 0x0000007600767308 */ /* 0x000fe20000000800 */
[----:B------:R-:W-:Y:S01]  /*7cc0*/  FMUL.FTZ R39, R15, R39 ;  /* 0x000000270f277220 */ /* 0x000fe20000410000 */
[--C-:B--2---:R-:W-:Y:S01]  /*7cd0*/  FADD.FTZ R41, R41, -R140.reuse ;  /* 0x8000008c29297221 */ /* 0x104fe20000010000 */
[----:B------:R-:W-:Y:S01]  /*7ce0*/  SHFL.IDX PT, R139, R221, R149, 0x1f ;  /* 0x00001f95dd8b7589 */ /* 0x000fe200000e0000 */
[----:B------:R-:W-:Y:S01]  /*7cf0*/  FADD.FTZ R43, R43, -R140 ;  /* 0x8000008c2b2b7221 */ /* 0x000fe20000010000 */
[--C-:B-1----:R-:W-:Y:S01]  /*7d00*/  FADD.FTZ R40, R40, -R141.reuse ;  /* 0x8000008d28287221 */ /* 0x102fe20000010000 */
[----:B------:R-:W-:Y:S01]  /*7d10*/  FADD.FTZ R42, R42, -R141 ;  /* 0x8000008d2a2a7221 */ /* 0x000fe20000010000 */
[----:B------:R-:W-:Y:S04]  /*7d20*/  SHFL.IDX PT, R144, R221, R144, 0x1f ;  /* 0x00001f90dd907589 */ /* 0x000fe800000e0000 */
[----:B------:R-:W-:Y:S04]  /*7d30*/  SHFL.IDX PT, R145, R221, R223, 0x1f ;  /* 0x00001fdfdd917589 */ /* 0x000fe800000e0000 */
[----:B------:R-:W1:Y:S04]  /*7d40*/  SHFL.IDX PT, R36, R219, R223, 0x1f ;  /* 0x00001fdfdb247589 */ /* 0x000e6800000e0000 */
[----:B------:R-:W2:Y:S01]  /*7d50*/  SHFL.IDX PT, R136, R219, R148, 0x1f ;  /* 0x00001f94db887589 */ /* 0x000ea200000e0000 */
[----:B------:R-:W-:Y:S01]  /*7d60*/  FADD.FTZ R137, R80, -R138 ;  /* 0x8000008a50897221 */ /* 0x000fe20000010000 */
[--C-:B---3--:R-:W-:Y:S01]  /*7d70*/  FADD.FTZ R53, R53, -R33.reuse ;  /* 0x8000002135357221 */ /* 0x108fe20000010000 */
[----:B------:R-:W-:Y:S01]  /*7d80*/  FADD.FTZ R55, R55, -R33 ;  /* 0x8000002137377221 */ /* 0x000fe20000010000 */
[----:B------:R-:W3:Y:S01]  /*7d90*/  SHFL.IDX PT, R221, R221, R234, 0x1f ;  /* 0x00001feadddd7589 */ /* 0x000ee200000e0000 */
[----:B------:R5:W-:Y:S01]  /*7da0*/  MUFU.EX2 R35, R121 ;  /* 0x0000007900237308 */ /* 0x000be20000000800 */
[--C-:B----4-:R-:W-:Y:S01]  /*7db0*/  FADD.FTZ R57, R57, -R34.reuse ;  /* 0x8000002239397221 */ /* 0x110fe20000010000 */
[----:B------:R-:W-:Y:S01]  /*7dc0*/  FADD.FTZ R59, R59, -R34 ;  /* 0x800000223b3b7221 */ /* 0x000fe20000010000 */
[----:B------:R-:W4:Y:S01]  /*7dd0*/  SHFL.IDX PT, R219, R219, R234, 0x1f ;  /* 0x00001feadbdb7589 */ /* 0x000f2200000e0000 */
[----:B------:R-:W-:Y:S01]  /*7de0*/  FADD.FTZ R138, R82, -R138 ;  /* 0x8000008a528a7221 */ /* 0x000fe20000010000 */
[----:B------:R-:W-:Y:S01]  /*7df0*/  FMUL.FTZ R82, R229, R133 ;  /* 0x00000085e5527220 */ /* 0x000fe20000410000 */
[----:B------:R-:W-:-:S02]  /*7e00*/  FADD.FTZ R65, R65, -R134 ;  /* 0x8000008641417221 */ /* 0x000fc40000010000 */
[----:B------:R2:W4:Y:S01]  /*7e10*/  MUFU.EX2 R33, R123 ;  /* 0x0000007b00217308 */ /* 0x0005220000000800 */
[----:B-----5:R-:W-:Y:S01]  /*7e20*/  FADD.FTZ R121, R67, -R134 ;  /* 0x8000008643797221 */ /* 0x020fe20000010000 */
[----:B------:R-:W-:Y:S01]  /*7e30*/  F2FP.F16.F32.PACK_AB R82, R37, R82 ;  /* 0x000000522552723e */ /* 0x000fe200000000ff */
[----:B-1----:R-:W-:-:S05]  /*7e40*/  FADD.FTZ R67, R70, -R36 ;  /* 0x8000002446437221 */ /* 0x002fca0000010000 */
[----:B------:R1:W5:Y:S01]  /*7e50*/  MUFU.EX2 R34, R122 ;  /* 0x0000007a00227308 */ /* 0x0003620000000800 */
[----:B--2---:R-:W-:Y:S01]  /*7e60*/  FADD.FTZ R123, R68, -R36 ;  /* 0x80000024447b7221 */ /* 0x004fe20000010000 */
[--C-:B------:R-:W-:Y:S01]  /*7e70*/  FADD.FTZ R64, R64, -R136.reuse ;  /* 0x8000008840407221 */ /* 0x100fe20000010000 */
[----:B------:R-:W-:Y:S01]  /*7e80*/  FADD.FTZ R66, R66, -R136 ;  /* 0x8000008842427221 */ /* 0x000fe20000010000 */
[----:B---3--:R-:W-:Y:S01]  /*7e90*/  FADD.FTZ R146, R85, -R221 ;  /* 0x800000dd55927221 */ /* 0x008fe20000010000 */
[----:B------:R-:W-:-:S03]  /*7ea0*/  FMUL.FTZ R85, R9, R126 ;  /* 0x0000007e09557220 */ /* 0x000fc60000410000 */
[----:B------:R2:W3:Y:S01]  /*7eb0*/  MUFU.EX2 R36, R120 ;  /* 0x0000007800247308 */ /* 0x0004e20000000800 */
[----:B------:R-:W-:Y:S01]  /*7ec0*/  FADD.FTZ R221, R87, -R221 ;  /* 0x800000dd57dd7221 */ /* 0x000fe20000010000 */
[----:B------:R-:W-:Y:S01]  /*7ed0*/  F2FP.F16.F32.PACK_AB R87, R27, R25 ;  /* 0x000000191b57723e */ /* 0x000fe200000000ff */
[----:B------:R-:W-:Y:S01]  /*7ee0*/  FMUL.FTZ R25, R107, R65 ;  /* 0x000000416b197220 */ /* 0x000fe20000410000 */
[----:B------:R-:W-:-:S04]  /*7ef0*/  F2FP.F16.F32.PACK_AB R85, R85, R26 ;  /* 0x0000001a5555723e */ /* 0x000fc800000000ff */
[----:B------:R-:W3:Y:S01]  /*7f00*/  MUFU.EX2 R117, R117 ;  /* 0x0000007500757308 */ /* 0x000ee20000000800 */
        /* <DEDUP_REMOVED lines=8> */
[----:B------:R-:W-:Y:S01]  /*7f90*/  FMUL.FTZ R26, R108, R121 ;  /* 0x000000796c1a7220 */ /* 0x000fe20000410000 */
[----:B-1----:R-:W-:-:S06]  /*7fa0*/  FADD.FTZ R122, R72, -R125 ;  /* 0x8000007d487a7221 */ /* 0x002fcc0000010000 */
[----:B------:R-:W1:Y:S01]  /*7fb0*/  MUFU.EX2 R114, R114 ;  /* 0x0000007200727308 */ /* 0x000e620000000800 */
[----:B------:R-:W-:-:S07]  /*7fc0*/  FADD.FTZ R134, R73, -R135 ;  /* 0x8000008749867221 */ /* 0x000fce0000010000 */
[----:B------:R-:W1:Y:S01]  /*7fd0*/  MUFU.EX2 R37, R113 ;  /* 0x0000007100257308 */ /* 0x000e620000000800 */
[----:B------:R-:W-:Y:S01]  /*7fe0*/  FADD.FTZ R125, R74, -R125 ;  /* 0x8000007d4a7d7221 */ /* 0x000fe20000010000 */
[----:B------:R-:W-:Y:S01]  /*7ff0*/  FADD.FTZ R135, R75, -R135 ;  /* 0x800000874b877221 */ /* 0x000fe20000010000 */
[--C-:B------:R-:W-:Y:S01]  /*8000*/  FADD.FTZ R140, R81, -R142.reuse ;  /* 0x8000008e518c7221 */ /* 0x100fe20000010000 */
[--C-:B------:R-:W-:Y:S01]  /*8010*/  FADD.FTZ R143, R84, -R145.reuse ;  /* 0x80000091548f7221 */ /* 0x100fe20000010000 */
[----:B------:R-:W-:Y:S01]  /*8020*/  FADD.FTZ R142, R83, -R142 ;  /* 0x8000008e538e7221 */ /* 0x000fe20000010000 */
[----:B------:R-:W-:Y:S01]  /*8030*/  FADD.FTZ R145, R86, -R145 ;  /* 0x8000009156917221 */ /* 0x000fe20000010000 */
        /* <DEDUP_REMOVED lines=9> */
[----:B--2---:R-:W-:Y:S01]  /*80d0*/  FADD.FTZ R120, R71, -R219 ;  /* 0x800000db47787221 */ /* 0x004fe20000010000 */
        /* <DEDUP_REMOVED lines=64> */
[----:B------:R-:W-:Y:S01]  /*84e0*/  FMUL.FTZ R26, R37, R221 ;  /* 0x000000dd251a7220 */ /* 0x000fe20000410000 */
[----:B------:R-:W-:Y:S01]  /*84f0*/  F2FP.F16.F32.PACK_AB R72, R49, R48 ;  /* 0x000000303148723e */ /* 0x000fe200000000ff */
[----:B------:R-:W-:Y:S01]  /*8500*/  UMOV UR6, UR4 ;  /* 0x0000000400067c82 */ /* 0x000fe20008000000 */
[----:B------:R-:W-:Y:S01]  /*8510*/  F2FP.F16.F32.PACK_AB R73, R51, R50 ;  /* 0x000000323349723e */ /* 0x000fe200000000ff */
[----:B------:R-:W-:Y:S01]  /*8520*/  UMOV UR7, 0x40000040 ;  /* 0x4000004000077882 */ /* 0x000fe20000000000 */
[----:B------:R-:W-:Y:S01]  /*8530*/  F2FP.F16.F32.PACK_AB R74, R53, R52 ;  /* 0x00000034354a723e */ /* 0x000fe200000000ff */
[----:B------:R-:W2:Y:S01]  /*8540*/  LDL R38, [R1+0x40] ;  /* 0x0000400001267983 */ /* 0x000ea20000100800 */
        /* <DEDUP_REMOVED lines=152> */
.L_x_2102:
        /* <DEDUP_REMOVED lines=70> */
.L_x_2103:
        /* <DEDUP_REMOVED lines=12> */
.L_x_2093:
        /* <DEDUP_REMOVED lines=121> */
.L_x_2116:
[----:B------:R-:W-:-:S05]  /*9b80*/  IMAD.U32 R7, RZ, RZ, UR36 ;  /* 0x00000024ff077e24 */ /* 0x000fca000f8e00ff */
[----:B------:R-:W-:-:S04]  /*9b90*/  LOP3.LUT R7, R7, 0x1, RZ, 0xfc, !PT ;  /* 0x0000000107077812 */ /* 0x000fc800078efcff */
[----:B------:R-:W-:-:S13]  /*9ba0*/  ISETP.NE.AND P6, PT, R7, 0x3, PT ;  /* 0x000000030700780c */ /* 0x000fda0003fc5270 */
[----:B--2---:R-:W-:Y:S05]  /*9bb0*/  @!P6 BRA `(.L_x_2106) ;  /* 0x000000000004e947 */ /* 0x004fea0003800000 */
[----:B------:R-:W-:Y:S01]  /*9bc0*/  BPT.TRAP 0x1 ;  /* 0x000000040000795c */ /* 0x000fe20000300000 */
.L_x_2106:
[----:B------:R-:W-:Y:S01]  /*9bd0*/  IMAD R7, R0, 0x8, R16 ;  /* 0x0000000800077824 */ /* 0x000fe200078e0210 */
[----:B------:R-:W-:-:S04]  /*9be0*/  SHF.L.U32 R20, R4, 0x1f, RZ ;  /* 0x0000001f04147819 */ /* 0x000fc800000006ff */
[----:B------:R2:W3:Y:S01]  /*9bf0*/  SYNCS.PHASECHK.TRANS64.TRYWAIT P0, [R7+URZ+0x30c10], R20 ;  /* 0x030c1014070075a7 */ /* 0x0004e2000800017f */
[----:B------:R-:W-:Y:S05]  /*9c00*/  @!P6 BRA `(.L_x_2107) ;  /* 0x000000000004e947 */ /* 0x000fea0003800000 */
[----:B------:R-:W-:Y:S01]  /*9c10*/  BPT.TRAP 0x1 ;  /* 0x000000040000795c */ /* 0x000fe20000300000 */
.L_x_2107:
[----:B-1----:R-:W-:-:S05]  /*9c20*/  VIADD R8, R16, 0x10000 ;  /* 0x0001000010087836 */ /* 0x002fca0000000000 */
[----:B------:R-:W-:-:S04]  /*9c30*/  SHF.R.U32.HI R8, RZ, 0x4, R8 ;  /* 0x00000004ff087819 */ /* 0x000fc80000011608 */
[----:B------:R-:W-:-:S04]  /*9c40*/  LOP3.LUT R8, R8, 0x3fff, RZ, 0xc0, !PT ;  /* 0x00003fff08087812 */ /* 0x000fc800078ec0ff */
[----:B------:R-:W-:Y:S01]  /*9c50*/  LOP3.LUT R9, R8, 0x10000, RZ, 0xfc, !PT ;  /* 0x0001000008097812 */ /* 0x000fe200078efcff */
[----:B---3--:R-:W-:Y:S06]  /*9c60*/  @P0 BRA `(.L_x_2108) ;  /* 0x0000000000080947 */ /* 0x008fec0003800000 */
[----:B------:R-:W1:Y:S02]  /*9c70*/  SYNCS.PHASECHK.TRANS64.TRYWAIT P0, [R7+URZ+0x30c10], R20 ;  /* 0x030c1014070075a7 */ /* 0x000e64000800017f */
[----:B-1----:R-:W-:Y:S05]  /*9c80*/  @!P0 BRA `(.L_x_2109) ;  /* 0x0000007c00b08947 */ /* 0x002fea0003800000 */
.L_x_2108:
        /* <DEDUP_REMOVED lines=32> */
[----:B------:R-:W-:Y:S02]  /*9e90*/  VIADD R10, R16, 0x20000 ;  /* 0x00020000100a7836 */ /* 0x000fe40000000000 */
[----:B------:R-:W-:Y:S02]  /*9ea0*/  IMAD R221, R219, 0x4, R16 ;  /* 0x00000004dbdd7824 */ /* 0x000fe400078e0210 */
[----:B------:R-:W-:-:S02]  /*9eb0*/  IMAD R223, R223, 0x4, R10 ;  /* 0x00000004dfdf7824 */ /* 0x000fc400078e020a */
        /* <DEDUP_REMOVED lines=27> */
.L_x_2110:
[----:B------:R1:W1:Y:S01]  /*a070*/  SYNCS.PHASECHK.TRANS64.TRYWAIT P0, [R7+URZ+0x30c30], R20 ;  /* 0x030c3014070075a7 */ /* 0x000262000800017f */
[----:B------:R-:W-:Y:S05]  /*a080*/  @!P6 BRA `(.L_x_2111) ;  /* 0x000000000004e947 */ /* 0x000fea0003800000 */
[----:B------:R-:W-:Y:S01]  /*a090*/  BPT.TRAP 0x1 ;  /* 0x000000040000795c */ /* 0x000fe20000300000 */
.L_x_2111:
        /* <DEDUP_REMOVED lines=8> */
.L_x_2112:
        /* <DEDUP_REMOVED lines=33> */
[----:B------:R-:W-:Y:S01]  /*a330*/  UIADD3 UR6, UR6, 0x6, URZ ;  /* 0x0000000606067890 */ /* 0x000fe2000fffe03f */
[----:B------:R-:W-:Y:S01]  /*a340*/  SEL R225, R225, 0x80, !P2 ;  /* 0x00000080e1e17807 */ /* 0x000fe20005000000 */
[----:B------:R-:W-:Y:S01]  /*a350*/  SHFL.IDX PT, R11, R17, R23, 0x1f ;  /* 0x00001f17110b7589 */ /* 0x000fe200000e0000 */
[----:B------:R-:W-:Y:S01]  /*a360*/  SEL R224, R224, 0x80, P1 ;  /* 0x00000080e0e07807 */ /* 0x000fe20000800000 */
[----:B------:R-:W-:Y:S01]  /*a370*/  VIADD R13, R5, 0xc ;  /* 0x0000000c050d7836 */ /* 0x000fe20000000000 */
[----:B------:R-:W-:-:S02]  /*a380*/  SEL R217, R217, 0x80, !P0 ;  /* 0x00000080d9d97807 */ /* 0x000fc40004000000 */
[----:B------:R-:W-:Y:S02]  /*a390*/  ISETP.GE.AND P1, PT, R225, RZ, PT ;  /* 0x000000ffe100720c */ /* 0x000fe40003f26270 */
[----:B------:R-:W-:Y:S01]  /*a3a0*/  SEL R222, R222, 0x80, P3 ;  /* 0x00000080dede7807 */ /* 0x000fe20001800000 */
[----:B------:R1:W5:Y:S01]  /*a3b0*/  SHFL.IDX PT, R10, R17, R13, 0x1f ;  /* 0x00001f0d110a7589 */ /* 0x00036200000e0000 */
[----:B------:R-:W-:Y:S02]  /*a3c0*/  ISETP.GE.AND P0, PT, R217, 0x1, PT ;  /* 0x00000001d900780c */ /* 0x000fe40003f06270 */
[----:B------:R-:W-:Y:S02]  /*a3d0*/  ISETP.GT.OR P1, PT, R224, RZ, !P1 ;  /* 0x000000ffe000720c */ /* 0x000fe40004f24670 */
[----:B------:R-:W-:Y:S02]  /*a3e0*/  ISETP.GT.OR P0, PT, R222, 0x1, !P0 ;  /* 0x00000001de00780c */ /* 0x000fe40004704670 */
[----:B------:R-:W-:-:S02]  /*a3f0*/  FSEL R88, R88, -INF , !P1 ;  /* 0xff80000058587808 */ /* 0x000fc40004800000 */
[----:B------:R-:W-:Y:S01]  /*a400*/  ISETP.GE.AND P1, PT, R225, 0x8, PT ;  /* 0x00000008e100780c */ /* 0x000fe20003f26270 */
[----:B-1----:R-:W-:Y:S01]  /*a410*/  VIADD R13, R5, 0x10 ;  /* 0x00000010050d7836 */ /* 0x002fe20000000000 */
[----:B------:R-:W-:Y:S01]  /*a420*/  FSEL R91, R91, -INF , !P0 ;  /* 0xff8000005b5b7808 */ /* 0x000fe20004000000 */
[----:B--2---:R-:W-:Y:S01]  /*a430*/  FFMA.FTZ R88, R88, UR5, -R9 ;  /* 0x0000000558587c23 */ /* 0x004fe20008010809 */
[C---:B------:R-:W-:Y:S02]  /*a440*/  ISETP.GE.AND P0, PT, R217.reuse, 0x9, PT ;  /* 0x00000009d900780c */ /* 0x040fe40003f06270 */
[----:B------:R-:W-:Y:S01]  /*a450*/  ISETP.GT.OR P1, PT, R224, 0x8, !P1 ;  /* 0x00000008e000780c */ /* 0x000fe20004f24670 */
[----:B------:R1:W-:Y:S01]  /*a460*/  MUFU.EX2 R227, R88 ;  /* 0x0000005800e37308 */ /* 0x0003e20000000800 */
[----:B------:R-:W-:Y:S01]  /*a470*/  ISETP.GE.AND P3, PT, R217, RZ, PT ;  /* 0x000000ffd900720c */ /* 0x000fe20003f66270 */
[----:B------:R-:W2:Y:S01]  /*a480*/  SHFL.IDX PT, R18, R17, R13, 0x1f ;  /* 0x00001f0d11127589 */ /* 0x000ea200000e0000 */
[----:B------:R-:W-:-:S02]  /*a490*/  ISETP.GT.OR P0, PT, R222, 0x9, !P0 ;  /* 0x00000009de00780c */ /* 0x000fc40004704670 */
[----:B------:R-:W-:Y:S02]  /*a4a0*/  FSEL R92, R92, -INF , !P1 ;  /* 0xff8000005c5c7808 */ /* 0x000fe40004800000 */
[----:B------:R-:W-:Y:S02]  /*a4b0*/  ISETP.GE.AND P2, PT, R225, 0x1, PT ;  /* 0x00000001e100780c */ /* 0x000fe40003f46270 */
[----:B------:R-:W-:Y:S01]  /*a4c0*/  ISETP.GT.OR P3, PT, R222, RZ, !P3 ;  /* 0x000000ffde00720c */ /* 0x000fe20005f64670 */
[----:B-1----:R-:W-:Y:S01]  /*a4d0*/  SHFL.IDX PT, R88, R17, R21, 0x1f ;  /* 0x00001f1511587589 */ /* 0x002fe200000e0000 */
[----:B------:R-:W-:Y:S02]  /*a4e0*/  ISETP.GE.AND P1, PT, R217, 0x10, PT ;  /* 0x00000010d900780c */ /* 0x000fe40003f26270 */
[----:B------:R-:W-:Y:S02]  /*a4f0*/  FSEL R95, R95, -INF , !P0 ;  /* 0xff8000005f5f7808 */ /* 0x000fe40004000000 */
[----:B------:R-:W-:-:S02]  /*a500*/  ISETP.GT.OR P2, PT, R224, 0x1, !P2 ;  /* 0x00000001e000780c */ /* 0x000fc40005744670 */
[----:B------:R-:W-:Y:S01]  /*a510*/  FSEL R90, R90, -INF , !P3 ;  /* 0xff8000005a5a7808 */ /* 0x000fe20005800000 */
[----:B-----5:R-:W-:Y:S01]  /*a520*/  FFMA.FTZ R14, R95, UR5, -R10 ;  /* 0x000000055f0e7c23 */ /* 0x020fe2000801080a */
[----:B------:R-:W-:Y:S02]  /*a530*/  ISETP.GE.AND P0, PT, R225, 0x10, PT ;  /* 0x00000010e100780c */ /* 0x000fe40003f06270 */
        /* <DEDUP_REMOVED lines=11> */
[----:B------:R-:W-:Y:S01]  /*a5f0*/  FFMA.FTZ R11, R91, UR5, -R11 ;  /* 0x000000055b0b7c23 */ /* 0x000fe2000801080b */
[----:B------:R-:W-:Y:S01]  /*a600*/  ISETP.GT.OR P3, PT, R222, 0x8, !P3 ;  /* 0x00000008de00780c */ /* 0x000fe20005f64670 */
[----:B------:R-:W-:Y:S01]  /*a610*/  SHFL.IDX PT, R91, R231, R23, 0x1f ;  /* 0x00001f17e75b7589 */ /* 0x000fe200000e0000 */
[----:B------:R-:W-:Y:S01]  /*a620*/  ISETP.GE.AND P1, PT, R217, 0x11, PT ;  /* 0x00000011d900780c */ /* 0x000fe20003f26270 */
[----:B------:R-:W1:Y:S01]  /*a630*/  MUFU.EX2 R9, R9 ;  /* 0x0000000900097308 */ /* 0x000e620000000800 */
[----:B------:R-:W-:Y:S01]  /*a640*/  FSEL R15, R96, -INF , !P0 ;  /* 0xff800000600f7808 */ /* 0x000fe20004000000 */
[----:B------:R-:W3:Y:S01]  /*a650*/  SHFL.IDX PT, R12, R17, R90, 0x1f ;  /* 0x00001f5a110c7589 */ /* 0x000ee200000e0000 */
[----:B------:R-:W-:Y:S01]  /*a660*/  ISETP.GT.OR P2, PT, R224, 0x9, !P2 ;  /* 0x00000009e000780c */ /* 0x000fe20005744670 */
[----:B------:R-:W-:Y:S01]  /*a670*/  VIADD R96, R5, 0x14 ;  /* 0x0000001405607836 */ /* 0x000fe20000000000 */
[----:B------:R-:W-:Y:S01]  /*a680*/  FSEL R94, R94, -INF , !P3 ;  /* 0xff8000005e5e7808 */ /* 0x000fe20005800000 */
[--C-:B--2---:R-:W-:Y:S01]  /*a690*/  FFMA.FTZ R15, R15, UR5, -R18.reuse ;  /* 0x000000050f0f7c23 */ /* 0x104fe20008010812 */
[----:B------:R-:W-:Y:S01]  /*a6a0*/  ISETP.GE.AND P0, PT, R225, 0x11, PT ;  /* 0x00000011e100780c */ /* 0x000fe20003f06270 */
[----:B------:R-:W-:Y:S01]  /*a6b0*/  FFMA.FTZ R18, R98, UR5, -R18 ;  /* 0x0000000562127c23 */ /* 0x000fe20008010812 */
[----:B------:R-:W-:Y:S01]  /*a6c0*/  ISETP.GT.OR P1, PT, R222, 0x11, !P1 ;  /* 0x00000011de00780c */ /* 0x000fe20004f24670 */
[----:B------:R-:W2:Y:S01]  /*a6d0*/  SHFL.IDX PT, R19, R17, R96, 0x1f ;  /* 0x00001f6011137589 */ /* 0x000ea200000e0000 */
[----:B------:R-:W-:Y:S01]  /*a6e0*/  ISETP.GE.AND P3, PT, R217, 0x18, PT ;  /* 0x00000018d900780c */ /* 0x000fe20003f66270 */
[----:B------:R-:W-:Y:S01]  /*a6f0*/  VIADD R98, R5, 0x18 ;  /* 0x0000001805627836 */ /* 0x000fe20000000000 */
[----:B------:R-:W-:Y:S01]  /*a700*/  FSEL R93, R93, -INF , !P2 ;  /* 0xff8000005d5d7808 */ /* 0x000fe20005000000 */
[----:B------:R-:W-:Y:S01]  /*a710*/  MUFU.EX2 R11, R11 ;  /* 0x0000000b000b7308 */ /* 0x000fe20000000800 */
[----:B------:R-:W-:-:S02]  /*a720*/  ISETP.GT.OR P0, PT, R224, 0x11, !P0 ;  /* 0x00000011e000780c */ /* 0x000fc40004704670 */
[----:B------:R-:W-:Y:S01]  /*a730*/  FSEL R99, R99, -INF , !P1 ;  /* 0xff80000063637808 */ /* 0x000fe20004800000 */
[----:B------:R-:W-:Y:S01]  /*a740*/  FFMA.FTZ R13, R93, UR5, -R10 ;  /* 0x000000055d0d7c23 */ /* 0x000fe2000801080a */
[----:B------:R-:W-:Y:S01]  /*a750*/  ISETP.GE.AND P2, PT, R225, 0x18, PT ;  /* 0x00000018e100780c */ /* 0x000fe20003f46270 */
[----:B------:R-:W-:Y:S01]  /*a760*/  SHFL.IDX PT, R93, R231, R90, 0x1f ;  /* 0x00001f5ae75d7589 */ /* 0x000fe200000e0000 */
[----:B------:R-:W-:Y:S01]  /*a770*/  ISETP.GT.OR P1, PT, R222, 0x18, !P3 ;  /* 0x00000018de00780c */ /* 0x000fe20005f24670 */
[----:B------:R-:W-:Y:S01]  /*a780*/  MUFU.EX2 R226, R226 ;  /* 0x000000e200e27308 */ /* 0x000fe20000000800 */
[----:B------:R-:W-:Y:S01]  /*a790*/  FSEL R97, R97, -INF , !P0 ;  /* 0xff80000061617808 */ /* 0x000fe20004000000 */
[----:B------:R2:W5:Y:S01]  /*a7a0*/  SHFL.IDX PT, R20, R17, R98, 0x1f ;  /* 0x00001f6211147589 */ /* 0x00056200000e0000 */
[----:B------:R-:W-:Y:S01]  /*a7b0*/  ISETP.GT.OR P0, PT, R224, 0x18, !P2 ;  /* 0x00000018e000780c */ /* 0x000fe20005704670 */
[--C-:B---3--:R-:W-:Y:S01]  /*a7c0*/  FFMA.FTZ R92, R92, UR5, -R12.reuse ;  /* 0x000000055c5c7c23 */ /* 0x108fe2000801080c */
[----:B------:R-:W-:Y:S01]  /*a7d0*/  FSEL R102, R102, -INF , !P1 ;  /* 0xff80000066667808 */ /* 0x000fe20004800000 */
[----:B------:R-:W-:Y:S01]  /*a7e0*/  FFMA.FTZ R12, R94, UR5, -R12 ;  /* 0x000000055e0c7c23 */ /* 0x000fe2000801080c */
[----:B------:R-:W-:Y:S01]  /*a7f0*/  ISETP.GE.AND P1, PT, R225, 0x20, PT ;  /* 0x00000020e100780c */ /* 0x000fe20003f26270 */
[----:B------:R-:W-:Y:S01]  /*a800*/  VIADD R94, R5, 0xc ;  /* 0x0000000c055e7836 */ /* 0x000fe20000000000 */
[----:B------:R-:W-:Y:S01]  /*a810*/  FSEL R21, R100, -INF , !P0 ;  /* 0xff80000064157808 */ /* 0x000fe20004000000 */
[----:B------:R3:W-:Y:S01]  /*a820*/  MUFU.EX2 R10, R92 ;  /* 0x0000005c000a7308 */ /* 0x0007e20000000800 */
[----:B------:R-:W-:Y:S01]  /*a830*/  ISETP.GE.AND P0, PT, R225, 0x19, PT ;  /* 0x00000019e100780c */ /* 0x000fe20003f06270 */
[--C-:B--2---:R-:W-:Y:S01]  /*a840*/  FFMA.FTZ R17, R97, UR5, -R19.reuse ;  /* 0x0000000561117c23 */ /* 0x104fe20008010813 */
[C---:B------:R-:W-:Y:S01]  /*a850*/  ISETP.GT.OR P1, PT, R224.reuse, 0x20, !P1 ;  /* 0x00000020e000780c */ /* 0x040fe20004f24670 */
[----:B------:R2:W1:Y:S01]  /*a860*/  SHFL.IDX PT, R95, R231, R94, 0x1f ;  /* 0x00001f5ee75f7589 */ /* 0x00046200000e0000 */
[----:B------:R-:W-:Y:S01]  /*a870*/  ISETP.GT.OR P0, PT, R224, 0x19, !P0 ;  /* 0x00000019e000780c */ /* 0x000fe20004704670 */
[----:B------:R-:W-:Y:S01]  /*a880*/  FFMA.FTZ R19, R99, UR5, -R19 ;  /* 0x0000000563137c23 */ /* 0x000fe20008010813 */
[----:B------:R-:W-:Y:S01]  /*a890*/  FSEL R23, R104, -INF , !P1 ;  /* 0xff80000068177808 */ /* 0x000fe20004800000 */
[----:B------:R-:W1:Y:S01]  /*a8a0*/  SHFL.IDX PT, R99, R231, R96, 0x1f ;  /* 0x00001f60e7637589 */ /* 0x000e6200000e0000 */
[C---:B------:R-:W-:Y:S01]  /*a8b0*/  ISETP.GE.AND P3, PT, R217.reuse, 0x20, PT ;  /* 0x00000020d900780c */ /* 0x040fe20003f66270 */
[----:B------:R-:W1:Y:S01]  /*a8c0*/  MUFU.EX2 R12, R12 ;  /* 0x0000000c000c7308 */ /* 0x000e620000000800 */
[----:B------:R-:W-:Y:S01]  /*a8d0*/  ISETP.GE.AND P1, PT, R217, 0x21, PT ;  /* 0x00000021d900780c */ /* 0x000fe20003f26270 */
[----:B----4-:R-:W-:Y:S01]  /*a8e0*/  SHFL.IDX PT, R104, R220, R5, 0x1f ;  /* 0x00001f05dc687589 */ /* 0x010fe200000e0000 */
[----:B------:R-:W-:Y:S01]  /*a8f0*/  FSEL R22, R101, -INF , !P0 ;  /* 0xff80000065167808 */ /* 0x000fe20004000000 */
[----:B--2---:R-:W-:Y:S01]  /*a900*/  VIADD R94, R5, 0x10 ;  /* 0x00000010055e7836 */ /* 0x004fe20000000000 */
[C---:B------:R-:W-:Y:S01]  /*a910*/  ISETP.GT.OR P0, PT, R222.reuse, 0x20, !P3 ;  /* 0x00000020de00780c */ /* 0x040fe20005f04670 */
[----:B------:R-:W2:Y:S01]  /*a920*/  SHFL.IDX PT, R101, R231, R98, 0x1f ;  /* 0x00001f62e7657589 */ /* 0x000ea200000e0000 */
[----:B------:R-:W-:Y:S01]  /*a930*/  ISETP.GT.OR P1, PT, R222, 0x21, !P1 ;  /* 0x00000021de00780c */ /* 0x000fe20004f24670 */
[----:B-----5:R-:W-:Y:S01]  /*a940*/  FFMA.FTZ R21, R21, UR5, -R20 ;  /* 0x0000000515157c23 */ /* 0x020fe20008010814 */
[----:B------:R-:W-:-:S02]  /*a950*/  WARPGROUP.DEPBAR.LE gsb0, 0x0 ;  /* 0x00008000000079c5 */ /* 0x000fc40000010000 */
[----:B------:R-:W-:Y:S01]  /*a960*/  WARPGROUP.ARRIVE ;  /* 0x00000000000079c5 */ /* 0x000fe20000000000 */
[----:B------:R-:W-:Y:S01]  /*a970*/  ISETP.GE.AND P3, PT, R217, 0x28, PT ;  /* 0x00000028d900780c */ /* 0x000fe20003f66270 */
[----:B------:R4:W5:Y:S01]  /*a980*/  SHFL.IDX PT, R97, R231, R94, 0x1f ;  /* 0x00001f5ee7617589 */ /* 0x00096200000e0000 */
        /* <DEDUP_REMOVED lines=9> */
[----:B------:R-:W-:Y:S01]  /*aa20*/  VIADD R102, R5, 0x1c ;  /* 0x0000001c05667836 */ /* 0x000fe20000000000 */
[----:B------:R-:W-:Y:S01]  /*aa30*/  FSEL R110, R110, -INF , !P1 ;  /* 0xff8000006e6e7808 */ /* 0x000fe20004800000 */
[----:B------:R-:W-:Y:S01]  /*aa40*/  FFMA.FTZ R22, R22, UR5, -R88 ;  /* 0x0000000516167c23 */ /* 0x000fe20008010858 */
[----:B------:R-:W-:Y:S01]  /*aa50*/  FSEL R106, R106, -INF , !P0 ;  /* 0xff8000006a6a7808 */ /* 0x000fe20004000000 */
[--C-:B------:R-:W-:Y:S01]  /*aa60*/  FFMA.FTZ R23, R23, UR5, -R89.reuse ;  /* 0x0000000517177c23 */ /* 0x100fe20008010859 */
[----:B------:R-:W-:Y:S01]  /*aa70*/  ISETP.GE.AND P1, PT, R217, 0x29, PT ;  /* 0x00000029d900780c */ /* 0x000fe20003f26270 */
[----:B------:R-:W-:Y:S01]  /*aa80*/  SHFL.IDX PT, R231, R231, R102, 0x1f ;  /* 0x00001f66e7e77589 */ /* 0x000fe200000e0000 */
[----:B------:R-:W-:Y:S01]  /*aa90*/  ISETP.GT.OR P2, PT, R222, 0x19, !P2 ;  /* 0x00000019de00780c */ /* 0x000fe20005744670 */
[----:B------:R-:W-:Y:S01]  /*aaa0*/  FFMA.FTZ R89, R106, UR5, -R89 ;  /* 0x000000056a597c23 */ /* 0x000fe20008010859 */
[----:B------:R-:W-:Y:S01]  /*aab0*/  ISETP.GE.AND P0, PT, R225, 0x21, PT ;  /* 0x00000021e100780c */ /* 0x000fe20003f06270 */
[----:B------:R-:W-:Y:S01]  /*aac0*/  MUFU.EX2 R21, R21 ;  /* 0x0000001500157308 */ /* 0x000fe20000000800 */
[----:B------:R-:W-:-:S02]  /*aad0*/  ISETP.GT.OR P1, PT, R222, 0x29, !P1 ;  /* 0x00000029de00780c */ /* 0x000fc40004f24670 */
[----:B------:R-:W-:Y:S02]  /*aae0*/  FSEL R103, R103, -INF , !P2 ;  /* 0xff80000067677808 */ /* 0x000fe40005000000 */
[----:B------:R-:W-:Y:S02]  /*aaf0*/  ISETP.GT.OR P0, PT, R224, 0x21, !P0 ;  /* 0x00000021e000780c */ /* 0x000fe40004704670 */
[----:B------:R-:W-:Y:S01]  /*ab00*/  ISETP.GE.AND P2, PT, R225, 0x28, PT ;  /* 0x00000028e100780c */ /* 0x000fe20003f46270 */
[----:B------:R-:W-:Y:S01]  /*ab10*/  FFMA.FTZ R88, R103, UR5, -R88 ;  /* 0x0000000567587c23 */ /* 0x000fe20008010858 */
[----:B------:R-:W-:Y:S01]  /*ab20*/  FSEL R111, R111, -INF , !P1 ;  /* 0xff8000006f6f7808 */ /* 0x000fe20004800000 */
[----:B------:R-:W-:Y:S01]  /*ab30*/  MUFU.EX2 R22, R22 ;  /* 0x0000001600167308 */ /* 0x000fe20000000800 */
[----:B------:R-:W-:Y:S02]  /*ab40*/  FSEL R90, R105, -INF , !P0 ;  /* 0xff800000695a7808 */ /* 0x000fe40004000000 */
[----:B------:R-:W-:-:S02]  /*ab50*/  ISETP.GE.AND P1, PT, R217, 0x30, PT ;  /* 0x00000030d900780c */ /* 0x000fc40003f26270 */
[----:B------:R-:W-:Y:S01]  /*ab60*/  ISETP.GT.OR P0, PT, R224, 0x28, !P2 ;  /* 0x00000028e000780c */ /* 0x000fe20005704670 */
[--C-:B------:R-:W-:Y:S01]  /*ab70*/  FFMA.FTZ R90, R90, UR5, -R91.reuse ;  /* 0x000000055a5a7c23 */ /* 0x100fe2000801085b */
[----:B------:R-:W-:Y:S01]  /*ab80*/  ISETP.GT.OR P1, PT, R222, 0x30, !P1 ;  /* 0x00000030de00780c */ /* 0x000fe20004f24670 */
[----:B------:R-:W-:Y:S01]  /*ab90*/  FFMA.FTZ R91, R107, UR5, -R91 ;  /* 0x000000056b5b7c23 */ /* 0x000fe2000801085b */
[----:B---3--:R-:W-:Y:S01]  /*aba0*/  FSEL R92, R108, -INF , !P0 ;  /* 0xff8000006c5c7808 */ /* 0x008fe20004000000 */
[----:B------:R-:W-:Y:S01]  /*abb0*/  MUFU.EX2 R20, R20 ;  /* 0x0000001400147308 */ /* 0x000fe20000000800 */
[C---:B------:R-:W-:Y:S02]  /*abc0*/  ISETP.GE.AND P0, PT, R225.reuse, 0x29, PT ;  /* 0x00000029e100780c */ /* 0x040fe40003f06270 */
[----:B------:R-:W-:Y:S01]  /*abd0*/  FSEL R114, R114, -INF , !P1 ;  /* 0xff80000072727808 */ /* 0x000fe20004800000 */
[--C-:B------:R-:W-:Y:S01]  /*abe0*/  FFMA.FTZ R92, R92, UR5, -R93.reuse ;  /* 0x000000055c5c7c23 */ /* 0x100fe2000801085d */
[C---:B------:R-:W-:Y:S01]  /*abf0*/  ISETP.GE.AND P1, PT, R225.reuse, 0x31, PT ;  /* 0x00000031e100780c */ /* 0x040fe20003f26270 */
[----:B------:R-:W-:Y:S01]  /*ac00*/  FFMA.FTZ R93, R110, UR5, -R93 ;  /* 0x000000056e5d7c23 */ /* 0x000fe2000801085d */
[----:B------:R-:W-:Y:S01]  /*ac10*/  ISETP.GT.OR P0, PT, R224, 0x29, !P0 ;  /* 0x00000029e000780c */ /* 0x000fe20004704670 */
[----:B------:R-:W-:Y:S01]  /*ac20*/  MUFU.EX2 R88, R88 ;  /* 0x0000005800587308 */ /* 0x000fe20000000800 */
[----:B------:R-:W-:-:S02]  /*ac30*/  ISETP.GE.AND P2, PT, R225, 0x38, PT ;  /* 0x00000038e100780c */ /* 0x000fc40003f46270 */
[----:B------:R-:W-:Y:S02]  /*ac40*/  ISETP.GE.AND P3, PT, R217, 0x31, PT ;  /* 0x00000031d900780c */ /* 0x000fe40003f66270 */
[C---:B------:R-:W-:Y:S02]  /*ac50*/  ISETP.GT.OR P1, PT, R224.reuse, 0x31, !P1 ;  /* 0x00000031e000780c */ /* 0x040fe40004f24670 */
[----:B----4-:R-:W-:Y:S01]  /*ac60*/  FSEL R94, R109, -INF , !P0 ;  /* 0xff8000006d5e7808 */ /* 0x010fe20004000000 */
[----:B------:R-:W-:Y:S01]  /*ac70*/  VIADD R109, R5, 0xc ;  /* 0x0000000c056d7836 */ /* 0x000fe20000000000 */
[----:B------:R-:W-:Y:S01]  /*ac80*/  ISETP.GT.OR P2, PT, R224, 0x38, !P2 ;  /* 0x00000038e000780c */ /* 0x000fe20005744670 */
[----:B------:R-:W-:Y:S01]  /*ac90*/  MUFU.EX2 R13, R13 ;  /* 0x0000000d000d7308 */ /* 0x000fe20000000800 */
[----:B------:R-:W-:Y:S01]  /*aca0*/  ISETP.GT.OR P3, PT, R222, 0x31, !P3 ;  /* 0x00000031de00780c */ /* 0x000fe20005f64670 */
[--C-:B-1----:R-:W-:Y:S01]  /*acb0*/  FFMA.FTZ R94, R94, UR5, -R95.reuse ;  /* 0x000000055e5e7c23 */ /* 0x102fe2000801085f */
[----:B------:R-:W-:Y:S01]  /*acc0*/  ISETP.GE.AND P0, PT, R225, 0x30, PT ;  /* 0x00000030e100780c */ /* 0x000fe20003f06270 */
[----:B------:R-:W-:Y:S01]  /*acd0*/  FFMA.FTZ R95, R111, UR5, -R95 ;  /* 0x000000056f5f7c23 */ /* 0x000fe2000801085f */
[----:B------:R-:W-:Y:S01]  /*ace0*/  FSEL R98, R113, -INF , !P1 ;  /* 0xff80000071627808 */ /* 0x000fe20004800000 */
[----:B------:R1:W3:Y:S01]  /*acf0*/  SHFL.IDX PT, R111, R220, R109, 0x1f ;  /* 0x00001f6ddc6f7589 */ /* 0x0002e200000e0000 */
[----:B------:R-:W-:Y:S01]  /*ad00*/  FSEL R115, R115, -INF , !P3 ;  /* 0xff80000073737808 */ /* 0x000fe20005800000 */
[----:B------:R-:W-:Y:S01]  /*ad10*/  MUFU.EX2 R15, R15 ;  /* 0x0000000f000f7308 */ /* 0x000fe20000000800 */
[----:B------:R-:W-:Y:S01]  /*ad20*/  FSEL R100, R116, -INF , !P2 ;  /* 0xff80000074647808 */ /* 0x000fe20005000000 */
[--C-:B------:R-:W-:Y:S01]  /*ad30*/  FFMA.FTZ R98, R98, UR5, -R99.reuse ;  /* 0x0000000562627c23 */ /* 0x100fe20008010863 */
[----:B------:R-:W-:Y:S01]  /*ad40*/  ISETP.GE.AND P1, PT, R225, 0x41, PT ;  /* 0x00000041e100780c */ /* 0x000fe20003f26270 */
[----:B------:R-:W-:Y:S01]  /*ad50*/  FFMA.FTZ R99, R115, UR5, -R99 ;  /* 0x0000000573637c23 */ /* 0x000fe20008010863 */
[----:B------:R-:W-:Y:S01]  /*ad60*/  ISETP.GT.OR P0, PT, R224, 0x30, !P0 ;  /* 0x00000030e000780c */ /* 0x000fe20004704670 */
[----:B--2---:R-:W-:Y:S01]  /*ad70*/  FFMA.FTZ R100, R100, UR5, -R101 ;  /* 0x0000000564647c23 */ /* 0x004fe20008010865 */
[----:B------:R-:W-:Y:S01]  /*ad80*/  ISETP.GE.AND P2, PT, R225, 0x48, PT ;  /* 0x00000048e100780c */ /* 0x000fe20003f46270 */
[----:B-1----:R-:W-:Y:S01]  /*ad90*/  VIADD R109, R5, 0x10 ;  /* 0x00000010056d7836 */ /* 0x002fe20000000000 */
[----:B------:R-:W-:Y:S01]  /*ada0*/  ISETP.GE.AND P3, PT, R225, 0x49, PT ;  /* 0x00000049e100780c */ /* 0x000fe20003f66270 */
[----:B------:R-:W-:Y:S01]  /*adb0*/  MUFU.EX2 R18, R18 ;  /* 0x0000001200127308 */ /* 0x000fe20000000800 */
[----:B------:R-:W-:-:S02]  /*adc0*/  ISETP.GT.OR P1, PT, R224, 0x41, !P1 ;  /* 0x00000041e000780c */ /* 0x000fc40004f24670 */
[----:B------:R-:W-:Y:S01]  /*add0*/  FSEL R96, R112, -INF , !P0 ;  /* 0xff80000070607808 */ /* 0x000fe20004000000 */
[----:B------:R-:W-:Y:S01]  /*ade0*/  VIADD R112, R5, 0x8 ;  /* 0x0000000805707836 */ /* 0x000fe20000000000 */
[C---:B------:R-:W-:Y:S01]  /*adf0*/  ISETP.GT.OR P2, PT, R224.reuse, 0x48, !P2 ;  /* 0x00000048e000780c */ /* 0x040fe20005744670 */
[----:B------:R3:W-:Y:S01]  /*ae00*/  SHFL.IDX PT, R113, R220, R109, 0x1f ;  /* 0x00001f6ddc717589 */ /* 0x0007e200000e0000 */
[----:B------:R-:W-:Y:S01]  /*ae10*/  ISETP.GT.OR P3, PT, R224, 0x49, !P3 ;  /* 0x00000049e000780c */ /* 0x000fe20005f64670 */
[--C-:B-----5:R-:W-:Y:S01]  /*ae20*/  FFMA.FTZ R96, R96, UR5, -R97.reuse ;  /* 0x0000000560607c23 */ /* 0x120fe20008010861 */
[----:B------:R-:W-:Y:S01]  /*ae30*/  FSEL R121, R121, -INF , !P1 ;  /* 0xff80000079797808 */ /* 0x000fe20004800000 */
[----:B------:R-:W1:Y:S01]  /*ae40*/  SHFL.IDX PT, R110, R220, R112, 0x1f ;  /* 0x00001f70dc6e7589 */ /* 0x000e6200000e0000 */
[----:B------:R-:W-:Y:S01]  /*ae50*/  ISETP.GE.AND P1, PT, R225, 0x59, PT ;  /* 0x00000059e100780c */ /* 0x000fe20003f26270 */
[----:B------:R-:W-:Y:S01]  /*ae60*/  FFMA.FTZ R97, R114, UR5, -R97 ;  /* 0x0000000572617c23 */ /* 0x000fe20008010861 */
[----:B------:R-:W-:Y:S01]  /*ae70*/  FSEL R124, R124, -INF , !P2 ;  /* 0xff8000007c7c7808 */ /* 0x000fe20005000000 */
[----:B------:R-:W-:Y:S01]  /*ae80*/  VIADD R114, R5, 0x4 ;  /* 0x0000000405727836 */ /* 0x000fe20000000000 */
[----:B------:R-:W-:Y:S01]  /*ae90*/  FSEL R125, R125, -INF , !P3 ;  /* 0xff8000007d7d7808 */ /* 0x000fe20005800000 */
[----:B------:R-:W-:Y:S01]  /*aea0*/  MUFU.EX2 R17, R17 ;  /* 0x0000001100117308 */ /* 0x000fe20000000800 */
[----:B------:R-:W-:-:S02]  /*aeb0*/  ISETP.GE.AND P2, PT, R225, 0x60, PT ;  /* 0x00000060e100780c */ /* 0x000fc40003f46270 */
[----:B------:R-:W-:Y:S01]  /*aec0*/  ISETP.GE.AND P3, PT, R225, 0x61, PT ;  /* 0x00000061e100780c */ /* 0x000fe20003f66270 */
[----:B------:R-:W2:Y:S01]  /*aed0*/  SHFL.IDX PT, R103, R220, R114, 0x1f ;  /* 0x00001f72dc677589 */ /* 0x000ea200000e0000 */
[C---:B------:R-:W-:Y:S01]  /*aee0*/  ISETP.GT.OR P1, PT, R224.reuse, 0x59, !P1 ;  /* 0x00000059e000780c */ /* 0x040fe20004f24670 */
[----:B---3--:R-:W-:Y:S01]  /*aef0*/  FFMA.FTZ R109, R125, UR5, -R111 ;  /* 0x000000057d6d7c23 */ /* 0x008fe2000801086f */
[C---:B------:R-:W-:Y:S01]  /*af00*/  ISETP.GT.OR P2, PT, R224.reuse, 0x60, !P2 ;  /* 0x00000060e000780c */ /* 0x040fe20005744670 */
[----:B------:R-:W-:Y:S01]  /*af10*/  MUFU.EX2 R19, R19 ;  /* 0x0000001300137308 */ /* 0x000fe20000000800 */
[----:B------:R-:W-:Y:S02]  /*af20*/  ISETP.GT.OR P3, PT, R224, 0x61, !P3 ;  /* 0x00000061e000780c */ /* 0x000fe40005f64670 */
[----:B------:R-:W-:Y:S02]  /*af30*/  ISETP.GE.AND P4, PT, R225, 0x40, PT ;  /* 0x00000040e100780c */ /* 0x000fe40003f86270 */
[----:B------:R-:W-:-:S02]  /*af40*/  FSEL R133, R133, -INF , !P1 ;  /* 0xff80000085857808 */ /* 0x000fc40004800000 */
[----:B------:R-:W-:Y:S01]  /*af50*/  ISETP.GE.AND P0, PT, R217, 0x38, PT ;  /* 0x00000038d900780c */ /* 0x000fe20003f06270 */
[----:B------:R-:W-:Y:S01]  /*af60*/  MUFU.EX2 R109, R109 ;  /* 0x0000006d006d7308 */ /* 0x000fe20000000800 */
[----:B------:R-:W-:Y:S01]  /*af70*/  ISETP.GE.AND P5, PT, R225, 0x39, PT ;  /* 0x00000039e100780c */ /* 0x000fe20003fa6270 */
[----:B-1----:R-:W-:Y:S01]  /*af80*/  FFMA.FTZ R108, R124, UR5, -R110 ;  /* 0x000000057c6c7c23 */ /* 0x002fe2000801086e */
[----:B------:R-:W-:Y:S02]  /*af90*/  ISETP.GE.AND P1, PT, R217, 0x39, PT ;  /* 0x00000039d900780c */ /* 0x000fe40003f26270 */
[----:B------:R-:W-:Y:S02]  /*afa0*/  FSEL R136, R136, -INF , !P2 ;  /* 0xff80000088887808 */ /* 0x000fe40005000000 */
[----:B------:R-:W-:Y:S01]  /*afb0*/  FSEL R137, R137, -INF , !P3 ;  /* 0xff80000089897808 */ /* 0x000fe20005800000 */
[----:B------:R-:W-:Y:S01]  /*afc0*/  MUFU.EX2 R108, R108 ;  /* 0x0000006c006c7308 */ /* 0x000fe20000000800 */
[----:B------:R-:W-:-:S02]  /*afd0*/  ISETP.GE.AND P2, PT, R217, 0x40, PT ;  /* 0x00000040d900780c */ /* 0x000fc40003f46270 */
[----:B------:R-:W-:Y:S01]  /*afe0*/  ISETP.GE.AND P3, PT, R217, 0x41, PT ;  /* 0x00000041d900780c */ /* 0x000fe20003f66270 */
[----:B--2---:R-:W-:Y:S01]  /*aff0*/  FFMA.FTZ R106, R121, UR5, -R103 ;  /* 0x00000005796a7c23 */ /* 0x004fe20008010867 */
[----:B------:R-:W-:Y:S02]  /*b000*/  ISETP.GT.OR P4, PT, R224, 0x40, !P4 ;  /* 0x00000040e000780c */ /* 0x000fe40006784670 */
[----:B------:R-:W-:Y:S01]  /*b010*/  ISETP.GT.OR P0, PT, R222, 0x38, !P0 ;  /* 0x00000038de00780c */ /* 0x000fe20004704670 */
[----:B------:R-:W-:Y:S01]  /*b020*/  MUFU.EX2 R23, R23 ;  /* 0x0000001700177308 */ /* 0x000fe20000000800 */
[----:B------:R-:W-:Y:S02]  /*b030*/  ISETP.GT.OR P5, PT, R224, 0x39, !P5 ;  /* 0x00000039e000780c */ /* 0x000fe40006fa4670 */
[C---:B------:R-:W-:Y:S02]  /*b040*/  ISETP.GT.OR P1, PT, R222.reuse, 0x39, !P1 ;  /* 0x00000039de00780c */ /* 0x040fe40004f24670 */
[----:B------:R-:W-:-:S02]  /*b050*/  ISETP.GT.OR P2, PT, R222, 0x40, !P2 ;  /* 0x00000040de00780c */ /* 0x000fc40005744670 */
[----:B------:R-:W-:Y:S01]  /*b060*/  ISETP.GT.OR P3, PT, R222, 0x41, !P3 ;  /* 0x00000041de00780c */ /* 0x000fe20005f64670 */
[----:B------:R-:W-:Y:S01]  /*b070*/  MUFU.EX2 R106, R106 ;  /* 0x0000006a006a7308 */ /* 0x000fe20000000800 */
[----:B------:R-:W-:Y:S02]  /*b080*/  FSEL R120, R120, -INF , !P4 ;  /* 0xff80000078787808 */ /* 0x000fe40006000000 */
[----:B------:R-:W-:Y:S02]  /*b090*/  FSEL R118, R118, -INF , !P0 ;  /* 0xff80000076767808 */ /* 0x000fe40004000000 */
[----:B------:R-:W-:Y:S01]  /*b0a0*/  FSEL R117, R117, -INF , !P5 ;  /* 0xff80000075757808 */ /* 0x000fe20006800000 */
[----:B------:R-:W-:Y:S02]  /*b0b0*/  WARPGROUP.DEPBAR.LE gsb0, 0x0 ;  /* 0x00008000000079c5 */ /* 0x000fe40000010000 */
[----:B------:R-:W-:Y:S01]  /*b0c0*/  WARPGROUP.ARRIVE ;  /* 0x00000000000079c5 */ /* 0x000fe20000000000 */
[----:B------:R-:W-:Y:S01]  /*b0d0*/  ISETP.GE.AND P4, PT, R225, 0x58, PT ;  /* 0x00000058e100780c */ /* 0x000fe20003f86270 */
[--C-:B------:R-:W-:Y:S01]  /*b0e0*/  FFMA.FTZ R102, R117, UR5, -R231.reuse ;  /* 0x0000000575667c23 */ /* 0x100fe200080108e7 */
[----:B------:R-:W-:Y:S01]  /*b0f0*/  FSEL R119, R119, -INF , !P1 ;  /* 0xff80000077777808 */ /* 0x000fe20004800000 */
[--C-:B------:R-:W-:Y:S01]  /*b100*/  FFMA.FTZ R120, R120, UR5, -R104.reuse ;  /* 0x0000000578787c23 */ /* 0x100fe20008010868 */
        /* <DEDUP_REMOVED lines=8> */
[----:B------:R-:W-:Y:S01]  /*b190*/  ISETP.GE.AND P1, PT, R217, 0x48, PT ;  /* 0x00000048d900780c */ /* 0x000fe20003f26270 */
[----:B------:R-:W-:Y:S01]  /*b1a0*/  VIADD R231, R5, 0x14 ;  /* 0x0000001405e77836 */ /* 0x000fe20000000000 */
[----:B------:R-:W-:Y:S01]  /*b1b0*/  FSEL R105, R122, -INF , !P2 ;  /* 0xff8000007a697808 */ /* 0x000fe20005000000 */
[----:B------:R-:W-:Y:S01]  /*b1c0*/  FFMA.FTZ R101, R118, UR5, -R101 ;  /* 0x0000000576657c23 */ /* 0x000fe20008010865 */
        /* <DEDUP_REMOVED lines=9> */
[----:B------:R-:W-:Y:S02]  /*b260*/  ISETP.GT.OR P5, PT, R224, 0x51, !P5 ;  /* 0x00000051e000780c */ /* 0x000fe40006fa4670 */
[----:B------:R-:W-:Y:S02]  /*b270*/  ISETP.GT.OR P1, PT, R222, 0x48, !P1 ;  /* 0x00000048de00780c */ /* 0x000fe40004f24670 */
[C---:B------:R-:W-:Y:S02]  /*b280*/  ISETP.GT.OR P2, PT, R224.reuse, 0x71, !P2 ;  /* 0x00000071e000780c */ /* 0x040fe40005744670 */
[----:B------:R-:W-:Y:S01]  /*b290*/  ISETP.GT.OR P3, PT, R224, 0x78, !P3 ;  /* 0x00000078e000780c */ /* 0x000fe20005f64670 */
[----:B------:R2:W-:Y:S01]  /*b2a0*/  MUFU.EX2 R104, R119 ;  /* 0x0000007700687308 */ /* 0x0005e20000000800 */
[----:B------:R-:W-:-:S02]  /*b2b0*/  FSEL R132, R132, -INF , !P4 ;  /* 0xff80000084847808 */ /* 0x000fc40006000000 */
[----:B------:R-:W-:Y:S02]  /*b2c0*/  FSEL R128, R128, -INF , !P0 ;  /* 0xff80000080807808 */ /* 0x000fe40004000000 */
[----:B------:R-:W-:Y:S02]  /*b2d0*/  FSEL R129, R129, -INF , !P5 ;  /* 0xff80000081817808 */ /* 0x000fe40006800000 */
[C---:B------:R-:W-:Y:S01]  /*b2e0*/  ISETP.GE.AND P4, PT, R225.reuse, 0x70, PT ;  /* 0x00000070e100780c */ /* 0x040fe20003f86270 */
[----:B------:R-:W-:Y:S01]  /*b2f0*/  MUFU.EX2 R105, R105 ;  /* 0x0000006900697308 */ /* 0x000fe20000000800 */
[----:B------:R-:W-:Y:S02]  /*b300*/  FSEL R126, R126, -INF , !P1 ;  /* 0xff8000007e7e7808 */ /* 0x000fe40004800000 */
[C---:B------:R-:W-:Y:S02]  /*b310*/  ISETP.GE.AND P0, PT, R225.reuse, 0x68, PT ;  /* 0x00000068e100780c */ /* 0x040fe40003f06270 */
[C---:B------:R-:W-:Y:S01]  /*b320*/  ISETP.GE.AND P5, PT, R225.reuse, 0x69, PT ;  /* 0x00000069e100780c */ /* 0x040fe20003fa6270 */
[----:B------:R-:W-:Y:S01]  /*b330*/  FFMA.FTZ R110, R126, UR5, -R110 ;  /* 0x000000057e6e7c23 */ /* 0x000fe2000801086e */
[----:B------:R-:W-:Y:S01]  /*b340*/  ISETP.GE.AND P1, PT, R225, 0x79, PT ;  /* 0x00000079e100780c */ /* 0x000fe20003f26270 */
[----:B------:R-:W-:Y:S01]  /*b350*/  VIADD R225, R5, 0x1c ;  /* 0x0000001c05e17836 */ /* 0x000fe20000000000 */
[----:B------:R-:W-:Y:S01]  /*b360*/  FSEL R124, R145, -INF , !P2 ;  /* 0xff800000917c7808 */ /* 0x000fe20005000000 */
[----:B------:R-:W-:Y:S01]  /*b370*/  MUFU.EX2 R107, R107 ;  /* 0x0000006b006b7308 */ /* 0x000fe20000000800 */
[----:B------:R-:W-:-:S02]  /*b380*/  FSEL R122, R148, -INF , !P3 ;  /* 0xff800000947a7808 */ /* 0x000fc40005800000 */
[C---:B------:R-:W-:Y:S01]  /*b390*/  ISETP.GE.AND P2, PT, R217.reuse, 0x58, PT ;  /* 0x00000058d900780c */ /* 0x040fe20003f46270 */
[----:B------:R-:W-:Y:S01]  /*b3a0*/  SHFL.IDX PT, R148, R221, R5, 0x1f ;  /* 0x00001f05dd947589 */ /* 0x000fe200000e0000 */
[----:B------:R-:W-:Y:S02]  /*b3b0*/  ISETP.GE.AND P3, PT, R217, 0x59, PT ;  /* 0x00000059d900780c */ /* 0x000fe40003f66270 */
[C---:B------:R-:W-:Y:S01]  /*b3c0*/  ISETP.GT.OR P4, PT, R224.reuse, 0x70, !P4 ;  /* 0x00000070e000780c */ /* 0x040fe20006784670 */
[----:B------:R-:W3:Y:S01]  /*b3d0*/  MUFU.EX2 R110, R110 ;  /* 0x0000006e006e7308 */ /* 0x000ee20000000800 */
[C---:B------:R-:W-:Y:S02]  /*b3e0*/  ISETP.GT.OR P0, PT, R224.reuse, 0x68, !P0 ;  /* 0x00000068e000780c */ /* 0x040fe40004704670 */
[C---:B------:R-:W-:Y:S02]  /*b3f0*/  ISETP.GT.OR P5, PT, R224.reuse, 0x69, !P5 ;  /* 0x00000069e000780c */ /* 0x040fe40006fa4670 */
[----:B------:R-:W-:Y:S01]  /*b400*/  ISETP.GT.OR P1, PT, R224, 0x79, !P1 ;  /* 0x00000079e000780c */ /* 0x000fe20004f24670 */
[----:B------:R-:W-:Y:S01]  /*b410*/  VIADD R224, R5, 0x18 ;  /* 0x0000001805e07836 */ /* 0x000fe20000000000 */
[C---:B------:R-:W-:Y:S01]  /*b420*/  ISETP.GT.OR P2, PT, R222.reuse, 0x58, !P2 ;  /* 0x00000058de00780c */ /* 0x040fe20005744670 */
[----:B------:R-:W-:Y:S01]  /*b430*/  MUFU.EX2 R90, R90 ;  /* 0x0000005a005a7308 */ /* 0x000fe20000000800 */
[----:B------:R-:W-:-:S02]  /*b440*/  ISETP.GT.OR P3, PT, R222, 0x59, !P3 ;  /* 0x00000059de00780c */ /* 0x000fc40005f64670 */
[----:B------:R-:W-:Y:S02]  /*b450*/  FSEL R126, R144, -INF , !P4 ;  /* 0xff800000907e7808 */ /* 0x000fe40006000000 */
[----:B------:R-:W-:Y:S02]  /*b460*/  ISETP.GE.AND P4, PT, R217, 0x51, PT ;  /* 0x00000051d900780c */ /* 0x000fe40003f86270 */
[----:B------:R-:W-:Y:S01]  /*b470*/  FSEL R117, R134, -INF , !P2 ;  /* 0xff80000086757808 */ /* 0x000fe20005000000 */
[----:B------:R-:W-:Y:S01]  /*b480*/  MUFU.EX2 R91, R91 ;  /* 0x0000005b005b7308 */ /* 0x000fe20000000800 */
[----:B------:R-:W-:Y:S01]  /*b490*/  FSEL R115, R135, -INF , !P3 ;  /* 0xff80000087737808 */ /* 0x000fe20005800000 */
[----:B------:R-:W4:Y:S01]  /*b4a0*/  SHFL.IDX PT, R134, R220, R224, 0x1f ;  /* 0x00001fe0dc867589 */ /* 0x000f2200000e0000 */
[----:B------:R-:W-:Y:S02]  /*b4b0*/  FSEL R140, R140, -INF , !P0 ;  /* 0xff8000008c8c7808 */ /* 0x000fe40004000000 */
[----:B------:R-:W-:Y:S01]  /*b4c0*/  ISETP.GE.AND P0, PT, R217, 0x49, PT ;  /* 0x00000049d900780c */ /* 0x000fe20003f06270 */
[----:B------:R-:W5:Y:S01]  /*b4d0*/  SHFL.IDX PT, R135, R220, R231, 0x1f ;  /* 0x00001fe7dc877589 */ /* 0x000f6200000e0000 */
[C---:B------:R-:W-:Y:S01]  /*b4e0*/  ISETP.GT.OR P4, PT, R222.reuse, 0x51, !P4 ;  /* 0x00000051de00780c */ /* 0x040fe20006784670 */
[----:B------:R-:W-:Y:S01]  /*b4f0*/  MUFU.EX2 R92, R92 ;  /* 0x0000005c005c7308 */ /* 0x000fe20000000800 */
[----:B------:R-:W-:Y:S01]  /*b500*/  ISETP.GT.OR P0, PT, R222, 0x49, !P0 ;  /* 0x00000049de00780c */ /* 0x000fe20004704670 */
[----:B------:R-:W-:Y:S01]  /*b510*/  SHFL.IDX PT, R220, R220, R225, 0x1f ;  /* 0x00001fe1dcdc7589 */ /* 0x000fe200000e0000 */
[----:B------:R-:W-:-:S02]  /*b520*/  FSEL R144, R131, -INF , !P4 ;  /* 0xff80000083907808 */ /* 0x000fc40006000000 */
[----:B------:R-:W-:Y:S01]  /*b530*/  FSEL R127, R127, -INF , !P0 ;  /* 0xff8000007f7f7808 */ /* 0x000fe20004000000 */
[----:B------:R-:W2:Y:S01]  /*b540*/  SHFL.IDX PT, R131, R221, R114, 0x1f ;  /* 0x00001f72dd837589 */ /* 0x000ea200000e0000 */
[----:B------:R-:W-:Y:S01]  /*b550*/  FSEL R116, R141, -INF , !P5 ;  /* 0xff8000008d747808 */ /* 0x000fe20006800000 */
[----:B------:R-:W-:Y:S01]  /*b560*/  MUFU.EX2 R93, R93 ;  /* 0x0000005d005d7308 */ /* 0x000fe20000000800 */
[----:B------:R-:W-:Y:S01]  /*b570*/  ISETP.GE.AND P0, PT, R217, 0x61, PT ;  /* 0x00000061d900780c */ /* 0x000fe20003f06270 */
[----:B------:R-:W-:Y:S01]  /*b580*/  FFMA.FTZ R111, R127, UR5, -R111 ;  /* 0x000000057f6f7c23 */ /* 0x000fe2000801086f */
[----:B------:R-:W-:Y:S02]  /*b590*/  ISETP.GE.AND P5, PT, R217, 0x50, PT ;  /* 0x00000050d900780c */ /* 0x000fe40003fa6270 */
[----:B-1----:R-:W-:Y:S02]  /*b5a0*/  FSEL R120, R149, -INF , !P1 ;  /* 0xff80000095787808 */ /* 0x002fe40004800000 */
[C---:B------:R-:W-:Y:S01]  /*b5b0*/  ISETP.GT.OR P0, PT, R222.reuse, 0x61, !P0 ;  /* 0x00000061de00780c */ /* 0x040fe20004704670 */
[----:B------:R-:W1:Y:S01]  /*b5c0*/  MUFU.EX2 R111, R111 ;  /* 0x0000006f006f7308 */ /* 0x000e620000000800 */
[----:B------:R-:W-:Y:S01]  /*b5d0*/  ISETP.GE.AND P1, PT, R217, 0x60, PT ;  /* 0x00000060d900780c */ /* 0x000fe20003f26270 */
[----:B----4-:R-:W-:Y:S01]  /*b5e0*/  FFMA.FTZ R117, R117, UR5, -R134 ;  /* 0x0000000575757c23 */ /* 0x010fe20008010886 */
[----:B------:R-:W-:-:S02]  /*b5f0*/  ISETP.GT.OR P5, PT, R222, 0x50, !P5 ;  /* 0x00000050de00780c */ /* 0x000fc40006fa4670 */
[----:B------:R-:W-:Y:S01]  /*b600*/  FSEL R141, R139, -INF , !P0 ;  /* 0xff8000008b8d7808 */ /* 0x000fe20004000000 */
[----:B-----5:R-:W-:Y:S01]  /*b610*/  FFMA.FTZ R129, R129, UR5, -R135 ;  /* 0x0000000581817c23 */ /* 0x020fe20008010887 */
[----:B------:R-:W-:Y:S01]  /*b620*/  FSEL R118, R130, -INF , !P5 ;  /* 0xff80000082767808 */ /* 0x000fe20006800000 */
[----:B------:R-:W-:Y:S01]  /*b630*/  FFMA.FTZ R139, R136, UR5, -R148 ;  /* 0x00000005888b7c23 */ /* 0x000fe20008010894 */
[----:B------:R-:W-:Y:S01]  /*b640*/  ISETP.GT.OR P1, PT, R222, 0x60, !P1 ;  /* 0x00000060de00780c */ /* 0x000fe20004f24670 */
[----:B------:R4:W5:Y:S01]  /*b650*/  SHFL.IDX PT, R130, R221, R112, 0x1f ;  /* 0x00001f70dd827589 */ /* 0x00096200000e0000 */
[C---:B------:R-:W-:Y:S01]  /*b660*/  ISETP.GE.AND P0, PT, R217.reuse, 0x79, PT ;  /* 0x00000079d900780c */ /* 0x040fe20003f06270 */
[----:B------:R-:W-:Y:S01]  /*b670*/  MUFU.EX2 R117, R117 ;  /* 0x0000007500757308 */ /* 0x000fe20000000800 */
[----:B------:R-:W-:Y:S01]  /*b680*/  ISETP.GE.AND P5, PT, R217, 0x68, PT ;  /* 0x00000068d900780c */ /* 0x000fe20003fa6270 */
[----:B--2---:R-:W-:Y:S01]  /*b690*/  FFMA.FTZ R141, R141, UR5, -R131 ;  /* 0x000000058d8d7c23 */ /* 0x004fe20008010883 */
[----:B------:R-:W-:-:S02]  /*b6a0*/  FSEL R138, R138, -INF , !P1 ;  /* 0xff8000008a8a7808 */ /* 0x000fc40004800000 */
[----:B------:R-:W-:Y:S02]  /*b6b0*/  ISETP.GT.OR P0, PT, R222, 0x79, !P0 ;  /* 0x00000079de00780c */ /* 0x000fe40004704670 */
[C---:B------:R-:W-:Y:S01]  /*b6c0*/  ISETP.GE.AND P4, PT, R217.reuse, 0x69, PT ;  /* 0x00000069d900780c */ /* 0x040fe20003f86270 */
[--C-:B----4-:R-:W-:Y:S01]  /*b6d0*/  FFMA.FTZ R112, R128, UR5, -R113.reuse ;  /* 0x0000000580707c23 */ /* 0x110fe20008010871 */
[C---:B------:R-:W-:Y:S01]  /*b6e0*/  ISETP.GE.AND P2, PT, R217.reuse, 0x70, PT ;  /* 0x00000070d900780c */ /* 0x040fe20003f46270 */
[----:B------:R-:W-:Y:S01]  /*b6f0*/  FFMA.FTZ R113, R118, UR5, -R113 ;  /* 0x0000000576717c23 */ /* 0x000fe20008010871 */
[----:B------:R-:W-:Y:S01]  /*b700*/  ISETP.GE.AND P3, PT, R217, 0x71, PT ;  /* 0x00000071d900780c */ /* 0x000fe20003f66270 */
[--C-:B------:R-:W-:Y:S01]  /*b710*/  FFMA.FTZ R118, R133, UR5, -R220.reuse ;  /* 0x0000000585767c23 */ /* 0x100fe200080108dc */
[----:B------:R-:W-:Y:S01]  /*b720*/  ISETP.GE.AND P1, PT, R217, 0x78, PT ;  /* 0x00000078d900780c */ /* 0x000fe20003f26270 */
[----:B------:R-:W-:Y:S01]  /*b730*/  FFMA.FTZ R133, R115, UR5, -R220 ;  /* 0x0000000573857c23 */ /* 0x000fe200080108dc */
[C---:B------:R-:W-:Y:S01]  /*b740*/  ISETP.GT.OR P5, PT, R222.reuse, 0x68, !P5 ;  /* 0x00000068de00780c */ /* 0x040fe20006fa4670 */
[----:B------:R-:W-:Y:S01]  /*b750*/  VIADD R220, R5, 0x4 ;  /* 0x0000000405dc7836 */ /* 0x000fe20000000000 */
[----:B------:R-:W-:Y:S01]  /*b760*/  FSEL R119, R151, -INF , !P0 ;  /* 0xff80000097777808 */ /* 0x000fe20004000000 */
[C---:B------:R-:W-:Y:S01]  /*b770*/  VIADD R151, R5.reuse, 0x8 ;  /* 0x0000000805977836 */ /* 0x040fe20000000000 */
[----:B------:R-:W-:Y:S01]  /*b780*/  ISETP.GT.OR P4, PT, R222, 0x69, !P4 ;  /* 0x00000069de00780c */ /* 0x000fe20006784670 */
[----:B------:R-:W-:Y:S01]  /*b790*/  FFMA.FTZ R128, R144, UR5, -R135 ;  /* 0x0000000590807c23 */ /* 0x000fe20008010887 */
[C---:B------:R-:W-:Y:S01]  /*b7a0*/  ISETP.GT.OR P2, PT, R222.reuse, 0x70, !P2 ;  /* 0x00000070de00780c */ /* 0x040fe20005744670 */
[----:B------:R-:W-:Y:S01]  /*b7b0*/  MUFU.EX2 R115, R129 ;  /* 0x0000008100737308 */ /* 0x000fe20000000800 */
[----:B------:R-:W-:Y:S01]  /*b7c0*/  ISETP.GT.OR P3, PT, R222, 0x71, !P3 ;  /* 0x00000071de00780c */ /* 0x000fe20005f64670 */
[----:B------:R-:W-:Y:S01]  /*b7d0*/  FFMA.FTZ R144, R132, UR5, -R134 ;  /* 0x0000000584907c23 */ /* 0x000fe20008010886 */
[----:B------:R-:W-:Y:S01]  /*b7e0*/  ISETP.GT.OR P1, PT, R222, 0x78, !P1 ;  /* 0x00000078de00780c */ /* 0x000fe20004f24670 */
[----:B------:R-:W-:Y:S01]  /*b7f0*/  VIADD R222, R5, 0xc ;  /* 0x0000000c05de7836 */ /* 0x000fe20000000000 */
[----:B------:R-:W-:Y:S01]  /*b800*/  FSEL R114, R142, -INF , !P5 ;  /* 0xff8000008e727808 */ /* 0x000fe20006800000 */
[----:B------:R-:W-:-:S02]  /*b810*/  WARPGROUP.DEPBAR.LE gsb0, 0x0 ;  /* 0x00008000000079c5 */ /* 0x000fc40000010000 */
[----:B------:R-:W-:Y:S01]  /*b820*/  WARPGROUP.ARRIVE ;  /* 0x00000000000079c5 */ /* 0x000fe20000000000 */
[----:B------:R-:W-:Y:S01]  /*b830*/  FFMA.FTZ R142, R137, UR5, -R131 ;  /* 0x00000005898e7c23 */ /* 0x000fe20008010883 */
[----:B------:R-:W2:Y:S01]  /*b840*/  SHFL.IDX PT, R134, R221, R224, 0x1f ;  /* 0x00001fe0dd867589 */ /* 0x000ea200000e0000 */
[----:B------:R-:W-:Y:S01]  /*b850*/  FSEL R125, R146, -INF , !P2 ;  /* 0xff800000927d7808 */ /* 0x000fe20005000000 */
[----:B------:R-:W-:Y:S01]  /*b860*/  FFMA.FTZ R146, R138, UR5, -R148 ;  /* 0x000000058a927c23 */ /* 0x000fe20008010894 */
[----:B------:R-:W-:Y:S01]  /*b870*/  FSEL R121, R150, -INF , !P1 ;  /* 0xff80000096797808 */ /* 0x000fe20004800000 */
[----:B------:R-:W-:Y:S01]  /*b880*/  HGMMA.64x128x16.F32 R24, gdesc[UR12], R24, gsb0 ;  /* 0x01e000000c1879f0 */ /* 0x000fe20008000818 */
[----:B------:R-:W4:Y:S01]  /*b890*/  SHFL.IDX PT, R135, R221, R231, 0x1f ;  /* 0x00001fe7dd877589 */ /* 0x000f2200000e0000 */
[----:B------:R-:W-:Y:S01]  /*b8a0*/  FSEL R123, R147, -INF , !P3 ;  /* 0xff800000937b7808 */ /* 0x000fe20005800000 */
[----:B------:R-:W-:Y:S01]  /*b8b0*/  VIADD R217, R5, 0x10 ;  /* 0x0000001005d97836 */ /* 0x000fe20000000000 */
[----:B------:R-:W-:Y:S01]  /*b8c0*/  FSEL R127, R143, -INF , !P4 ;  /* 0xff8000008f7f7808 */ /* 0x000fe20006000000 */
[----:B------:R-:W3:Y:S01]  /*b8d0*/  SHFL.IDX PT, R145, R221, R222, 0x1f ;  /* 0x00001fdedd917589 */ /* 0x000ee200000e0000 */
[--C-:B-----5:R-:W-:Y:S01]  /*b8e0*/  FFMA.FTZ R132, R140, UR5, -R130.reuse ;  /* 0x000000058c847c23 */ /* 0x120fe20008010882 */
[----:B------:R-:W-:Y:S01]  /*b8f0*/  FFMA.FTZ R130, R114, UR5, -R130 ;  /* 0x0000000572827c23 */ /* 0x000fe20008010882 */
[----:B------:R-:W5:Y:S01]  /*b900*/  MUFU.EX2 R112, R112 ;  /* 0x0000007000707308 */ /* 0x000f620000000800 */
[----:B------:R-:W1:Y:S04]  /*b910*/  SHFL.IDX PT, R143, R221, R217, 0x1f ;  /* 0x00001fd9dd8f7589 */ /* 0x000e6800000e0000 */
[----:B------:R-:W5:Y:S03]  /*b920*/  SHFL.IDX PT, R221, R221, R225, 0x1f ;  /* 0x00001fe1dddd7589 */ /* 0x000f6600000e0000 */
[----:B------:R3:W-:Y:S01]  /*b930*/  MUFU.EX2 R114, R128 ;  /* 0x0000008000727308 */ /* 0x0007e20000000800 */
[--C-:B--2---:R-:W-:Y:S01]  /*b940*/  FFMA.FTZ R122, R122, UR5, -R134.reuse ;  /* 0x000000057a7a7c23 */ /* 0x104fe20008010886 */
[----:B------:R-:W-:-:S06]  /*b950*/  FFMA.FTZ R121, R121, UR5, -R134 ;  /* 0x0000000579797c23 */ /* 0x000fcc0008010886 */
[----:B------:R-:W-:Y:S01]  /*b960*/  MUFU.EX2 R94, R94 ;  /* 0x0000005e005e7308 */ /* 0x000fe20000000800 */
[--C-:B----4-:R-:W-:Y:S01]  /*b970*/  FFMA.FTZ R124, R124, UR5, -R135.reuse ;  /* 0x000000057c7c7c23 */ /* 0x110fe20008010887 */
[----:B------:R-:W-:Y:S01]  /*b980*/  FFMA.FTZ R123, R123, UR5, -R135 ;  /* 0x000000057b7b7c23 */ /* 0x000fe20008010887 */
[--C-:B---3--:R-:W-:Y:S01]  /*b990*/  FFMA.FTZ R128, R116, UR5, -R145.reuse ;  /* 0x0000000574807c23 */ /* 0x108fe20008010891 */
[----:B------:R-:W-:-:S04]  /*b9a0*/  FFMA.FTZ R127, R127, UR5, -R145 ;  /* 0x000000057f7f7c23 */ /* 0x000fc80008010891 */
[----:B------:R-:W-:Y:S01]  /*b9b0*/  MUFU.EX2 R116, R144 ;  /* 0x0000009000747308 */ /* 0x000fe20000000800 */
[--C-:B-1----:R-:W-:Y:S01]  /*b9c0*/  FFMA.FTZ R126, R126, UR5, -R143.reuse ;  /* 0x000000057e7e7c23 */ /* 0x102fe2000801088f */
[----:B------:R-:W-:Y:S01]  /*b9d0*/  FFMA.FTZ R125, R125, UR5, -R143 ;  /* 0x000000057d7d7c23 */ /* 0x000fe2000801088f */
[--C-:B-----5:R-:W-:Y:S01]  /*b9e0*/  FFMA.FTZ R120, R120, UR5, -R221.reuse ;  /* 0x0000000578787c23 */ /* 0x120fe200080108dd */
[----:B------:R-:W-:-:S04]  /*b9f0*/  FFMA.FTZ R119, R119, UR5, -R221 ;  /* 0x0000000577777c23 */ /* 0x000fc800080108dd */
        /* <DEDUP_REMOVED lines=11> */
[----:B------:R-:W1:Y:S04]  /*bab0*/  LDS R223, [R223+0x400] ;  /* 0x00040000dfdf7984 */ /* 0x000e680000000800 */
[----:B------:R-:W2:Y:S04]  /*bac0*/  LDS R216, [R216+0x400] ;  /* 0x00040000d8d87984 */ /* 0x000ea80000000800 */
[----:B------:R-:W-:Y:S04]  /*bad0*/  LDS R218, [R218+0x400] ;  /* 0x00040000dada7984 */ /* 0x000fe80000000800 */
[----:B------:R-:W-:Y:S04]  /*bae0*/  LDS R219, [R219+0x400] ;  /* 0x00040000dbdb7984 */ /* 0x000fe80000000800 */
[----:B-1----:R-:W1:Y:S04]  /*baf0*/  SHFL.IDX PT, R129, R223, R5, 0x1f ;  /* 0x00001f05df817589 */ /* 0x002e6800000e0000 */
[----:B------:R-:W3:Y:S04]  /*bb00*/  SHFL.IDX PT, R131, R223, R220, 0x1f ;  /* 0x00001fdcdf837589 */ /* 0x000ee800000e0000 */
[----:B------:R-:W4:Y:S04]  /*bb10*/  SHFL.IDX PT, R136, R223, R151, 0x1f ;  /* 0x00001f97df887589 */ /* 0x000f2800000e0000 */
[----:B------:R-:W5:Y:S04]  /*bb20*/  SHFL.IDX PT, R137, R223, R222, 0x1f ;  /* 0x00001fdedf897589 */ /* 0x000f6800000e0000 */
[----:B------:R-:W5:Y:S04]  /*bb30*/  SHFL.IDX PT, R138, R223, R231, 0x1f ;  /* 0x00001fe7df8a7589 */ /* 0x000f6800000e0000 */
[----:B--2---:R-:W2:Y:S01]  /*bb40*/  SHFL.IDX PT, R148, R216, R220, 0x1f ;  /* 0x00001fdcd8947589 */ /* 0x004ea200000e0000 */
[--C-:B-1----:R-:W-:Y:S01]  /*bb50*/  FADD.FTZ R24, R24, -R129.reuse ;  /* 0x8000008118187221 */ /* 0x102fe20000010000 */
[----:B------:R-:W-:-:S02]  /*bb60*/  FADD.FTZ R26, R26, -R129 ;  /* 0x800000811a1a7221 */ /* 0x000fc40000010000 */
[----:B------:R-:W1:Y:S01]  /*bb70*/  SHFL.IDX PT, R135, R223, R217, 0x1f ;  /* 0x00001fd9df877589 */ /* 0x000e6200000e0000 */
[--C-:B---3--:R-:W-:Y:S01]  /*bb80*/  FADD.FTZ R129, R25, -R131.reuse ;  /* 0x8000008319817221 */ /* 0x108fe20000010000 */
[----:B------:R-:W-:Y:S02]  /*bb90*/  FADD.FTZ R131, R27, -R131 ;  /* 0x800000831b837221 */ /* 0x000fe40000010000 */
[----:B------:R-:W3:Y:S01]  /*bba0*/  SHFL.IDX PT, R140, R223, R224, 0x1f ;  /* 0x00001fe0df8c7589 */ /* 0x000ee200000e0000 */
[--C-:B----4-:R-:W-:Y:S01]  /*bbb0*/  FADD.FTZ R134, R28, -R136.reuse ;  /* 0x800000881c867221 */ /* 0x110fe20000010000 */
[----:B------:R-:W-:Y:S01]  /*bbc0*/  FADD.FTZ R25, R30, -R136 ;  /* 0x800000881e197221 */ /* 0x000fe20000010000 */
[----:B------:R1:W-:Y:S01]  /*bbd0*/  MUFU.EX2 R28, R133 ;  /* 0x00000085001c7308 */ /* 0x0003e20000000800 */
[----:B------:R-:W4:Y:S01]  /*bbe0*/  SHFL.IDX PT, R150, R223, R225, 0x1f ;  /* 0x00001fe1df967589 */ /* 0x000f2200000e0000 */
[--C-:B-----5:R-:W-:Y:S01]  /*bbf0*/  FADD.FTZ R136, R29, -R137.reuse ;  /* 0x800000891d887221 */ /* 0x120fe20000010000 */
[----:B------:R-:W-:-:S02]  /*bc00*/  FADD.FTZ R27, R31, -R137 ;  /* 0x800000891f1b7221 */ /* 0x000fc40000010000 */
[----:B------:R-:W5:Y:S01]  /*bc10*/  SHFL.IDX PT, R149, R216, R5, 0x1f ;  /* 0x00001f05d8957589 */ /* 0x000f6200000e0000 */
[--C-:B------:R-:W-:Y:S01]  /*bc20*/  FADD.FTZ R137, R33, -R138.reuse ;  /* 0x8000008a21897221 */ /* 0x100fe20000010000 */
[----:B------:R-:W-:Y:S01]  /*bc30*/  FADD.FTZ R138, R35, -R138 ;  /* 0x8000008a238a7221 */ /* 0x000fe20000010000 */
[----:B------:R1:W-:Y:S01]  /*bc40*/  MUFU.EX2 R31, R142 ;  /* 0x0000008e001f7308 */ /* 0x0003e20000000800 */
[----:B------:R-:W5:Y:S01]  /*bc50*/  SHFL.IDX PT, R35, R218, R220, 0x1f ;  /* 0x00001fdcda237589 */ /* 0x000f6200000e0000 */
[--C-:B--2---:R-:W-:Y:S01]  /*bc60*/  FADD.FTZ R41, R41, -R148.reuse ;  /* 0x8000009429297221 */ /* 0x104fe20000010000 */
[----:B------:R-:W-:Y:S02]  /*bc70*/  FADD.FTZ R43, R43, -R148 ;  /* 0x800000942b2b7221 */ /* 0x000fe40000010000 */
[----:B------:R-:W2:Y:S01]  /*bc80*/  SHFL.IDX PT, R145, R216, R231, 0x1f ;  /* 0x00001fe7d8917589 */ /* 0x000ea200000e0000 */
[----:B-1----:R-:W-:-:S03]  /*bc90*/  FADD.FTZ R133, R32, -R135 ;  /* 0x8000008720857221 */ /* 0x002fc60000010000 */
[----:B------:R1:W-:Y:S01]  /*bca0*/  SHFL.IDX PT, R142, R219, R220, 0x1f ;  /* 0x00001fdcdb8e7589 */ /* 0x0003e200000e0000 */
[----:B------:R1:W-:Y:S01]  /*bcb0*/  MUFU.EX2 R29, R139 ;  /* 0x0000008b001d7308 */ /* 0x0003e20000000800 */
[----:B------:R-:W-:Y:S01]  /*bcc0*/  FADD.FTZ R135, R34, -R135 ;  /* 0x8000008722877221 */ /* 0x000fe20000010000 */
[----:B---3--:R-:W-:Y:S01]  /*bcd0*/  FADD.FTZ R38, R38, -R140 ;  /* 0x8000008c26267221 */ /* 0x008fe20000010000 */
[----:B------:R-:W3:Y:S04]  /*bce0*/  SHFL.IDX PT, R32, R216, R217, 0x1f ;  /* 0x00001fd9d8207589 */ /* 0x000ee800000e0000 */
[----:B------:R-:W3:Y:S01]  /*bcf0*/  SHFL.IDX PT, R33, R216, R225, 0x1f ;  /* 0x00001fe1d8217589 */ /* 0x000ee200000e0000 */
[----:B----4-:R-:W-:Y:S01]  /*bd00*/  FADD.FTZ R39, R39, -R150 ;  /* 0x8000009627277221 */ /* 0x010fe20000010000 */
[----:B-1----:R-:W-:Y:S01]  /*bd10*/  FADD.FTZ R139, R36, -R140 ;  /* 0x8000008c248b7221 */ /* 0x002fe20000010000 */
[----:B------:R-:W-:Y:S01]  /*bd20*/  FADD.FTZ R140, R37, -R150 ;  /* 0x80000096258c7221 */ /* 0x000fe20000010000 */
[----:B------:R-:W4:Y:S01]  /*bd30*/  LDL R220, [R1+0x2c] ;  /* 0x00002c0001dc7983 */ /* 0x000f220000100800 */
[----:B------:R1:W-:Y:S01]  /*bd40*/  MUFU.EX2 R30, R146 ;  /* 0x00000092001e7308 */ /* 0x0003e20000000800 */
[--C-:B-----5:R-:W-:Y:S01]  /*bd50*/  FADD.FTZ R40, R40, -R149.reuse ;  /* 0x8000009528287221 */ /* 0x120fe20000010000 */
[----:B------:R-:W-:Y:S01]  /*bd60*/  FADD.FTZ R42, R42, -R149 ;  /* 0x800000952a2a7221 */ /* 0x000fe20000010000 */
[----:B------:R-:W5:Y:S01]  /*bd70*/  SHFL.IDX PT, R144, R216, R222, 0x1f ;  /* 0x00001fded8907589 */ /* 0x000f6200000e0000 */
[--C-:B------:R-:W-:Y:S01]  /*bd80*/  FADD.FTZ R57, R57, -R35.reuse ;  /* 0x8000002339397221 */ /* 0x100fe20000010000 */
[----:B------:R-:W-:-:S02]  /*bd90*/  FADD.FTZ R59, R59, -R35 ;  /* 0x800000233b3b7221 */ /* 0x000fc40000010000 */
[----:B------:R-:W5:Y:S01]  /*bda0*/  SHFL.IDX PT, R143, R216, R224, 0x1f ;  /* 0x00001fe0d88f7589 */ /* 0x000f6200000e0000 */
[--C-:B--2---:R-:W-:Y:S01]  /*bdb0*/  FADD.FTZ R49, R49, -R145.reuse ;  /* 0x8000009131317221 */ /* 0x104fe20000010000 */
[----:B------:R-:W-:Y:S02]  /*bdc0*/  FADD.FTZ R51, R51, -R145 ;  /* 0x8000009133337221 */ /* 0x000fe40000010000 */
[----:B------:R-:W2:Y:S01]  /*bdd0*/  SHFL.IDX PT, R147, R216, R151, 0x1f ;  /* 0x00001f97d8937589 */ /* 0x000ea200000e0000 */
[----:B------:R-:W-:Y:S01]  /*bde0*/  FMUL.FTZ R26, R9, R26 ;  /* 0x0000001a091a7220 */ /* 0x000fe20000410000 */
[----:B------:R-:W-:Y:S01]  /*bdf0*/  MUFU.EX2 R35, R128 ;  /* 0x0000008000237308 */ /* 0x000fe20000000800 */
[--C-:B---3--:R-:W-:Y:S01]  /*be00*/  FADD.FTZ R48, R48, -R32.reuse ;  /* 0x8000002030307221 */ /* 0x108fe20000010000 */
[----:B------:R-:W-:Y:S01]  /*be10*/  FADD.FTZ R50, R50, -R32 ;  /* 0x8000002032327221 */ /* 0x000fe20000010000 */
[----:B------:R-:W-:Y:S01]  /*be20*/  SHFL.IDX PT, R145, R219, R151, 0x1f ;  /* 0x00001f97db917589 */ /* 0x000fe200000e0000 */
[--C-:B------:R-:W-:Y:S01]  /*be30*/  FADD.FTZ R53, R53, -R33.reuse ;  /* 0x8000002135357221 */ /* 0x100fe20000010000 */
[----:B------:R-:W-:-:S03]  /*be40*/  FADD.FTZ R55, R55, -R33 ;  /* 0x8000002137377221 */ /* 0x000fc60000010000 */
[----:B------:R3:W-:Y:S01]  /*be50*/  MUFU.EX2 R32, R141 ;  /* 0x0000008d00207308 */ /* 0x0007e20000000800 */
[----:B------:R-:W-:Y:S04]  /*be60*/  SHFL.IDX PT, R150, R219, R222, 0x1f ;  /* 0x00001fdedb967589 */ /* 0x000fe800000e0000 */
[----:B-1----:R-:W-:Y:S01]  /*be70*/  SHFL.IDX PT, R146, R219, R217, 0x1f ;  /* 0x00001fd9db927589 */ /* 0x002fe200000e0000 */
[--C-:B-----5:R-:W-:Y:S01]  /*be80*/  FADD.FTZ R45, R45, -R144.reuse ;  /* 0x800000902d2d7221 */ /* 0x120fe20000010000 */
[----:B------:R-:W-:Y:S01]  /*be90*/  FADD.FTZ R47, R47, -R144 ;  /* 0x800000902f2f7221 */ /* 0x000fe20000010000 */
[----:B------:R1:W5:Y:S01]  /*bea0*/  MUFU.EX2 R33, R132 ;  /* 0x0000008400217308 */ /* 0x0003620000000800 */
[----:B---3--:R-:W-:Y:S01]  /*beb0*/  SHFL.IDX PT, R141, R219, R5, 0x1f ;  /* 0x00001f05db8d7589 */ /* 0x008fe200000e0000 */
[--C-:B------:R-:W-:Y:S01]  /*bec0*/  FADD.FTZ R52, R52, -R143.reuse ;  /* 0x8000008f34347221 */ /* 0x100fe20000010000 */
[----:B------:R-:W-:-:S02]  /*bed0*/  FADD.FTZ R54, R54, -R143 ;  /* 0x8000008f36367221 */ /* 0x000fc40000010000 */
[----:B------:R-:W-:Y:S01]  /*bee0*/  SHFL.IDX PT, R149, R219, R231, 0x1f ;  /* 0x00001fe7db957589 */ /* 0x000fe200000e0000 */
[----:B------:R-:W-:Y:S01]  /*bef0*/  FMUL.FTZ R25, R12, R25 ;  /* 0x000000190c197220 */ /* 0x000fe20000410000 */
[--C-:B--2---:R-:W-:Y:S01]  /*bf00*/  FADD.FTZ R44, R44, -R147.reuse ;  /* 0x800000932c2c7221 */ /* 0x104fe20000010000 */
[----:B------:R-:W-:Y:S01]  /*bf10*/  MUFU.EX2 R125, R125 ;  /* 0x0000007d007d7308 */ /* 0x000fe20000000800 */
[----:B------:R-:W-:Y:S01]  /*bf20*/  SHFL.IDX PT, R216, R219, R224, 0x1f ;  /* 0x00001fe0dbd87589 */ /* 0x000fe200000e0000 */
[----:B------:R-:W-:-:S03]  /*bf30*/  FADD.FTZ R46, R46, -R147 ;  /* 0x800000932e2e7221 */ /* 0x000fc60000010000 */
[----:B------:R-:W2:Y:S04]  /*bf40*/  SHFL.IDX PT, R219, R219, R225, 0x1f ;  /* 0x00001fe1dbdb7589 */ /* 0x000ea800000e0000 */
[----:B------:R-:W3:Y:S04]  /*bf50*/  SHFL.IDX PT, R144, R218, R151, 0x1f ;  /* 0x00001f97da907589 */ /* 0x000ee800000e0000 */
[----:B------:R-:W5:Y:S04]  /*bf60*/  SHFL.IDX PT, R36, R218, R222, 0x1f ;  /* 0x00001fdeda247589 */ /* 0x000f6800000e0000 */
[----:B------:R2:W5:Y:S04]  /*bf70*/  SHFL.IDX PT, R143, R218, R217, 0x1f ;  /* 0x00001fd9da8f7589 */ /* 0x00056800000e0000 */
[----:B-1----:R-:W1:Y:S04]  /*bf80*/  SHFL.IDX PT, R132, R218, R231, 0x1f ;  /* 0x00001fe7da847589 */ /* 0x002e6800000e0000 */
[----:B------:R-:W1:Y:S04]  /*bf90*/  SHFL.IDX PT, R34, R218, R5, 0x1f ;  /* 0x00001f05da227589 */ /* 0x000e6800000e0000 */
[----:B------:R-:W1:Y:S04]  /*bfa0*/  SHFL.IDX PT, R37, R218, R224, 0x1f ;  /* 0x00001fe0da257589 */ /* 0x000e6800000e0000 */
[----:B------:R-:W1:Y:S01]  /*bfb0*/  SHFL.IDX PT, R218, R218, R225, 0x1f ;  /* 0x00001fe1dada7589 */ /* 0x000e6200000e0000 */
[----:B--2---:R-:W-:Y:S01]  /*bfc0*/  FADD.FTZ R217, R85, -R219 ;  /* 0x800000db55d97221 */ /* 0x004fe20000010000 */
[----:B------:R-:W-:Y:S01]  /*bfd0*/  FMUL.FTZ R85, R11, R131 ;  /* 0x000000830b557220 */ /* 0x000fe20000410000 */
[----:B---3--:R-:W-:Y:S01]  /*bfe0*/  FADD.FTZ R62, R62, -R144 ;  /* 0x800000903e3e7221 */ /* 0x008fe20000010000 */
[--C-:B-----5:R-:W-:Y:S01]  /*bff0*/  FADD.FTZ R63, R63, -R36.reuse ;  /* 0x800000243f3f7221 */ /* 0x120fe20000010000 */
[----:B------:R-:W-:Y:S01]  /*c000*/  FADD.FTZ R61, R61, -R36 ;  /* 0x800000243d3d7221 */ /* 0x000fe20000010000 */
[----:B------:R-:W-:Y:S01]  /*c010*/  FADD.FTZ R60, R60, -R144 ;  /* 0x800000903c3c7221 */ /* 0x000fe20000010000 */
[----:B------:R-:W-:Y:S01]  /*c020*/  F2FP.F16.F32.PACK_AB R85, R85, R26 ;  /* 0x0000001a5555723e */ /* 0x000fe200000000ff */
[----:B------:R-:W-:Y:S01]  /*c030*/  FMUL.FTZ R26, R14, R27 ;  /* 0x0000001b0e1a7220 */ /* 0x000fe20000410000 */
[----:B------:R-:W-:Y:S01]  /*c040*/  FADD.FTZ R64, R64, -R143 ;  /* 0x8000008f40407221 */ /* 0x000fe20000010000 */
[----:B------:R-:W-:Y:S01]  /*c050*/  FADD.FTZ R219, R87, -R219 ;  /* 0x800000db57db7221 */ /* 0x000fe20000010000 */
[----:B------:R-:W-:Y:S01]  /*c060*/  MUFU.EX2 R124, R124 ;  /* 0x0000007c007c7308 */ /* 0x000fe20000000800 */
[----:B-1----:R-:W-:Y:S01]  /*c070*/  FADD.FTZ R65, R65, -R132 ;  /* 0x8000008441417221 */ /* 0x002fe20000010000 */
[----:B------:R-:W-:Y:S01]  /*c080*/  F2FP.F16.F32.PACK_AB R87, R26, R25 ;  /* 0x000000191a57723e */ /* 0x000fe200000000ff */
[----:B------:R-:W-:Y:S01]  /*c090*/  FADD.FTZ R148, R77, -R150 ;  /* 0x800000964d947221 */ /* 0x000fe20000010000 */
[----:B------:R-:W-:Y:S01]  /*c0a0*/  FADD.FTZ R66, R66, -R143 ;  /* 0x8000008f42427221 */ /* 0x000fe20000010000 */
[--C-:B------:R-:W-:Y:S01]  /*c0b0*/  FADD.FTZ R56, R56, -R34.reuse ;  /* 0x8000002238387221 */ /* 0x100fe20000010000 */
[----:B------:R-:W-:-:S02]  /*c0c0*/  FADD.FTZ R58, R58, -R34 ;  /* 0x800000223a3a7221 */ /* 0x000fc40000010000 */
[----:B------:R1:W2:Y:S01]  /*c0d0*/  MUFU.EX2 R34, R130 ;  /* 0x0000008200227308 */ /* 0x0002a20000000800 */
[----:B------:R-:W-:Y:S01]  /*c0e0*/  FMUL.FTZ R62, R110, R62 ;  /* 0x0000003e6e3e7220 */ /* 0x000fe20000410000 */
[----:B------:R-:W-:Y:S01]  /*c0f0*/  FMUL.FTZ R63, R111, R63 ;  /* 0x0000003f6f3f7220 */ /* 0x000fe20000410000 */
[----:B------:R-:W-:Y:S01]  /*c100*/  FMUL.FTZ R64, R112, R64 ;  /* 0x0000004070407220 */ /* 0x000fe20000410000 */
[----:B------:R-:W-:Y:S01]  /*c110*/  FMUL.FTZ R25, R115, R65 ;  /* 0x0000004173197220 */ /* 0x000fe20000410000 */
[----:B------:R-:W-:-:S03]  /*c120*/  FADD.FTZ R144, R76, -R145 ;  /* 0x800000914c907221 */ /* 0x000fc60000010000 */
[----:B------:R3:W5:Y:S01]  /*c130*/  MUFU.EX2 R36, R127 ;  /* 0x0000007f00247308 */ /* 0x0007620000000800 */
[----:B-1----:R-:W-:Y:S01]  /*c140*/  FADD.FTZ R130, R67, -R132 ;  /* 0x8000008443827221 */ /* 0x002fe20000010000 */
[--C-:B------:R-:W-:Y:S01]  /*c150*/  FADD.FTZ R132, R68, -R37.reuse ;  /* 0x8000002544847221 */ /* 0x100fe20000010000 */
[----:B------:R-:W-:Y:S01]  /*c160*/  FADD.FTZ R67, R70, -R37 ;  /* 0x8000002546437221 */ /* 0x000fe20000010000 */
[----:B------:R-:W-:-:S04]  /*c170*/  F2FP.F16.F32.PACK_AB R64, R25, R64 ;  /* 0x000000401940723e */ /* 0x000fc800000000ff */
[----:B------:R1:W5:Y:S01]  /*c180*/  MUFU.EX2 R37, R126 ;  /* 0x0000007e00257308 */ /* 0x0003620000000800 */
[----:B---3--:R-:W-:Y:S01]  /*c190*/  FADD.FTZ R127, R71, -R218 ;  /* 0x800000da477f7221 */ /* 0x008fe20000010000 */
[----:B------:R-:W-:Y:S01]  /*c1a0*/  F2FP.F16.F32.PACK_AB R71, R63, R62 ;  /* 0x0000003e3f47723e */ /* 0x000fe200000000ff */
[----:B------:R-:W-:-:S05]  /*c1b0*/  FMUL.FTZ R62, R33, R144 ;  /* 0x00000090213e7220 */ /* 0x000fca0000410000 */
[----:B------:R-:W3:Y:S01]  /*c1c0*/  MUFU.EX2 R123, R123 ;  /* 0x0000007b007b7308 */ /* 0x000ee20000000800 */
[----:B------:R-:W-:Y:S01]  /*c1d0*/  FMUL.FTZ R25, R35, R148 ;  /* 0x0000009423197220 */ /* 0x000fe20000410000 */
[----:B------:R-:W-:-:S06]  /*c1e0*/  FADD.FTZ R143, R80, -R146 ;  /* 0x80000092508f7221 */ /* 0x000fcc0000010000 */
[----:B------:R-:W3:Y:S01]  /*c1f0*/  MUFU.EX2 R122, R122 ;  /* 0x0000007a007a7308 */ /* 0x000ee20000000800 */
[----:B------:R-:W-:-:S07]  /*c200*/  FADD.FTZ R146, R82, -R146 ;  /* 0x8000009252927221 */ /* 0x000fce0000010000 */
[----:B------:R-:W3:Y:S08]  /*c210*/  MUFU.EX2 R121, R121 ;  /* 0x0000007900797308 */ /* 0x000ef00000000800 */
[----:B------:R-:W3:Y:S08]  /*c220*/  MUFU.EX2 R120, R120 ;  /* 0x0000007800787308 */ /* 0x000ef00000000800 */
[----:B------:R-:W3:Y:S01]  /*c230*/  MUFU.EX2 R119, R119 ;  /* 0x0000007700777308 */ /* 0x000ee20000000800 */
[--C-:B------:R-:W-:Y:S01]  /*c240*/  FADD.FTZ R151, R84, -R216.reuse ;  /* 0x800000d854977221 */ /* 0x100fe20000010000 */
[----:B------:R-:W-:Y:S01]  /*c250*/  FMUL.FTZ R82, R21, R139 ;  /* 0x0000008b15527220 */ /* 0x000fe20000410000 */
[----:B------:R-:W-:Y:S01]  /*c260*/  FMUL.FTZ R27, R22, R140 ;  /* 0x0000008c161b7220 */ /* 0x000fe20000410000 */
[----:B------:R-:W-:Y:S01]  /*c270*/  FADD.FTZ R216, R86, -R216 ;  /* 0x800000d856d87221 */ /* 0x000fe20000010000 */
[----:B------:R-:W-:Y:S01]  /*c280*/  FMUL.FTZ R38, R20, R38 ;  /* 0x0000002614267220 */ /* 0x000fe20000410000 */
[----:B------:R-:W-:Y:S01]  /*c290*/  FMUL.FTZ R39, R88, R39 ;  /* 0x0000002758277220 */ /* 0x000fe20000410000 */
[----:B------:R-:W-:Y:S01]  /*c2a0*/  FADD.FTZ R70, R69, -R218 ;  /* 0x800000da45467221 */ /* 0x000fe20000010000 */
[--C-:B------:R-:W-:Y:S01]  /*c2b0*/  FADD.FTZ R128, R72, -R141.reuse ;  /* 0x8000008d48807221 */ /* 0x100fe20000010000 */
[----:B-1----:R-:W-:Y:S01]  /*c2c0*/  FADD.FTZ R126, R74, -R141 ;  /* 0x8000008d4a7e7221 */ /* 0x002fe20000010000 */
        /* <DEDUP_REMOVED lines=91> */
[----:B----4-:R-:W-:-:S04]  /*c880*/  IMAD R25, R0, 0x4000, R220 ;  /* 0x0000400000197824 */ /* 0x010fc800078e02dc */
        /* <DEDUP_REMOVED lines=148> */
.L_x_2114:
        /* <DEDUP_REMOVED lines=70> */
.L_x_2115:
        /* <DEDUP_REMOVED lines=12> */
.L_x_2105:
        /* <DEDUP_REMOVED lines=34> */
.L_x_2073:
[----:B------:R-:W-:Y:S05]  /*d910*/  @P0 BRA `(.L_x_2067) ;  /* 0x0000004000000947 */ /* 0x000fea0003800000 */
[----:B------:R-:W-:Y:S01]  /*d920*/  ULDC.64 UR4, c[0x0][0x878] ;  /* 0x00021e0000047ab9 */ /* 0x000fe20000000a00 */
[----:B------:R-:W3:Y:S01]  /*d930*/  S2R R12, SR_TID.X ;  /* 0x00000000000c7919 */ /* 0x000ee20000002100 */
[----:B------:R-:W-:Y:S01]  /*d940*/  UISETP.NE.U32.AND UP0, UPT, UR4, URZ, UPT ;  /* 0x0000003f0400728c */ /* 0x000fe2000bf05070 */
[----:B------:R-:W4:Y:S01]  /*d950*/  S2UR UR8, SR_CTAID.Y ;  /* 0x00000000000879c3 */ /* 0x000f220000002600 */
[----:B------:R-:W-:Y:S02]  /*d960*/  ULDC.64 UR10, c[0x0][0x848] ;  /* 0x00021200000a7ab9 */ /* 0x000fe40000000a00 */
[----:B------:R-:W-:Y:S01]  /*d970*/  UISETP.NE.AND.EX UP0, UPT, UR5, URZ, UPT, UP0 ;  /* 0x0000003f0500728c */ /* 0x000fe2000bf05300 */
[----:B------:R-:W5:Y:S04]  /*d980*/  S2R R0, SR_CTAID.X ;  /* 0x0000000000007919 */ /* 0x000f680000002500 */
[----:B-12---:R-:W1:Y:S01]  /*d990*/  LDC.64 R8, c[0x0][0x818] ;  /* 0x00020600ff087b82 */ /* 0x006e620000000a00 */
[----:B------:R-:W-:-:S05]  /*d9a0*/  PLOP3.LUT P0, PT, PT, PT, UP0, 0x80, 0x0 ;  /* 0x000000000000781c */ /* 0x000fca0003f0f008 */
[----:B------:R-:W-:Y:S02]  /*d9b0*/  @UP0 ULDC.64 UR4, c[0x0][0x878] ;  /* 0x00021e0000040ab9 */ /* 0x000fe40000000a00 */
[----:B------:R-:W-:Y:S01]  /*d9c0*/  @UP0 UIMAD.WIDE UR4, UR37, 0x4, UR4 ;  /* 0x00000004250408a5 */ /* 0x000fe2000f8e0204 */
[----:B------:R-:W2:Y:S05]  /*d9d0*/  LDC.64 R10, c[0x0][0x840] ;  /* 0x00021000ff0a7b82 */ /* 0x000eaa0000000a00 */
[----:B------:R-:W-:Y:S02]  /*d9e0*/  IMAD.U32 R2, RZ, RZ, UR4 ;  /* 0x00000004ff027e24 */ /* 0x000fe4000f8e00ff */
[----:B------:R-:W-:Y:S01]  /*d9f0*/  IMAD.U32 R3, RZ, RZ, UR5 ;  /* 0x00000005ff037e24 */ /* 0x000fe2000f8e00ff */
[----:B------:R-:W-:-:S04]  /*da00*/  ULDC UR5, c[0x0][0x850] ;  /* 0x0002140000057ab9 */ /* 0x000fc80000000800 */
[----:B------:R-:W4:Y:S01]  /*da10*/  @P0 LDG.E R2, desc[UR38][R2.64] ;  /* 0x0000002602020981 */ /* 0x000f22000c1e1900 */
[----:B------:R-:W-:Y:S01]  /*da20*/  UISETP.NE.AND UP1, UPT, UR5, 0x1, UPT ;  /* 0x000000010500788c */ /* 0x000fe2000bf25270 */
[----:B---3--:R-:W-:Y:S01]  /*da30*/  VIADD R13, R12, 0xffffff80 ;  /* 0xffffff800c0d7836 */ /* 0x008fe20000000000 */
[----:B------:R-:W-:Y:S01]  /*da40*/  MOV R14, 0x400 ;  /* 0x00000400000e7802 */ /* 0x000fe20000000f00 */
[----:B------:R-:W3:Y:S01]  /*da50*/  S2R R15, SR_CgaCtaId ;  /* 0x00000000000f7919 */ /* 0x000ee20000008800 */
[----:B-----5:R-:W-:Y:S02]  /*da60*/  IMAD.SHL.U32 R0, R0, 0x2000, RZ ;  /* 0x0000200000007824 */ /* 0x020fe400078e00ff */
[----:B---3--:R-:W-:Y:S02]  /*da70*/  LEA R15, R15, R14, 0x18 ;  /* 0x0000000e0f0f7211 */ /* 0x008fe400078ec0ff */
[----:B----4-:R-:W-:Y:S02]  /*da80*/  @P0 R2UR UR4, R2 ;  /* 0x00000000020402ca */ /* 0x010fe400000e0000 */
[----:B------:R-:W-:-:S04]  /*da90*/  SHF.R.S32.HI R2, RZ, 0x1f, R13 ;  /* 0x0000001fff027819 */ /* 0x000fc8000001140d */
[----:B------:R-:W-:-:S07]  /*daa0*/  LEA.HI R3, R2, R13, RZ, 0x7 ;  /* 0x0000000d02037211 */ /* 0x000fce00078f38ff */
[----:B------:R-:W-:-:S03]  /*dab0*/  @UP0 ULEA UR6, UR37, UR4, 0x7 ;  /* 0x0000000425060291 */ /* 0x000fc6000f8e383f */
[----:B------:R-:W-:Y:S01]  /*dac0*/  @UP1 ULDC UR4, c[0x0][0x854] ;  /* 0x0002150000041ab9 */ /* 0x000fe20000000800 */
[----:B------:R-:W-:Y:S02]  /*dad0*/  @UP0 USHF.R.S32.HI UR7, URZ, 0x1f, UR6 ;  /* 0x0000001f3f070899 */ /* 0x000fe40008011406 */
[----:B------:R-:W-:Y:S02]  /*dae0*/  UIMAD.WIDE.U32 UR4, UR8, UR4, URZ ;  /* 0x00000004080472a5 */ /* 0x000fe4000f8e003f */
[----:B------:R-:W-:-:S03]  /*daf0*/  @UP0 ULEA.HI UR7, UR7, UR6, URZ, 0x7 ;  /* 0x0000000607070291 */ /* 0x000fc6000f8f383f */
[----:B------:R-:W-:Y:S01]  /*db00*/  UMOV UR6, UR8 ;  /* 0x0000000800067c82 */ /* 0x000fe20008000000 */
[----:B------:R-:W-:Y:S01]  /*db10*/  @UP1 ULDC UR8, c[0x0][0x858] ;  /* 0x0002160000081ab9 */ /* 0x000fe20000000800 */
[----:B------:R-:W-:Y:S02]  /*db20*/  @UP0 USHF.L.U32 UR7, UR7, 0x6, URZ ;  /* 0x0000000607070899 */ /* 0x000fe4000800063f */
[----:B------:R-:W-:Y:S02]  /*db30*/  @UP1 USHF.R.U32.HI UR6, URZ, UR8, UR5 ;  /* 0x000000083f061299 */ /* 0x000fe40008011605 */
[----:B------:R-:W-:Y:S02]  /*db40*/  @UP0 ULOP3.LUT UR4, UR7, 0xffffe000, URZ, 0xc0, !UPT ;  /* 0xffffe00007040892 */ /* 0x000fe4000f8ec03f */
[----:B------:R-:W-:Y:S02]  /*db50*/  USHF.R.S32.HI UR7, URZ, 0x1f, UR6 ;  /* 0x0000001f3f077899 */ /* 0x000fe40008011406 */
[----:B------:R-:W-:Y:S01]  /*db60*/  @UP0 USHF.R.S32.HI UR5, URZ, 0x1f, UR4 ;  /* 0x0000001f3f050899 */ /* 0x000fe20008011404 */
[----:B------:R-:W-:-:S02]  /*db70*/  ULDC.64 UR8, c[0x0][0x820] ;  /* 0x0002080000087ab9 */ /* 0x000fc40000000a00 */
[----:B------:R-:W-:Y:S01]  /*db80*/  @!UP0 UMOV UR4, URZ ;  /* 0x0000003f00048c82 */ /* 0x000fe20008000000 */
[----:B-1----:R-:W-:Y:S01]  /*db90*/  IMAD R2, R8, UR7, RZ ;  /* 0x0000000708027c24 */ /* 0x002fe2000f8e02ff */
[----:B------:R-:W-:Y:S01]  /*dba0*/  IADD3 R4, P0, R0, UR4, RZ ;  /* 0x0000000400047c10 */ /* 0x000fe2000ff1e0ff */
[----:B------:R-:W-:Y:S01]  /*dbb0*/  USHF.R.S32.HI UR4, URZ, 0x1f, UR37 ;  /* 0x0000001f3f047899 */ /* 0x000fe20008011425 */
[----:B--2---:R-:W-:Y:S01]  /*dbc0*/  IMAD R6, R10, UR7, RZ ;  /* 0x000000070a067c24 */ /* 0x004fe2000f8e02ff */
[----:B------:R-:W-:Y:S01]  /*dbd0*/  @!UP0 UMOV UR5, URZ ;  /* 0x0000003f00058c82 */ /* 0x000fe20008000000 */
[----:B------:R-:W-:Y:S01]  /*dbe0*/  IMAD R9, R9, UR6, R2 ;  /* 0x0000000609097c24 */ /* 0x000fe2000f8e0202 */
[C---:B------:R-:W-:Y:S01]  /*dbf0*/  LOP3.LUT R2, R3.reuse, 0xfffff80, RZ, 0xc0, !PT ;  /* 0x0fffff8003027812 */ /* 0x040fe200078ec0ff */
[----:B------:R-:W-:Y:S01]  /*dc00*/  IMAD.SHL.U32 R3, R3, 0x20, RZ ;  /* 0x0000002003037824 */ /* 0x000fe200078e00ff */
[----:B------:R-:W-:Y:S01]  /*dc10*/  LEA.HI.X.SX32 R5, R0, UR5, 0x1, P0 ;  /* 0x0000000500057c11 */ /* 0x000fe200080f0eff */
[----:B------:R-:W-:-:S02]  /*dc20*/  USEL UR4, UR4, URZ, !UP0 ;  /* 0x0000003f04047287 */ /* 0x000fc4000c000000 */
[----:B------:R-:W-:Y:S01]  /*dc30*/  IMAD.IADD R0, R13, 0x1, -R2 ;  /* 0x000000010d007824 */ /* 0x000fe200078e0a02 */
[----:B------:R-:W-:Y:S01]  /*dc40*/  LOP3.LUT R7, R3, 0x3ffff000, RZ, 0xc0, !PT ;  /* 0x3ffff00003077812 */ /* 0x000fe200078ec0ff */
[----:B------:R-:W-:Y:S01]  /*dc50*/  IMAD.WIDE.U32 R2, R8, UR6, R4 ;  /* 0x0000000608027c25 */ /* 0x000fe2000f8e0004 */
[----:B------:R-:W-:Y:S02]  /*dc60*/  UIMAD UR5, UR4, UR8, URZ ;  /* 0x00000008040572a4 */ /* 0x000fe4000f8e023f */
[----:B------:R-:W-:Y:S01]  /*dc70*/  UIMAD UR4, UR4, UR10, URZ ;  /* 0x0000000a040472a4 */ /* 0x000fe2000f8e023f */
[----:B------:R-:W-:Y:S02]  /*dc80*/  IMAD R0, R0, 0x4, R7 ;  /* 0x0000000400007824 */ /* 0x000fe400078e0207 */
[----:B------:R-:W-:Y:S02]  /*dc90*/  IMAD R7, R11, UR6, R6 ;  /* 0x000000060b077c24 */ /* 0x000fe4000f8e0206 */
[----:B------:R-:W-:Y:S01]  /*dca0*/  IMAD.WIDE.U32 R4, R10, UR6, R4 ;  /* 0x000000060a047c25 */ /* 0x000fe2000f8e0004 */
[----:B------:R-:W-:-:S03]  /*dcb0*/  USEL UR6, UR37, URZ, !UP0 ;  /* 0x0000003f25067287 */ /* 0x000fc6000c000000 */
[----:B------:R-:W-:Y:S01]  /*dcc0*/  IMAD.IADD R3, R3, 0x1, R9 ;  /* 0x0000000103037824 */ /* 0x000fe200078e0209 */
[----:B------:R-:W-:Y:S01]  /*dcd0*/  UIMAD UR5, UR6, UR9, UR5 ;  /* 0x00000009060572a4 */ /* 0x000fe2000f8e0205 */
[----:B------:R-:W-:Y:S01]  /*dce0*/  IMAD.IADD R5, R5, 0x1, R7 ;  /* 0x0000000105057824 */ /* 0x000fe200078e0207 */
[----:B------:R-:W-:Y:S01]  /*dcf0*/  UIMAD UR4, UR6, UR11, UR4 ;  /* 0x0000000b060472a4 */ /* 0x000fe2000f8e0204 */
[----:B------:R-:W-:Y:S02]  /*dd00*/  IMAD.U32 R9, RZ, RZ, UR8 ;  /* 0x00000008ff097e24 */ /* 0x000fe4000f8e00ff */
[----:B------:R-:W-:Y:S02]  /*dd10*/  IMAD.U32 R7, RZ, RZ, UR10 ;  /* 0x0000000aff077e24 */ /* 0x000fe4000f8e00ff */
[----:B------:R-:W-:-:S04]  /*dd20*/  IMAD.WIDE.U32 R2, R9, UR6, R2 ;  /* 0x0000000609027c25 */ /* 0x000fc8000f8e0002 */
[----:B------:R-:W-:-:S04]  /*dd30*/  IMAD.WIDE.U32 R4, R7, UR6, R4 ;  /* 0x0000000607047c25 */ /* 0x000fc8000f8e0004 */
[----:B------:R-:W-:Y:S02]  /*dd40*/  VIADD R7, R3, UR5 ;  /* 0x0000000503077c36 */ /* 0x000fe40008000000 */
[----:B------:R-:W-:Y:S01]  /*dd50*/  VIADD R6, R5, UR4 ;  /* 0x0000000405067c36 */ /* 0x000fe20008000000 */
[----:B------:R-:W-:Y:S05]  /*dd60*/  WARPSYNC.ALL ;  /* 0x0000000000007948 */ /* 0x000fea0003800000 */
[----:B------:R-:W-:Y:S01]  /*dd70*/  IMAD R0, R0, 0x4, R15 ;  /* 0x0000000400007824 */ /* 0x000fe200078e020f */
        /* <DEDUP_REMOVED lines=32> */
.L_x_2119:
[----:B------:R-:W-:Y:S01]  /*df80*/  @P0 ELECT P1, URZ, PT ;  /* 0x00000000003f082f */ /* 0x000fe20003820000 */
[----:B------:R1:W-:-:S12]  /*df90*/  UBLKRED.G.S.ADD.F32.RN [UR4], [UR6], UR7, desc[UR8] ;  /* 0x00000804060073bb */ /* 0x0003d800080a1407 */
[----:B------:R-:W-:Y:S02]  /*dfa0*/  @P1 PLOP3.LUT P0, PT, P1, PT, PT, 0x8, 0x0 ;  /* 0x000000000000181c */ /* 0x000fe40000f0e170 */
[----:B------:R-:W-:-:S11]  /*dfb0*/  PLOP3.LUT P1, PT, PT, PT, PT, 0x8, 0x0 ;  /* 0x000000000000781c */ /* 0x000fd60003f2e170 */
[----:B-1----:R-:W-:Y:S05]  /*dfc0*/  @P0 BRA.U.ANY `(.L_x_2119) ;  /* 0xfffffffd00ec0947 */ /* 0x002fea000393ffff */
[----:B------:R0:W-:Y:S01]  /*dfd0*/  UTMACMDFLUSH ;  /* 0x00000000000079b7 */ /* 0x0001e20000000000 */
[----:B------:R-:W-:-:S04]  /*dfe0*/  DEPBAR.LE SB0, 0x0 ;  /* 0x000080000000791a */ /* 0x000fc80000000000 */
.L_x_2118:
[----:B------:R-:W-:Y:S05]  /*dff0*/  BSYNC B0 ;  /* 0x0000000000007941 */ /* 0x000fea0003800000 */
.L_x_2117:
        /* <DEDUP_REMOVED lines=25> */
.L_x_2120:
[----:B------:R-:W-:Y:S01]  /*e190*/  @P0 ELECT P1, URZ, PT ;  /* 0x00000000003f082f */ /* 0x000fe20003820000 */
[----:B------:R2:W-:-:S12]  /*e1a0*/  UBLKRED.G.S.ADD.F32.RN [UR4], [UR6], UR7, desc[UR8] ;  /* 0x00000804060073bb */ /* 0x0005d800080a1407 */
[----:B------:R-:W-:Y:S02]  /*e1b0*/  @P1 PLOP3.LUT P0, PT, P1, PT, PT, 0x8, 0x0 ;  /* 0x000000000000181c */ /* 0x000fe40000f0e170 */
[----:B------:R-:W-:-:S11]  /*e1c0*/  PLOP3.LUT P1, PT, PT, PT, PT, 0x8, 0x0 ;  /* 0x000000000000781c */ /* 0x000fd60003f2e170 */
[----:B--2---:R-:W-:Y:S05]  /*e1d0*/  @P0 BRA.U.ANY `(.L_x_2120) ;  /* 0xfffffffd00ec0947 */ /* 0x004fea000393ffff */
[----:B------:R0:W-:Y:S01]  /*e1e0*/  UTMACMDFLUSH ;  /* 0x00000000000079b7 */ /* 0x0001e20000000000 */
[----:B------:R-:W-:-:S04]  /*e1f0*/  DEPBAR.LE SB0, 0x0 ;  /* 0x000080000000791a */ /* 0x000fc80000000000 */
[----:B------:R-:W-:Y:S05]  /*e200*/  BRA `(.L_x_2067) ;  /* 0x0000003400c47947 */ /* 0x000fea0003800000 */
.L_x_2062:
        /* <DEDUP_REMOVED lines=21> */
.L_x_2122:
        /* <DEDUP_REMOVED lines=13> */
.L_x_2124:
[----:B------:R-:W-:-:S05]  /*e430*/  ULDC UR4, c[0x0][0x8c4] ;  /* 0x0002310000047ab9 */ /* 0x000fca0000000800 */
.L_x_2123:
        /* <DEDUP_REMOVED lines=44> */
.L_x_2125:
        /* <DEDUP_REMOVED lines=13> */
.L_x_2126:
        /* <DEDUP_REMOVED lines=12> */
.L_x_2127:
        /* <DEDUP_REMOVED lines=22> */
.L_x_2128:
[----:B------:R-:W-:-:S13]  /*e9f0*/  ISETP.GT.AND P0, PT, R2, UR7, PT ;  /* 0x0000000702007c0c */ /* 0x000fda000bf04270 */
[----:B------:R-:W-:Y:S05]  /*ea00*/  @!P0 BRA `(.L_x_2067) ;  /* 0x0000002c00c48947 */ /* 0x000fea0003800000 */
[----:B------:R-:W-:Y:S01]  /*ea10*/  ULDC.64 UR14, c[0x0][0x2d8] ;  /* 0x0000b600000e7ab9 */ /* 0x000fe20000000a00 */
[----:B------:R-:W-:Y:S01]  /*ea20*/  VIADD R0, R2, -UR7 ;  /* 0x8000000702007c36 */ /* 0x000fe20008000000 */
[----:B------:R-:W-:Y:S02]  /*ea30*/  UIMAD UR11, UR11, UR14, URZ ;  /* 0x0000000e0b0b72a4 */ /* 0x000fe4000f8e023f */
[----:B------:R-:W-:Y:S02]  /*ea40*/  USHF.R.S32.HI UR6, URZ, 0x1f, UR12 ;  /* 0x0000001f3f067899 */ /* 0x000fe4000801140c */
[----:B------:R-:W-:Y:S01]  /*ea50*/  UIMAD.WIDE.U32 UR8, UR16, UR14, URZ ;  /* 0x0000000e100872a5 */ /* 0x000fe2000f8e003f */
        /* <DEDUP_REMOVED lines=33> */
.L_x_2131:
[----:B------:R-:W-:Y:S05]  /*ec70*/  BSYNC B0 ;  /* 0x0000000000007941 */ /* 0x000fea0003800000 */
.L_x_2130:
        /* <DEDUP_REMOVED lines=19> */
.L_x_2133:
[----:B------:R-:W-:Y:S05]  /*edb0*/  BSYNC B0 ;  /* 0x0000000000007941 */ /* 0x000fea0003800000 */
.L_x_2132:
[----:B------:R-:W-:Y:S06]  /*edc0*/  BAR.ARV 0xa, 0xa0 ;  /* 0x0282800000007b1d */ /* 0x000fec0000002000 */
[----:B------:R-:W-:Y:S04]  /*edd0*/  BSSY B0, `(.L_x_2134) ;  /* 0x0000003000007945 */ /* 0x000fe80003800000 */
[----:B------:R-:W-:Y:S05]  /*ede0*/  @!P0 BRA `(.L_x_2135) ;  /* 0x0000000000048947 */ /* 0x000fea0003800000 */
[----:B------:R-:W-:-:S04]  /*edf0*/  DEPBAR.LE SB0, 0x0 ;  /* 0x000080000000791a */ /* 0x000fc80000000000 */
.L_x_2135:
[----:B------:R-:W-:Y:S05]  /*ee00*/  BSYNC B0 ;  /* 0x0000000000007941 */ /* 0x000fea0003800000 */
.L_x_2134:
[----:B------:R-:W-:Y:S06]  /*ee10*/  BAR.ARV 0xb, 0xa0 ;  /* 0x02c2800000007b1d */ /* 0x000fec0000002000 */
[----:B------:R-:W-:Y:S01]  /*ee20*/  UIADD3 UR15, UR7, 0x1, URZ ;  /* 0x00000001070f7890 */ /* 0x000fe2000fffe03f */
[----:B------:R-:W-:Y:S11]  /*ee30*/  BRA `(.L_x_2136) ;  /* 0x0000000000047947 */ /* 0x000ff60003800000 */
.L_x_2129:
[----:B------:R-:W-:-:S05]  /*ee40*/  UMOV UR15, UR7 ;  /* 0x00000007000f7c82 */ /* 0x000fca0008000000 */
.L_x_2136:
        /* <DEDUP_REMOVED lines=21> */
.L_x_2149:
        /* <DEDUP_REMOVED lines=20> */
.L_x_2138:
[----:B------:R-:W-:Y:S05]  /*f0e0*/  BSYNC B0 ;  /* 0x0000000000007941 */ /* 0x000fea0003800000 */
.L_x_2137:
        /* <DEDUP_REMOVED lines=13> */
.L_x_2140:
[----:B------:R-:W-:Y:S05]  /*f1c0*/  BSYNC B0 ;  /* 0x0000000000007941 */ /* 0x000fea0003800000 */
.L_x_2139:
[----:B------:R-:W-:Y:S06]  /*f1d0*/  BAR.ARV 0xa, 0xa0 ;  /* 0x0282800000007b1d */ /* 0x000fec0000002000 */
[----:B------:R-:W-:Y:S04]  /*f1e0*/  BSSY B0, `(.L_x_2141) ;  /* 0x0000003000007945 */ /* 0x000fe80003800000 */
[----:B------:R-:W-:Y:S05]  /*f1f0*/  @!P0 BRA `(.L_x_2142) ;  /* 0x0000000000048947 */ /* 0x000fea0003800000 */
[----:B------:R-:W-:-:S04]  /*f200*/  DEPBAR.LE SB0, 0x0 ;  /* 0x000080000000791a */ /* 0x000fc80000000000 */
.L_x_2142:
[----:B------:R-:W-:Y:S05]  /*f210*/  BSYNC B0 ;  /* 0x0000000000007941 */ /* 0x000fea0003800000 */
.L_x_2141:
        /* <DEDUP_REMOVED lines=13> */
.L_x_2144:
[----:B------:R-:W-:Y:S05]  /*f2f0*/  BSYNC B0 ;  /* 0x0000000000007941 */ /* 0x000fea0003800000 */
.L_x_2143:
        /* <DEDUP_REMOVED lines=13> */
.L_x_2146:
[----:B------:R-:W-:Y:S05]  /*f3d0*/  BSYNC B0 ;  /* 0x0000000000007941 */ /* 0x000fea0003800000 */
.L_x_2145:
[----:B------:R-:W-:Y:S01]  /*f3e0*/  UIADD3 UR15, UR15, 0x2, URZ ;  /* 0x000000020f0f7890 */ /* 0x000fe2000fffe03f */
[----:B------:R-:W-:Y:S06]  /*f3f0*/  BAR.ARV 0xa, 0xa0 ;  /* 0x0282800000007b1d */ /* 0x000fec0000002000 */
[----:B------:R-:W-:Y:S01]  /*f400*/  BSSY B0, `(.L_x_2147) ;  /* 0x0000004000007945 */ /* 0x000fe20003800000 */
[----:B------:R-:W-:-:S03]  /*f410*/  ISETP.LE.AND P1, PT, R2, UR15, PT ;  /* 0x0000000f02007c0c */ /* 0x000fc6000bf23270 */
[----:B------:R-:W-:Y:S10]  /*f420*/  @!P0 BRA `(.L_x_2148) ;  /* 0x0000000000048947 */ /* 0x000ff40003800000 */
[----:B------:R-:W-:-:S04]  /*f430*/  DEPBAR.LE SB0, 0x0 ;  /* 0x000080000000791a */ /* 0x000fc80000000000 */
.L_x_2148:
[----:B------:R-:W-:Y:S05]  /*f440*/  BSYNC B0 ;  /* 0x0000000000007941 */ /* 0x000fea0003800000 */
.L_x_2147:
[----:B------:R-:W-:Y:S06]  /*f450*/  BAR.ARV 0xb, 0xa0 ;  /* 0x02c2800000007b1d */ /* 0x000fec0000002000 */
[----:B------:R-:W-:Y:S02]  /*f460*/  UIADD3 UR19, UR19, 0x4000, URZ ;  /* 0x0000400013137890 */ /* 0x000fe4000fffe03f */
[----:B------:R-:W-:Y:S01]  /*f470*/  UIADD3 UR6, UR6, 0x4000, URZ ;  /* 0x0000400006067890 */ /* 0x000fe2000fffe03f */
[----:B------:R-:W-:Y:S11]  /*f480*/  @!P1 BRA `(.L_x_2149) ;  /* 0xfffffff800c49947 */ /* 0x000ff6000383ffff */
[----:B------:R-:W-:Y:S05]  /*f490*/  BRA `(.L_x_2067) ;  /* 0x0000002400207947 */ /* 0x000fea0003800000 */
.L_x_2121:
        /* <DEDUP_REMOVED lines=14> */
.L_x_2150:
        /* <DEDUP_REMOVED lines=14> */
.L_x_2152:
[----:B------:R-:W-:-:S05]  /*f660*/  ULDC UR4, c[0x0][0x8c4] ;  /* 0x0002310000047ab9 */ /* 0x000fca0000000800 */
.L_x_2151:
        /* <DEDUP_REMOVED lines=59> */
.L_x_2154:
        /* <DEDUP_REMOVED lines=13> */
.L_x_2155:
        /* <DEDUP_REMOVED lines=8> */
.L_x_2156:
        /* <DEDUP_REMOVED lines=21> */
.L_x_2157:
        /* <DEDUP_REMOVED lines=50> */
.L_x_2187:
        /* <DEDUP_REMOVED lines=15> */
.L_x_2160:
        /* <DEDUP_REMOVED lines=77> */
.L_x_2171:
[----:B-123--:R-:W-:-:S04]  /*105a0*/  SHF.L.U32 R18, R10, 0x1f, RZ ;  /* 0x0000001f0a127819 */ /* 0x00efc800000006ff */
[----:B------:R-:W2:Y:S02]  /*105b0*/  SYNCS.PHASECHK.TRANS64.TRYWAIT P1, [R15+URZ+0x30c40], R18 ;  /* 0x030c40120f0075a7 */ /* 0x000ea4000802017f */
[----:B--2---:R-:W-:Y:S05]  /*105c0*/  @!P1 BRA `(.L_x_2163) ;  /* 0x00000014009c9947 */ /* 0x004fea0003800000 */
.L_x_2188:
        /* <DEDUP_REMOVED lines=8> */
.L_x_2164:
        /* <DEDUP_REMOVED lines=30> */
.L_x_2189:
        /* <DEDUP_REMOVED lines=8> */
.L_x_2166:
        /* <DEDUP_REMOVED lines=30> */
.L_x_2190:
        /* <DEDUP_REMOVED lines=8> */
.L_x_2168:
        /* <DEDUP_REMOVED lines=24> */
.L_x_2192:
        /* <DEDUP_REMOVED lines=8> */
.L_x_2170:
        /* <DEDUP_REMOVED lines=30> */
.L_x_2162:
[----:B------:R-:W4:Y:S02]  /*10ef0*/  LDL.LU R4, [R1+0x8] ;  /* 0x0000080001047983 */ /* 0x000f240000300800 */
[----:B----4-:R-:W-:Y:S02]  /*10f00*/  ISETP.NE.AND P1, PT, R4, RZ, PT ;  /* 0x000000ff0400720c */ /* 0x010fe40003f25270 */
[----:B------:R4:W5:Y:S11]  /*10f10*/  LDL R4, [R1+0x4] ;  /* 0x0000040001047983 */ /* 0x0009760000100800 */
[----:B----4-:R-:W-:Y:S05]  /*10f20*/  @!P1 BRA `(.L_x_2161) ;  /* 0x0000000400249947 */ /* 0x010fea0003800000 */
[----:B------:R-:W-:-:S04]  /*10f30*/  SHF.L.U32 R12, R10, 0x1f, RZ ;  /* 0x0000001f0a0c7819 */ /* 0x000fc800000006ff */
[----:B------:R-:W4:Y:S02]  /*10f40*/  SYNCS.PHASECHK.TRANS64.TRYWAIT P1, [R15+URZ+0x30c40], R12 ;  /* 0x030c400c0f0075a7 */ /* 0x000f24000802017f */
[----:B----4-:R-:W-:Y:S05]  /*10f50*/  @!P1 BRA `(.L_x_2172) ;  /* 0x0000000c008c9947 */ /* 0x010fea0003800000 */
.L_x_2193:
        /* <DEDUP_REMOVED lines=8> */
.L_x_2173:
        /* <DEDUP_REMOVED lines=27> */
.L_x_2194:
        /* <DEDUP_REMOVED lines=8> */
.L_x_2175:
        /* <DEDUP_REMOVED lines=27> */
.L_x_2161:
[----:B------:R-:W1:Y:S01]  /*113c0*/  S2R R0, SR_TID.X ;  /* 0x0000000000007919 */ /* 0x000e620000002100 */
[----:B------:R-:W-:Y:S01]  /*113d0*/  IMAD R3, R16, 0x8, R15 ;  /* 0x0000000810037824 */ /* 0x000fe200078e020f */
[----:B-1----:R-:W-:Y:S02]  /*113e0*/  LOP3.LUT R2, R0, 0x7f, RZ, 0xc0, !PT ;  /* 0x0000007f00027812 */ /* 0x002fe400078ec0ff */
[----:B------:R-:W-:Y:S02]  /*113f0*/  SHF.L.U32 R0, R10, 0x1f, RZ ;  /* 0x0000001f0a007819 */ /* 0x000fe400000006ff */
[----:B------:R-:W-:Y:S02]  /*11400*/  ISETP.NE.AND P1, PT, R2, RZ, PT ;  /* 0x000000ff0200720c */ /* 0x000fe40003f25270 */
[----:B------:R-:W1:Y:S02]  /*11410*/  SYNCS.PHASECHK.TRANS64.TRYWAIT P0, [R3+URZ+0x30c40], R0 ;  /* 0x030c4000030075a7 */ /* 0x000e64000800017f */
[----:B-1----:R-:W-:Y:S09]  /*11420*/  @!P0 BRA `(.L_x_2176) ;  /* 0x0000000800808947 */ /* 0x002ff20003800000 */
.L_x_2195:
[----:B------:R-:W-:Y:S05]  /*11430*/  @P1 BRA `(.L_x_2177) ;  /* 0x0000000000181947 */ /* 0x000fea0003800000 */
[----:B------:R-:W1:Y:S01]  /*11440*/  S2R R2, SR_TID.X ;  /* 0x0000000000027919 */ /* 0x000e620000002100 */
[----:B------:R-:W-:-:S04]  /*11450*/  IMAD.MOV.U32 R0, RZ, RZ, 0x4200 ;  /* 0x00004200ff007424 */ /* 0x000fc800078e00ff */
[----:B------:R1:W-:Y:S02]  /*11460*/  SYNCS.ARRIVE.TRANS64 RZ, [R3+URZ+0x30c30], R0 ;  /* 0x030c300003ff79a7 */ /* 0x0003e4000800003f */
[----:B-1----:R-:W-:-:S13]  /*11470*/  LOP3.LUT P0, RZ, R2, 0x1f, RZ, 0xc0, !PT ;  /* 0x0000001f02ff7812 */ /* 0x002fda000780c0ff */
[----:B------:R-:W-:Y:S05]  /*11480*/  @!P0 BRA `(.L_x_2177) ;  /* 0x0000000000048947 */ /* 0x000fea0003800000 */
[----:B------:R-:W-:Y:S01]  /*11490*/  BPT.TRAP 0x1 ;  /* 0x000000040000795c */ /* 0x000fe20000300000 */
.L_x_2177:
        /* <DEDUP_REMOVED lines=34> */
.L_x_2158:
[----:B------:R-:W-:Y:S05]  /*116c0*/  BSYNC B0 ;  /* 0x0000000000007941 */ /* 0x000fea0003800000 */
.L_x_2153:
[----:B------:R-:W-:-:S03]  /*116d0*/  UMOV UR8, 0xffffffff ;  /* 0xffffffff00087882 */ /* 0x000fc60000000000 */
[----:B------:R-:W-:Y:S05]  /*116e0*/  BRA.DIV UR8, `(.L_x_2178) ;  /* 0x0000000608e47947 */ /* 0x000fea000b800000 */
[----:B------:R-:W-:-:S13]  /*116f0*/  ELECT P6, URZ, PT ;  /* 0x00000000003f782f */ /* 0x000fda00038c0000 */
.L_x_2198:
[----:B------:R-:W-:Y:S05]  /*11700*/  @!P6 BRA `(.L_x_2067) ;  /* 0x000000000084e947 */ /* 0x000fea0003800000 */
[----:B------:R-:W-:-:S06]  /*11710*/  ULOP3.LUT UR8, UR36, 0x2, URZ, 0xfc, !UPT ;  /* 0x0000000224087892 */ /* 0x000fcc000f8efc3f */
[----:B------:R-:W-:-:S05]  /*11720*/  IMAD.U32 R2, RZ, RZ, UR8 ;  /* 0x00000008ff027e24 */ /* 0x000fca000f8e00ff */
[----:B------:R-:W-:-:S13]  /*11730*/  ISETP.NE.AND P2, PT, R2, 0x3, PT ;  /* 0x000000030200780c */ /* 0x000fda0003f45270 */
[----:B------:R-:W-:Y:S05]  /*11740*/  @!P2 BRA `(.L_x_2179) ;  /* 0x000000000004a947 */ /* 0x000fea0003800000 */
[----:B---3--:R-:W-:Y:S01]  /*11750*/  BPT.TRAP 0x1 ;  /* 0x000000040000795c */ /* 0x008fe20000300000 */
.L_x_2179:
        /* <DEDUP_REMOVED lines=15> */
.L_x_2199:
[----:B------:R-:W2:Y:S02]  /*11850*/  SYNCS.PHASECHK.TRANS64.TRYWAIT P0, [R3+URZ], R2 ;  /* 0x00000002030075a7 */ /* 0x000ea4000800017f */
[----:B--2---:R-:W-:Y:S05]  /*11860*/  @!P0 BRA `(.L_x_2181) ;  /* 0x0000000400b88947 */ /* 0x004fea0003800000 */
.L_x_2200:
[----:B------:R-:W-:Y:S05]  /*11870*/  @!P2 BRA `(.L_x_2182) ;  /* 0x000000000004a947 */ /* 0x000fea0003800000 */
[----:B---3--:R-:W-:Y:S01]  /*11880*/  BPT.TRAP 0x1 ;  /* 0x000000040000795c */ /* 0x008fe20000300000 */
.L_x_2182:
[----:B--2---:R-:W-:-:S04]  /*11890*/  VIADD R3, R8, 0x30c40 ;  /* 0x00030c4008037836 */ /* 0x004fc80000000000 */
[----:B------:R-:W-:-:S04]  /*118a0*/  IMAD R5, R0, 0x8, R3 ;  /* 0x0000000800057824 */ /* 0x000fc800078e0203 */
[----:B------:R-:W2:Y:S02]  /*118b0*/  SYNCS.PHASECHK.TRANS64.TRYWAIT P0, [R5+URZ], R4 ;  /* 0x00000004050075a7 */ /* 0x000ea4000800017f */
[----:B--2---:R-:W-:Y:S05]  /*118c0*/  @!P0 BRA `(.L_x_2183) ;  /* 0x0000000400b48947 */ /* 0x004fea0003800000 */
.L_x_2201:
[----:B------:R-:W-:-:S07]  /*118d0*/  IMAD R3, R6, 0x8, R3 ;  /* 0x0000000806037824 */ /* 0x000fce00078e0203 */
.L_x_2184:
[----:B----4-:R4:W1:Y:S02]  /*118e0*/  SYNCS.PHASECHK.TRANS64.TRYWAIT P0, [R3+URZ], R2 ;  /* 0x00000002030075a7 */ /* 0x010864000800017f */
[----:B-1----:R-:W-:Y:S05]  /*118f0*/  @!P0 NANOSLEEP.SYNCS 0x989680 ;  /* 0x009896800000895d */ /* 0x002fea0003900000 */
[----:B------:R-:W1:Y:S02]  /*11900*/  @!P0 SYNCS.PHASECHK.TRANS64 P0, [R3+URZ], R2 ;  /* 0x00000002030085a7 */ /* 0x000e64000800007f */
[----:B-1----:R-:W-:Y:S05]  /*11910*/  @!P0 BRA `(.L_x_2184) ;  /* 0xfffffffc00f08947 */ /* 0x002fea000383ffff */
.L_x_2067:
[----:B---3--:R-:W-:Y:S05]  /*11920*/  BSYNC B6 ;  /* 0x0000000000067941 */ /* 0x008fea0003800000 */
.L_x_2061:
[----:B------:R-:W-:Y:S05]  /*11930*/  EXIT ;  /* 0x000000000000794d */ /* 0x000fea0003800000 */
.L_x_2078:
[----:B------:R-:W-:Y:S02]  /*11940*/  IMAD.MOV.U32 R13, RZ, RZ, R10 ;  /* 0x000000ffff0d7224 */ /* 0x000fe400078e000a */
[----:B------:R-:W-:Y:S02]  /*11950*/  IMAD.MOV.U32 R12, RZ, RZ, RZ ;  /* 0x000000ffff0c7224 */ /* 0x000fe400078e00ff */
[----:B------:R-:W-:Y:S02]  /*11960*/  IMAD.MOV.U32 R11, RZ, RZ, 0x1f ;  /* 0x0000001fff0b7424 */ /* 0x000fe400078e00ff */
[----:B------:R-:W-:-:S07]  /*11970*/  IMAD.MOV.U32 R15, RZ, RZ, -0x1 ;  /* 0xffffffffff0f7424 */ /* 0x000fce00078e00ff */
[----:B------:R-:W-:Y:S05]  /*11980*/  WARPSYNC.COLLECTIVE R15, `(.L_x_2185) ;  /* 0x000000000f087348 */ /* 0x000fea0003c00000 */
[----:B------:R1:W2:Y:S02]  /*11990*/  SHFL.IDX P6, R14, R13, R12, R11 ;  /* 0x0000000c0d0e7389 */ /* 0x0002a400000c000b */
[----:B-12---:R-:W-:Y:S01]  /*119a0*/  ENDCOLLECTIVE ;  /* 0x000000000000791b */ /* 0x006fe20003800000 */
.L_x_2185:
[----:B------:R-:W-:Y:S05]  /*119b0*/  BRA `(.L_x_2186) ;  /* 0xfffffef800987947 */ /* 0x000fea000383ffff */
.L_x_2080:
[----:B--2---:R2:W3:Y:S02]  /*119c0*/  SYNCS.PHASECHK.TRANS64.TRYWAIT P0, [R16+URZ+0x30c00], R11 ;  /* 0x030c000b100075a7 */ /* 0x0044e4000800017f */
[----:B---3--:R-:W-:Y:S05]  /*119d0*/  @!P0 NANOSLEEP.SYNCS 0x989680 ;  /* 0x009896800000895d */ /* 0x008fea0003900000 */
[----:B------:R-:W3:Y:S02]  /*119e0*/  @!P0 SYNCS.PHASECHK.TRANS64 P0, [R16+URZ+0x30c00], R11 ;  /* 0x030c000b100085a7 */ /* 0x000ee4000800007f */
[----:B---3--:R-:W-:Y:S05]  /*119f0*/  @!P0 BRA `(.L_x_2080) ;  /* 0xfffffffc00f08947 */ /* 0x008fea000383ffff */
[----:B------:R-:W-:Y:S05]  /*11a00*/  BRA `(.L_x_2079) ;  /* 0xfffffef800e07947 */ /* 0x000fea000383ffff */
.L_x_2085:
[----:B--2---:R2:W3:Y:S02]  /*11a10*/  SYNCS.PHASECHK.TRANS64.TRYWAIT P0, [R8+URZ+0x30c10], R23 ;  /* 0x030c1017080075a7 */ /* 0x0044e4000800017f */
[----:B---3--:R-:W-:Y:S05]  /*11a20*/  @!P0 NANOSLEEP.SYNCS 0x989680 ;  /* 0x009896800000895d */ /* 0x008fea0003900000 */
[----:B------:R-:W3:Y:S02]  /*11a30*/  @!P0 SYNCS.PHASECHK.TRANS64 P0, [R8+URZ+0x30c10], R23 ;  /* 0x030c1017080085a7 */ /* 0x000ee4000800007f */
[----:B---3--:R-:W-:Y:S05]  /*11a40*/  @!P0 BRA `(.L_x_2085) ;  /* 0xfffffffc00f08947 */ /* 0x008fea000383ffff */
[----:B------:R-:W-:Y:S05]  /*11a50*/  BRA `(.L_x_2084) ;  /* 0xffffff0400807947 */ /* 0x000fea000383ffff */
.L_x_2089:
[----:B------:R1:W1:Y:S02]  /*11a60*/  SYNCS.PHASECHK.TRANS64.TRYWAIT P0, [R8+URZ+0x30c30], R23 ;  /* 0x030c3017080075a7 */ /* 0x000264000800017f */
[----:B-1----:R-:W-:Y:S05]  /*11a70*/  @!P0 NANOSLEEP.SYNCS 0x989680 ;  /* 0x009896800000895d */ /* 0x002fea0003900000 */
[----:B------:R-:W1:Y:S02]  /*11a80*/  @!P0 SYNCS.PHASECHK.TRANS64 P0, [R8+URZ+0x30c30], R23 ;  /* 0x030c3017080085a7 */ /* 0x000e64000800007f */
[----:B-1----:R-:W-:Y:S05]  /*11a90*/  @!P0 BRA `(.L_x_2089) ;  /* 0xfffffffc00f08947 */ /* 0x002fea000383ffff */
[----:B------:R-:W-:Y:S05]  /*11aa0*/  BRA `(.L_x_2088) ;  /* 0xffffff0800807947 */ /* 0x000fea000383ffff */
.L_x_2097:
[----:B--2---:R2:W3:Y:S02]  /*11ab0*/  SYNCS.PHASECHK.TRANS64.TRYWAIT P1, [R7+URZ+0x30c10], R20 ;  /* 0x030c1014070075a7 */ /* 0x0044e4000802017f */
[----:B---3--:R-:W-:Y:S05]  /*11ac0*/  @!P1 NANOSLEEP.SYNCS 0x989680 ;  /* 0x009896800000995d */ /* 0x008fea0003900000 */
[----:B------:R-:W3:Y:S02]  /*11ad0*/  @!P1 SYNCS.PHASECHK.TRANS64 P1, [R7+URZ+0x30c10], R20 ;  /* 0x030c1014070095a7 */ /* 0x000ee4000802007f */
[----:B---3--:R-:W-:Y:S05]  /*11ae0*/  @!P1 BRA `(.L_x_2097) ;  /* 0xfffffffc00f09947 */ /* 0x008fea000383ffff */
[----:B------:R-:W-:Y:S05]  /*11af0*/  BRA `(.L_x_2096) ;  /* 0xffffff4400f87947 */ /* 0x000fea000383ffff */
.L_x_2101:
[----:B------:R1:W1:Y:S02]  /*11b00*/  SYNCS.PHASECHK.TRANS64.TRYWAIT P1, [R7+URZ+0x30c30], R20 ;  /* 0x030c3014070075a7 */ /* 0x000264000802017f */
[----:B-1----:R-:W-:Y:S05]  /*11b10*/  @!P1 NANOSLEEP.SYNCS 0x989680 ;  /* 0x009896800000995d */ /* 0x002fea0003900000 */
[----:B------:R-:W1:Y:S02]  /*11b20*/  @!P1 SYNCS.PHASECHK.TRANS64 P1, [R7+URZ+0x30c30], R20 ;  /* 0x030c3014070095a7 */ /* 0x000e64000802007f */
[----:B-1----:R-:W-:Y:S05]  /*11b30*/  @!P1 BRA `(.L_x_2101) ;  /* 0xfffffffc00f09947 */ /* 0x002fea000383ffff */
[----:B------:R-:W-:Y:S05]  /*11b40*/  BRA `(.L_x_2100) ;  /* 0xffffff4c000c7947 */ /* 0x000fea000383ffff */
.L_x_2109:
[----:B-1----:R1:W3:Y:S02]  /*11b50*/  SYNCS.PHASECHK.TRANS64.TRYWAIT P0, [R7+URZ+0x30c10], R20 ;  /* 0x030c1014070075a7 */ /* 0x0022e4000800017f */
[----:B---3--:R-:W-:Y:S05]  /*11b60*/  @!P0 NANOSLEEP.SYNCS 0x989680 ;  /* 0x009896800000895d */ /* 0x008fea0003900000 */
[----:B------:R-:W3:Y:S02]  /*11b70*/  @!P0 SYNCS.PHASECHK.TRANS64 P0, [R7+URZ+0x30c10], R20 ;  /* 0x030c1014070085a7 */ /* 0x000ee4000800007f */
[----:B---3--:R-:W-:Y:S05]  /*11b80*/  @!P0 BRA `(.L_x_2109) ;  /* 0xfffffffc00f08947 */ /* 0x008fea000383ffff */
[----:B------:R-:W-:Y:S05]  /*11b90*/  BRA `(.L_x_2108) ;  /* 0xffffff80003c7947 */ /* 0x000fea000383ffff */
.L_x_2113:
[----:B------:R1:W1:Y:S02]  /*11ba0*/  SYNCS.PHASECHK.TRANS64.TRYWAIT P0, [R7+URZ+0x30c30], R20 ;  /* 0x030c3014070075a7 */ /* 0x000264000800017f */
[----:B-1----:R-:W-:Y:S05]  /*11bb0*/  @!P0 NANOSLEEP.SYNCS 0x989680 ;  /* 0x009896800000895d */ /* 0x002fea0003900000 */
[----:B------:R-:W1:Y:S02]  /*11bc0*/  @!P0 SYNCS.PHASECHK.TRANS64 P0, [R7+URZ+0x30c30], R20 ;  /* 0x030c3014070085a7 */ /* 0x000e64000800007f */
[----:B-1----:R-:W-:Y:S05]  /*11bd0*/  @!P0 BRA `(.L_x_2113) ;  /* 0xfffffffc00f08947 */ /* 0x002fea000383ffff */
[----:B------:R-:W-:Y:S05]  /*11be0*/  BRA `(.L_x_2112) ;  /* 0xffffff84004c7947 */ /* 0x000fea000383ffff */
.L_x_2159:
[----:B-1----:R1:W2:Y:S02]  /*11bf0*/  SYNCS.PHASECHK.TRANS64.TRYWAIT P0, [R15+URZ+0x30c20], R0 ;  /* 0x030c20000f0075a7 */ /* 0x0022a4000800017f */
[----:B--2---:R-:W-:Y:S05]  /*11c00*/  @!P0 NANOSLEEP.SYNCS 0x989680 ;  /* 0x009896800000895d */ /* 0x004fea0003900000 */
[----:B------:R-:W2:Y:S02]  /*11c10*/  @!P0 SYNCS.PHASECHK.TRANS64 P0, [R15+URZ+0x30c20], R0 ;  /* 0x030c20000f0085a7 */ /* 0x000ea4000800007f */
[----:B--2---:R-:W-:Y:S05]  /*11c20*/  @!P0 BRA `(.L_x_2159) ;  /* 0xfffffffc00f08947 */ /* 0x004fea000383ffff */
[----:B------:R-:W-:Y:S05]  /*11c30*/  BRA `(.L_x_2187) ;  /* 0xffffffe000e87947 */ /* 0x000fea000383ffff */
.L_x_2163:
[----:B--2---:R2:W3:Y:S02]  /*11c40*/  SYNCS.PHASECHK.TRANS64.TRYWAIT P1, [R15+URZ+0x30c40], R18 ;  /* 0x030c40120f0075a7 */ /* 0x0044e4000802017f */
[----:B---3--:R-:W-:Y:S05]  /*11c50*/  @!P1 NANOSLEEP.SYNCS 0x989680 ;  /* 0x009896800000995d */ /* 0x008fea0003900000 */
[----:B------:R-:W3:Y:S02]  /*11c60*/  @!P1 SYNCS.PHASECHK.TRANS64 P1, [R15+URZ+0x30c40], R18 ;  /* 0x030c40120f0095a7 */ /* 0x000ee4000802007f */
[----:B---3--:R-:W-:Y:S05]  /*11c70*/  @!P1 BRA `(.L_x_2163) ;  /* 0xfffffffc00f09947 */ /* 0x008fea000383ffff */
[----:B------:R-:W-:Y:S05]  /*11c80*/  BRA `(.L_x_2188) ;  /* 0xffffffe800507947 */ /* 0x000fea000383ffff */
.L_x_2165:
[----:B-1----:R1:W3:Y:S02]  /*11c90*/  SYNCS.PHASECHK.TRANS64.TRYWAIT P1, [R15+URZ+0x30c28], R18 ;  /* 0x030c28120f0075a7 */ /* 0x0022e4000802017f */
[----:B---3--:R-:W-:Y:S05]  /*11ca0*/  @!P1 NANOSLEEP.SYNCS 0x989680 ;  /* 0x009896800000995d */ /* 0x008fea0003900000 */
[----:B------:R-:W3:Y:S02]  /*11cb0*/  @!P1 SYNCS.PHASECHK.TRANS64 P1, [R15+URZ+0x30c28], R18 ;  /* 0x030c28120f0095a7 */ /* 0x000ee4000802007f */
[----:B---3--:R-:W-:Y:S05]  /*11cc0*/  @!P1 BRA `(.L_x_2165) ;  /* 0xfffffffc00f09947 */ /* 0x008fea000383ffff */
[----:B------:R-:W-:Y:S05]  /*11cd0*/  BRA `(.L_x_2189) ;  /* 0xffffffe800d47947 */ /* 0x000fea000383ffff */
.L_x_2167:
[----:B---3--:R3:W4:Y:S02]  /*11ce0*/  SYNCS.PHASECHK.TRANS64.TRYWAIT P1, [R15+URZ+0x30c48], R18 ;  /* 0x030c48120f0075a7 */ /* 0x008724000802017f */
[----:B----4-:R-:W-:Y:S05]  /*11cf0*/  @!P1 NANOSLEEP.SYNCS 0x989680 ;  /* 0x009896800000995d */ /* 0x010fea0003900000 */
[----:B------:R-:W4:Y:S02]  /*11d00*/  @!P1 SYNCS.PHASECHK.TRANS64 P1, [R15+URZ+0x30c48], R18 ;  /* 0x030c48120f0095a7 */ /* 0x000f24000802007f */
[----:B----4-:R-:W-:Y:S05]  /*11d10*/  @!P1 BRA `(.L_x_2167) ;  /* 0xfffffffc00f09947 */ /* 0x010fea000383ffff */
[----:B------:R-:W-:Y:S05]  /*11d20*/  BRA `(.L_x_2190) ;  /* 0xffffffec00587947 */ /* 0x000fea000383ffff */
.L_x_2169:
[----:B------:R-:W-:-:S07]  /*11d30*/  SHF.L.U32 R4, R10, 0x1f, RZ ;  /* 0x0000001f0a047819 */ /* 0x000fce00000006ff */
.L_x_2191:
[----:B----4-:R4:W1:Y:S02]  /*11d40*/  SYNCS.PHASECHK.TRANS64.TRYWAIT P1, [R15+URZ+0x30c20], R4 ;  /* 0x030c20040f0075a7 */ /* 0x010864000802017f */
[----:B-1----:R-:W-:Y:S05]  /*11d50*/  @!P1 NANOSLEEP.SYNCS 0x989680 ;  /* 0x009896800000995d */ /* 0x002fea0003900000 */
[----:B------:R-:W1:Y:S02]  /*11d60*/  @!P1 SYNCS.PHASECHK.TRANS64 P1, [R15+URZ+0x30c20], R4 ;  /* 0x030c20040f0095a7 */ /* 0x000e64000802007f */
[----:B-1----:R-:W-:Y:S05]  /*11d70*/  @!P1 BRA `(.L_x_2191) ;  /* 0xfffffffc00f09947 */ /* 0x002fea000383ffff */
[----:B------:R-:W-:Y:S05]  /*11d80*/  BRA `(.L_x_2192) ;  /* 0xffffffec00c07947 */ /* 0x000fea000383ffff */
.L_x_2172:
[----:B----4-:R4:W1:Y:S02]  /*11d90*/  SYNCS.PHASECHK.TRANS64.TRYWAIT P1, [R15+URZ+0x30c40], R12 ;  /* 0x030c400c0f0075a7 */ /* 0x010864000802017f */
[----:B-1----:R-:W-:Y:S05]  /*11da0*/  @!P1 NANOSLEEP.SYNCS 0x989680 ;  /* 0x009896800000995d */ /* 0x002fea0003900000 */
[----:B------:R-:W1:Y:S02]  /*11db0*/  @!P1 SYNCS.PHASECHK.TRANS64 P1, [R15+URZ+0x30c40], R12 ;  /* 0x030c400c0f0095a7 */ /* 0x000e64000802007f */
[----:B-1----:R-:W-:Y:S05]  /*11dc0*/  @!P1 BRA `(.L_x_2172) ;  /* 0xfffffffc00f09947 */ /* 0x002fea000383ffff */
[----:B------:R-:W-:Y:S05]  /*11dd0*/  BRA `(.L_x_2193) ;  /* 0xfffffff000607947 */ /* 0x000fea000383ffff */
.L_x_2174:
[----:B-1----:R1:W2:Y:S02]  /*11de0*/  SYNCS.PHASECHK.TRANS64.TRYWAIT P1, [R15+URZ+0x30c28], R12 ;  /* 0x030c280c0f0075a7 */ /* 0x0022a4000802017f */
[----:B--2---:R-:W-:Y:S05]  /*11df0*/  @!P1 NANOSLEEP.SYNCS 0x989680 ;  /* 0x009896800000995d */ /* 0x004fea0003900000 */
[----:B------:R-:W2:Y:S02]  /*11e00*/  @!P1 SYNCS.PHASECHK.TRANS64 P1, [R15+URZ+0x30c28], R12 ;  /* 0x030c280c0f0095a7 */ /* 0x000ea4000802007f */
[----:B--2---:R-:W-:Y:S05]  /*11e10*/  @!P1 BRA `(.L_x_2174) ;  /* 0xfffffffc00f09947 */ /* 0x004fea000383ffff */
[----:B------:R-:W-:Y:S05]  /*11e20*/  BRA `(.L_x_2194) ;  /* 0xfffffff000d87947 */ /* 0x000fea000383ffff */
.L_x_2176:
[----:B------:R1:W1:Y:S02]  /*11e30*/  SYNCS.PHASECHK.TRANS64.TRYWAIT P0, [R3+URZ+0x30c40], R0 ;  /* 0x030c4000030075a7 */ /* 0x000264000800017f */
[----:B-1----:R-:W-:Y:S05]  /*11e40*/  @!P0 NANOSLEEP.SYNCS 0x989680 ;  /* 0x009896800000895d */ /* 0x002fea0003900000 */
[----:B------:R-:W1:Y:S02]  /*11e50*/  @!P0 SYNCS.PHASECHK.TRANS64 P0, [R3+URZ+0x30c40], R0 ;  /* 0x030c4000030085a7 */ /* 0x000e64000800007f */
[----:B-1----:R-:W-:Y:S05]  /*11e60*/  @!P0 BRA `(.L_x_2176) ;  /* 0xfffffffc00f08947 */ /* 0x002fea000383ffff */
[----:B------:R-:W-:Y:S05]  /*11e70*/  BRA `(.L_x_2195) ;  /* 0xfffffff4006c7947 */ /* 0x000fea000383ffff */
.L_x_2178:
[----:B------:R-:W-:Y:S01]  /*11e80*/  BSSY B0, `(.L_x_2196) ;  /* 0x0000006000007945 */ /* 0x000fe20003800000 */
[----:B------:R-:W-:-:S07]  /*11e90*/  IMAD.MOV.U32 R15, RZ, RZ, -0x1 ;  /* 0xffffffffff0f7424 */ /* 0x000fce00078e00ff */
[----:B---3--:R-:W-:Y:S05]  /*11ea0*/  WARPSYNC.COLLECTIVE R15, `(.L_x_2197) ;  /* 0x000000000f0c7348 */ /* 0x008fea0003c00000 */
[----:B------:R-:W-:Y:S02]  /*11eb0*/  ELECT P6, UR62, PT ;  /* 0x00000000003e782f */ /* 0x000fe400038c0000 */
[----:B------:R-:W-:Y:S01]  /*11ec0*/  MOV R14, UR62 ;  /* 0x0000003e000e7c02 */ /* 0x000fe20008000f00 */
[----:B---3--:R-:W-:Y:S10]  /*11ed0*/  ENDCOLLECTIVE ;  /* 0x000000000000791b */ /* 0x008ff40003800000 */
.L_x_2197:
[----:B------:R-:W-:Y:S05]  /*11ee0*/  BSYNC B0 ;  /* 0x0000000000007941 */ /* 0x000fea0003800000 */
.L_x_2196:
[----:B------:R-:W-:Y:S05]  /*11ef0*/  BRA `(.L_x_2198) ;  /* 0xfffffff800007947 */ /* 0x000fea000383ffff */
.L_x_2180:
[----:B-1----:R1:W2:Y:S02]  /*11f00*/  SYNCS.PHASECHK.TRANS64.TRYWAIT P0, [R7+URZ], R4 ;  /* 0x00000004070075a7 */ /* 0x0022a4000800017f */
[----:B--2---:R-:W-:Y:S05]  /*11f10*/  @!P0 NANOSLEEP.SYNCS 0x989680 ;  /* 0x009896800000895d */ /* 0x004fea0003900000 */
[----:B------:R-:W2:Y:S02]  /*11f20*/  @!P0 SYNCS.PHASECHK.TRANS64 P0, [R7+URZ], R4 ;  /* 0x00000004070085a7 */ /* 0x000ea4000800007f */
[----:B--2---:R-:W-:Y:S05]  /*11f30*/  @!P0 BRA `(.L_x_2180) ;  /* 0xfffffffc00f08947 */ /* 0x004fea000383ffff */
[----:B------:R-:W-:Y:S05]  /*11f40*/  BRA `(.L_x_2199) ;  /* 0xfffffff800407947 */ /* 0x000fea000383ffff */
.L_x_2181:
[----:B--2---:R2:W4:Y:S02]  /*11f50*/  SYNCS.PHASECHK.TRANS64.TRYWAIT P0, [R3+URZ], R2 ;  /* 0x00000002030075a7 */ /* 0x004524000800017f */
[----:B----4-:R-:W-:Y:S05]  /*11f60*/  @!P0 NANOSLEEP.SYNCS 0x989680 ;  /* 0x009896800000895d */ /* 0x010fea0003900000 */
[----:B------:R-:W4:Y:S02]  /*11f70*/  @!P0 SYNCS.PHASECHK.TRANS64 P0, [R3+URZ], R2 ;  /* 0x00000002030085a7 */ /* 0x000f24000800007f */
[----:B----4-:R-:W-:Y:S05]  /*11f80*/  @!P0 BRA `(.L_x_2181) ;  /* 0xfffffffc00f08947 */ /* 0x010fea000383ffff */
[----:B------:R-:W-:Y:S05]  /*11f90*/  BRA `(.L_x_2200) ;  /* 0xfffffff800347947 */ /* 0x000fea000383ffff */
.L_x_2183:
[----:B--2---:R2:W4:Y:S02]  /*11fa0*/  SYNCS.PHASECHK.TRANS64.TRYWAIT P0, [R5+URZ], R4 ;  /* 0x00000004050075a7 */ /* 0x004524000800017f */
[----:B----4-:R-:W-:Y:S05]  /*11fb0*/  @!P0 NANOSLEEP.SYNCS 0x989680 ;  /* 0x009896800000895d */ /* 0x010fea0003900000 */
[----:B------:R-:W4:Y:S02]  /*11fc0*/  @!P0 SYNCS.PHASECHK.TRANS64 P0, [R5+URZ], R4 ;  /* 0x00000004050085a7 */ /* 0x000f24000800007f */
[----:B----4-:R-:W-:Y:S05]  /*11fd0*/  @!P0 BRA `(.L_x_2183) ;  /* 0xfffffffc00f08947 */ /* 0x010fea000383ffff */
[----:B------:R-:W-:Y:S05]  /*11fe0*/  BRA `(.L_x_2201) ;  /* 0xfffffff800387947 */ /* 0x000fea000383ffff */
.L_x_2202:
        /* <DEDUP_REMOVED lines=9> */
.L_x_3707:


//--------------------- .text._ZN7cutlass13device_kernelIN5flash11enable_sm90INS1_16FlashAttnBwdSm90INS1_25CollectiveMainloopBwdSm90ILi2ELi2ELi2EN4cute5tupleIJNS5_1CILi1EEES8_S8_EEENS6_IJNS7_ILi128EEESA_NS7_ILi64EEEEEENS_6half_tEfNS_4arch4Sm90ELb0ELb1ELb0ELb1ELb1ELb1ELb0ELb0ELi2ELi1ELi2ELi2ELb0EEENS1_24CollectiveEpilogueBwdGQAISC_fSF_Li256ELb1ELb1EEENS1_19SingleTileSchedulerILb1ELb0ELb0ELi128EEEEEEEEEvNT_6ParamsE --------------------------
	.section	.text._ZN7cutlass13device_kernelIN5flash11enable_sm90INS1_16FlashAttnBwdSm90INS1_25CollectiveMainloopBwdSm90ILi2ELi2ELi2EN4cute5tupleIJNS5_1CILi1EEES8_S8_EEENS6_IJNS7_ILi128EEESA_NS7_ILi64EEEEEENS_6half_tEfNS_4arch4Sm90ELb0ELb1ELb0ELb1ELb1ELb1ELb0ELb0ELi2ELi1ELi2ELi2ELb0EEENS1_24CollectiveEpilogueBwdGQAISC_fSF_Li256ELb1ELb1EEENS1_19SingleTileSchedulerILb1ELb0ELb0ELi128EEEEEEEEEvNT_6ParamsE,"ax",@progbits
	.align	128
.text._ZN7cutlass13device_kernelIN5flash11enable_sm90INS1_16FlashAttnBwdSm90INS1_25CollectiveMainloopBwdSm90ILi2ELi2ELi2EN4cute5tupleIJNS5_1CILi1EEES8_S8_EEENS6_IJNS7_ILi128EEESA_NS7_ILi64EEEEEENS_6half_tEfNS_4arch4Sm90ELb0ELb1ELb0ELb1ELb1ELb1ELb0ELb0ELi2ELi1ELi2ELi2ELb0EEENS1_24CollectiveEpilogueBwdGQAISC_fSF_Li256ELb1ELb1EEENS1_19SingleTileSchedulerILb1ELb0ELb0ELi128EEEEEEEEEvNT_6ParamsE:
        .type           _ZN7cutlass13device_kernelIN5flash11enable_sm90INS1_16FlashAttnBwdSm90INS1_25CollectiveMainloopBwdSm90ILi2ELi2ELi2EN4cute5tupleIJNS5_1CILi1EEES8_S8_EEENS6_IJNS7_ILi128EEESA_NS7_ILi64EEEEEENS_6half_tEfNS_4arch4Sm90ELb0ELb1ELb0ELb1ELb1ELb1ELb0ELb0ELi2ELi1ELi2ELi2ELb0EEENS1_24CollectiveEpilogueBwdGQAISC_fSF_Li256ELb1ELb1EEENS1_19SingleTileSchedulerILb1ELb0ELb0ELi128EEEEEEEEEvNT_6ParamsE,@function
        .size           _ZN7cutlass13device_kernelIN5flash11enable_sm90INS1_16FlashAttnBwdSm90INS1_25CollectiveMainloopBwdSm90ILi2ELi2ELi2EN4cute5tupleIJNS5_1CILi1EEES8_S8_EEENS6_IJNS7_ILi128EEESA_NS7_ILi64EEEEEENS_6half_tEfNS_4arch4Sm90ELb0ELb1ELb0ELb1ELb1ELb1ELb0ELb0ELi2ELi1ELi2ELi2ELb0EEENS1_24CollectiveEpilogueBwdGQAISC_fSF_Li256ELb1ELb1EEENS1_19SingleTileSchedulerILb1ELb0ELb0ELi128EEEEEEEEEvNT_6ParamsE,(.L_x_3708 - _ZN7cutlass13device_kernelIN5flash11enable_sm90INS1_16FlashAttnBwdSm90INS1_25CollectiveMainloopBwdSm90ILi2ELi2ELi2EN4cute5tupleIJNS5_1CILi1EEES8_S8_EEENS6_IJNS7_ILi128EEESA_NS7_ILi64EEEEEENS_6half_tEfNS_4arch4Sm90ELb0ELb1ELb0ELb1ELb1ELb1ELb0ELb0ELi2ELi1ELi2ELi2ELb0EEENS1_24CollectiveEpilogueBwdGQAISC_fSF_Li256ELb1ELb1EEENS1_19SingleTileSchedulerILb1ELb0ELb0ELi128EEEEEEEEEvNT_6ParamsE)
        .other          _ZN7cutlass13device_kernelIN5flash11enable_sm90INS1_16FlashAttnBwdSm90INS1_25CollectiveMainloopBwdSm90ILi2ELi2ELi2EN4cute5tupleIJNS5_1CILi1EEES8_S8_EEENS6_IJNS7_ILi128EEESA_NS7_ILi64EEEEEENS_6half_tEfNS_4arch4Sm90ELb0ELb1ELb0ELb1ELb1ELb1ELb0ELb0ELi2ELi1ELi2ELi2ELb0EEENS1_24CollectiveEpilogueBwdGQAISC_fSF_Li256ELb1ELb1EEENS1_19SingleTileSchedulerILb1ELb0ELb0ELi128EEEEEEEEEvNT_6ParamsE,@"STO_CUDA_ENTRY STV_DEFAULT"
_ZN7cutlass13device_kernelIN5flash11enable_sm90INS1_16FlashAttnBwdSm90INS1_25CollectiveMainloopBwdSm90ILi2ELi2ELi2EN4cute5tupleIJNS5_1CILi1EEES8_S8_EEENS6_IJNS7_ILi128EEESA_NS7_ILi64EEEEEENS_6half_tEfNS_4arch4Sm90ELb0ELb1ELb0ELb1ELb1ELb1ELb0ELb0ELi2ELi1ELi2ELi2ELb0EEENS1_24CollectiveEpilogueBwdGQAISC_fSF_Li256ELb1ELb1EEENS1_19SingleTileSchedulerILb1ELb0ELb0ELi128EEEEEEEEEvNT_6ParamsE:
        /* <DEDUP_REMOVED lines=24> */
.L_x_2204:
[----:B------:R-:W-:Y:S05]  /*0180*/  BSYNC B0 ;  /* 0x0000000000007941 */ /* 0x000fea0003800000 */
.L_x_2203:
        /* <DEDUP_REMOVED lines=37> */
.L_x_2205:
        /* <DEDUP_REMOVED lines=22> */
.L_x_2206:
[----:B------:R-:W-:Y:S01]  /*0540*/  PLOP3.LUT P0, PT, PT, PT, UP0, 0x80, 0x0 ;  /* 0x000000000000781c */ /* 0x000fe20003f0f008 */
[----:B------:R-:W-:Y:S01]  /*0550*/  NOP ;  /* 0x0000000000007918 */ /* 0x000fe20000000000 */
[----:B------:R-:W-:Y:S01]  /*0560*/  ULDC.64 UR38, c[0x0][0x208] ;  /* 0x0000820000267ab9 */ /* 0x000fe20000000a00 */
[----:B------:R-:W-:Y:S01]  /*0570*/  BSSY B6, `(.L_x_2207) ;  /* 0x0001275000067945 */ /* 0x000fe20003800000 */
[----:B-12-4-:R-:W-:Y:S09]  /*0580*/  BAR.SYNC.DEFER_BLOCKING 0x0 ;  /* 0x0000000000007b1d */ /* 0x016ff20000010000 */
[----:B------:R-:W-:Y:S05]  /*0590*/  @!P0 BRA `(.L_x_2208) ;  /* 0x000000e000408947 */ /* 0x000fea0003800000 */
.L_x_2209:
        /* <DEDUP_REMOVED lines=24> */
.L_x_2210:
        /* <DEDUP_REMOVED lines=14> */
.L_x_2212:
[----:B------:R-:W-:-:S05]  /*0800*/  ULDC UR4, c[0x0][0x8c4] ;  /* 0x0002310000047ab9 */ /* 0x000fca0000000800 */
.L_x_2211:
        /* <DEDUP_REMOVED lines=19> */
.L_x_2214:
        /* <DEDUP_REMOVED lines=14> */
.L_x_2215:
        /* <DEDUP_REMOVED lines=11> */
.L_x_2216:
        /* <DEDUP_REMOVED lines=13> */
.L_x_2217:
        /* <DEDUP_REMOVED lines=50> */
.L_x_2218:
        /* <DEDUP_REMOVED lines=28> */
.L_x_2221:
        /* <DEDUP_REMOVED lines=15> */
.L_x_2220:
        /* <DEDUP_REMOVED lines=22> */
.L_x_2223:
        /* <DEDUP_REMOVED lines=15> */
.L_x_2222:
[----:B------:R-:W-:Y:S01]  /*13c0*/  SHF.R.S32.HI R6, RZ, 0x1f, R17 ;  /* 0x0000001fff067819 */ /* 0x000fe20000011411 */
[----:B------:R-:W-:-:S03]  /*13d0*/  UMOV UR4, 0xffffffff ;  /* 0xffffffff00047882 */ /* 0x000fc60000000000 */
[----:B------:R-:W-:-:S04]  /*13e0*/  LEA.HI R0, R6, R17, RZ, 0x7 ;  /* 0x0000001106007211 */ /* 0x000fc800078f38ff */
[----:B------:R-:W-:Y:S01]  /*13f0*/  SHF.R.S32.HI R10, RZ, 0x7, R0 ;  /* 0x00000007ff0a7819 */ /* 0x000fe20000011400 */
[----:B------:R-:W-:Y:S06]  /*1400*/  BRA.DIV UR4, `(.L_x_2224) ;  /* 0x0000011a04347947 */ /* 0x000fec000b800000 */
[----:B------:R1:W2:Y:S02]  /*1410*/  SHFL.IDX PT, R14, R10, RZ, 0x1f ;  /* 0x00001fff0a0e7589 */ /* 0x0002a400000e0000 */
.L_x_2372:
        /* <DEDUP_REMOVED lines=23> */
.L_x_2225:
        /* <DEDUP_REMOVED lines=157> */
.L_x_2238:
[----:B------:R-:W-:-:S06]  /*1f60*/  ULOP3.LUT UR4, UR36, 0x1, URZ, 0xfc, !UPT ;  /* 0x0000000124047892 */ /* 0x000fcc000f8efc3f */
[----:B-1----:R-:W-:-:S05]  /*1f70*/  IMAD.U32 R8, RZ, RZ, UR4 ;  /* 0x00000004ff087e24 */ /* 0x002fca000f8e00ff */
[----:B------:R-:W-:-:S13]  /*1f80*/  ISETP.NE.AND P6, PT, R8, 0x3, PT ;  /* 0x000000030800780c */ /* 0x000fda0003fc5270 */
[----:B------:R-:W-:Y:S05]  /*1f90*/  @!P6 BRA `(.L_x_2228) ;  /* 0x000000000004e947 */ /* 0x000fea0003800000 */
[----:B------:R-:W-:Y:S01]  /*1fa0*/  BPT.TRAP 0x1 ;  /* 0x000000040000795c */ /* 0x000fe20000300000 */
.L_x_2228:
[----:B------:R-:W-:Y:S01]  /*1fb0*/  IMAD R8, R0, 0x8, R16 ;  /* 0x0000000800087824 */ /* 0x000fe200078e0210 */
[----:B------:R-:W-:-:S04]  /*1fc0*/  SHF.L.U32 R23, R4, 0x1f, RZ ;  /* 0x0000001f04177819 */ /* 0x000fc800000006ff */
[----:B------:R1:W2:Y:S01]  /*1fd0*/  SYNCS.PHASECHK.TRANS64.TRYWAIT P0, [R8+URZ+0x30c10], R23 ;  /* 0x030c1017080075a7 */ /* 0x0002a2000800017f */
[----:B------:R-:W-:Y:S05]  /*1fe0*/  @!P6 BRA `(.L_x_2229) ;  /* 0x000000000004e947 */ /* 0x000fea0003800000 */
[----:B------:R-:W-:Y:S01]  /*1ff0*/  BPT.TRAP 0x1 ;  /* 0x000000040000795c */ /* 0x000fe20000300000 */
.L_x_2229:
[----:B------:R-:W-:-:S05]  /*2000*/  VIADD R9, R16, 0x10000 ;  /* 0x0001000010097836 */ /* 0x000fca0000000000 */
[----:B------:R-:W-:-:S04]  /*2010*/  SHF.R.U32.HI R9, RZ, 0x4, R9 ;  /* 0x00000004ff097819 */ /* 0x000fc80000011609 */
[----:B------:R-:W-:Y:S01]  /*2020*/  LOP3.LUT R9, R9, 0x3fff, RZ, 0xc0, !PT ;  /* 0x00003fff09097812 */ /* 0x000fe200078ec0ff */
[----:B--2---:R-:W-:Y:S06]  /*2030*/  @P0 BRA `(.L_x_2230) ;  /* 0x0000000000080947 */ /* 0x004fec0003800000 */
[----:B------:R-:W2:Y:S02]  /*2040*/  SYNCS.PHASECHK.TRANS64.TRYWAIT P0, [R8+URZ+0x30c10], R23 ;  /* 0x030c1017080075a7 */ /* 0x000ea4000800017f */
[----:B--2---:R-:W-:Y:S05]  /*2050*/  @!P0 BRA `(.L_x_2231) ;  /* 0x0000010c00548947 */ /* 0x004fea0003800000 */
.L_x_2230:
        /* <DEDUP_REMOVED lines=60> */
.L_x_2232:
[----:B------:R1:W1:Y:S01]  /*2420*/  SYNCS.PHASECHK.TRANS64.TRYWAIT P0, [R8+URZ+0x30c30], R23 ;  /* 0x030c3017080075a7 */ /* 0x000262000800017f */
[----:B------:R-:W-:Y:S05]  /*2430*/  @!P6 BRA `(.L_x_2233) ;  /* 0x000000000004e947 */ /* 0x000fea0003800000 */
[----:B------:R-:W-:Y:S01]  /*2440*/  BPT.TRAP 0x1 ;  /* 0x000000040000795c */ /* 0x000fe20000300000 */
.L_x_2233:
[----:B------:R-:W2:Y:S01]  /*2450*/  LDC.64 R24, c[0x0][0x748] ;  /* 0x0001d200ff187b82 */ /* 0x000ea20000000a00 */
[----:B------:R-:W-:-:S05]  /*2460*/  VIADD R13, R16, 0x18000 ;  /* 0x00018000100d7836 */ /* 0x000fca0000000000 */
[----:B------:R-:W-:Y:S01]  /*2470*/  SHF.R.U32.HI R13, RZ, 0x4, R13 ;  /* 0x00000004ff0d7819 */ /* 0x000fe2000001160d */
[----:B-1----:R-:W-:Y:S06]  /*2480*/  @P0 BRA `(.L_x_2234) ;  /* 0x0000000000080947 */ /* 0x002fec0003800000 */
[----:B------:R-:W1:Y:S02]  /*2490*/  SYNCS.PHASECHK.TRANS64.TRYWAIT P0, [R8+URZ+0x30c30], R23 ;  /* 0x030c3017080075a7 */ /* 0x000e64000800017f */
[----:B-1----:R-:W-:Y:S05]  /*24a0*/  @!P0 BRA `(.L_x_2235) ;  /* 0x0000010800548947 */ /* 0x002fea0003800000 */
.L_x_2234:
        /* <DEDUP_REMOVED lines=769> */
.L_x_2236:
        /* <DEDUP_REMOVED lines=68> */
.L_x_2237:
        /* <DEDUP_REMOVED lines=11> */
.L_x_2227:
        /* <DEDUP_REMOVED lines=130> */
.L_x_2250:
[----:B------:R-:W-:-:S05]  /*61d0*/  IMAD.U32 R7, RZ, RZ, UR36 ;  /* 0x00000024ff077e24 */ /* 0x000fca000f8e00ff */
[----:B------:R-:W-:-:S04]  /*61e0*/  LOP3.LUT R7, R7, 0x1, RZ, 0xfc, !PT ;  /* 0x0000000107077812 */ /* 0x000fc800078efcff */
[----:B------:R-:W-:-:S13]  /*61f0*/  ISETP.NE.AND P0, PT, R7, 0x3, PT ;  /* 0x000000030700780c */ /* 0x000fda0003f05270 */
[----:B------:R-:W-:Y:S05]  /*6200*/  @!P0 BRA `(.L_x_2240) ;  /* 0x0000000000048947 */ /* 0x000fea0003800000 */
[----:B------:R-:W-:Y:S01]  /*6210*/  BPT.TRAP 0x1 ;  /* 0x000000040000795c */ /* 0x000fe20000300000 */
.L_x_2240:
[----:B------:R-:W-:Y:S01]  /*6220*/  IMAD R7, R0, 0x8, R16 ;  /* 0x0000000800077824 */ /* 0x000fe200078e0210 */
[----:B------:R-:W-:-:S04]  /*6230*/  SHF.L.U32 R20, R4, 0x1f, RZ ;  /* 0x0000001f04147819 */ /* 0x000fc800000006ff */
[----:B------:R1:W3:Y:S01]  /*6240*/  SYNCS.PHASECHK.TRANS64.TRYWAIT P1, [R7+URZ+0x30c10], R20 ;  /* 0x030c1014070075a7 */ /* 0x0002e2000802017f */
[----:B------:R-:W-:Y:S05]  /*6250*/  @!P0 BRA `(.L_x_2241) ;  /* 0x0000000000048947 */ /* 0x000fea0003800000 */
[----:B------:R-:W-:Y:S01]  /*6260*/  BPT.TRAP 0x1 ;  /* 0x000000040000795c */ /* 0x000fe20000300000 */
.L_x_2241:
[----:B--2---:R-:W-:-:S05]  /*6270*/  VIADD R8, R16, 0x10000 ;  /* 0x0001000010087836 */ /* 0x004fca0000000000 */
[----:B------:R-:W-:-:S04]  /*6280*/  SHF.R.U32.HI R8, RZ, 0x4, R8 ;  /* 0x00000004ff087819 */ /* 0x000fc80000011608 */
[----:B------:R-:W-:-:S04]  /*6290*/  LOP3.LUT R8, R8, 0x3fff, RZ, 0xc0, !PT ;  /* 0x00003fff08087812 */ /* 0x000fc800078ec0ff */
[----:B------:R-:W-:Y:S01]  /*62a0*/  LOP3.LUT R9, R8, 0x10000, RZ, 0xfc, !PT ;  /* 0x0001000008097812 */ /* 0x000fe200078efcff */
[----:B---3--:R-:W-:Y:S06]  /*62b0*/  @P1 BRA `(.L_x_2242) ;  /* 0x0000000000081947 */ /* 0x008fec0003800000 */
[----:B------:R-:W2:Y:S02]  /*62c0*/  SYNCS.PHASECHK.TRANS64.TRYWAIT P1, [R7+URZ+0x30c10], R20 ;  /* 0x030c1014070075a7 */ /* 0x000ea4000802017f */
[----:B--2---:R-:W-:Y:S05]  /*62d0*/  @!P1 BRA `(.L_x_2243) ;  /* 0x000000c800dc9947 */ /* 0x004fea0003800000 */
.L_x_2242:
        /* <DEDUP_REMOVED lines=63> */
.L_x_2244:
[----:B------:R1:W1:Y:S01]  /*66d0*/  SYNCS.PHASECHK.TRANS64.TRYWAIT P1, [R7+URZ+0x30c30], R20 ;  /* 0x030c3014070075a7 */ /* 0x000262000802017f */
[----:B------:R-:W-:Y:S05]  /*66e0*/  @!P0 BRA `(.L_x_2245) ;  /* 0x0000000000048947 */ /* 0x000fea0003800000 */
[----:B------:R-:W-:Y:S01]  /*66f0*/  BPT.TRAP 0x1 ;  /* 0x000000040000795c */ /* 0x000fe20000300000 */
.L_x_2245:
        /* <DEDUP_REMOVED lines=8> */
.L_x_2246:
        /* <DEDUP_REMOVED lines=629> */
.L_x_2248:
        /* <DEDUP_REMOVED lines=70> */
.L_x_2249:
        /* <DEDUP_REMOVED lines=12> */
.L_x_2239:
        /* <DEDUP_REMOVED lines=121> */
.L_x_2262:
[----:B------:R-:W-:-:S05]  /*9b80*/  IMAD.U32 R7, RZ, RZ, UR36 ;  /* 0x00000024ff077e24 */ /* 0x000fca000f8e00ff */
[----:B------:R-:W-:-:S04]  /*9b90*/  LOP3.LUT R7, R7, 0x1, RZ, 0xfc, !PT ;  /* 0x0000000107077812 */ /* 0x000fc800078efcff */
[----:B------:R-:W-:-:S13]  /*9ba0*/  ISETP.NE.AND P6, PT, R7, 0x3, PT ;  /* 0x000000030700780c */ /* 0x000fda0003fc5270 */
[----:B--2---:R-:W-:Y:S05]  /*9bb0*/  @!P6 BRA `(.L_x_2252) ;  /* 0x000000000004e947 */ /* 0x004fea0003800000 */
[----:B------:R-:W-:Y:S01]  /*9bc0*/  BPT.TRAP 0x1 ;  /* 0x000000040000795c */ /* 0x000fe20000300000 */
.L_x_2252:
[----:B------:R-:W-:Y:S01]  /*9bd0*/  IMAD R7, R0, 0x8, R16 ;  /* 0x0000000800077824 */ /* 0x000fe200078e0210 */
[----:B------:R-:W-:-:S04]  /*9be0*/  SHF.L.U32 R20, R4, 0x1f, RZ ;  /* 0x0000001f04147819 */ /* 0x000fc800000006ff */
[----:B------:R2:W3:Y:S01]  /*9bf0*/  SYNCS.PHASECHK.TRANS64.TRYWAIT P0, [R7+URZ+0x30c10], R20 ;  /* 0x030c1014070075a7 */ /* 0x0004e2000800017f */
[----:B------:R-:W-:Y:S05]  /*9c00*/  @!P6 BRA `(.L_x_2253) ;  /* 0x000000000004e947 */ /* 0x000fea0003800000 */
[----:B------:R-:W-:Y:S01]  /*9c10*/  BPT.TRAP 0x1 ;  /* 0x000000040000795c */ /* 0x000fe20000300000 */
.L_x_2253:
[----:B-1----:R-:W-:-:S05]  /*9c20*/  VIADD R8, R16, 0x10000 ;  /* 0x0001000010087836 */ /* 0x002fca0000000000 */
[----:B------:R-:W-:-:S04]  /*9c30*/  SHF.R.U32.HI R8, RZ, 0x4, R8 ;  /* 0x00000004ff087819 */ /* 0x000fc80000011608 */
[----:B------:R-:W-:-:S04]  /*9c40*/  LOP3.LUT R8, R8, 0x3fff, RZ, 0xc0, !PT ;  /* 0x00003fff08087812 */ /* 0x000fc800078ec0ff */
[----:B------:R-:W-:Y:S01]  /*9c50*/  LOP3.LUT R9, R8, 0x10000, RZ, 0xfc, !PT ;  /* 0x0001000008097812 */ /* 0x000fe200078efcff */
[----:B---3--:R-:W-:Y:S06]  /*9c60*/  @P0 BRA `(.L_x_2254) ;  /* 0x0000000000080947 */ /* 0x008fec0003800000 */
[----:B------:R-:W1:Y:S02]  /*9c70*/  SYNCS.PHASECHK.TRANS64.TRYWAIT P0, [R7+URZ+0x30c10], R20 ;  /* 0x030c1014070075a7 */ /* 0x000e64000800017f */
[----:B-1----:R-:W-:Y:S05]  /*9c80*/  @!P0 BRA `(.L_x_2255) ;  /* 0x0000009000988947 */ /* 0x002fea0003800000 */
.L_x_2254:
        /* <DEDUP_REMOVED lines=62> */
.L_x_2256:
[----:B------:R1:W1:Y:S01]  /*a070*/  SYNCS.PHASECHK.TRANS64.TRYWAIT P0, [R7+URZ+0x30c30], R20 ;  /* 0x030c3014070075a7 */ /* 0x000262000800017f */
[----:B------:R-:W-:Y:S05]  /*a080*/  @!P6 BRA `(.L_x_2257) ;  /* 0x000000000004e947 */ /* 0x000fea0003800000 */
[----:B------:R-:W-:Y:S01]  /*a090*/  BPT.TRAP 0x1 ;  /* 0x000000040000795c */ /* 0x000fe20000300000 */
.L_x_2257:
        /* <DEDUP_REMOVED lines=8> */
.L_x_2258:
        /* <DEDUP_REMOVED lines=779> */
.L_x_2260:
        /* <DEDUP_REMOVED lines=70> */
.L_x_2261:
        /* <DEDUP_REMOVED lines=12> */
.L_x_2251:
        /* <DEDUP_REMOVED lines=34> */
.L_x_2219:
[----:B------:R-:W-:Y:S05]  /*d910*/  @P0 BRA `(.L_x_2213) ;  /* 0x0000005000e80947 */ /* 0x000fea0003800000 */
[----:B------:R-:W-:Y:S01]  /*d920*/  ULDC.64 UR4, c[0x0][0x878] ;  /* 0x00021e0000047ab9 */ /* 0x000fe20000000a00 */
[----:B------:R-:W3:Y:S01]  /*d930*/  LDC R15, c[0x0][0x850] ;  /* 0x00021400ff0f7b82 */ /* 0x000ee20000000800 */
[----:B------:R-:W-:Y:S01]  /*d940*/  UISETP.NE.U32.AND UP0, UPT, UR4, URZ, UPT ;  /* 0x0000003f0400728c */ /* 0x000fe2000bf05070 */
[----:B-12---:R-:W1:Y:S01]  /*d950*/  S2R R8, SR_CTAID.Y ;  /* 0x0000000000087919 */ /* 0x006e620000002600 */
[----:B------:R-:W-:Y:S01]  /*d960*/  ULDC.64 UR6, c[0x0][0x818] ;  /* 0x0002060000067ab9 */ /* 0x000fe20000000a00 */
[----:B------:R-:W-:Y:S01]  /*d970*/  ULDC.64 UR8, c[0x0][0x820] ;  /* 0x0002080000087ab9 */ /* 0x000fe20000000a00 */
[----:B------:R-:W-:Y:S01]  /*d980*/  UISETP.NE.AND.EX UP0, UPT, UR5, URZ, UPT, UP0 ;  /* 0x0000003f0500728c */ /* 0x000fe2000bf05300 */
[----:B------:R-:W2:Y:S01]  /*d990*/  S2R R16, SR_CTAID.X ;  /* 0x0000000000107919 */ /* 0x000ea20000002500 */
[----:B------:R-:W-:-:S04]  /*d9a0*/  ULDC.64 UR10, c[0x0][0x848] ;  /* 0x00021200000a7ab9 */ /* 0x000fc80000000a00 */
[----:B------:R-:W-:-:S05]  /*d9b0*/  PLOP3.LUT P1, PT, PT, PT, UP0, 0x80, 0x0 ;  /* 0x000000000000781c */ /* 0x000fca0003f2f008 */
[----:B------:R-:W-:Y:S02]  /*d9c0*/  @UP0 ULDC.64 UR4, c[0x0][0x878] ;  /* 0x00021e0000040ab9 */ /* 0x000fe40000000a00 */
[----:B------:R-:W-:-:S06]  /*d9d0*/  @UP0 UIMAD.WIDE UR4, UR37, 0x4, UR4 ;  /* 0x00000004250408a5 */ /* 0x000fcc000f8e0204 */
[----:B------:R-:W-:Y:S02]  /*d9e0*/  IMAD.U32 R2, RZ, RZ, UR4 ;  /* 0x00000004ff027e24 */ /* 0x000fe4000f8e00ff */
[----:B------:R-:W-:-:S05]  /*d9f0*/  IMAD.U32 R3, RZ, RZ, UR5 ;  /* 0x00000005ff037e24 */ /* 0x000fca000f8e00ff */
[----:B------:R2:W4:Y:S01]  /*da00*/  @P1 LDG.E R2, desc[UR38][R2.64] ;  /* 0x0000002602021981 */ /* 0x000522000c1e1900 */
[----:B---3--:R-:W-:Y:S01]  /*da10*/  ISETP.NE.AND P0, PT, R15, 0x1, PT ;  /* 0x000000010f00780c */ /* 0x008fe20003f05270 */
[----:B-1----:R-:W-:Y:S01]  /*da20*/  IMAD.MOV.U32 R7, RZ, RZ, R8 ;  /* 0x000000ffff077224 */ /* 0x002fe200078e0008 */
[----:B------:R-:W1:Y:S01]  /*da30*/  S2R R12, SR_TID.X ;  /* 0x00000000000c7919 */ /* 0x000e620000002100 */
[----:B------:R-:W3:Y:S01]  /*da40*/  S2R R11, SR_CgaCtaId ;  /* 0x00000000000b7919 */ /* 0x000ee20000008800 */
[----:B--2---:R-:W-:-:S09]  /*da50*/  IMAD.SHL.U32 R3, R16, 0x2000, RZ ;  /* 0x0000200010037824 */ /* 0x004fd200078e00ff */
[----:B------:R-:W2:Y:S08]  /*da60*/  @P0 LDC R5, c[0x0][0x854] ;  /* 0x00021500ff050b82 */ /* 0x000eb00000000800 */
[----:B------:R-:W5:Y:S01]  /*da70*/  @P0 LDC R9, c[0x0][0x858] ;  /* 0x00021600ff090b82 */ /* 0x000f620000000800 */
[----:B-1----:R-:W-:Y:S02]  /*da80*/  VIADD R19, R12, 0xffffff80 ;  /* 0xffffff800c137836 */ /* 0x002fe40000000000 */
[----:B--2---:R-:W-:-:S05]  /*da90*/  @P0 IMAD.HI.U32 R0, R8, R5, RZ ;  /* 0x0000000508000227 */ /* 0x004fca00078e00ff */
[----:B-----5:R-:W-:Y:S02]  /*daa0*/  @P0 SHF.R.U32.HI R7, RZ, R9, R0 ;  /* 0x00000009ff070219 */ /* 0x020fe40000011600 */
[----:B------:R-:W-:Y:S02]  /*dab0*/  MOV R0, 0x400 ;  /* 0x0000040000007802 */ /* 0x000fe40000000f00 */
[----:B------:R-:W-:Y:S02]  /*dac0*/  SHF.R.S32.HI R10, RZ, 0x1f, R7 ;  /* 0x0000001fff0a7819 */ /* 0x000fe40000011407 */
[----:B---3--:R-:W-:-:S03]  /*dad0*/  LEA R21, R11, R0, 0x18 ;  /* 0x000000000b157211 */ /* 0x008fc600078ec0ff */
[----:B------:R-:W-:-:S04]  /*dae0*/  IMAD R0, R10, UR6, RZ ;  /* 0x000000060a007c24 */ /* 0x000fc8000f8e02ff */
[----:B------:R-:W-:Y:S01]  /*daf0*/  IMAD R11, R7, UR7, R0 ;  /* 0x00000007070b7c24 */ /* 0x000fe2000f8e0200 */
[----:B----4-:R-:W-:Y:S02]  /*db00*/  @P1 R2UR UR4, R2 ;  /* 0x00000000020412ca */ /* 0x010fe400000e0000 */
[----:B------:R-:W-:-:S04]  /*db10*/  SHF.R.S32.HI R2, RZ, 0x1f, R19 ;  /* 0x0000001fff027819 */ /* 0x000fc80000011413 */
[----:B------:R-:W-:-:S04]  /*db20*/  LEA.HI R9, R2, R19, RZ, 0x7 ;  /* 0x0000001302097211 */ /* 0x000fc800078f38ff */
[----:B------:R-:W-:-:S03]  /*db30*/  LOP3.LUT R0, R9, 0xfffff80, RZ, 0xc0, !PT ;  /* 0x0fffff8009007812 */ /* 0x000fc600078ec0ff */
[----:B------:R-:W-:Y:S02]  /*db40*/  @UP0 ULEA UR4, UR37, UR4, 0x7 ;  /* 0x0000000425040291 */ /* 0x000fe4000f8e383f */
[----:B------:R-:W-:Y:S02]  /*db50*/  IMAD.IADD R0, R19, 0x1, -R0 ;  /* 0x0000000113007824 */ /* 0x000fe400078e0a00 */
[----:B------:R-:W-:-:S04]  /*db60*/  @UP0 USHF.R.S32.HI UR5, URZ, 0x1f, UR4 ;  /* 0x0000001f3f050899 */ /* 0x000fc80008011404 */
[----:B------:R-:W-:-:S04]  /*db70*/  @UP0 ULEA.HI UR5, UR5, UR4, URZ, 0x7 ;  /* 0x0000000405050291 */ /* 0x000fc8000f8f383f */
[----:B------:R-:W-:-:S04]  /*db80*/  @UP0 USHF.L.U32 UR5, UR5, 0x6, URZ ;  /* 0x0000000605050899 */ /* 0x000fc8000800063f */
[----:B------:R-:W-:-:S04]  /*db90*/  @UP0 ULOP3.LUT UR4, UR5, 0xffffe000, URZ, 0xc0, !UPT ;  /* 0xffffe00005040892 */ /* 0x000fc8000f8ec03f */
[----:B------:R-:W-:-:S03]  /*dba0*/  @UP0 USHF.R.S32.HI UR5, URZ, 0x1f, UR4 ;  /* 0x0000001f3f050899 */ /* 0x000fc60008011404 */
[----:B------:R-:W-:Y:S02]  /*dbb0*/  @!UP0 UMOV UR4, URZ ;  /* 0x0000003f00048c82 */ /* 0x000fe40008000000 */
[C---:B------:R-:W-:Y:S02]  /*dbc0*/  IADD3 R4, P0, R3.reuse, UR4, RZ ;  /* 0x0000000403047c10 */ /* 0x040fe4000ff1e0ff */
[----:B------:R-:W-:Y:S02]  /*dbd0*/  @!UP0 UMOV UR5, URZ ;  /* 0x0000003f00058c82 */ /* 0x000fe40008000000 */
[----:B------:R-:W-:Y:S01]  /*dbe0*/  LEA.HI.X.SX32 R5, R3, UR5, 0x1, P0 ;  /* 0x0000000503057c11 */ /* 0x000fe200080f0eff */
[----:B------:R-:W-:Y:S02]  /*dbf0*/  ULDC.64 UR4, c[0x0][0x840] ;  /* 0x0002100000047ab9 */ /* 0x000fe40000000a00 */
[----:B------:R-:W-:Y:S02]  /*dc00*/  IMAD R6, R10, UR4, RZ ;  /* 0x000000040a067c24 */ /* 0x000fe4000f8e02ff */
[----:B------:R-:W-:Y:S01]  /*dc10*/  IMAD.WIDE.U32 R2, R7, UR6, R4 ;  /* 0x0000000607027c25 */ /* 0x000fe2000f8e0004 */
[----:B------:R-:W-:-:S03]  /*dc20*/  USEL UR6, UR37, URZ, !UP0 ;  /* 0x0000003f25067287 */ /* 0x000fc6000c000000 */
[C---:B------:R-:W-:Y:S02]  /*dc30*/  IMAD R13, R7.reuse, UR5, R6 ;  /* 0x00000005070d7c24 */ /* 0x040fe4000f8e0206 */
[----:B------:R-:W-:Y:S01]  /*dc40*/  IMAD.WIDE.U32 R4, R7, UR4, R4 ;  /* 0x0000000407047c25 */ /* 0x000fe2000f8e0004 */
[----:B------:R-:W-:-:S03]  /*dc50*/  USHF.R.S32.HI UR4, URZ, 0x1f, UR37 ;  /* 0x0000001f3f047899 */ /* 0x000fc60008011425 */
[----:B------:R-:W-:Y:S01]  /*dc60*/  IMAD.SHL.U32 R6, R9, 0x20, RZ ;  /* 0x0000002009067824 */ /* 0x000fe200078e00ff */
[----:B------:R-:W-:Y:S01]  /*dc70*/  USEL UR4, UR4, URZ, !UP0 ;  /* 0x0000003f04047287 */ /* 0x000fe2000c000000 */
[----:B------:R-:W-:Y:S02]  /*dc80*/  IMAD.IADD R3, R3, 0x1, R11 ;  /* 0x0000000103037824 */ /* 0x000fe400078e020b */
[----:B------:R-:W-:Y:S01]  /*dc90*/  IMAD.IADD R5, R5, 0x1, R13 ;  /* 0x0000000105057824 */ /* 0x000fe200078e020d */
[----:B------:R-:W-:Y:S01]  /*dca0*/  LOP3.LUT R9, R6, 0x3ffff000, RZ, 0xc0, !PT ;  /* 0x3ffff00006097812 */ /* 0x000fe200078ec0ff */
[----:B------:R-:W-:Y:S01]  /*dcb0*/  UIMAD UR5, UR4, UR8, URZ ;  /* 0x00000008040572a4 */ /* 0x000fe2000f8e023f */
[----:B------:R-:W-:Y:S01]  /*dcc0*/  IMAD.U32 R11, RZ, RZ, UR10 ;  /* 0x0000000aff0b7e24 */ /* 0x000fe2000f8e00ff */
[----:B------:R-:W-:Y:S01]  /*dcd0*/  UIMAD UR4, UR4, UR10, URZ ;  /* 0x0000000a040472a4 */ /* 0x000fe2000f8e023f */
[----:B------:R-:W-:Y:S01]  /*dce0*/  IMAD.MOV R6, RZ, RZ, -R7 ;  /* 0x000000ffff067224 */ /* 0x000fe200078e0a07 */
[----:B------:R-:W-:Y:S01]  /*dcf0*/  UIMAD UR5, UR6, UR9, UR5 ;  /* 0x00000009060572a4 */ /* 0x000fe2000f8e0205 */
[----:B------:R-:W-:Y:S01]  /*dd00*/  IMAD R0, R0, 0x4, R9 ;  /* 0x0000000400007824 */ /* 0x000fe200078e0209 */
[----:B------:R-:W-:Y:S01]  /*dd10*/  UIMAD UR4, UR6, UR11, UR4 ;  /* 0x0000000b060472a4 */ /* 0x000fe2000f8e0204 */
[----:B------:R-:W-:-:S02]  /*dd20*/  IMAD.U32 R9, RZ, RZ, UR8 ;  /* 0x00000008ff097e24 */ /* 0x000fc4000f8e00ff */
[----:B------:R-:W-:-:S04]  /*dd30*/  IMAD.WIDE.U32 R4, R11, UR6, R4 ;  /* 0x000000060b047c25 */ /* 0x000fc8000f8e0004 */
[----:B------:R-:W-:-:S04]  /*dd40*/  IMAD.WIDE.U32 R2, R9, UR6, R2 ;  /* 0x0000000609027c25 */ /* 0x000fc8000f8e0002 */
[----:B------:R-:W-:Y:S02]  /*dd50*/  VIADD R11, R3, UR5 ;  /* 0x00000005030b7c36 */ /* 0x000fe40008000000 */
[----:B------:R-:W-:Y:S01]  /*dd60*/  VIADD R9, R5, UR4 ;  /* 0x0000000405097c36 */ /* 0x000fe20008000000 */
[----:B------:R-:W-:Y:S05]  /*dd70*/  WARPSYNC.ALL ;  /* 0x0000000000007948 */ /* 0x000fea0003800000 */
[----:B------:R-:W-:Y:S02]  /*dd80*/  IMAD R17, R15, R6, R8 ;  /* 0x000000060f117224 */ /* 0x000fe400078e0208 */
[----:B------:R-:W-:Y:S01]  /*dd90*/  IMAD R0, R0, 0x4, R21 ;  /* 0x0000000400007824 */ /* 0x000fe200078e0215 */
[----:B------:R-:W-:Y:S01]  /*dda0*/  BAR.SYNC.DEFER_BLOCKING 0x1, 0x100 ;  /* 0x0044000000007b1d */ /* 0x000fe20000010000 */
[----:B------:R-:W-:-:S02]  /*ddb0*/  ISETP.NE.AND P1, PT, R12, 0x80, PT ;  /* 0x000000800c00780c */ /* 0x000fc40003f25270 */
[----:B------:R-:W-:-:S03]  /*ddc0*/  ISETP.NE.AND P0, PT, R19, RZ, PT ;  /* 0x000000ff1300720c */ /* 0x000fc60003f05270 */
[----:B------:R-:W-:Y:S01]  /*ddd0*/  ULDC UR4, c[0x0][0x870] ;  /* 0x00021c0000047ab9 */ /* 0x000fe20000000800 */
[----:B------:R-:W-:Y:S01]  /*dde0*/  ULDC UR5, c[0x0][0x80c] ;  /* 0x0002030000057ab9 */ /* 0x000fe20000000800 */
[----:B------:R-:W-:Y:S01]  /*ddf0*/  IMAD R6, R16, UR4, RZ ;  /* 0x0000000410067c24 */ /* 0x000fe2000f8e02ff */
[----:B------:R-:W1:Y:S01]  /*de00*/  LDC.64 R12, c[0x0][0x800] ;  /* 0x00020000ff0c7b82 */ /* 0x000e620000000a00 */
[----:B------:R-:W-:Y:S01]  /*de10*/  UIMAD UR4, UR37, UR5, URZ ;  /* 0x00000005250472a4 */ /* 0x000fe2000f8e023f */
[----:B------:R-:W-:Y:S01]  /*de20*/  BSSY B0, `(.L_x_2263) ;  /* 0x000001c000007945 */ /* 0x000fe20003800000 */
[----:B------:R-:W-:Y:S02]  /*de30*/  IMAD R6, R6, UR5, RZ ;  /* 0x0000000506067c24 */ /* 0x000fe4000f8e02ff */
[----:B------:R-:W-:-:S03]  /*de40*/  USHF.R.S32.HI UR5, URZ, 0x1f, UR4 ;  /* 0x0000001f3f057899 */ /* 0x000fc60008011404 */
[----:B------:R-:W2:Y:S01]  /*de50*/  LDC.64 R14, c[0x0][0x828] ;  /* 0x00020a00ff0e7b82 */ /* 0x000ea20000000a00 */
[----:B------:R-:W-:Y:S02]  /*de60*/  IADD3 R8, P2, P3, R6, UR4, R7 ;  /* 0x0000000406087c10 */ /* 0x000fe4000fb5e007 */
[----:B------:R-:W-:-:S03]  /*de70*/  SHF.R.S32.HI R7, RZ, 0x1f, R6 ;  /* 0x0000001fff077819 */ /* 0x000fc60000011406 */
[C---:B------:R-:W-:Y:S01]  /*de80*/  IMAD.SHL.U32 R16, R8.reuse, 0x4, RZ ;  /* 0x0000000408107824 */ /* 0x040fe200078e00ff */
[----:B------:R3:W-:Y:S01]  /*de90*/  STS.128 [R0], R184 ;  /* 0x000000b800007388 */ /* 0x0007e20000000c00 */
[----:B------:R-:W-:Y:S01]  /*dea0*/  IADD3.X R7, R7, UR5, R10, P2, P3 ;  /* 0x0000000507077c10 */ /* 0x000fe200097e640a */
[----:B------:R-:W-:Y:S02]  /*deb0*/  ULDC.64 UR4, c[0x0][0x868] ;  /* 0x00021a0000047ab9 */ /* 0x000fe40000000a00 */
[----:B------:R3:W-:Y:S01]  /*dec0*/  STS.128 [R0+0x800], R188 ;  /* 0x000800bc00007388 */ /* 0x0007e20000000c00 */
[----:B------:R-:W-:Y:S02]  /*ded0*/  SHF.L.U64.HI R10, R8, 0x2, R7 ;  /* 0x00000002080a7819 */ /* 0x000fe40000010207 */
[----:B------:R-:W-:Y:S01]  /*dee0*/  IADD3 R6, P4, R16, UR4, RZ ;  /* 0x0000000410067c10 */ /* 0x000fe2000ff9e0ff */
[----:B------:R3:W-:Y:S01]  /*def0*/  STS.128 [R0+0x1000], R192 ;  /* 0x001000c000007388 */ /* 0x0007e20000000c00 */
[----:B-1----:R-:W-:-:S02]  /*df00*/  LEA R12, P2, R2, R12, 0x2 ;  /* 0x0000000c020c7211 */ /* 0x002fc400078410ff */
[----:B------:R-:W-:Y:S01]  /*df10*/  IADD3.X R7, R10, UR5, RZ, P4, !PT ;  /* 0x000000050a077c10 */ /* 0x000fe2000a7fe4ff */
[----:B------:R3:W-:Y:S04]  /*df20*/  STS.128 [R0+0x1800], R196 ;  /* 0x001800c400007388 */ /* 0x0007e80000000c00 */
[----:B------:R3:W-:Y:S01]  /*df30*/  STS.128 [R0+0x2000], R200 ;  /* 0x002000c800007388 */ /* 0x0007e20000000c00 */
[----:B--2---:R-:W-:-:S03]  /*df40*/  LEA R14, P3, R4, R14, 0x2 ;  /* 0x0000000e040e7211 */ /* 0x004fc600078610ff */
[----:B------:R3:W-:Y:S04]  /*df50*/  STS.128 [R0+0x2800], R204 ;  /* 0x002800cc00007388 */ /* 0x0007e80000000c00 */
[----:B------:R3:W-:Y:S04]  /*df60*/  STS.128 [R0+0x3000], R208 ;  /* 0x003000d000007388 */ /* 0x0007e80000000c00 */
[----:B------:R3:W-:Y:S01]  /*df70*/  STS.128 [R0+0x3800], R212 ;  /* 0x003800d400007388 */ /* 0x0007e20000000c00 */
[----:B------:R-:W-:Y:S05]  /*df80*/  @P0 BRA `(.L_x_2264) ;  /* 0x0000000000140947 */ /* 0x000fea0003800000 */
.L_x_2265:
[----:B------:R-:W2:Y:S04]  /*df90*/  LDG.E.STRONG.GPU R8, desc[UR38][R6.64] ;  /* 0x0000002606087981 */ /* 0x000ea8000c1ef900 */
[----:B--2---:R-:W-:Y:S01]  /*dfa0*/  CCTL.IVALL ;  /* 0x00000000ff00798f */ /* 0x004fe20002000000 */
[----:B------:R-:W-:Y:S05]  /*dfb0*/  YIELD ;  /* 0x0000000000007946 */ /* 0x000fea0003800000 */
[----:B------:R-:W-:-:S13]  /*dfc0*/  ISETP.NE.AND P0, PT, R8, R17, PT ;  /* 0x000000110800720c */ /* 0x000fda0003f05270 */
[----:B------:R-:W-:Y:S05]  /*dfd0*/  @P0 BRA `(.L_x_2265) ;  /* 0xfffffffc00ec0947 */ /* 0x000fea000383ffff */
.L_x_2264:
[----:B------:R-:W-:Y:S05]  /*dfe0*/  BSYNC B0 ;  /* 0x0000000000007941 */ /* 0x000fea0003800000 */
.L_x_2263:
[----:B------:R-:W-:Y:S01]  /*dff0*/  UMOV UR4, 0xffffffff ;  /* 0xffffffff00047882 */ /* 0x000fe20000000000 */
[----:B------:R-:W-:Y:S02]  /*e000*/  LEA.HI.X R11, R2, R13, R11, 0x2, P2 ;  /* 0x0000000d020b7211 */ /* 0x000fe400010f140b */
[----:B------:R-:W-:Y:S01]  /*e010*/  LEA.HI.X R9, R4, R15, R9, 0x2, P3 ;  /* 0x0000000f04097211 */ /* 0x000fe200018f1409 */
[----:B------:R-:W-:Y:S06]  /*e020*/  BRA.DIV UR4, `(.L_x_2266) ;  /* 0x0000004e04d87947 */ /* 0x000fec000b800000 */
[----:B------:R-:W-:Y:S01]  /*e030*/  NOP ;  /* 0x0000000000007918 */ /* 0x000fe20000000000 */
.L_x_2375:
        /* <DEDUP_REMOVED lines=17> */
.L_x_2269:
[----:B------:R-:W-:Y:S01]  /*e150*/  @P0 ELECT P2, URZ, PT ;  /* 0x00000000003f082f */ /* 0x000fe20003840000 */
[----:B------:R1:W-:-:S12]  /*e160*/  UBLKRED.G.S.ADD.F32.RN [UR4], [UR6], UR7, desc[UR8] ;  /* 0x00000804060073bb */ /* 0x0003d800080a1407 */
[----:B------:R-:W-:Y:S02]  /*e170*/  @P2 PLOP3.LUT P0, PT, P2, PT, PT, 0x8, 0x0 ;  /* 0x000000000000281c */ /* 0x000fe4000170e170 */
[----:B------:R-:W-:-:S11]  /*e180*/  PLOP3.LUT P2, PT, PT, PT, PT, 0x8, 0x0 ;  /* 0x000000000000781c */ /* 0x000fd60003f4e170 */
[----:B-1----:R-:W-:Y:S05]  /*e190*/  @P0 BRA.U.ANY `(.L_x_2269) ;  /* 0xfffffffd00ec0947 */ /* 0x002fea000393ffff */
[----:B------:R0:W-:Y:S01]  /*e1a0*/  UTMACMDFLUSH ;  /* 0x00000000000079b7 */ /* 0x0001e20000000000 */
[----:B------:R-:W-:-:S04]  /*e1b0*/  DEPBAR.LE SB0, 0x0 ;  /* 0x000080000000791a */ /* 0x000fc80000000000 */
.L_x_2268:
[----:B------:R-:W-:Y:S05]  /*e1c0*/  BSYNC B0 ;  /* 0x0000000000007941 */ /* 0x000fea0003800000 */
.L_x_2267:
        /* <DEDUP_REMOVED lines=14> */
.L_x_2271:
[----:B------:R-:W-:Y:S05]  /*e2b0*/  BSYNC B0 ;  /* 0x0000000000007941 */ /* 0x000fea0003800000 */
.L_x_2270:
        /* <DEDUP_REMOVED lines=14> */
.L_x_2274:
[----:B-1-3--:R-:W2:Y:S04]  /*e3a0*/  LDG.E.STRONG.GPU R0, desc[UR38][R2.64] ;  /* 0x0000002602007981 */ /* 0x00aea8000c1ef900 */
[----:B--2---:R-:W-:Y:S01]  /*e3b0*/  CCTL.IVALL ;  /* 0x00000000ff00798f */ /* 0x004fe20002000000 */
[----:B------:R-:W-:Y:S05]  /*e3c0*/  YIELD ;  /* 0x0000000000007946 */ /* 0x000fea0003800000 */
[----:B------:R-:W-:-:S13]  /*e3d0*/  ISETP.NE.AND P0, PT, R0, R17, PT ;  /* 0x000000110000720c */ /* 0x000fda0003f05270 */
[----:B------:R-:W-:Y:S05]  /*e3e0*/  @P0 BRA `(.L_x_2274) ;  /* 0xfffffffc00ec0947 */ /* 0x000fea000383ffff */
.L_x_2273:
[----:B------:R-:W-:Y:S05]  /*e3f0*/  BSYNC B0 ;  /* 0x0000000000007941 */ /* 0x000fea0003800000 */
.L_x_2272:
[----:B------:R-:W-:-:S03]  /*e400*/  UMOV UR4, 0xffffffff ;  /* 0xffffffff00047882 */ /* 0x000fc60000000000 */
[----:B------:R-:W-:Y:S05]  /*e410*/  BRA.DIV UR4, `(.L_x_2275) ;  /* 0x0000004a04f87947 */ /* 0x000fea000b800000 */
[----:B------:R-:W-:Y:S01]  /*e420*/  NOP ;  /* 0x0000000000007918 */ /* 0x000fe20000000000 */
.L_x_2378:
        /* <DEDUP_REMOVED lines=17> */
.L_x_2278:
[----:B------:R-:W-:Y:S01]  /*e540*/  @P0 ELECT P2, URZ, PT ;  /* 0x00000000003f082f */ /* 0x000fe20003840000 */
[----:B------:R2:W-:-:S12]  /*e550*/  UBLKRED.G.S.ADD.F32.RN [UR4], [UR6], UR7, desc[UR8] ;  /* 0x00000804060073bb */ /* 0x0005d800080a1407 */
[----:B------:R-:W-:Y:S02]  /*e560*/  @P2 PLOP3.LUT P0, PT, P2, PT, PT, 0x8, 0x0 ;  /* 0x000000000000281c */ /* 0x000fe4000170e170 */
[----:B------:R-:W-:-:S11]  /*e570*/  PLOP3.LUT P2, PT, PT, PT, PT, 0x8, 0x0 ;  /* 0x000000000000781c */ /* 0x000fd60003f4e170 */
[----:B--2---:R-:W-:Y:S05]  /*e580*/  @P0 BRA.U.ANY `(.L_x_2278) ;  /* 0xfffffffd00ec0947 */ /* 0x004fea000393ffff */
[----:B------:R0:W-:Y:S01]  /*e590*/  UTMACMDFLUSH ;  /* 0x00000000000079b7 */ /* 0x0001e20000000000 */
[----:B------:R-:W-:-:S04]  /*e5a0*/  DEPBAR.LE SB0, 0x0 ;  /* 0x000080000000791a */ /* 0x000fc80000000000 */
.L_x_2277:
[----:B------:R-:W-:Y:S05]  /*e5b0*/  BSYNC B0 ;  /* 0x0000000000007941 */ /* 0x000fea0003800000 */
.L_x_2276:
        /* <DEDUP_REMOVED lines=14> */
.L_x_2208:
        /* <DEDUP_REMOVED lines=21> */
.L_x_2280:
        /* <DEDUP_REMOVED lines=13> */
.L_x_2282:
[----:B------:R-:W-:-:S05]  /*e8c0*/  ULDC UR4, c[0x0][0x8c4] ;  /* 0x0002310000047ab9 */ /* 0x000fca0000000800 */
.L_x_2281:
        /* <DEDUP_REMOVED lines=44> */
.L_x_2283:
        /* <DEDUP_REMOVED lines=13> */
.L_x_2284:
        /* <DEDUP_REMOVED lines=12> */
.L_x_2285:
        /* <DEDUP_REMOVED lines=30> */
.L_x_2286:
        /* <DEDUP_REMOVED lines=35> */
.L_x_2291:
[----:B------:R-:W2:Y:S04]  /*f130*/  LDG.E.STRONG.GPU R0, desc[UR38][R2.64] ;  /* 0x0000002602007981 */ /* 0x000ea8000c1ef900 */
[----:B--2---:R-:W-:Y:S01]  /*f140*/  CCTL.IVALL ;  /* 0x00000000ff00798f */ /* 0x004fe20002000000 */
[----:B------:R-:W-:Y:S05]  /*f150*/  YIELD ;  /* 0x0000000000007946 */ /* 0x000fea0003800000 */
[----:B------:R-:W-:-:S13]  /*f160*/  ISETP.NE.AND P1, PT, R0, UR22, PT ;  /* 0x0000001600007c0c */ /* 0x000fda000bf25270 */
[----:B------:R-:W-:Y:S05]  /*f170*/  @P1 BRA `(.L_x_2291) ;  /* 0xfffffffc00ec1947 */ /* 0x000fea000383ffff */
.L_x_2290:
[----:B------:R-:W-:Y:S05]  /*f180*/  BSYNC B0 ;  /* 0x0000000000007941 */ /* 0x000fea0003800000 */
.L_x_2289:
[----:B------:R-:W-:-:S03]  /*f190*/  UMOV UR15, 0xffffffff ;  /* 0xffffffff000f7882 */ /* 0x000fc60000000000 */
[----:B------:R-:W-:Y:S05]  /*f1a0*/  BRA.DIV UR15, `(.L_x_2292) ;  /* 0x0000003e0fb07947 */ /* 0x000fea000b800000 */
[----:B------:R-:W-:Y:S01]  /*f1b0*/  NOP ;  /* 0x0000000000007918 */ /* 0x000fe20000000000 */
.L_x_2381:
        /* <DEDUP_REMOVED lines=22> */
.L_x_2294:
[----:B------:R-:W-:Y:S05]  /*f320*/  BSYNC B0 ;  /* 0x0000000000007941 */ /* 0x000fea0003800000 */
.L_x_2293:
        /* <DEDUP_REMOVED lines=20> */
.L_x_2296:
[----:B------:R-:W-:Y:S05]  /*f470*/  BSYNC B0 ;  /* 0x0000000000007941 */ /* 0x000fea0003800000 */
.L_x_2295:
[----:B------:R-:W-:Y:S06]  /*f480*/  BAR.ARV 0xa, 0xa0 ;  /* 0x0282800000007b1d */ /* 0x000fec0000002000 */
[----:B------:R-:W-:Y:S04]  /*f490*/  BSSY B0, `(.L_x_2297) ;  /* 0x0000003000007945 */ /* 0x000fe80003800000 */
[----:B------:R-:W-:Y:S05]  /*f4a0*/  @!P0 BRA `(.L_x_2298) ;  /* 0x0000000000048947 */ /* 0x000fea0003800000 */
[----:B------:R-:W-:-:S04]  /*f4b0*/  DEPBAR.LE SB0, 0x0 ;  /* 0x000080000000791a */ /* 0x000fc80000000000 */
.L_x_2298:
[----:B------:R-:W-:Y:S05]  /*f4c0*/  BSYNC B0 ;  /* 0x0000000000007941 */ /* 0x000fea0003800000 */
.L_x_2297:
        /* <DEDUP_REMOVED lines=19> */
.L_x_2300:
[----:B------:R-:W-:Y:S05]  /*f600*/  BSYNC B0 ;  /* 0x0000000000007941 */ /* 0x000fea0003800000 */
.L_x_2299:
[----:B------:R-:W-:Y:S01]  /*f610*/  UIADD3 UR15, UR9, 0x1, URZ ;  /* 0x00000001090f7890 */ /* 0x000fe2000fffe03f */
[----:B------:R-:W-:Y:S11]  /*f620*/  BRA `(.L_x_2301) ;  /* 0x0000000000047947 */ /* 0x000ff60003800000 */
.L_x_2288:
[----:B------:R-:W-:-:S05]  /*f630*/  UMOV UR15, UR9 ;  /* 0x00000009000f7c82 */ /* 0x000fca0008000000 */
.L_x_2301:
        /* <DEDUP_REMOVED lines=15> */
.L_x_2326:
        /* <DEDUP_REMOVED lines=11> */
.L_x_2304:
[----:B------:R-:W2:Y:S04]  /*f7e0*/  LDG.E.STRONG.GPU R0, desc[UR38][R2.64] ;  /* 0x0000002602007981 */ /* 0x000ea8000c1ef900 */
[----:B--2---:R-:W-:Y:S01]  /*f7f0*/  CCTL.IVALL ;  /* 0x00000000ff00798f */ /* 0x004fe20002000000 */
[----:B------:R-:W-:Y:S05]  /*f800*/  YIELD ;  /* 0x0000000000007946 */ /* 0x000fea0003800000 */
[----:B------:R-:W-:-:S13]  /*f810*/  ISETP.NE.AND P1, PT, R0, UR22, PT ;  /* 0x0000001600007c0c */ /* 0x000fda000bf25270 */
[----:B------:R-:W-:Y:S05]  /*f820*/  @P1 BRA `(.L_x_2304) ;  /* 0xfffffffc00ec1947 */ /* 0x000fea000383ffff */
.L_x_2303:
[----:B------:R-:W-:Y:S05]  /*f830*/  BSYNC B0 ;  /* 0x0000000000007941 */ /* 0x000fea0003800000 */
.L_x_2302:
[----:B------:R-:W-:-:S03]  /*f840*/  UMOV UR16, 0xffffffff ;  /* 0xffffffff00107882 */ /* 0x000fc60000000000 */
[----:B------:R-:W-:Y:S05]  /*f850*/  BRA.DIV UR16, `(.L_x_2305) ;  /* 0x0000003a10207947 */ /* 0x000fea000b800000 */
[----:B------:R-:W-:Y:S01]  /*f860*/  NOP ;  /* 0x0000000000007918 */ /* 0x000fe20000000000 */
.L_x_2384:
        /* <DEDUP_REMOVED lines=19> */
.L_x_2307:
[----:B------:R-:W-:Y:S05]  /*f9a0*/  BSYNC B0 ;  /* 0x0000000000007941 */ /* 0x000fea0003800000 */
.L_x_2306:
        /* <DEDUP_REMOVED lines=17> */
.L_x_2309:
[----:B------:R-:W-:Y:S05]  /*fac0*/  BSYNC B0 ;  /* 0x0000000000007941 */ /* 0x000fea0003800000 */
.L_x_2308:
[----:B------:R-:W-:Y:S06]  /*fad0*/  BAR.ARV 0xa, 0xa0 ;  /* 0x0282800000007b1d */ /* 0x000fec0000002000 */
[----:B------:R-:W-:Y:S04]  /*fae0*/  BSSY B0, `(.L_x_2310) ;  /* 0x0000003000007945 */ /* 0x000fe80003800000 */
[----:B------:R-:W-:Y:S05]  /*faf0*/  @!P0 BRA `(.L_x_2311) ;  /* 0x0000000000048947 */ /* 0x000fea0003800000 */
[----:B------:R-:W-:-:S04]  /*fb00*/  DEPBAR.LE SB0, 0x0 ;  /* 0x000080000000791a */ /* 0x000fc80000000000 */
.L_x_2311:
[----:B------:R-:W-:Y:S05]  /*fb10*/  BSYNC B0 ;  /* 0x0000000000007941 */ /* 0x000fea0003800000 */
.L_x_2310:
        /* <DEDUP_REMOVED lines=19> */
.L_x_2313:
[----:B------:R-:W-:Y:S05]  /*fc50*/  BSYNC B0 ;  /* 0x0000000000007941 */ /* 0x000fea0003800000 */
.L_x_2312:
        /* <DEDUP_REMOVED lines=9> */
.L_x_2316:
[----:B------:R-:W2:Y:S04]  /*fcf0*/  LDG.E.STRONG.GPU R0, desc[UR38][R2.64] ;  /* 0x0000002602007981 */ /* 0x000ea8000c1ef900 */
[----:B--2---:R-:W-:Y:S01]  /*fd00*/  CCTL.IVALL ;  /* 0x00000000ff00798f */ /* 0x004fe20002000000 */
[----:B------:R-:W-:Y:S05]  /*fd10*/  YIELD ;  /* 0x0000000000007946 */ /* 0x000fea0003800000 */
[----:B------:R-:W-:-:S13]  /*fd20*/  ISETP.NE.AND P1, PT, R0, UR22, PT ;  /* 0x0000001600007c0c */ /* 0x000fda000bf25270 */
[----:B------:R-:W-:Y:S05]  /*fd30*/  @P1 BRA `(.L_x_2316) ;  /* 0xfffffffc00ec1947 */ /* 0x000fea000383ffff */
.L_x_2315:
[----:B------:R-:W-:Y:S05]  /*fd40*/  BSYNC B0 ;  /* 0x0000000000007941 */ /* 0x000fea0003800000 */
.L_x_2314:
[----:B------:R-:W-:-:S03]  /*fd50*/  UMOV UR12, 0xffffffff ;  /* 0xffffffff000c7882 */ /* 0x000fc60000000000 */
[----:B------:R-:W-:Y:S05]  /*fd60*/  BRA.DIV UR12, `(.L_x_2317) ;  /* 0x000000320cf87947 */ /* 0x000fea000b800000 */
[----:B------:R-:W-:Y:S01]  /*fd70*/  NOP ;  /* 0x0000000000007918 */ /* 0x000fe20000000000 */
.L_x_2387:
        /* <DEDUP_REMOVED lines=15> */
.L_x_2319:
[----:B------:R-:W-:Y:S05]  /*fe70*/  BSYNC B0 ;  /* 0x0000000000007941 */ /* 0x000fea0003800000 */
.L_x_2318:
        /* <DEDUP_REMOVED lines=15> */
.L_x_2321:
[----:B------:R-:W-:Y:S05]  /*ff70*/  BSYNC B0 ;  /* 0x0000000000007941 */ /* 0x000fea0003800000 */
.L_x_2320:
[----:B------:R-:W-:Y:S06]  /*ff80*/  BAR.ARV 0xa, 0xa0 ;  /* 0x0282800000007b1d */ /* 0x000fec0000002000 */
[----:B------:R-:W-:Y:S04]  /*ff90*/  BSSY B0, `(.L_x_2322) ;  /* 0x0000003000007945 */ /* 0x000fe80003800000 */
[----:B------:R-:W-:Y:S05]  /*ffa0*/  @!P0 BRA `(.L_x_2323) ;  /* 0x0000000000048947 */ /* 0x000fea0003800000 */
[----:B------:R-:W-:-:S04]  /*ffb0*/  DEPBAR.LE SB0, 0x0 ;  /* 0x000080000000791a */ /* 0x000fc80000000000 */
.L_x_2323:
[----:B------:R-:W-:Y:S05]  /*ffc0*/  BSYNC B0 ;  /* 0x0000000000007941 */ /* 0x000fea0003800000 */
.L_x_2322:
        /* <DEDUP_REMOVED lines=19> */
.L_x_2325:
[----:B------:R-:W-:Y:S05]  /*10100*/  BSYNC B0 ;  /* 0x0000000000007941 */ /* 0x000fea0003800000 */
.L_x_2324:
[----:B------:R-:W-:Y:S02]  /*10110*/  UIADD3 UR9, UR9, 0x2, URZ ;  /* 0x0000000209097890 */ /* 0x000fe4000fffe03f */
[----:B------:R-:W-:-:S04]  /*10120*/  UIADD3 UR4, UR4, 0x4000, URZ ;  /* 0x0000400004047890 */ /* 0x000fc8000fffe03f */
[----:B------:R-:W-:-:S13]  /*10130*/  ISETP.LE.AND P1, PT, R9, UR9, PT ;  /* 0x0000000909007c0c */ /* 0x000fda000bf23270 */
[----:B------:R-:W-:Y:S05]  /*10140*/  @!P1 BRA `(.L_x_2326) ;  /* 0xfffffff400789947 */ /* 0x000fea000383ffff */
.L_x_2287:
        /* <DEDUP_REMOVED lines=41> */
.L_x_2329:
[----:B------:R-:W-:Y:S05]  /*103e0*/  BSYNC B0 ;  /* 0x0000000000007941 */ /* 0x000fea0003800000 */
.L_x_2328:
[----:B------:R-:W-:Y:S05]  /*103f0*/  BRA `(.L_x_2330) ;  /* 0x0000000000047947 */ /* 0x000fea0003800000 */
.L_x_2327:
[----:B------:R-:W-:-:S05]  /*10400*/  UMOV UR4, UR9 ;  /* 0x0000000900047c82 */ /* 0x000fca0008000000 */
.L_x_2330:
        /* <DEDUP_REMOVED lines=11> */
.L_x_2335:
        /* <DEDUP_REMOVED lines=24> */
.L_x_2332:
[----:B------:R-:W-:Y:S05]  /*10640*/  BSYNC B0 ;  /* 0x0000000000007941 */ /* 0x000fea0003800000 */
.L_x_2331:
        /* <DEDUP_REMOVED lines=24> */
.L_x_2334:
[----:B------:R-:W-:Y:S05]  /*107d0*/  BSYNC B0 ;  /* 0x0000000000007941 */ /* 0x000fea0003800000 */
.L_x_2333:
[----:B------:R-:W-:Y:S02]  /*107e0*/  UIADD3 UR7, UR7, 0x2, URZ ;  /* 0x0000000207077890 */ /* 0x000fe4000fffe03f */
[----:B------:R-:W-:Y:S02]  /*107f0*/  ULEA UR5, UR19, UR5, 0x1 ;  /* 0x0000000513057291 */ /* 0x000fe4000f8e083f */
[----:B------:R-:W-:Y:S02]  /*10800*/  ULEA UR6, UR19, UR6, 0x1 ;  /* 0x0000000613067291 */ /* 0x000fe4000f8e083f */
[----:B------:R-:W-:-:S13]  /*10810*/  ISETP.NE.AND P0, PT, RZ, UR7, PT ;  /* 0x00000007ff007c0c */ /* 0x000fda000bf05270 */
[----:B------:R-:W-:Y:S05]  /*10820*/  @!P0 BRA `(.L_x_2213) ;  /* 0x0000002400248947 */ /* 0x000fea0003800000 */
[----:B------:R-:W-:Y:S05]  /*10830*/  BRA `(.L_x_2335) ;  /* 0xfffffffc00207947 */ /* 0x000fea000383ffff */
.L_x_2279:
        /* <DEDUP_REMOVED lines=14> */
.L_x_2336:
        /* <DEDUP_REMOVED lines=14> */
.L_x_2338:
[----:B------:R-:W-:-:S05]  /*10a00*/  ULDC UR4, c[0x0][0x8c4] ;  /* 0x0002310000047ab9 */ /* 0x000fca0000000800 */
.L_x_2337:
        /* <DEDUP_REMOVED lines=59> */
.L_x_2340:
        /* <DEDUP_REMOVED lines=13> */
.L_x_2341:
        /* <DEDUP_REMOVED lines=8> */
.L_x_2342:
        /* <DEDUP_REMOVED lines=21> */
.L_x_2343:
        /* <DEDUP_REMOVED lines=50> */
.L_x_2388:
        /* <DEDUP_REMOVED lines=15> */
.L_x_2346:
        /* <DEDUP_REMOVED lines=77> */
.L_x_2357:
[----:B-123--:R-:W-:-:S04]  /*11940*/  SHF.L.U32 R18, R10, 0x1f, RZ ;  /* 0x0000001f0a127819 */ /* 0x00efc800000006ff */
[----:B------:R-:W2:Y:S02]  /*11950*/  SYNCS.PHASECHK.TRANS64.TRYWAIT P1, [R15+URZ+0x30c40], R18 ;  /* 0x030c40120f0075a7 */ /* 0x000ea4000802017f */
[----:B--2---:R-:W-:Y:S05]  /*11960*/  @!P1 BRA `(.L_x_2349) ;  /* 0x0000001800289947 */ /* 0x004fea0003800000 */
.L_x_2389:
        /* <DEDUP_REMOVED lines=8> */
.L_x_2350:
        /* <DEDUP_REMOVED lines=30> */
.L_x_2390:
        /* <DEDUP_REMOVED lines=8> */
.L_x_2352:
        /* <DEDUP_REMOVED lines=30> */
.L_x_2391:
        /* <DEDUP_REMOVED lines=8> */
.L_x_2354:
        /* <DEDUP_REMOVED lines=24> */
.L_x_2393:
        /* <DEDUP_REMOVED lines=8> */
.L_x_2356:
        /* <DEDUP_REMOVED lines=30> */
.L_x_2348:
[----:B------:R-:W4:Y:S02]  /*12290*/  LDL.LU R4, [R1+0x8] ;  /* 0x0000080001047983 */ /* 0x000f240000300800 */
[----:B----4-:R-:W-:Y:S02]  /*122a0*/  ISETP.NE.AND P1, PT, R4, RZ, PT ;  /* 0x000000ff0400720c */ /* 0x010fe40003f25270 */
[----:B------:R4:W5:Y:S11]  /*122b0*/  LDL R4, [R1+0x4] ;  /* 0x0000040001047983 */ /* 0x0009760000100800 */
[----:B----4-:R-:W-:Y:S05]  /*122c0*/  @!P1 BRA `(.L_x_2347) ;  /* 0x0000000400249947 */ /* 0x010fea0003800000 */
[----:B------:R-:W-:-:S04]  /*122d0*/  SHF.L.U32 R12, R10, 0x1f, RZ ;  /* 0x0000001f0a0c7819 */ /* 0x000fc800000006ff */
[----:B------:R-:W4:Y:S02]  /*122e0*/  SYNCS.PHASECHK.TRANS64.TRYWAIT P1, [R15+URZ+0x30c40], R12 ;  /* 0x030c400c0f0075a7 */ /* 0x000f24000802017f */
[----:B----4-:R-:W-:Y:S05]  /*122f0*/  @!P1 BRA `(.L_x_2358) ;  /* 0x0000001000189947 */ /* 0x010fea0003800000 */
.L_x_2394:
        /* <DEDUP_REMOVED lines=8> */
.L_x_2359:
        /* <DEDUP_REMOVED lines=27> */
.L_x_2395:
        /* <DEDUP_REMOVED lines=8> */
.L_x_2361:
        /* <DEDUP_REMOVED lines=27> */
.L_x_2347:
[----:B------:R-:W1:Y:S01]  /*12760*/  S2R R0, SR_TID.X ;  /* 0x0000000000007919 */ /* 0x000e620000002100 */
[----:B------:R-:W-:Y:S01]  /*12770*/  IMAD R3, R16, 0x8, R15 ;  /* 0x0000000810037824 */ /* 0x000fe200078e020f */
[----:B-1----:R-:W-:Y:S02]  /*12780*/  LOP3.LUT R2, R0, 0x7f, RZ, 0xc0, !PT ;  /* 0x0000007f00027812 */ /* 0x002fe400078ec0ff */
[----:B------:R-:W-:Y:S02]  /*12790*/  SHF.L.U32 R0, R10, 0x1f, RZ ;  /* 0x0000001f0a007819 */ /* 0x000fe400000006ff */
[----:B------:R-:W-:Y:S02]  /*127a0*/  ISETP.NE.AND P1, PT, R2, RZ, PT ;  /* 0x000000ff0200720c */ /* 0x000fe40003f25270 */
[----:B------:R-:W1:Y:S02]  /*127b0*/  SYNCS.PHASECHK.TRANS64.TRYWAIT P0, [R3+URZ+0x30c40], R0 ;  /* 0x030c4000030075a7 */ /* 0x000e64000800017f */
[----:B-1----:R-:W-:Y:S09]  /*127c0*/  @!P0 BRA `(.L_x_2362) ;  /* 0x0000000c000c8947 */ /* 0x002ff20003800000 */
.L_x_2396:
[----:B------:R-:W-:Y:S05]  /*127d0*/  @P1 BRA `(.L_x_2363) ;  /* 0x0000000000181947 */ /* 0x000fea0003800000 */
[----:B------:R-:W1:Y:S01]  /*127e0*/  S2R R2, SR_TID.X ;  /* 0x0000000000027919 */ /* 0x000e620000002100 */
[----:B------:R-:W-:-:S04]  /*127f0*/  IMAD.MOV.U32 R0, RZ, RZ, 0x4200 ;  /* 0x00004200ff007424 */ /* 0x000fc800078e00ff */
[----:B------:R1:W-:Y:S02]  /*12800*/  SYNCS.ARRIVE.TRANS64 RZ, [R3+URZ+0x30c30], R0 ;  /* 0x030c300003ff79a7 */ /* 0x0003e4000800003f */
[----:B-1----:R-:W-:-:S13]  /*12810*/  LOP3.LUT P0, RZ, R2, 0x1f, RZ, 0xc0, !PT ;  /* 0x0000001f02ff7812 */ /* 0x002fda000780c0ff */
[----:B------:R-:W-:Y:S05]  /*12820*/  @!P0 BRA `(.L_x_2363) ;  /* 0x0000000000048947 */ /* 0x000fea0003800000 */
[----:B------:R-:W-:Y:S01]  /*12830*/  BPT.TRAP 0x1 ;  /* 0x000000040000795c */ /* 0x000fe20000300000 */
.L_x_2363:
        /* <DEDUP_REMOVED lines=34> */
.L_x_2344:
[----:B------:R-:W-:Y:S05]  /*12a60*/  BSYNC B0 ;  /* 0x0000000000007941 */ /* 0x000fea0003800000 */
.L_x_2339:
[----:B------:R-:W-:-:S03]  /*12a70*/  UMOV UR8, 0xffffffff ;  /* 0xffffffff00087882 */ /* 0x000fc60000000000 */
[----:B------:R-:W-:Y:S05]  /*12a80*/  BRA.DIV UR8, `(.L_x_2364) ;  /* 0x0000000a08707947 */ /* 0x000fea000b800000 */
[----:B------:R-:W-:-:S13]  /*12a90*/  ELECT P6, URZ, PT ;  /* 0x00000000003f782f */ /* 0x000fda00038c0000 */
.L_x_2399:
[----:B------:R-:W-:Y:S05]  /*12aa0*/  @!P6 BRA `(.L_x_2213) ;  /* 0x000000000084e947 */ /* 0x000fea0003800000 */
[----:B------:R-:W-:-:S06]  /*12ab0*/  ULOP3.LUT UR8, UR36, 0x2, URZ, 0xfc, !UPT ;  /* 0x0000000224087892 */ /* 0x000fcc000f8efc3f */
[----:B------:R-:W-:-:S05]  /*12ac0*/  IMAD.U32 R2, RZ, RZ, UR8 ;  /* 0x00000008ff027e24 */ /* 0x000fca000f8e00ff */
[----:B------:R-:W-:-:S13]  /*12ad0*/  ISETP.NE.AND P2, PT, R2, 0x3, PT ;  /* 0x000000030200780c */ /* 0x000fda0003f45270 */
[----:B------:R-:W-:Y:S05]  /*12ae0*/  @!P2 BRA `(.L_x_2365) ;  /* 0x000000000004a947 */ /* 0x000fea0003800000 */
[----:B---3--:R-:W-:Y:S01]  /*12af0*/  BPT.TRAP 0x1 ;  /* 0x000000040000795c */ /* 0x008fe20000300000 */
.L_x_2365:
        /* <DEDUP_REMOVED lines=15> */
.L_x_2400:
[----:B------:R-:W2:Y:S02]  /*12bf0*/  SYNCS.PHASECHK.TRANS64.TRYWAIT P0, [R3+URZ], R2 ;  /* 0x00000002030075a7 */ /* 0x000ea4000800017f */
[----:B--2---:R-:W-:Y:S05]  /*12c00*/  @!P0 BRA `(.L_x_2367) ;  /* 0x0000000800448947 */ /* 0x004fea0003800000 */
.L_x_2401:
[----:B------:R-:W-:Y:S05]  /*12c10*/  @!P2 BRA `(.L_x_2368) ;  /* 0x000000000004a947 */ /* 0x000fea0003800000 */
[----:B---3--:R-:W-:Y:S01]  /*12c20*/  BPT.TRAP 0x1 ;  /* 0x000000040000795c */ /* 0x008fe20000300000 */
.L_x_2368:
[----:B--2---:R-:W-:-:S04]  /*12c30*/  VIADD R3, R8, 0x30c40 ;  /* 0x00030c4008037836 */ /* 0x004fc80000000000 */
[----:B------:R-:W-:-:S04]  /*12c40*/  IMAD R5, R0, 0x8, R3 ;  /* 0x0000000800057824 */ /* 0x000fc800078e0203 */
[----:B------:R-:W2:Y:S02]  /*12c50*/  SYNCS.PHASECHK.TRANS64.TRYWAIT P0, [R5+URZ], R4 ;  /* 0x00000004050075a7 */ /* 0x000ea4000800017f */
[----:B--2---:R-:W-:Y:S05]  /*12c60*/  @!P0 BRA `(.L_x_2369) ;  /* 0x0000000800408947 */ /* 0x004fea0003800000 */
.L_x_2402:
[----:B------:R-:W-:-:S07]  /*12c70*/  IMAD R3, R6, 0x8, R3 ;  /* 0x0000000806037824 */ /* 0x000fce00078e0203 */
.L_x_2370:
[----:B----4-:R4:W1:Y:S02]  /*12c80*/  SYNCS.PHASECHK.TRANS64.TRYWAIT P0, [R3+URZ], R2 ;  /* 0x00000002030075a7 */ /* 0x010864000800017f */
[----:B-1----:R-:W-:Y:S05]  /*12c90*/  @!P0 NANOSLEEP.SYNCS 0x989680 ;  /* 0x009896800000895d */ /* 0x002fea0003900000 */
[----:B------:R-:W1:Y:S02]  /*12ca0*/  @!P0 SYNCS.PHASECHK.TRANS64 P0, [R3+URZ], R2 ;  /* 0x00000002030085a7 */ /* 0x000e64000800007f */
[----:B-1----:R-:W-:Y:S05]  /*12cb0*/  @!P0 BRA `(.L_x_2370) ;  /* 0xfffffffc00f08947 */ /* 0x002fea000383ffff */
.L_x_2213:
[----:B---3--:R-:W-:Y:S05]  /*12cc0*/  BSYNC B6 ;  /* 0x0000000000067941 */ /* 0x008fea0003800000 */
.L_x_2207:
[----:B------:R-:W-:Y:S05]  /*12cd0*/  EXIT ;  /* 0x000000000000794d */ /* 0x000fea0003800000 */
.L_x_2224:
[----:B------:R-:W-:Y:S02]  /*12ce0*/  IMAD.MOV.U32 R13, RZ, RZ, R10 ;  /* 0x000000ffff0d7224 */ /* 0x000fe400078e000a */
[----:B------:R-:W-:Y:S02]  /*12cf0*/  IMAD.MOV.U32 R12, RZ, RZ, RZ ;  /* 0x000000ffff0c7224 */ /* 0x000fe400078e00ff */
[----:B------:R-:W-:Y:S02]  /*12d00*/  IMAD.MOV.U32 R11, RZ, RZ, 0x1f ;  /* 0x0000001fff0b7424 */ /* 0x000fe400078e00ff */
[----:B------:R-:W-:-:S07]  /*12d10*/  IMAD.MOV.U32 R15, RZ, RZ, -0x1 ;  /* 0xffffffffff0f7424 */ /* 0x000fce00078e00ff */
[----:B------:R-:W-:Y:S05]  /*12d20*/  WARPSYNC.COLLECTIVE R15, `(.L_x_2371) ;  /* 0x000000000f087348 */ /* 0x000fea0003c00000 */
[----:B------:R1:W2:Y:S02]  /*12d30*/  SHFL.IDX P6, R14, R13, R12, R11 ;  /* 0x0000000c0d0e7389 */ /* 0x0002a400000c000b */
[----:B-12---:R-:W-:Y:S01]  /*12d40*/  ENDCOLLECTIVE ;  /* 0x000000000000791b */ /* 0x006fe20003800000 */
.L_x_2371:
[----:B------:R-:W-:Y:S05]  /*12d50*/  BRA `(.L_x_2372) ;  /* 0xfffffee400b07947 */ /* 0x000fea000383ffff */
.L_x_2226:
[----:B--2---:R2:W3:Y:S02]  /*12d60*/  SYNCS.PHASECHK.TRANS64.TRYWAIT P0, [R16+URZ+0x30c00], R11 ;  /* 0x030c000b100075a7 */ /* 0x0044e4000800017f */
[----:B---3--:R-:W-:Y:S05]  /*12d70*/  @!P0 NANOSLEEP.SYNCS 0x989680 ;  /* 0x009896800000895d */ /* 0x008fea0003900000 */
[----:B------:R-:W3:Y:S02]  /*12d80*/  @!P0 SYNCS.PHASECHK.TRANS64 P0, [R16+URZ+0x30c00], R11 ;  /* 0x030c000b100085a7 */ /* 0x000ee4000800007f */
[----:B---3--:R-:W-:Y:S05]  /*12d90*/  @!P0 BRA `(.L_x_2226) ;  /* 0xfffffffc00f08947 */ /* 0x008fea000383ffff */
[----:B------:R-:W-:Y:S05]  /*12da0*/  BRA `(.L_x_2225) ;  /* 0xfffffee400f87947 */ /* 0x000fea000383ffff */
.L_x_2231:
[----:B--2---:R2:W3:Y:S02]  /*12db0*/  SYNCS.PHASECHK.TRANS64.TRYWAIT P0, [R8+URZ+0x30c10], R23 ;  /* 0x030c1017080075a7 */ /* 0x0044e4000800017f */
[----:B---3--:R-:W-:Y:S05]  /*12dc0*/  @!P0 NANOSLEEP.SYNCS 0x989680 ;  /* 0x009896800000895d */ /* 0x008fea0003900000 */
[----:B------:R-:W3:Y:S02]  /*12dd0*/  @!P0 SYNCS.PHASECHK.TRANS64 P0, [R8+URZ+0x30c10], R23 ;  /* 0x030c1017080085a7 */ /* 0x000ee4000800007f */
[----:B---3--:R-:W-:Y:S05]  /*12de0*/  @!P0 BRA `(.L_x_2231) ;  /* 0xfffffffc00f08947 */ /* 0x008fea000383ffff */
[----:B------:R-:W-:Y:S05]  /*12df0*/  BRA `(.L_x_2230) ;  /* 0xfffffef000987947 */ /* 0x000fea000383ffff */
.L_x_2235:
[----:B------:R1:W1:Y:S02]  /*12e00*/  SYNCS.PHASECHK.TRANS64.TRYWAIT P0, [R8+URZ+0x30c30], R23 ;  /* 0x030c3017080075a7 */ /* 0x000264000800017f */
[----:B-1----:R-:W-:Y:S05]  /*12e10*/  @!P0 NANOSLEEP.SYNCS 0x989680 ;  /* 0x009896800000895d */ /* 0x002fea0003900000 */
[----:B------:R-:W1:Y:S02]  /*12e20*/  @!P0 SYNCS.PHASECHK.TRANS64 P0, [R8+URZ+0x30c30], R23 ;  /* 0x030c3017080085a7 */ /* 0x000e64000800007f */
[----:B-1----:R-:W-:Y:S05]  /*12e30*/  @!P0 BRA `(.L_x_2235) ;  /* 0xfffffffc00f08947 */ /* 0x002fea000383ffff */
[----:B------:R-:W-:Y:S05]  /*12e40*/  BRA `(.L_x_2234) ;  /* 0xfffffef400987947 */ /* 0x000fea000383ffff */
.L_x_2243:
[----:B--2---:R2:W3:Y:S02]  /*12e50*/  SYNCS.PHASECHK.TRANS64.TRYWAIT P1, [R7+URZ+0x30c10], R20 ;  /* 0x030c1014070075a7 */ /* 0x0044e4000802017f */
[----:B---3--:R-:W-:Y:S05]  /*12e60*/  @!P1 NANOSLEEP.SYNCS 0x989680 ;  /* 0x009896800000995d */ /* 0x008fea0003900000 */
[----:B------:R-:W3:Y:S02]  /*12e70*/  @!P1 SYNCS.PHASECHK.TRANS64 P1, [R7+URZ+0x30c10], R20 ;  /* 0x030c1014070095a7 */ /* 0x000ee4000802007f */
[----:B---3--:R-:W-:Y:S05]  /*12e80*/  @!P1 BRA `(.L_x_2243) ;  /* 0xfffffffc00f09947 */ /* 0x008fea000383ffff */
[----:B------:R-:W-:Y:S05]  /*12e90*/  BRA `(.L_x_2242) ;  /* 0xffffff3400107947 */ /* 0x000fea000383ffff */
.L_x_2247:
[----:B------:R1:W1:Y:S02]  /*12ea0*/  SYNCS.PHASECHK.TRANS64.TRYWAIT P1, [R7+URZ+0x30c30], R20 ;  /* 0x030c3014070075a7 */ /* 0x000264000802017f */
[----:B-1----:R-:W-:Y:S05]  /*12eb0*/  @!P1 NANOSLEEP.SYNCS 0x989680 ;  /* 0x009896800000995d */ /* 0x002fea0003900000 */
[----:B------:R-:W1:Y:S02]  /*12ec0*/  @!P1 SYNCS.PHASECHK.TRANS64 P1, [R7+URZ+0x30c30], R20 ;  /* 0x030c3014070095a7 */ /* 0x000e64000802007f */
[----:B-1----:R-:W-:Y:S05]  /*12ed0*/  @!P1 BRA `(.L_x_2247) ;  /* 0xfffffffc00f09947 */ /* 0x002fea000383ffff */
[----:B------:R-:W-:Y:S05]  /*12ee0*/  BRA `(.L_x_2246) ;  /* 0xffffff3800247947 */ /* 0x000fea000383ffff */
.L_x_2255:
[----:B-1----:R1:W3:Y:S02]  /*12ef0*/  SYNCS.PHASECHK.TRANS64.TRYWAIT P0, [R7+URZ+0x30c10], R20 ;  /* 0x030c1014070075a7 */ /* 0x0022e4000800017f */
[----:B---3--:R-:W-:Y:S05]  /*12f00*/  @!P0 NANOSLEEP.SYNCS 0x989680 ;  /* 0x009896800000895d */ /* 0x008fea0003900000 */
[----:B------:R-:W3:Y:S02]  /*12f10*/  @!P0 SYNCS.PHASECHK.TRANS64 P0, [R7+URZ+0x30c10], R20 ;  /* 0x030c1014070085a7 */ /* 0x000ee4000800007f */
[----:B---3--:R-:W-:Y:S05]  /*12f20*/  @!P0 BRA `(.L_x_2255) ;  /* 0xfffffffc00f08947 */ /* 0x008fea000383ffff */
[----:B------:R-:W-:Y:S05]  /*12f30*/  BRA `(.L_x_2254) ;  /* 0xffffff6c00547947 */ /* 0x000fea000383ffff */
.L_x_2259:
[----:B------:R1:W1:Y:S02]  /*12f40*/  SYNCS.PHASECHK.TRANS64.TRYWAIT P0, [R7+URZ+0x30c30], R20 ;  /* 0x030c3014070075a7 */ /* 0x000264000800017f */
[----:B-1----:R-:W-:Y:S05]  /*12f50*/  @!P0 NANOSLEEP.SYNCS 0x989680 ;  /* 0x009896800000895d */ /* 0x002fea0003900000 */
[----:B------:R-:W1:Y:S02]  /*12f60*/  @!P0 SYNCS.PHASECHK.TRANS64 P0, [R7+URZ+0x30c30], R20 ;  /* 0x030c3014070085a7 */ /* 0x000e64000800007f */
[----:B-1----:R-:W-:Y:S05]  /*12f70*/  @!P0 BRA `(.L_x_2259) ;  /* 0xfffffffc00f08947 */ /* 0x002fea000383ffff */
[----:B------:R-:W-:Y:S05]  /*12f80*/  BRA `(.L_x_2258) ;  /* 0xffffff7000647947 */ /* 0x000fea000383ffff */
.L_x_2266:
[----:B------:R-:W-:Y:S01]  /*12f90*/  BSSY B0, `(.L_x_2373) ;  /* 0x0000005000007945 */ /* 0x000fe20003800000 */
[----:B------:R-:W-:-:S07]  /*12fa0*/  IMAD.MOV.U32 R15, RZ, RZ, -0x1 ;  /* 0xffffffffff0f7424 */ /* 0x000fce00078e00ff */
[----:B---3--:R-:W-:Y:S05]  /*12fb0*/  WARPSYNC.COLLECTIVE R15, `(.L_x_2374) ;  /* 0x000000000f087348 */ /* 0x008fea0003c00000 */
[----:B------:R-:W-:Y:S01]  /*12fc0*/  NOP ;  /* 0x0000000000007918 */ /* 0x000fe20000000000 */
[----:B---3--:R-:W-:Y:S01]  /*12fd0*/  ENDCOLLECTIVE ;  /* 0x000000000000791b */ /* 0x008fe20003800000 */
.L_x_2374:
[----:B------:R-:W-:Y:S05]  /*12fe0*/  BSYNC B0 ;  /* 0x0000000000007941 */ /* 0x000fea0003800000 */
.L_x_2373:
[----:B------:R-:W-:Y:S05]  /*12ff0*/  BRA `(.L_x_2375) ;  /* 0xffffffb000107947 */ /* 0x000fea000383ffff */
.L_x_2275:
[----:B------:R-:W-:Y:S01]  /*13000*/  BSSY B0, `(.L_x_2376) ;  /* 0x0000005000007945 */ /* 0x000fe20003800000 */
[----:B------:R-:W-:-:S07]  /*13010*/  IMAD.MOV.U32 R15, RZ, RZ, -0x1 ;  /* 0xffffffffff0f7424 */ /* 0x000fce00078e00ff */
[----:B-1-3--:R-:W-:Y:S05]  /*13020*/  WARPSYNC.COLLECTIVE R15, `(.L_x_2377) ;  /* 0x000000000f087348 */ /* 0x00afea0003c00000 */
[----:B------:R-:W-:Y:S01]  /*13030*/  NOP ;  /* 0x0000000000007918 */ /* 0x000fe20000000000 */
[----:B-1-3--:R-:W-:Y:S01]  /*13040*/  ENDCOLLECTIVE ;  /* 0x000000000000791b */ /* 0x00afe20003800000 */
.L_x_2377:
[----:B------:R-:W-:Y:S05]  /*13050*/  BSYNC B0 ;  /* 0x0000000000007941 */ /* 0x000fea0003800000 */
.L_x_2376:
[----:B------:R-:W-:Y:S05]  /*13060*/  BRA `(.L_x_2378) ;  /* 0xffffffb000f07947 */ /* 0x000fea000383ffff */
.L_x_2292:
[----:B------:R-:W-:Y:S01]  /*13070*/  BSSY B0, `(.L_x_2379) ;  /* 0x0000005000007945 */ /* 0x000fe20003800000 */
[----:B------:R-:W-:-:S07]  /*13080*/  IMAD.MOV.U32 R15, RZ, RZ, -0x1 ;  /* 0xffffffffff0f7424 */ /* 0x000fce00078e00ff */
[----:B------:R-:W-:Y:S05]  /*13090*/  WARPSYNC.COLLECTIVE R15, `(.L_x_2380) ;  /* 0x000000000f087348 */ /* 0x000fea0003c00000 */
[----:B------:R-:W-:Y:S01]  /*130a0*/  NOP ;  /* 0x0000000000007918 */ /* 0x000fe20000000000 */
[----:B------:R-:W-:Y:S01]  /*130b0*/  ENDCOLLECTIVE ;  /* 0x000000000000791b */ /* 0x000fe20003800000 */
.L_x_2380:
[----:B------:R-:W-:Y:S05]  /*130c0*/  BSYNC B0 ;  /* 0x0000000000007941 */ /* 0x000fea0003800000 */
.L_x_2379:
[----:B------:R-:W-:Y:S05]  /*130d0*/  BRA `(.L_x_2381) ;  /* 0xffffffc000387947 */ /* 0x000fea000383ffff */
.L_x_2305:
[----:B------:R-:W-:Y:S01]  /*130e0*/  BSSY B0, `(.L_x_2382) ;  /* 0x0000005000007945 */ /* 0x000fe20003800000 */
[----:B------:R-:W-:-:S07]  /*130f0*/  IMAD.MOV.U32 R15, RZ, RZ, -0x1 ;  /* 0xffffffffff0f7424 */ /* 0x000fce00078e00ff */
[----:B------:R-:W-:Y:S05]  /*13100*/  WARPSYNC.COLLECTIVE R15, `(.L_x_2383) ;  /* 0x000000000f087348 */ /* 0x000fea0003c00000 */
[----:B------:R-:W-:Y:S01]  /*13110*/  NOP ;  /* 0x0000000000007918 */ /* 0x000fe20000000000 */
[----:B------:R-:W-:Y:S01]  /*13120*/  ENDCOLLECTIVE ;  /* 0x000000000000791b */ /* 0x000fe20003800000 */
.L_x_2383:
[----:B------:R-:W-:Y:S05]  /*13130*/  BSYNC B0 ;  /* 0x0000000000007941 */ /* 0x000fea0003800000 */
.L_x_2382:
[----:B------:R-:W-:Y:S05]  /*13140*/  BRA `(.L_x_2384) ;  /* 0xffffffc400c87947 */ /* 0x000fea000383ffff */
.L_x_2317:
[----:B------:R-:W-:Y:S01]  /*13150*/  BSSY B0, `(.L_x_2385) ;  /* 0x0000005000007945 */ /* 0x000fe20003800000 */
[----:B------:R-:W-:-:S07]  /*13160*/  IMAD.MOV.U32 R15, RZ, RZ, -0x1 ;  /* 0xffffffffff0f7424 */ /* 0x000fce00078e00ff */
[----:B------:R-:W-:Y:S05]  /*13170*/  WARPSYNC.COLLECTIVE R15, `(.L_x_2386) ;  /* 0x000000000f087348 */ /* 0x000fea0003c00000 */
[----:B------:R-:W-:Y:S01]  /*13180*/  NOP ;  /* 0x0000000000007918 */ /* 0x000fe20000000000 */
[----:B------:R-:W-:Y:S01]  /*13190*/  ENDCOLLECTIVE ;  /* 0x000000000000791b */ /* 0x000fe20003800000 */
.L_x_2386:
[----:B------:R-:W-:Y:S05]  /*131a0*/  BSYNC B0 ;  /* 0x0000000000007941 */ /* 0x000fea0003800000 */
.L_x_2385:
[----:B------:R-:W-:Y:S05]  /*131b0*/  BRA `(.L_x_2387) ;  /* 0xffffffc800f07947 */ /* 0x000fea000383ffff */
.L_x_2345:
[----:B-1----:R1:W2:Y:S02]  /*131c0*/  SYNCS.PHASECHK.TRANS64.TRYWAIT P0, [R15+URZ+0x30c20], R0 ;  /* 0x030c20000f0075a7 */ /* 0x0022a4000800017f */
[----:B--2---:R-:W-:Y:S05]  /*131d0*/  @!P0 NANOSLEEP.SYNCS 0x989680 ;  /* 0x009896800000895d */ /* 0x004fea0003900000 */
[----:B------:R-:W2:Y:S02]  /*131e0*/  @!P0 SYNCS.PHASECHK.TRANS64 P0, [R15+URZ+0x30c20], R0 ;  /* 0x030c20000f0085a7 */ /* 0x000ea4000800007f */
[----:B--2---:R-:W-:Y:S05]  /*131f0*/  @!P0 BRA `(.L_x_2345) ;  /* 0xfffffffc00f08947 */ /* 0x004fea000383ffff */
[----:B------:R-:W-:Y:S05]  /*13200*/  BRA `(.L_x_2388) ;  /* 0xffffffe0005c7947 */ /* 0x000fea000383ffff */
.L_x_2349:
[----:B--2---:R2:W3:Y:S02]  /*13210*/  SYNCS.PHASECHK.TRANS64.TRYWAIT P1, [R15+URZ+0x30c40], R18 ;  /* 0x030c40120f0075a7 */ /* 0x0044e4000802017f */
[----:B---3--:R-:W-:Y:S05]  /*13220*/  @!P1 NANOSLEEP.SYNCS 0x989680 ;  /* 0x009896800000995d */ /* 0x008fea0003900000 */
[----:B------:R-:W3:Y:S02]  /*13230*/  @!P1 SYNCS.PHASECHK.TRANS64 P1, [R15+URZ+0x30c40], R18 ;  /* 0x030c40120f0095a7 */ /* 0x000ee4000802007f */
[----:B---3--:R-:W-:Y:S05]  /*13240*/  @!P1 BRA `(.L_x_2349) ;  /* 0xfffffffc00f09947 */ /* 0x008fea000383ffff */
[----:B------:R-:W-:Y:S05]  /*13250*/  BRA `(.L_x_2389) ;  /* 0xffffffe400c47947 */ /* 0x000fea000383ffff */
.L_x_2351:
[----:B-1----:R1:W3:Y:S02]  /*13260*/  SYNCS.PHASECHK.TRANS64.TRYWAIT P1, [R15+URZ+0x30c28], R18 ;  /* 0x030c28120f0075a7 */ /* 0x0022e4000802017f */
[----:B---3--:R-:W-:Y:S05]  /*13270*/  @!P1 NANOSLEEP.SYNCS 0x989680 ;  /* 0x009896800000995d */ /* 0x008fea0003900000 */
[----:B------:R-:W3:Y:S02]  /*13280*/  @!P1 SYNCS.PHASECHK.TRANS64 P1, [R15+URZ+0x30c28], R18 ;  /* 0x030c28120f0095a7 */ /* 0x000ee4000802007f */
[----:B---3--:R-:W-:Y:S05]  /*13290*/  @!P1 BRA `(.L_x_2351) ;  /* 0xfffffffc00f09947 */ /* 0x008fea000383ffff */
[----:B------:R-:W-:Y:S05]  /*132a0*/  BRA `(.L_x_2390) ;  /* 0xffffffe800487947 */ /* 0x000fea000383ffff */
.L_x_2353:
[----:B---3--:R3:W4:Y:S02]  /*132b0*/  SYNCS.PHASECHK.TRANS64.TRYWAIT P1, [R15+URZ+0x30c48], R18 ;  /* 0x030c48120f0075a7 */ /* 0x008724000802017f */
[----:B----4-:R-:W-:Y:S05]  /*132c0*/  @!P1 NANOSLEEP.SYNCS 0x989680 ;  /* 0x009896800000995d */ /* 0x010fea0003900000 */
[----:B------:R-:W4:Y:S02]  /*132d0*/  @!P1 SYNCS.PHASECHK.TRANS64 P1, [R15+URZ+0x30c48], R18 ;  /* 0x030c48120f0095a7 */ /* 0x000f24000802007f */
[----:B----4-:R-:W-:Y:S05]  /*132e0*/  @!P1 BRA `(.L_x_2353) ;  /* 0xfffffffc00f09947 */ /* 0x010fea000383ffff */
[----:B------:R-:W-:Y:S05]  /*132f0*/  BRA `(.L_x_2391) ;  /* 0xffffffe800cc7947 */ /* 0x000fea000383ffff */
.L_x_2355:
[----:B------:R-:W-:-:S07]  /*13300*/  SHF.L.U32 R4, R10, 0x1f, RZ ;  /* 0x0000001f0a047819 */ /* 0x000fce00000006ff */
.L_x_2392:
[----:B----4-:R4:W1:Y:S02]  /*13310*/  SYNCS.PHASECHK.TRANS64.TRYWAIT P1, [R15+URZ+0x30c20], R4 ;  /* 0x030c20040f0075a7 */ /* 0x010864000802017f */
[----:B-1----:R-:W-:Y:S05]  /*13320*/  @!P1 NANOSLEEP.SYNCS 0x989680 ;  /* 0x009896800000995d */ /* 0x002fea0003900000 */
[----:B------:R-:W1:Y:S02]  /*13330*/  @!P1 SYNCS.PHASECHK.TRANS64 P1, [R15+URZ+0x30c20], R4 ;  /* 0x030c20040f0095a7 */ /* 0x000e64000802007f */
[----:B-1----:R-:W-:Y:S05]  /*13340*/  @!P1 BRA `(.L_x_2392) ;  /* 0xfffffffc00f09947 */ /* 0x002fea000383ffff */
[----:B------:R-:W-:Y:S05]  /*13350*/  BRA `(.L_x_2393) ;  /* 0xffffffec00347947 */ /* 0x000fea000383ffff */
.L_x_2358:
[----:B----4-:R4:W1:Y:S02]  /*13360*/  SYNCS.PHASECHK.TRANS64.TRYWAIT P1, [R15+URZ+0x30c40], R12 ;  /* 0x030c400c0f0075a7 */ /* 0x010864000802017f */
[----:B-1----:R-:W-:Y:S05]  /*13370*/  @!P1 NANOSLEEP.SYNCS 0x989680 ;  /* 0x009896800000995d */ /* 0x002fea0003900000 */
[----:B------:R-:W1:Y:S02]  /*13380*/  @!P1 SYNCS.PHASECHK.TRANS64 P1, [R15+URZ+0x30c40], R12 ;  /* 0x030c400c0f0095a7 */ /* 0x000e64000802007f */
[----:B-1----:R-:W-:Y:S05]  /*13390*/  @!P1 BRA `(.L_x_2358) ;  /* 0xfffffffc00f09947 */ /* 0x002fea000383ffff */
[----:B------:R-:W-:Y:S05]  /*133a0*/  BRA `(.L_x_2394) ;  /* 0xffffffec00d47947 */ /* 0x000fea000383ffff */
.L_x_2360:
[----:B-1----:R1:W2:Y:S02]  /*133b0*/  SYNCS.PHASECHK.TRANS64.TRYWAIT P1, [R15+URZ+0x30c28], R12 ;  /* 0x030c280c0f0075a7 */ /* 0x0022a4000802017f */
[----:B--2---:R-:W-:Y:S05]  /*133c0*/  @!P1 NANOSLEEP.SYNCS 0x989680 ;  /* 0x009896800000995d */ /* 0x004fea0003900000 */
[----:B------:R-:W2:Y:S02]  /*133d0*/  @!P1 SYNCS.PHASECHK.TRANS64 P1, [R15+URZ+0x30c28], R12 ;  /* 0x030c280c0f0095a7 */ /* 0x000ea4000802007f */
[----:B--2---:R-:W-:Y:S05]  /*133e0*/  @!P1 BRA `(.L_x_2360) ;  /* 0xfffffffc00f09947 */ /* 0x004fea000383ffff */
[----:B------:R-:W-:Y:S05]  /*133f0*/  BRA `(.L_x_2395) ;  /* 0xfffffff0004c7947 */ /* 0x000fea000383ffff */
.L_x_2362:
[----:B------:R1:W1:Y:S02]  /*13400*/  SYNCS.PHASECHK.TRANS64.TRYWAIT P0, [R3+URZ+0x30c40], R0 ;  /* 0x030c4000030075a7 */ /* 0x000264000800017f */
[----:B-1----:R-:W-:Y:S05]  /*13410*/  @!P0 NANOSLEEP.SYNCS 0x989680 ;  /* 0x009896800000895d */ /* 0x002fea0003900000 */
[----:B------:R-:W1:Y:S02]  /*13420*/  @!P0 SYNCS.PHASECHK.TRANS64 P0, [R3+URZ+0x30c40], R0 ;  /* 0x030c4000030085a7 */ /* 0x000e64000800007f */
[----:B-1----:R-:W-:Y:S05]  /*13430*/  @!P0 BRA `(.L_x_2362) ;  /* 0xfffffffc00f08947 */ /* 0x002fea000383ffff */
[----:B------:R-:W-:Y:S05]  /*13440*/  BRA `(.L_x_2396) ;  /* 0xfffffff000e07947 */ /* 0x000fea000383ffff */
.L_x_2364:
[----:B------:R-:W-:Y:S01]  /*13450*/  BSSY B0, `(.L_x_2397) ;  /* 0x0000006000007945 */ /* 0x000fe20003800000 */
[----:B------:R-:W-:-:S07]  /*13460*/  IMAD.MOV.U32 R15, RZ, RZ, -0x1 ;  /* 0xffffffffff0f7424 */ /* 0x000fce00078e00ff */
[----:B---3--:R-:W-:Y:S05]  /*13470*/  WARPSYNC.COLLECTIVE R15, `(.L_x_2398) ;  /* 0x000000000f0c7348 */ /* 0x008fea0003c00000 */
[----:B------:R-:W-:Y:S02]  /*13480*/  ELECT P6, UR62, PT ;  /* 0x00000000003e782f */ /* 0x000fe400038c0000 */
[----:B------:R-:W-:Y:S01]  /*13490*/  MOV R14, UR62 ;  /* 0x0000003e000e7c02 */ /* 0x000fe20008000f00 */
[----:B---3--:R-:W-:Y:S10]  /*134a0*/  ENDCOLLECTIVE ;  /* 0x000000000000791b */ /* 0x008ff40003800000 */
.L_x_2398:
[----:B------:R-:W-:Y:S05]  /*134b0*/  BSYNC B0 ;  /* 0x0000000000007941 */ /* 0x000fea0003800000 */
.L_x_2397:
[----:B------:R-:W-:Y:S05]  /*134c0*/  BRA `(.L_x_2399) ;  /* 0xfffffff400747947 */ /* 0x000fea000383ffff */
.L_x_2366:
[----:B-1----:R1:W2:Y:S02]  /*134d0*/  SYNCS.PHASECHK.TRANS64.TRYWAIT P0, [R7+URZ], R4 ;  /* 0x00000004070075a7 */ /* 0x0022a4000800017f */
[----:B--2---:R-:W-:Y:S05]  /*134e0*/  @!P0 NANOSLEEP.SYNCS 0x989680 ;  /* 0x009896800000895d */ /* 0x004fea0003900000 */
[----:B------:R-:W2:Y:S02]  /*134f0*/  @!P0 SYNCS.PHASECHK.TRANS64 P0, [R7+URZ], R4 ;  /* 0x00000004070085a7 */ /* 0x000ea4000800007f */
[----:B--2---:R-:W-:Y:S05]  /*13500*/  @!P0 BRA `(.L_x_2366) ;  /* 0xfffffffc00f08947 */ /* 0x004fea000383ffff */
[----:B------:R-:W-:Y:S05]  /*13510*/  BRA `(.L_x_2400) ;  /* 0xfffffff400b47947 */ /* 0x000fea000383ffff */
.L_x_2367:
[----:B--2---:R2:W4:Y:S02]  /*13520*/  SYNCS.PHASECHK.TRANS64.TRYWAIT P0, [R3+URZ], R2 ;  /* 0x00000002030075a7 */ /* 0x004524000800017f */
[----:B----4-:R-:W-:Y:S05]  /*13530*/  @!P0 NANOSLEEP.SYNCS 0x989680 ;  /* 0x009896800000895d */ /* 0x010fea0003900000 */
[----:B------:R-:W4:Y:S02]  /*13540*/  @!P0 SYNCS.PHASECHK.TRANS64 P0, [R3+URZ], R2 ;  /* 0x00000002030085a7 */ /* 0x000f24000800007f */
[----:B----4-:R-:W-:Y:S05]  /*13550*/  @!P0 BRA `(.L_x_2367) ;  /* 0xfffffffc00f08947 */ /* 0x010fea000383ffff */
[----:B------:R-:W-:Y:S05]  /*13560*/  BRA `(.L_x_2401) ;  /* 0xfffffff400a87947 */ /* 0x000fea000383ffff */
.L_x_2369:
[----:B--2---:R2:W4:Y:S02]  /*13570*/  SYNCS.PHASECHK.TRANS64.TRYWAIT P0, [R5+URZ], R4 ;  /* 0x00000004050075a7 */ /* 0x004524000800017f */
[----:B----4-:R-:W-:Y:S05]  /*13580*/  @!P0 NANOSLEEP.SYNCS 0x989680 ;  /* 0x009896800000895d */ /* 0x010fea0003900000 */
[----:B------:R-:W4:Y:S02]  /*13590*/  @!P0 SYNCS.PHASECHK.TRANS64 P0, [R5+URZ], R4 ;  /* 0x00000004050085a7 */ /* 0x000f24000800007f */
[----:B----4-:R-:W-:Y:S05]  /*135a0*/  @!P0 BRA `(.L_x_2369) ;  /* 0xfffffffc00f08947 */ /* 0x010fea000383ffff */
[----:B------:R-:W-:Y:S05]  /*135b0*/  BRA `(.L_x_2402) ;  /* 0xfffffff400ac7947 */ /* 0x000fea000383ffff */
.L_x_2403:
        /* <DEDUP_REMOVED lines=12> */
.L_x_3708:


//--------------------- .text._ZN7cutlass13device_kernelIN5flash11enable_sm90INS1_16FlashAttnBwdSm90INS1_25CollectiveMainloopBwdSm90ILi2ELi2ELi2EN4cute5tupleIJNS5_1CILi1EEES8_S8_EEENS6_IJNS7_ILi128EEESA_NS7_ILi64EEEEEENS_6half_tEfNS_4arch4Sm90ELb1ELb0ELb0ELb0ELb0ELb1ELb0ELb0ELi2ELi1ELi2ELi2ELb0EEENS1_21CollectiveEpilogueBwdISC_SD_SF_Li256ELb0ELb0ELi1EEENS1_25SingleTileBwdLPTSchedulerILb0ELi128ELb0EEEEEEEEEvNT_6ParamsE --------------------------
	.section	.text._ZN7cutlass13device_kernelIN5flash11enable_sm90INS1_16FlashAttnBwdSm90INS1_25CollectiveMainloopBwdSm90ILi2ELi2ELi2EN4cute5tupleIJNS5_1CILi1EEES8_S8_EEENS6_IJNS7_ILi128EEESA_NS7_ILi64EEEEEENS_6half_tEfNS_4arch4Sm90ELb1ELb0ELb0ELb0ELb0ELb1ELb0ELb0ELi2ELi1ELi2ELi2ELb0EEENS1_21CollectiveEpilogueBwdISC_SD_SF_Li256ELb0ELb0ELi1EEENS1_25SingleTileBwdLPTSchedulerILb0ELi128ELb0EEEEEEEEEvNT_6ParamsE,"ax",@progbits
	.align	128
.text._ZN7cutlass13device_kernelIN5flash11enable_sm90INS1_16FlashAttnBwdSm90INS1_25CollectiveMainloopBwdSm90ILi2ELi2ELi2EN4cute5tupleIJNS5_1CILi1EEES8_S8_EEENS6_IJNS7_ILi128EEESA_NS7_ILi64EEEEEENS_6half_tEfNS_4arch4Sm90ELb1ELb0ELb0ELb0ELb0ELb1ELb0ELb0ELi2ELi1ELi2ELi2ELb0EEENS1_21CollectiveEpilogueBwdISC_SD_SF_Li256ELb0ELb0ELi1EEENS1_25SingleTileBwdLPTSchedulerILb0ELi128ELb0EEEEEEEEEvNT_6ParamsE:
        .type           _ZN7cutlass13device_kernelIN5flash11enable_sm90INS1_16FlashAttnBwdSm90INS1_25CollectiveMainloopBwdSm90ILi2ELi2ELi2EN4cute5tupleIJNS5_1CILi1EEES8_S8_EEENS6_IJNS7_ILi128EEESA_NS7_ILi64EEEEEENS_6half_tEfNS_4arch4Sm90ELb1ELb0ELb0ELb0ELb0ELb1ELb0ELb0ELi2ELi1ELi2ELi2ELb0EEENS1_21CollectiveEpilogueBwdISC_SD_SF_Li256ELb0ELb0ELi1EEENS1_25SingleTileBwdLPTSchedulerILb0ELi128ELb0EEEEEEEEEvNT_6ParamsE,@function
        .size           _ZN7cutlass13device_kernelIN5flash11enable_sm90INS1_16FlashAttnBwdSm90INS1_25CollectiveMainloopBwdSm90ILi2ELi2ELi2EN4cute5tupleIJNS5_1CILi1EEES8_S8_EEENS6_IJNS7_ILi128EEESA_NS7_ILi64EEEEEENS_6half_tEfNS_4arch4Sm90ELb1ELb0ELb0ELb0ELb0ELb1ELb0ELb0ELi2ELi1ELi2ELi2ELb0EEENS1_21CollectiveEpilogueBwdISC_SD_SF_Li256ELb0ELb0ELi1EEENS1_25SingleTileBwdLPTSchedulerILb0ELi128ELb0EEEEEEEEEvNT_6ParamsE,(.L_x_3709 - _ZN7cutlass13device_kernelIN5flash11enable_sm90INS1_16FlashAttnBwdSm90INS1_25CollectiveMainloopBwdSm90ILi2ELi2ELi2EN4cute5tupleIJNS5_1CILi1EEES8_S8_EEENS6_IJNS7_ILi128EEESA_NS7_ILi64EEEEEENS_6half_tEfNS_4arch4Sm90ELb1ELb0ELb0ELb0ELb0ELb1ELb0ELb0ELi2ELi1ELi2ELi2ELb0EEENS1_21CollectiveEpilogueBwdISC_SD_SF_Li256ELb0ELb0ELi1EEENS1_25SingleTileBwdLPTSchedulerILb0ELi128ELb0EEEEEEEEEvNT_6ParamsE)
        .other          _ZN7cutlass13device_kernelIN5flash11enable_sm90INS1_16FlashAttnBwdSm90INS1_25CollectiveMainloopBwdSm90ILi2ELi2ELi2EN4cute5tupleIJNS5_1CILi1EEES8_S8_EEENS6_IJNS7_ILi128EEESA_NS7_ILi64EEEEEENS_6half_tEfNS_4arch4Sm90ELb1ELb0ELb0ELb0ELb0ELb1ELb0ELb0ELi2ELi1ELi2ELi2ELb0EEENS1_21CollectiveEpilogueBwdISC_SD_SF_Li256ELb0ELb0ELi1EEENS1_25SingleTileBwdLPTSchedulerILb0ELi128ELb0EEEEEEEEEvNT_6ParamsE,@"STO_CUDA_ENTRY STV_DEFAULT"
_ZN7cutlass13device_kernelIN5flash11enable_sm90INS1_16FlashAttnBwdSm90INS1_25CollectiveMainloopBwdSm90ILi2ELi2ELi2EN4cute5tupleIJNS5_1CILi1EEES8_S8_EEENS6_IJNS7_ILi128EEESA_NS7_ILi64EEEEEENS_6half_tEfNS_4arch4Sm90ELb1ELb0ELb0ELb0ELb0ELb1ELb0ELb0ELi2ELi1ELi2ELi2ELb0EEENS1_21CollectiveEpilogueBwdISC_SD_SF_Li256ELb0ELb0ELi1EEENS1_25SingleTileBwdLPTSchedulerILb0ELi128ELb0EEEEEEEEEvNT_6ParamsE:
        /* <DEDUP_REMOVED lines=29> */
.L_x_2405:
[----:B------:R-:W-:Y:S05]  /*01d0*/  BSYNC B0 ;  /* 0x0000000000007941 */ /* 0x000fea0003800000 */
.L_x_2404:
        /* <DEDUP_REMOVED lines=34> */
.L_x_2406:
        /* <DEDUP_REMOVED lines=22> */
.L_x_2407:
[----:B---3--:R-:W-:Y:S01]  /*0560*/  ISETP.NE.AND P0, PT, R2, RZ, PT ;  /* 0x000000ff0200720c */ /* 0x008fe20003f05270 */
[----:B------:R-:W-:Y:S01]  /*0570*/  IMAD.MOV.U32 R2, RZ, RZ, 0x1 ;  /* 0x00000001ff027424 */ /* 0x000fe200078e00ff */
[----:B------:R-:W-:Y:S01]  /*0580*/  NOP ;  /* 0x0000000000007918 */ /* 0x000fe20000000000 */
[----:B------:R-:W-:Y:S03]  /*0590*/  BSSY B6, `(.L_x_2408) ;  /* 0x0000cb9000067945 */ /* 0x000fe60003800000 */
[----:B------:R-:W-:-:S05]  /*05a0*/  SEL R2, R2, 0x2, !P0 ;  /* 0x0000000202027807 */ /* 0x000fca0004000000 */
[----:B------:R3:W-:Y:S01]  /*05b0*/  STL [R1+0x18], R2 ;  /* 0x0000180201007387 */ /* 0x0007e20000100800 */
[----:B-12-4-:R-:W-:Y:S06]  /*05c0*/  BAR.SYNC.DEFER_BLOCKING 0x0 ;  /* 0x0000000000007b1d */ /* 0x016fec0000010000 */
[----:B------:R-:W-:Y:S05]  /*05d0*/  @!P0 BRA `(.L_x_2409) ;  /* 0x0000009c00608947 */ /* 0x000fea0003800000 */
.L_x_2410:
[----:B------:R-:W-:-:S08]  /*05e0*/  NOP ;  /* 0x0000000000007918 */ /* 0x000fd00000000000 */
[----:B------:R-:W1:Y:S02]  /*05f0*/  USETMAXREG.TRY_ALLOC.CTAPOOL UP0, 0xf0 ;  /* 0x000000f0000079c8 */ /* 0x000e640008000600 */
[----:B-1----:R-:W-:-:S13]  /*0600*/  PLOP3.LUT P0, PT, PT, PT, UP0, 0x80, 0x0 ;  /* 0x000000000000781c */ /* 0x002fda0003f0f008 */
[----:B------:R-:W-:Y:S05]  /*0610*/  @!P0 BRA `(.L_x_2410) ;  /* 0xfffffffc00f08947 */ /* 0x000fea000383ffff */
[----:B------:R-:W-:Y:S01]  /*0620*/  LOP3.LUT R0, R0, 0x3, RZ, 0xc0, !PT ;  /* 0x0000000300007812 */ /* 0x000fe200078ec0ff */
[----:B---3--:R-:W1:Y:S01]  /*0630*/  S2R R2, SR_TID.X ;  /* 0x0000000000027919 */ /* 0x008e620000002100 */
[----:B------:R-:W2:Y:S01]  /*0640*/  S2UR UR7, SR_CTAID.X ;  /* 0x00000000000779c3 */ /* 0x000ea20000002500 */
[----:B------:R-:W-:Y:S02]  /*0650*/  ULDC UR8, c[0x0][0xb50] ;  /* 0x0002d40000087ab9 */ /* 0x000fe40000000800 */
[----:B------:R-:W-:Y:S01]  /*0660*/  UISETP.NE.AND UP0, UPT, UR8, 0x1, UPT ;  /* 0x000000010800788c */ /* 0x000fe2000bf05270 */
[----:B------:R-:W3:Y:S04]  /*0670*/  SHFL.IDX PT, R0, R0, RZ, 0x1f ;  /* 0x00001fff00007589 */ /* 0x000ee800000e0000 */
[----:B------:R-:W4:Y:S06]  /*0680*/  LDC R3, c[0x0][0xb68] ;  /* 0x0002da00ff037b82 */ /* 0x000f2c0000000800 */
[----:B------:R-:W-:Y:S01]  /*0690*/  @UP0 ULDC UR4, c[0x0][0xb54] ;  /* 0x0002d50000040ab9 */ /* 0x000fe20000000800 */
[----:B------:R-:W-:Y:S01]  /*06a0*/  @UP0 ULDC UR9, c[0x0][0xb58] ;  /* 0x0002d60000090ab9 */ /* 0x000fe20000000800 */
[----:B--2---:R-:W-:-:S02]  /*06b0*/  UIMAD.WIDE.U32 UR4, UR7, UR4, URZ ;  /* 0x00000004070472a5 */ /* 0x004fc4000f8e003f */
[----:B------:R-:W-:Y:S01]  /*06c0*/  UMOV UR6, UR7 ;  /* 0x0000000700067c82 */ /* 0x000fe20008000000 */
[----:B---3--:R-:W-:Y:S01]  /*06d0*/  ISETP.NE.AND P0, PT, R0, RZ, PT ;  /* 0x000000ff0000720c */ /* 0x008fe20003f05270 */
[----:B------:R-:W-:Y:S01]  /*06e0*/  @UP0 USHF.R.U32.HI UR6, URZ, UR9, UR5 ;  /* 0x000000093f060299 */ /* 0x000fe20008011605 */
[----:B-1----:R-:W-:-:S03]  /*06f0*/  SHF.R.U32.HI R2, RZ, 0x7, R2 ;  /* 0x00000007ff027819 */ /* 0x002fc60000011602 */
[----:B------:R-:W-:-:S04]  /*0700*/  UIADD3 UR4, -UR6, URZ, URZ ;  /* 0x0000003f06047290 */ /* 0x000fc8000fffe13f */
[----:B------:R-:W-:-:S04]  /*0710*/  UIMAD UR10, UR8, UR4, UR7 ;  /* 0x00000004080a72a4 */ /* 0x000fc8000f8e0207 */
[----:B------:R-:W-:-:S05]  /*0720*/  @!P0 VIADD R2, R2, 0x9 ;  /* 0x0000000902028836 */ /* 0x000fca0000000000 */
[----:B------:R1:W-:Y:S06]  /*0730*/  @!P0 BAR.ARV R2, 0xa0 ;  /* 0x000280020000851d */ /* 0x0003ec0000002000 */
[----:B----4-:R-:W-:-:S13]  /*0740*/  ISETP.LE.AND P0, PT, R3, UR6, PT ;  /* 0x0000000603007c0c */ /* 0x010fda000bf03270 */
[----:B-1----:R-:W-:Y:S05]  /*0750*/  @!P0 BRA `(.L_x_2411) ;  /* 0x0000000000208947 */ /* 0x002fea0003800000 */
[----:B------:R-:W-:Y:S01]  /*0760*/  ULDC UR7, c[0x0][0xb5c] ;  /* 0x0002d70000077ab9 */ /* 0x000fe20000000800 */
[----:B------:R-:W-:Y:S01]  /*0770*/  UMOV UR36, UR10 ;  /* 0x0000000a00247c82 */ /* 0x000fe20008000000 */
[----:B------:R-:W-:-:S11]  /*0780*/  UISETP.NE.AND UP0, UPT, UR7, 0x1, UPT ;  /* 0x000000010700788c */ /* 0x000fd6000bf05270 */
[----:B------:R-:W-:Y:S02]  /*0790*/  @UP0 ULDC.64 UR8, c[0x0][0xb60] ;  /* 0x0002d80000080ab9 */ /* 0x000fe40000000a00 */
[----:B------:R-:W-:-:S04]  /*07a0*/  UIMAD.WIDE.U32 UR4, UR10, UR8, URZ ;  /* 0x000000080a0472a5 */ /* 0x000fc8000f8e003f */
[----:B------:R-:W-:-:S04]  /*07b0*/  @UP0 USHF.R.U32.HI UR36, URZ, UR9, UR5 ;  /* 0x000000093f240299 */ /* 0x000fc80008011605 */
[----:B------:R-:W-:Y:S01]  /*07c0*/  UIMAD UR4, UR36, UR7, URZ ;  /* 0x00000007240472a4 */ /* 0x000fe2000f8e023f */
[----:B------:R-:W-:Y:S11]  /*07d0*/  BRA `(.L_x_2412) ;  /* 0x00000000001c7947 */ /* 0x000ff60003800000 */
.L_x_2411:
[----:B------:R-:W-:Y:S01]  /*07e0*/  ULDC UR7, c[0x0][0xb44] ;  /* 0x0002d10000077ab9 */ /* 0x000fe20000000800 */
[----:B------:R-:W-:Y:S01]  /*07f0*/  UMOV UR36, UR10 ;  /* 0x0000000a00247c82 */ /* 0x000fe20008000000 */
[----:B------:R-:W-:-:S11]  /*0800*/  UISETP.NE.AND UP0, UPT, UR7, 0x1, UPT ;  /* 0x000000010700788c */ /* 0x000fd6000bf05270 */
[----:B------:R-:W-:Y:S02]  /*0810*/  @UP0 ULDC.64 UR8, c[0x0][0xb48] ;  /* 0x0002d20000080ab9 */ /* 0x000fe40000000a00 */
[----:B------:R-:W-:-:S04]  /*0820*/  UIMAD.WIDE.U32 UR4, UR10, UR8, URZ ;  /* 0x000000080a0472a5 */ /* 0x000fc8000f8e003f */
[----:B------:R-:W-:-:S04]  /*0830*/  @UP0 USHF.R.U32.HI UR36, URZ, UR9, UR5 ;  /* 0x000000093f240299 */ /* 0x000fc80008011605 */
[----:B------:R-:W-:-:S12]  /*0840*/  UIMAD UR4, UR36, UR7, URZ ;  /* 0x00000007240472a4 */ /* 0x000fd8000f8e023f */
.L_x_2412:
[----:B------:R-:W-:Y:S01]  /*0850*/  ULDC UR43, c[0x0][0xb38] ;  /* 0x0002ce00002b7ab9 */ /* 0x000fe20000000800 */
[----:B------:R-:W-:Y:S02]  /*0860*/  UIADD3 UR4, UR10, -UR4, URZ ;  /* 0x800000040a047290 */ /* 0x000fe4000fffe03f */
[----:B------:R-:W-:Y:S01]  /*0870*/  UISETP.NE.AND UP0, UPT, UR43, 0x1, UPT ;  /* 0x000000012b00788c */ /* 0x000fe2000bf05270 */
[----:B------:R-:W-:Y:S02]  /*0880*/  ULDC UR5, c[0x0][0xb44] ;  /* 0x0002d10000057ab9 */ /* 0x000fe40000000800 */
[----:B------:R-:W-:-:S08]  /*0890*/  UIMAD UR6, UR6, UR5, UR4 ;  /* 0x00000005060672a4 */ /* 0x000fd0000f8e0204 */
[----:B------:R-:W-:Y:S01]  /*08a0*/  @UP0 ULDC UR4, c[0x0][0xb3c] ;  /* 0x0002cf0000040ab9 */ /* 0x000fe20000000800 */
[----:B------:R-:W-:Y:S01]  /*08b0*/  @UP0 ULDC UR7, c[0x0][0xb40] ;  /* 0x0002d00000070ab9 */ /* 0x000fe20000000800 */
[----:B------:R-:W-:Y:S02]  /*08c0*/  UIMAD.WIDE.U32 UR4, UR6, UR4, URZ ;  /* 0x00000004060472a5 */ /* 0x000fe4000f8e003f */
[----:B------:R-:W-:Y:S02]  /*08d0*/  UMOV UR44, UR6 ;  /* 0x00000006002c7c82 */ /* 0x000fe40008000000 */
[----:B------:R-:W-:-:S04]  /*08e0*/  @UP0 USHF.R.U32.HI UR44, URZ, UR7, UR5 ;  /* 0x000000073f2c0299 */ /* 0x000fc80008011605 */
[----:B------:R-:W-:Y:S02]  /*08f0*/  UIADD3 UR4, -UR44, URZ, URZ ;  /* 0x0000003f2c047290 */ /* 0x000fe4000fffe13f */
[----:B------:R-:W-:Y:S02]  /*0900*/  ISETP.LE.AND P0, PT, RZ, UR44, PT ;  /* 0x0000002cff007c0c */ /* 0x000fe4000bf03270 */
[----:B------:R-:W-:-:S11]  /*0910*/  UIMAD UR43, UR43, UR4, UR6 ;  /* 0x000000042b2b72a4 */ /* 0x000fd6000f8e0206 */
[----:B------:R-:W-:Y:S05]  /*0920*/  @!P0 BRA `(.L_x_2413) ;  /* 0x000000c400fc8947 */ /* 0x000fea0003800000 */
[----:B------:R-:W-:Y:S01]  /*0930*/  ULDC UR37, c[0x0][0x280] ;  /* 0x0000a00000257ab9 */ /* 0x000fe20000000800 */
[----:B------:R-:W-:Y:S01]  /*0940*/  ULDC UR5, c[0x0][0x290] ;  /* 0x0000a40000057ab9 */ /* 0x000fe20000000800 */
[----:B------:R-:W-:Y:S01]  /*0950*/  ULEA UR4, UR36, UR37, 0x7 ;  /* 0x0000002524047291 */ /* 0x000fe2000f8e383f */
[----:B------:R-:W-:Y:S01]  /*0960*/  PLOP3.LUT P0, PT, PT, PT, PT, 0x80, 0x0 ;  /* 0x000000000000781c */ /* 0x000fe20003f0f070 */
[----:B------:R-:W-:Y:S01]  /*0970*/  ULDC UR6, c[0x0][0x74c] ;  /* 0x0001d30000067ab9 */ /* 0x000fe20000000800 */
[----:B------:R-:W-:Y:S01]  /*0980*/  UIADD3 UR37, UR37, 0x7f, URZ ;  /* 0x0000007f25257890 */ /* 0x000fe2000fffe03f */
[----:B------:R-:W-:Y:S01]  /*0990*/  CS2R R182, SRZ ;  /* 0x0000000000b67805 */ /* 0x000fe2000001ff00 */
[----:B------:R-:W-:Y:S01]  /*09a0*/  UIADD3 UR5, -UR6, UR4, -UR5 ;  /* 0x0000000406057290 */ /* 0x000fe2000fffe905 */
[----:B------:R-:W-:Y:S01]  /*09b0*/  CS2R R180, SRZ ;  /* 0x0000000000b47805 */ /* 0x000fe2000001ff00 */
[----:B------:R-:W-:Y:S01]  /*09c0*/  USHF.R.S32.HI UR4, URZ, 0x1f, UR37 ;  /* 0x0000001f3f047899 */ /* 0x000fe20008011425 */
[----:B------:R-:W-:Y:S01]  /*09d0*/  CS2R R178, SRZ ;  /* 0x0000000000b27805 */ /* 0x000fe2000001ff00 */
[----:B------:R-:W-:Y:S01]  /*09e0*/  USHF.R.S32.HI UR6, URZ, 0x1f, UR5 ;  /* 0x0000001f3f067899 */ /* 0x000fe20008011405 */
[----:B------:R-:W-:Y:S01]  /*09f0*/  CS2R R176, SRZ ;  /* 0x0000000000b07805 */ /* 0x000fe2000001ff00 */
[----:B------:R-:W-:Y:S01]  /*0a00*/  ULEA.HI UR4, UR4, UR37, URZ, 0x7 ;  /* 0x0000002504047291 */ /* 0x000fe2000f8f383f */
[----:B------:R-:W-:Y:S01]  /*0a10*/  CS2R R174, SRZ ;  /* 0x0000000000ae7805 */ /* 0x000fe2000001ff00 */
[----:B------:R-:W-:Y:S01]  /*0a20*/  ULEA.HI UR6, UR6, UR5, URZ, 0x7 ;  /* 0x0000000506067291 */ /* 0x000fe2000f8f383f */
[----:B------:R-:W-:Y:S01]  /*0a30*/  CS2R R172, SRZ ;  /* 0x0000000000ac7805 */ /* 0x000fe2000001ff00 */
[----:B------:R-:W-:Y:S01]  /*0a40*/  USHF.R.S32.HI UR38, URZ, 0x7, UR4 ;  /* 0x000000073f267899 */ /* 0x000fe20008011404 */
[----:B------:R-:W-:Y:S01]  /*0a50*/  CS2R R170, SRZ ;  /* 0x0000000000aa7805 */ /* 0x000fe2000001ff00 */
[----:B------:R-:W-:Y:S01]  /*0a60*/  USHF.R.S32.HI UR6, URZ, 0x7, UR6 ;  /* 0x000000073f067899 */ /* 0x000fe20008011406 */
[----:B------:R-:W-:-:S02]  /*0a70*/  CS2R R168, SRZ ;  /* 0x0000000000a87805 */ /* 0x000fc4000001ff00 */
[----:B------:R-:W-:Y:S02]  /*0a80*/  CS2R R166, SRZ ;  /* 0x0000000000a67805 */ /* 0x000fe4000001ff00 */
[----:B------:R-:W-:Y:S02]  /*0a90*/  CS2R R164, SRZ ;  /* 0x0000000000a47805 */ /* 0x000fe4000001ff00 */
[----:B------:R-:W-:Y:S02]  /*0aa0*/  CS2R R162, SRZ ;  /* 0x0000000000a27805 */ /* 0x000fe4000001ff00 */
[----:B------:R-:W-:Y:S02]  /*0ab0*/  CS2R R160, SRZ ;  /* 0x0000000000a07805 */ /* 0x000fe4000001ff00 */
[----:B------:R-:W-:Y:S02]  /*0ac0*/  VIMNMX R16, RZ, UR6, !PT ;  /* 0x00000006ff107c48 */ /* 0x000fe4000ffe0100 */
[----:B------:R-:W-:-:S02]  /*0ad0*/  CS2R R158, SRZ ;  /* 0x00000000009e7805 */ /* 0x000fc4000001ff00 */
[----:B------:R-:W-:Y:S02]  /*0ae0*/  CS2R R156, SRZ ;  /* 0x00000000009c7805 */ /* 0x000fe4000001ff00 */
[----:B------:R-:W-:Y:S02]  /*0af0*/  CS2R R154, SRZ ;  /* 0x00000000009a7805 */ /* 0x000fe4000001ff00 */
[----:B------:R-:W-:Y:S02]  /*0b00*/  ISETP.LT.AND P1, PT, R16, UR38, PT ;  /* 0x0000002610007c0c */ /* 0x000fe4000bf21270 */
        /* <DEDUP_REMOVED lines=17> */
[----:B------:R-:W-:Y:S06]  /*0c20*/  @!P1 BRA `(.L_x_2414) ;  /* 0x0000008000009947 */ /* 0x000fec0003800000 */
        /* <DEDUP_REMOVED lines=21> */
.L_x_2416:
        /* <DEDUP_REMOVED lines=15> */
.L_x_2415:
        /* <DEDUP_REMOVED lines=22> */
.L_x_2418:
        /* <DEDUP_REMOVED lines=15> */
.L_x_2417:
[----:B------:R-:W-:Y:S01]  /*10c0*/  SHF.R.S32.HI R6, RZ, 0x1f, R17 ;  /* 0x0000001fff067819 */ /* 0x000fe20000011411 */
[----:B------:R-:W-:-:S03]  /*10d0*/  UMOV UR4, 0xffffffff ;  /* 0xffffffff00047882 */ /* 0x000fc60000000000 */
[----:B------:R-:W-:-:S04]  /*10e0*/  LEA.HI R0, R6, R17, RZ, 0x7 ;  /* 0x0000001106007211 */ /* 0x000fc800078f38ff */
[----:B------:R-:W-:Y:S01]  /*10f0*/  SHF.R.S32.HI R13, RZ, 0x7, R0 ;  /* 0x00000007ff0d7819 */ /* 0x000fe20000011400 */
[----:B------:R-:W-:Y:S06]  /*1100*/  BRA.DIV UR4, `(.L_x_2419) ;  /* 0x000000c2040c7947 */ /* 0x000fec000b800000 */
[----:B------:R1:W2:Y:S02]  /*1110*/  SHFL.IDX PT, R14, R13, RZ, 0x1f ;  /* 0x00001fff0d0e7589 */ /* 0x0002a400000e0000 */
.L_x_2522:
[----:B------:R-:W-:Y:S01]  /*1120*/  SHF.L.U32 R9, RZ, 0x1f, RZ ;  /* 0x0000001fff097819 */ /* 0x000fe200000006ff */
[----:B------:R-:W3:Y:S01]  /*1130*/  LDC R10, c[0x0][0x74c] ;  /* 0x0001d300ff0a7b82 */ /* 0x000ee20000000800 */
[CC--:B------:R-:W-:Y:S01]  /*1140*/  LEA.HI R5, R6.reuse, R17.reuse, RZ, 0x5 ;  /* 0x0000001106057211 */ /* 0x0c0fe200078f28ff */
[----:B------:R-:W-:Y:S01]  /*1150*/  IMAD.SHL.U32 R3, R17, 0x40, RZ ;  /* 0x0000004011037824 */ /* 0x000fe200078e00ff */
[----:B------:R-:W-:Y:S02]  /*1160*/  LEA.HI R7, R6, R17, RZ, 0x4 ;  /* 0x0000001106077211 */ /* 0x000fe400078f20ff */
[----:B------:R-:W-:Y:S01]  /*1170*/  SHF.R.S32.HI R2, RZ, 0x5, R5 ;  /* 0x00000005ff027819 */ /* 0x000fe20000011405 */
[----:B------:R-:W4:Y:S02]  /*1180*/  SYNCS.PHASECHK.TRANS64.TRYWAIT P0, [R236+URZ+0x30c00], R9 ;  /* 0x030c0009ec0075a7 */ /* 0x000f24000800017f */
[----:B----4-:R-:W-:Y:S05]  /*1190*/  @P0 BRA `(.L_x_2420) ;  /* 0x0000000000080947 */ /* 0x010fea0003800000 */
[----:B------:R-:W4:Y:S02]  /*11a0*/  SYNCS.PHASECHK.TRANS64.TRYWAIT P0, [R236+URZ+0x30c00], R9 ;  /* 0x030c0009ec0075a7 */ /* 0x000f24000800017f */
[----:B----4-:R-:W-:Y:S05]  /*11b0*/  @!P0 BRA `(.L_x_2421) ;  /* 0x000000bc00fc8947 */ /* 0x010fea0003800000 */
.L_x_2420:
[----:B------:R-:W-:Y:S01]  /*11c0*/  SHF.R.S32.HI R8, RZ, 0x4, R7 ;  /* 0x00000004ff087819 */ /* 0x000fe20000011407 */
[----:B------:R-:W-:Y:S01]  /*11d0*/  ULDC UR5, c[0x0][0x290] ;  /* 0x0000a40000057ab9 */ /* 0x000fe20000000800 */
[----:B------:R-:W-:Y:S01]  /*11e0*/  IMAD.SHL.U32 R4, R2, 0x10, RZ ;  /* 0x0000001002047824 */ /* 0x000fe200078e00ff */
[----:B------:R-:W-:Y:S01]  /*11f0*/  LOP3.LUT R3, R3, 0x1c0, RZ, 0xc0, !PT ;  /* 0x000001c003037812 */ /* 0x000fe200078ec0ff */
[----:B------:R-:W-:Y:S01]  /*1200*/  UIADD3 UR4, UR37, -UR5, URZ ;  /* 0x8000000525047290 */ /* 0x000fe2000fffe03f */
[----:B----4-:R-:W-:Y:S02]  /*1210*/  LEA.HI R9, R7, R8, RZ, 0x1 ;  /* 0x0000000807097211 */ /* 0x010fe400078f08ff */
[----:B------:R-:W-:Y:S02]  /*1220*/  CS2R R182, SRZ ;  /* 0x0000000000b67805 */ /* 0x000fe4000001ff00 */
[----:B------:R-:W-:Y:S01]  /*1230*/  LEA.HI R2, R6, R17, RZ, 0x3 ;  /* 0x0000001106027211 */ /* 0x000fe200078f18ff */
[----:B------:R-:W-:Y:S01]  /*1240*/  ULEA UR4, UR36, UR4, 0x7 ;  /* 0x0000000424047291 */ /* 0x000fe2000f8e383f */
[----:B------:R-:W-:-:S02]  /*1250*/  LOP3.LUT R7, R3, 0x30, R4, 0xf8, !PT ;  /* 0x0000003003077812 */ /* 0x000fc400078ef804 */
[----:B------:R-:W-:Y:S02]  /*1260*/  CS2R R180, SRZ ;  /* 0x0000000000b47805 */ /* 0x000fe4000001ff00 */
[----:B------:R-:W-:Y:S02]  /*1270*/  LOP3.LUT R9, R9, 0x7ffffe, RZ, 0xc0, !PT ;  /* 0x007ffffe09097812 */ /* 0x000fe400078ec0ff */
[----:B------:R-:W-:Y:S02]  /*1280*/  CS2R R178, SRZ ;  /* 0x0000000000b27805 */ /* 0x000fe4000001ff00 */
[----:B------:R-:W-:Y:S02]  /*1290*/  LOP3.LUT R7, R7, 0x8, R2, 0xf8, !PT ;  /* 0x0000000807077812 */ /* 0x000fe400078ef802 */
[----:B------:R-:W-:Y:S02]  /*12a0*/  CS2R R176, SRZ ;  /* 0x0000000000b07805 */ /* 0x000fe4000001ff00 */
[----:B--2---:R-:W-:Y:S01]  /*12b0*/  LEA.HI R2, R14, R14, RZ, 0x1 ;  /* 0x0000000e0e027211 */ /* 0x004fe200078f08ff */
[----:B------:R-:W-:Y:S01]  /*12c0*/  IMAD.IADD R8, R8, 0x1, -R9 ;  /* 0x0000000108087824 */ /* 0x000fe200078e0a09 */
[----:B---3--:R-:W-:-:S02]  /*12d0*/  IADD3 R9, -R10, UR4, RZ ;  /* 0x000000040a097c10 */ /* 0x008fc4000fffe1ff */
[----:B------:R-:W-:Y:S02]  /*12e0*/  CS2R R174, SRZ ;  /* 0x0000000000ae7805 */ /* 0x000fe4000001ff00 */
[----:B------:R-:W-:Y:S02]  /*12f0*/  SHF.R.U32.HI R4, RZ, 0x3, R3 ;  /* 0x00000003ff047819 */ /* 0x000fe40000011603 */
[----:B------:R-:W-:Y:S02]  /*1300*/  CS2R R172, SRZ ;  /* 0x0000000000ac7805 */ /* 0x000fe4000001ff00 */
[----:B------:R-:W-:Y:S02]  /*1310*/  LOP3.LUT R3, R2, 0xffffe, RZ, 0xc0, !PT ;  /* 0x000ffffe02037812 */ /* 0x000fe400078ec0ff */
[----:B------:R-:W-:Y:S02]  /*1320*/  CS2R R170, SRZ ;  /* 0x0000000000aa7805 */ /* 0x000fe4000001ff00 */
[----:B------:R-:W-:-:S02]  /*1330*/  SHF.R.S32.HI R2, RZ, 0x1f, R9 ;  /* 0x0000001fff027819 */ /* 0x000fc40000011409 */
[----:B------:R-:W-:Y:S02]  /*1340*/  CS2R R168, SRZ ;  /* 0x0000000000a87805 */ /* 0x000fe4000001ff00 */
[----:B------:R-:W-:Y:S01]  /*1350*/  LOP3.LUT R4, R7, R4, RZ, 0x3c, !PT ;  /* 0x0000000407047212 */ /* 0x000fe200078e3cff */
[----:B------:R-:W-:Y:S01]  /*1360*/  IMAD R7, R13, 0x10, R8 ;  /* 0x000000100d077824 */ /* 0x000fe200078e0208 */
[----:B------:R-:W-:Y:S01]  /*1370*/  LEA.HI R9, R2, R9, RZ, 0x7 ;  /* 0x0000000902097211 */ /* 0x000fe200078f38ff */
[----:B------:R-:W-:Y:S01]  /*1380*/  IMAD.IADD R230, R14, 0x1, -R3 ;  /* 0x000000010ee67824 */ /* 0x000fe200078e0a03 */
[----:B------:R-:W-:Y:S01]  /*1390*/  LOP3.LUT R2, R0, 0xffffff80, RZ, 0xc0, !PT ;  /* 0xffffff8000027812 */ /* 0x000fe200078ec0ff */
[----:B------:R-:W-:Y:S01]  /*13a0*/  IMAD.U32 R3, R7, 0x200, R4 ;  /* 0x0000020007037824 */ /* 0x000fe200078e0004 */
[----:B------:R-:W-:Y:S01]  /*13b0*/  LEA.HI.SX32 R9, R9, 0x1, 0x19 ;  /* 0x0000000109097811 */ /* 0x000fe200078fcaff */
[----:B------:R-:W-:Y:S01]  /*13c0*/  IMAD.MOV.U32 R0, RZ, RZ, RZ ;  /* 0x000000ffff007224 */ /* 0x000fe200078e00ff */
[----:B------:R-:W-:Y:S01]  /*13d0*/  CS2R R166, SRZ ;  /* 0x0000000000a67805 */ /* 0x000fe2000001ff00 */
[----:B------:R-:W-:Y:S01]  /*13e0*/  IMAD.IADD R8, R17, 0x1, -R2 ;  /* 0x0000000111087824 */ /* 0x000fe200078e0a02 */
[----:B------:R2:W-:Y:S01]  /*13f0*/  STL [R1+0x38], R3 ;  /* 0x0000380301007387 */ /* 0x0005e20000100800 */
[----:B------:R-:W-:Y:S01]  /*1400*/  IMAD.MOV.U32 R4, RZ, RZ, RZ ;  /* 0x000000ffff047224 */ /* 0x000fe200078e00ff */
[----:B------:R-:W-:Y:S01]  /*1410*/  CS2R R164, SRZ ;  /* 0x0000000000a47805 */ /* 0x000fe2000001ff00 */
[--C-:B------:R-:W-:Y:S01]  /*1420*/  IMAD R7, R13, 0x400, R8.reuse ;  /* 0x000004000d077824 */ /* 0x100fe200078e0208 */
[----:B------:R-:W-:-:S02]  /*1430*/  SHF.R.S32.HI R10, RZ, 0x1f, R8 ;  /* 0x0000001fff0a7819 */ /* 0x000fc40000011408 */
[----:B------:R-:W-:Y:S02]  /*1440*/  CS2R R162, SRZ ;  /* 0x0000000000a27805 */ /* 0x000fe4000001ff00 */
[----:B------:R-:W-:Y:S01]  /*1450*/  CS2R R160, SRZ ;  /* 0x0000000000a07805 */ /* 0x000fe2000001ff00 */
[----:B------:R-:W-:Y:S01]  /*1460*/  IMAD.SHL.U32 R7, R7, 0x4, RZ ;  /* 0x0000000407077824 */ /* 0x000fe200078e00ff */
[----:B------:R-:W-:Y:S01]  /*1470*/  LEA.HI R11, R10, R8, RZ, 0x2 ;  /* 0x000000080a0b7211 */ /* 0x000fe200078f10ff */
[----:B------:R-:W-:Y:S01]  /*1480*/  STL [R1+0x28], R10 ;  /* 0x0000280a01007387 */ /* 0x000fe20000100800 */
[----:B--2---:R-:W-:Y:S02]  /*1490*/  VIMNMX R3, R9, UR38, PT ;  /* 0x0000002609037c48 */ /* 0x004fe4000bfe0100 */
[----:B------:R-:W-:Y:S02]  /*14a0*/  CS2R R158, SRZ ;  /* 0x00000000009e7805 */ /* 0x000fe4000001ff00 */
[----:B------:R-:W-:-:S02]  /*14b0*/  CS2R R156, SRZ ;  /* 0x00000000009c7805 */ /* 0x000fc4000001ff00 */
[----:B------:R-:W-:Y:S02]  /*14c0*/  CS2R R154, SRZ ;  /* 0x00000000009a7805 */ /* 0x000fe4000001ff00 */
[----:B------:R-:W-:Y:S01]  /*14d0*/  ISETP.GE.AND P0, PT, R16, R3, PT ;  /* 0x000000031000720c */ /* 0x000fe20003f06270 */
[----:B------:R2:W-:Y:S01]  /*14e0*/  STL [R1+0x4], R3 ;  /* 0x0000040301007387 */ /* 0x0005e20000100800 */
[----:B------:R-:W-:Y:S02]  /*14f0*/  CS2R R152, SRZ ;  /* 0x0000000000987805 */ /* 0x000fe4000001ff00 */
[----:B------:R-:W-:Y:S02]  /*1500*/  CS2R R214, SRZ ;  /* 0x0000000000d67805 */ /* 0x000fe4000001ff00 */
[----:B------:R-:W-:Y:S01]  /*1510*/  CS2R R212, SRZ ;  /* 0x0000000000d47805 */ /* 0x000fe2000001ff00 */
[----:B------:R3:W-:Y:S01]  /*1520*/  STL [R1+0x1c], R11 ;  /* 0x00001c0b01007387 */ /* 0x0007e20000100800 */
[----:B------:R-:W-:-:S02]  /*1530*/  CS2R R210, SRZ ;  /* 0x0000000000d27805 */ /* 0x000fc4000001ff00 */
[----:B------:R-:W-:Y:S02]  /*1540*/  CS2R R208, SRZ ;  /* 0x0000000000d07805 */ /* 0x000fe4000001ff00 */
[----:B------:R-:W-:Y:S02]  /*1550*/  CS2R R206, SRZ ;  /* 0x0000000000ce7805 */ /* 0x000fe4000001ff00 */
[----:B------:R-:W-:Y:S02]  /*1560*/  CS2R R204, SRZ ;  /* 0x0000000000cc7805 */ /* 0x000fe4000001ff00 */
[----:B------:R-:W-:Y:S02]  /*1570*/  CS2R R202, SRZ ;  /* 0x0000000000ca7805 */ /* 0x000fe4000001ff00 */
[----:B--2---:R-:W-:Y:S02]  /*1580*/  LOP3.LUT R3, R11, 0xfffffffc, RZ, 0xc0, !PT ;  /* 0xfffffffc0b037812 */ /* 0x004fe400078ec0ff */
        /* <DEDUP_REMOVED lines=9> */
[----:B------:R-:W-:Y:S02]  /*1620*/  IMAD R2, R7, 0x4, R236 ;  /* 0x0000000407027824 */ /* 0x000fe400078e02ec */
[----:B------:R-:W-:Y:S01]  /*1630*/  IMAD.IADD R3, R8, 0x1, -R3 ;  /* 0x0000000108037824 */ /* 0x000fe200078e0a03 */
[----:B---3--:R-:W-:Y:S06]  /*1640*/  @P0 BRA `(.L_x_2422) ;  /* 0x0000003800980947 */ /* 0x008fec0003800000 */
[----:B------:R-:W-:Y:S01]  /*1650*/  UIMAD UR4, UR36, -0x80, UR5 ;  /* 0xffffff80240478a4 */ /* 0x000fe2000f8e0205 */
[----:B------:R-:W-:Y:S01]  /*1660*/  LEA.HI R8, R10, R8, RZ, 0x5 ;  /* 0x000000080a087211 */ /* 0x000fe200078f28ff */
[----:B------:R-:W-:Y:S01]  /*1670*/  IMAD.MOV.U32 R183, RZ, RZ, RZ ;  /* 0x000000ffffb77224 */ /* 0x000fe200078e00ff */
[----:B------:R-:W-:Y:S02]  /*1680*/  LOP3.LUT R0, R5, 0xffffffe0, RZ, 0xc0, !PT ;  /* 0xffffffe005007812 */ /* 0x000fe400078ec0ff */
[----:B------:R-:W-:Y:S01]  /*1690*/  LEA.HI R4, R13, R13, RZ, 0x1 ;  /* 0x0000000d0d047211 */ /* 0x000fe200078f08ff */
[----:B------:R-:W-:Y:S01]  /*16a0*/  IMAD.U32 R5, RZ, RZ, UR4 ;  /* 0x00000004ff057e24 */ /* 0x000fe2000f8e00ff */
[----:B------:R-:W-:Y:S01]  /*16b0*/  SHF.R.S32.HI R8, RZ, 0x5, R8 ;  /* 0x00000005ff087819 */ /* 0x000fe20000011408 */
[----:B------:R-:W-:Y:S01]  /*16c0*/  IMAD.IADD R0, R17, 0x1, -R0 ;  /* 0x0000000111007824 */ /* 0x000fe200078e0a00 */
[----:B------:R-:W-:Y:S02]  /*16d0*/  LOP3.LUT R4, R4, 0xfffffffe, RZ, 0xc0, !PT ;  /* 0xfffffffe04047812 */ /* 0x000fe400078ec0ff */
[----:B------:R-:W-:Y:S01]  /*16e0*/  SHF.R.S32.HI R7, RZ, 0x1f, R11 ;  /* 0x0000001fff077819 */ /* 0x000fe2000001140b */
[----:B------:R-:W-:Y:S01]  /*16f0*/  IMAD R10, R8, -0x10, R5 ;  /* 0xfffffff0080a7824 */ /* 0x000fe200078e0205 */
[----:B------:R-:W-:Y:S01]  /*1700*/  SHF.R.S32.HI R5, RZ, 0x1f, R0 ;  /* 0x0000001fff057819 */ /* 0x000fe20000011400 */
[----:B-1----:R-:W-:Y:S01]  /*1710*/  IMAD.IADD R13, R13, 0x1, -R4 ;  /* 0x000000010d0d7824 */ /* 0x002fe200078e0a04 */
[----:B------:R-:W-:-:S02]  /*1720*/  SHF.R.S32.HI R8, RZ, 0x2, R11 ;  /* 0x00000002ff087819 */ /* 0x000fc4000001140b */
[CC--:B------:R-:W-:Y:S02]  /*1730*/  LEA.HI R4, R5.reuse, R0.reuse, RZ, 0x3 ;  /* 0x0000000005047211 */ /* 0x0c0fe400078f18ff */
[----:B------:R-:W-:Y:S02]  /*1740*/  LEA.HI R5, R5, R0, RZ, 0x2 ;  /* 0x0000000005057211 */ /* 0x000fe400078f10ff */
[----:B------:R-:W-:Y:S02]  /*1750*/  LEA.HI R9, R7, R8, RZ, 0x3 ;  /* 0x0000000807097211 */ /* 0x000fe400078f18ff */
[--C-:B------:R-:W-:Y:S02]  /*1760*/  SHF.R.S32.HI R0, RZ, 0x3, R4.reuse ;  /* 0x00000003ff007819 */ /* 0x100fe40000011404 */
[----:B------:R-:W-:Y:S02]  /*1770*/  SHF.R.S32.HI R7, RZ, 0x1f, R4 ;  /* 0x0000001fff077819 */ /* 0x000fe40000011404 */
[----:B------:R-:W-:-:S02]  /*1780*/  LEA.HI R6, R6, R17, RZ, 0x2 ;  /* 0x0000001106067211 */ /* 0x000fc400078f10ff */
[----:B------:R-:W-:Y:S02]  /*1790*/  SHF.R.S32.HI R4, RZ, 0x2, R5 ;  /* 0x00000002ff047819 */ /* 0x000fe40000011405 */
[----:B------:R-:W-:Y:S02]  /*17a0*/  LOP3.LUT R9, R9, 0xfffffff8, RZ, 0xc0, !PT ;  /* 0xfffffff809097812 */ /* 0x000fe400078ec0ff */
[----:B------:R-:W-:Y:S01]  /*17b0*/  LOP3.LUT R14, R6, 0xfffffffc, RZ, 0xc0, !PT ;  /* 0xfffffffc060e7812 */ /* 0x000fe200078ec0ff */
[----:B------:R-:W-:Y:S01]  /*17c0*/  VIADD R6, R4, 0x8 ;  /* 0x0000000804067836 */ /* 0x000fe20000000000 */
[----:B------:R-:W-:Y:S02]  /*17d0*/  LEA.HI R7, R7, R0, RZ, 0x4 ;  /* 0x0000000007077211 */ /* 0x000fe400078f20ff */
[----:B------:R-:W-:Y:S01]  /*17e0*/  IADD3 R12, R10, R9, -R8 ;  /* 0x000000090a0c7210 */ /* 0x000fe20007ffe808 */
[----:B------:R-:W-:Y:S01]  /*17f0*/  IMAD.IADD R8, R17, 0x1, -R14 ;  /* 0x0000000111087824 */ /* 0x000fe200078e0a0e */
[----:B------:R-:W-:Y:S01]  /*1800*/  LOP3.LUT R9, R7, 0x1ffffff0, RZ, 0xc0, !PT ;  /* 0x1ffffff007097812 */ /* 0x000fe200078ec0ff */
[----:B------:R-:W-:Y:S01]  /*1810*/  VIADD R14, R4, 0x18 ;  /* 0x00000018040e7836 */ /* 0x000fe20000000000 */
[----:B------:R-:W-:Y:S01]  /*1820*/  LEA.HI R10, R6, R6, RZ, 0x1 ;  /* 0x00000006060a7211 */ /* 0x000fe200078f08ff */
[----:B------:R-:W-:Y:S01]  /*1830*/  IMAD R7, R13, -0x40, R12 ;  /* 0xffffffc00d077824 */ /* 0x000fe200078e020c */
[----:B------:R-:W-:Y:S01]  /*1840*/  LEA.HI R5, R5, R4, RZ, 0x1 ;  /* 0x0000000405057211 */ /* 0x000fe200078f08ff */
[----:B------:R-:W-:Y:S01]  /*1850*/  IMAD.IADD R0, R0, 0x1, -R9 ;  /* 0x0000000100007824 */ /* 0x000fe200078e0a09 */
[----:B------:R-:W-:Y:S01]  /*1860*/  LOP3.LUT R9, R10, 0xfffffffe, RZ, 0xc0, !PT ;  /* 0xfffffffe0a097812 */ /* 0x000fe200078ec0ff */
[----:B------:R-:W-:Y:S01]  /*1870*/  VIADD R12, R4, 0x10 ;  /* 0x00000010040c7836 */ /* 0x000fe20000000000 */
[----:B------:R-:W-:-:S02]  /*1880*/  LOP3.LUT R5, R5, 0xfffffffe, RZ, 0xc0, !PT ;  /* 0xfffffffe05057812 */ /* 0x000fc400078ec0ff */
[----:B------:R-:W-:Y:S01]  /*1890*/  LEA.HI R17, R14, R14, RZ, 0x1 ;  /* 0x0000000e0e117211 */ /* 0x000fe200078f08ff */
[----:B------:R-:W-:Y:S01]  /*18a0*/  IMAD.IADD R9, R6, 0x1, -R9 ;  /* 0x0000000106097824 */ /* 0x000fe200078e0a09 */
[----:B------:R-:W-:Y:S01]  /*18b0*/  LEA.HI R6, R12, R12, RZ, 0x1 ;  /* 0x0000000c0c067211 */ /* 0x000fe200078f08ff */
[----:B------:R-:W-:Y:S01]  /*18c0*/  IMAD.IADD R5, R4, 0x1, -R5 ;  /* 0x0000000104057824 */ /* 0x000fe200078e0a05 */
[--C-:B------:R-:W-:Y:S02]  /*18d0*/  SHF.R.S32.HI R4, RZ, 0x1, R10.reuse ;  /* 0x00000001ff047819 */ /* 0x100fe4000001140a */
[----:B------:R-:W-:Y:S01]  /*18e0*/  SHF.R.S32.HI R11, RZ, 0x1f, R10 ;  /* 0x0000001fff0b7819 */ /* 0x000fe2000001140a */
[----:B------:R-:W-:Y:S01]  /*18f0*/  IMAD R5, R0, 0x8, R5 ;  /* 0x0000000800057824 */ /* 0x000fe200078e0205 */
[----:B------:R-:W-:Y:S02]  /*1900*/  LOP3.LUT R13, R6, 0xfffffffe, RZ, 0xc0, !PT ;  /* 0xfffffffe060d7812 */ /* 0x000fe400078ec0ff */
[----:B------:R-:W-:-:S02]  /*1910*/  SHF.R.S32.HI R10, RZ, 0x1, R6 ;  /* 0x00000001ff0a7819 */ /* 0x000fc40000011406 */
[----:B------:R-:W-:Y:S01]  /*1920*/  SHF.R.S32.HI R15, RZ, 0x1f, R6 ;  /* 0x0000001fff0f7819 */ /* 0x000fe20000011406 */
[----:B------:R-:W-:Y:S01]  /*1930*/  IMAD.IADD R13, R12, 0x1, -R13 ;  /* 0x000000010c0d7824 */ /* 0x000fe200078e0a0d */
        /* <DEDUP_REMOVED lines=13> */
[----:B------:R-:W-:-:S02]  /*1a10*/  IMAD.IADD R6, R6, 0x1, -R19 ;  /* 0x0000000106067824 */ /* 0x000fc400078e0a13 */
[----:B------:R-:W-:Y:S02]  /*1a20*/  IMAD R4, R4, 0x8, R9 ;  /* 0x0000000804047824 */ /* 0x000fe400078e0209 */
[----:B------:R-:W-:Y:S02]  /*1a30*/  IMAD R0, R10, 0x8, R13 ;  /* 0x000000080a007824 */ /* 0x000fe400078e020d */
[----:B-1----:R-:W-:Y:S01]  /*1a40*/  IMAD R5, R6, 0x8, R17 ;  /* 0x0000000806057824 */ /* 0x002fe200078e0211 */
[----:B------:R1:W-:Y:S04]  /*1a50*/  STL [R1+0x10], R4 ;  /* 0x0000100401007387 */ /* 0x0003e80000100800 */
[----:B------:R2:W-:Y:S04]  /*1a60*/  STL [R1+0xc], R0 ;  /* 0x00000c0001007387 */ /* 0x0005e80000100800 */
[----:B------:R3:W-:Y:S01]  /*1a70*/  STL [R1+0x8], R5 ;  /* 0x0000080501007387 */ /* 0x0007e20000100800 */
[----:B-1----:R-:W-:-:S02]  /*1a80*/  IMAD.MOV.U32 R4, RZ, RZ, RZ ;  /* 0x000000ffff047224 */ /* 0x002fc400078e00ff */
[----:B--2---:R-:W-:-:S07]  /*1a90*/  IMAD.MOV.U32 R0, RZ, RZ, RZ ;  /* 0x000000ffff007224 */ /* 0x004fce00078e00ff */
.L_x_2433:
[----:B---3--:R-:W2:Y:S01]  /*1aa0*/  LDL R5, [R1+0x18] ;  /* 0x0000180001057983 */ /* 0x008ea20000100800 */
[----:B------:R-:W-:Y:S05]  /*1ab0*/  YIELD ;  /* 0x0000000000007946 */ /* 0x000fea0003800000 */
[----:B--2---:R-:W-:-:S04]  /*1ac0*/  LOP3.LUT R5, R5, 0x1, RZ, 0xfc, !PT ;  /* 0x0000000105057812 */ /* 0x004fc800078efcff */
[----:B------:R-:W-:-:S13]  /*1ad0*/  ISETP.NE.AND P0, PT, R5, 0x3, PT ;  /* 0x000000030500780c */ /* 0x000fda0003f05270 */
[----:B------:R-:W-:Y:S05]  /*1ae0*/  @!P0 BRA `(.L_x_2423) ;  /* 0x0000000000048947 */ /* 0x000fea0003800000 */
[----:B------:R-:W-:Y:S01]  /*1af0*/  BPT.TRAP 0x1 ;  /* 0x000000040000795c */ /* 0x000fe20000300000 */
.L_x_2423:
[----:B------:R-:W-:Y:S01]  /*1b00*/  IMAD R6, R0, 0x8, R236 ;  /* 0x0000000800067824 */ /* 0x000fe200078e02ec */
[----:B------:R-:W-:-:S04]  /*1b10*/  SHF.L.U32 R17, R4, 0x1f, RZ ;  /* 0x0000001f04117819 */ /* 0x000fc800000006ff */
[----:B------:R1:W2:Y:S01]  /*1b20*/  SYNCS.PHASECHK.TRANS64.TRYWAIT P1, [R6+URZ+0x30c10], R17 ;  /* 0x030c1011060075a7 */ /* 0x0002a2000802017f */
[----:B------:R-:W-:Y:S05]  /*1b30*/  @!P0 BRA `(.L_x_2424) ;  /* 0x0000000000048947 */ /* 0x000fea0003800000 */
[----:B------:R-:W-:Y:S01]  /*1b40*/  BPT.TRAP 0x1 ;  /* 0x000000040000795c */ /* 0x000fe20000300000 */
.L_x_2424:
[----:B------:R-:W-:-:S05]  /*1b50*/  VIADD R5, R236, 0x10000 ;  /* 0x00010000ec057836 */ /* 0x000fca0000000000 */
[----:B------:R-:W-:-:S04]  /*1b60*/  SHF.R.U32.HI R5, RZ, 0x4, R5 ;  /* 0x00000004ff057819 */ /* 0x000fc80000011605 */
[----:B------:R-:W-:Y:S01]  /*1b70*/  LOP3.LUT R5, R5, 0x3fff, RZ, 0xc0, !PT ;  /* 0x00003fff05057812 */ /* 0x000fe200078ec0ff */
[----:B--2---:R-:W-:Y:S06]  /*1b80*/  @P1 BRA `(.L_x_2425) ;  /* 0x0000000000081947 */ /* 0x004fec0003800000 */
[----:B------:R-:W2:Y:S02]  /*1b90*/  SYNCS.PHASECHK.TRANS64.TRYWAIT P1, [R6+URZ+0x30c10], R17 ;  /* 0x030c1011060075a7 */ /* 0x000ea4000802017f */
[----:B--2---:R-:W-:Y:S05]  /*1ba0*/  @!P1 BRA `(.L_x_2426) ;  /* 0x000000b400949947 */ /* 0x004fea0003800000 */
.L_x_2425:
        /* <DEDUP_REMOVED lines=8> */
[----:B------:R-:W5:Y:S04]  /*1c30*/  LDL R13, [R1+0xc] ;  /* 0x00000c00010d7983 */ /* 0x000f680000100800 */
[----:B------:R-:W2:Y:S01]  /*1c40*/  LDL R11, [R1+0x8] ;  /* 0x00000800010b7983 */ /* 0x000ea20000100800 */
[----:B------:R-:W-:Y:S01]  /*1c50*/  WARPGROUP.ARRIVE ;  /* 0x00000000000079c5 */ /* 0x000fe20000000000 */
[----:B------:R-:W-:Y:S01]  /*1c60*/  USHF.R.U32.HI UR4, URZ, 0x4, UR9 ;  /* 0x000000043f047899 */ /* 0x000fe20008011609 */
[----:B------:R-:W-:Y:S01]  /*1c70*/  UMOV UR7, 0x40000040 ;  /* 0x4000004000077882 */ /* 0x000fe20000000000 */
[----:B------:R-:W-:-:S02]  /*1c80*/  UMOV UR5, 0x40000040 ;  /* 0x4000004000057882 */ /* 0x000fc40000000000 */
[----:B------:R-:W-:Y:S02]  /*1c90*/  ULOP3.LUT UR4, UR4, 0x3fff, URZ, 0xc0, !UPT ;  /* 0x00003fff04047892 */ /* 0x000fe4000f8ec03f */
[----:B------:R-:W-:Y:S02]  /*1ca0*/  UMOV UR6, UR8 ;  /* 0x0000000800067c82 */ /* 0x000fe40008000000 */
        /* <DEDUP_REMOVED lines=15> */
[C---:B----4-:R-:W-:Y:S01]  /*1da0*/  IMAD R12, R0.reuse, 0x80, R12 ;  /* 0x00000080000c7824 */ /* 0x050fe200078e020c */
[----:B------:R-:W-:Y:S02]  /*1db0*/  WARPGROUP.DEPBAR.LE gsb0, 0x0 ;  /* 0x00008000000079c5 */ /* 0x000fe40000010000 */
[----:B------:R-:W-:Y:S01]  /*1dc0*/  WARPGROUP.ARRIVE ;  /* 0x00000000000079c5 */ /* 0x000fe20000000000 */
[----:B-----5:R-:W-:-:S02]  /*1dd0*/  IMAD R14, R0, 0x80, R13 ;  /* 0x00000080000e7824 */ /* 0x020fc400078e020d */
[----:B--2---:R-:W-:Y:S02]  /*1de0*/  IMAD R18, R0, 0x80, R11 ;  /* 0x0000008000127824 */ /* 0x004fe400078e020b */
[C---:B------:R-:W-:Y:S01]  /*1df0*/  IMAD R13, R3.reuse, 0x2, R10 ;  /* 0x00000002030d7824 */ /* 0x040fe200078e020a */
[----:B------:R-:W-:Y:S01]  /*1e00*/  HGMMA.64x128x16.F32 R88, gdesc[UR4], R88, gsb0 ;  /* 0x01e00000045879f0 */ /* 0x000fe20008000858 */
[----:B------:R-:W-:Y:S01]  /*1e10*/  UIADD3 UR6, UR8, 0x6, URZ ;  /* 0x0000000608067890 */ /* 0x000fe2000fffe03f */
[C---:B------:R-:W-:Y:S01]  /*1e20*/  IMAD R229, R3.reuse, 0x2, R12 ;  /* 0x0000000203e57824 */ /* 0x040fe200078e020c */
[----:B------:R-:W-:Y:S01]  /*1e30*/  UIADD3 UR4, UR10, 0x6, URZ ;  /* 0x000000060a047890 */ /* 0x000fe2000fffe03f */
[C---:B------:R-:W-:Y:S01]  /*1e40*/  IMAD R15, R3.reuse, 0x2, R14 ;  /* 0x00000002030f7824 */ /* 0x040fe200078e020e */
[----:B------:R-:W-:Y:S01]  /*1e50*/  UMOV UR7, 0x40000040 ;  /* 0x4000004000077882 */ /* 0x000fe20000000000 */
[----:B------:R-:W-:Y:S01]  /*1e60*/  UMOV UR5, 0x40000040 ;  /* 0x4000004000057882 */ /* 0x000fe20000000000 */
[----:B------:R-:W-:-:S02]  /*1e70*/  IMAD R227, R3, 0x2, R18 ;  /* 0x0000000203e37824 */ /* 0x000fc400078e0212 */
[--C-:B------:R-:W-:Y:S02]  /*1e80*/  IMAD R9, R13, 0x4, R236.reuse ;  /* 0x000000040d097824 */ /* 0x100fe400078e02ec */
        /* <DEDUP_REMOVED lines=9> */
[----:B------:R-:W-:-:S06]  /*1f20*/  WARPGROUP.ARRIVE ;  /* 0x00000000000079c5 */ /* 0x000fcc0000000000 */
        /* <DEDUP_REMOVED lines=8> */
.L_x_2427:
[----:B------:R1:W1:Y:S01]  /*1fb0*/  SYNCS.PHASECHK.TRANS64.TRYWAIT P1, [R6+URZ+0x30c30], R17 ;  /* 0x030c3011060075a7 */ /* 0x000262000802017f */
[----:B------:R-:W-:Y:S05]  /*1fc0*/  @!P0 BRA `(.L_x_2428) ;  /* 0x0000000000048947 */ /* 0x000fea0003800000 */
[----:B------:R-:W-:Y:S01]  /*1fd0*/  BPT.TRAP 0x1 ;  /* 0x000000040000795c */ /* 0x000fe20000300000 */
.L_x_2428:
[----:B------:R-:W5:Y:S01]  /*1fe0*/  LDC R15, c[0x0][0x280] ;  /* 0x0000a000ff0f7b82 */ /* 0x000f620000000800 */
[----:B------:R-:W-:-:S05]  /*1ff0*/  VIADD R13, R236, 0x18000 ;  /* 0x00018000ec0d7836 */ /* 0x000fca0000000000 */
[----:B------:R-:W-:-:S04]  /*2000*/  SHF.R.U32.HI R13, RZ, 0x4, R13 ;  /* 0x00000004ff0d7819 */ /* 0x000fc8000001160d */
[----:B------:R-:W-:Y:S01]  /*2010*/  LOP3.LUT R13, R13, 0x3fff, RZ, 0xc0, !PT ;  /* 0x00003fff0d0d7812 */ /* 0x000fe200078ec0ff */
[----:B-----5:R-:W-:-:S04]  /*2020*/  IMAD R18, R16, -0x80, R15 ;  /* 0xffffff8010127824 */ /* 0x020fc800078e020f */
[----:B------:R-:W-:Y:S01]  /*2030*/  IMAD R18, R3, -0x2, R18 ;  /* 0xfffffffe03127824 */ /* 0x000fe200078e0212 */
[----:B-1----:R-:W-:Y:S06]  /*2040*/  @P1 BRA `(.L_x_2429) ;  /* 0x0000000000081947 */ /* 0x002fec0003800000 */
[----:B------:R-:W1:Y:S02]  /*2050*/  SYNCS.PHASECHK.TRANS64.TRYWAIT P1, [R6+URZ+0x30c30], R17 ;  /* 0x030c3011060075a7 */ /* 0x000e64000802017f */
[----:B-1----:R-:W-:Y:S05]  /*2060*/  @!P1 BRA `(.L_x_2430) ;  /* 0x000000b000789947 */ /* 0x002fea0003800000 */
.L_x_2429:
[----:B------:R-:W-:Y:S01]  /*2070*/  LOP3.LUT R17, R13, 0x10000, RZ, 0xfc, !PT ;  /* 0x000100000d117812 */ /* 0x000fe200078efcff */
[----:B------:R-:W-:Y:S01]  /*2080*/  UIADD3 UR9, UR9, 0x4000, URZ ;  /* 0x0000400009097890 */ /* 0x000fe2000fffe03f */
[----:B------:R-:W-:Y:S01]  /*2090*/  IMAD.IADD R15, R18, 0x1, -R7 ;  /* 0x00000001120f7824 */ /* 0x000fe200078e0a07 */
[----:B------:R-:W-:Y:S01]  /*20a0*/  WARPGROUP.ARRIVE ;  /* 0x00000000000079c5 */ /* 0x000fe20000000000 */
[----:B------:R-:W-:Y:S01]  /*20b0*/  UMOV UR7, 0x40000040 ;  /* 0x4000004000077882 */ /* 0x000fe20000000000 */
[----:B------:R-:W-:Y:S01]  /*20c0*/  IMAD R18, R0, 0x400, R17 ;  /* 0x0000040000127824 */ /* 0x000fe200078e0211 */
[----:B------:R-:W-:Y:S01]  /*20d0*/  USHF.R.U32.HI UR9, URZ, 0x4, UR9 ;  /* 0x000000043f097899 */ /* 0x000fe20008011609 */
[----:B------:R-:W-:Y:S01]  /*20e0*/  ISETP.GT.AND P1, PT, R7, RZ, PT ;  /* 0x000000ff0700720c */ /* 0x000fe20003f24270 */
[----:B------:R-:W-:Y:S01]  /*20f0*/  UMOV UR5, 0x40000040 ;  /* 0x4000004000057882 */ /* 0x000fe20000000000 */
[----:B------:R-:W-:Y:S01]  /*2100*/  VIADD R19, R8, 0x4 ;  /* 0x0000000408137836 */ /* 0x000fe20000000000 */
[----:B------:R-:W-:Y:S01]  /*2110*/  R2UR UR8, R18 ;  /* 0x00000000120872ca */ /* 0x000fe200000e0000 */
[----:B------:R-:W-:Y:S01]  /*2120*/  ULOP3.LUT UR9, UR9, 0x3fff, URZ, 0xc0, !UPT ;  /* 0x00003fff09097892 */ /* 0x000fe2000f8ec03f */
[----:B------:R-:W-:Y:S01]  /*2130*/  SEL R17, R15, 0x80, P1 ;  /* 0x000000800f117807 */ /* 0x000fe20000800000 */
[C---:B------:R-:W-:Y:S01]  /*2140*/  VIADD R237, R8.reuse, 0x8 ;  /* 0x0000000808ed7836 */ /* 0x040fe20000000000 */
[----:B------:R-:W-:Y:S01]  /*2150*/  ULDC UR10, c[0x0][0x744] ;  /* 0x0001d100000a7ab9 */ /* 0x000fe20000000800 */
[----:B------:R-:W-:Y:S01]  /*2160*/  ULOP3.LUT UR9, UR9, 0x10000, URZ, 0xfc, !UPT ;  /* 0x0001000009097892 */ /* 0x000fe2000f8efc3f */
[C---:B------:R-:W-:Y:S01]  /*2170*/  ISETP.GT.AND P5, PT, R17.reuse, RZ, PT ;  /* 0x000000ff1100720c */ /* 0x040fe20003fa4270 */
[C---:B------:R-:W-:Y:S01]  /*2180*/  VIADD R234, R8.reuse, 0x10 ;  /* 0x0000001008ea7836 */ /* 0x040fe20000000000 */
[C---:B------:R-:W-:Y:S01]  /*2190*/  ISETP.GT.AND P6, PT, R17.reuse, 0x1, PT ;  /* 0x000000011100780c */ /* 0x040fe20003fc4270 */
[----:B--2---:R-:W-:Y:S01]  /*21a0*/  SHFL.IDX PT, R220, R9, R237, 0x1f ;  /* 0x00001fed09dc7589 */ /* 0x004fe200000e0000 */
[----:B------:R-:W-:Y:S01]  /*21b0*/  ISETP.GT.AND P1, PT, R17, 0x8, PT ;  /* 0x000000081100780c */ /* 0x000fe20003f24270 */
[----:B------:R-:W-:Y:S01]  /*21c0*/  VIADD R233, R8, 0x14 ;  /* 0x0000001408e97836 */ /* 0x000fe20000000000 */
[----:B------:R-:W-:Y:S01]  /*21d0*/  UMOV UR4, UR9 ;  /* 0x0000000900047c82 */ /* 0x000fe20008000000 */
[----:B------:R-:W-:Y:S01]  /*21e0*/  UMOV UR6, UR8 ;  /* 0x0000000800067c82 */ /* 0x000fe20008000000 */
[----:B------:R-:W-:Y:S01]  /*21f0*/  FSEL R88, R88, -INF , !P5 ;  /* 0xff80000058587808 */ /* 0x000fe20006800000 */
[----:B------:R-:W-:Y:S01]  /*2200*/  HGMMA.64x128x16.F32 R24, gdesc[UR4], RZ, !UPT, gsb0 ;  /* 0x01e00000041879f0 */ /* 0x000fe2000c0008ff */
[----:B------:R-:W-:Y:S01]  /*2210*/  UIADD3 UR6, UR8, 0x2, URZ ;  /* 0x0000000208067890 */ /* 0x000fe2000fffe03f */
[----:B------:R-:W-:Y:S01]  /*2220*/  FSEL R89, R89, -INF , !P6 ;  /* 0xff80000059597808 */ /* 0x000fe20007000000 */
[----:B------:R-:W-:Y:S01]  /*2230*/  UIADD3 UR4, UR9, 0x2, URZ ;  /* 0x0000000209047890 */ /* 0x000fe2000fffe03f */
[C---:B------:R-:W-:Y:S01]  /*2240*/  ISETP.GT.AND P2, PT, R17.reuse, 0x9, PT ;  /* 0x000000091100780c */ /* 0x040fe20003f44270 */
[----:B------:R-:W-:Y:S01]  /*2250*/  UMOV UR7, 0x40000040 ;  /* 0x4000004000077882 */ /* 0x000fe20000000000 */
[----:B------:R-:W-:Y:S01]  /*2260*/  UMOV UR5, 0x40000040 ;  /* 0x4000004000057882 */ /* 0x000fe20000000000 */
[C---:B------:R-:W-:Y:S01]  /*2270*/  ISETP.GT.AND P3, PT, R17.reuse, 0x10, PT ;  /* 0x000000101100780c */ /* 0x040fe20003f64270 */
[C---:B------:R-:W-:Y:S01]  /*2280*/  VIADD R232, R8.reuse, 0x18 ;  /* 0x0000001808e87836 */ /* 0x040fe20000000000 */
[C---:B------:R-:W-:Y:S01]  /*2290*/  ISETP.GT.AND P4, PT, R17.reuse, 0x11, PT ;  /* 0x000000111100780c */ /* 0x040fe20003f84270 */
[C---:B------:R-:W-:Y:S01]  /*22a0*/  VIADD R231, R8.reuse, 0x1c ;  /* 0x0000001c08e77836 */ /* 0x040fe20000000000 */
[C---:B------:R-:W-:Y:S01]  /*22b0*/  ISETP.GT.AND P5, PT, R17.reuse, 0x18, PT ;  /* 0x000000181100780c */ /* 0x040fe20003fa4270 */
[----:B------:R-:W1:Y:S01]  /*22c0*/  SHFL.IDX PT, R222, R9, R234, 0x1f ;  /* 0x00001fea09de7589 */ /* 0x000e6200000e0000 */
[C---:B------:R-:W-:Y:S01]  /*22d0*/  ISETP.GT.AND P6, PT, R17.reuse, 0x19, PT ;  /* 0x000000191100780c */ /* 0x040fe20003fc4270 */
[----:B------:R-:W-:Y:S01]  /*22e0*/  VIADD R235, R8, 0xc ;  /* 0x0000000c08eb7836 */ /* 0x000fe20000000000 */
[----:B------:R-:W-:Y:S01]  /*22f0*/  FSEL R92, R92, -INF , !P1 ;  /* 0xff8000005c5c7808 */ /* 0x000fe20004800000 */
[----:B------:R-:W2:Y:S01]  /*2300*/  SHFL.IDX PT, R18, R9, R8, 0x1f ;  /* 0x00001f0809127589 */ /* 0x000ea200000e0000 */
[----:B------:R-:W-:Y:S01]  /*2310*/  ISETP.GT.AND P1, PT, R17, 0x20, PT ;  /* 0x000000201100780c */ /* 0x000fe20003f24270 */
[----:B------:R-:W-:Y:S01]  /*2320*/  IMAD R13, R0, 0x400, R13 ;  /* 0x00000400000d7824 */ /* 0x000fe200078e020d */
[----:B------:R-:W-:Y:S01]  /*2330*/  FSEL R93, R93, -INF , !P2 ;  /* 0xff8000005d5d7808 */ /* 0x000fe20005000000 */
[----:B---3--:R-:W-:Y:S01]  /*2340*/  SHFL.IDX PT, R225, R12, R8, 0x1f ;  /* 0x00001f080ce17589 */ /* 0x008fe200000e0000 */
[----:B------:R-:W-:-:S02]  /*2350*/  FSEL R96, R96, -INF , !P3 ;  /* 0xff80000060607808 */ /* 0x000fc40005800000 */
[----:B------:R-:W-:Y:S01]  /*2360*/  FSEL R97, R97, -INF , !P4 ;  /* 0xff80000061617808 */ /* 0x000fe20006000000 */
[----:B------:R-:W-:Y:S01]  /*2370*/  SHFL.IDX PT, R221, R9, R235, 0x1f ;  /* 0x00001feb09dd7589 */ /* 0x000fe200000e0000 */
[----:B------:R-:W-:Y:S02]  /*2380*/  FSEL R100, R100, -INF , !P5 ;  /* 0xff80000064647808 */ /* 0x000fe40006800000 */
[----:B------:R-:W-:Y:S01]  /*2390*/  FSEL R101, R101, -INF , !P6 ;  /* 0xff80000065657808 */ /* 0x000fe20007000000 */
[----:B----4-:R-:W-:Y:S01]  /*23a0*/  SHFL.IDX PT, R224, R10, R237, 0x1f ;  /* 0x00001fed0ae07589 */ /* 0x010fe200000e0000 */
[C---:B------:R-:W-:Y:S02]  /*23b0*/  ISETP.GT.AND P2, PT, R17.reuse, 0x21, PT ;  /* 0x000000211100780c */ /* 0x040fe40003f44270 */
[C---:B------:R-:W-:Y:S01]  /*23c0*/  ISETP.GT.AND P3, PT, R17.reuse, 0x28, PT ;  /* 0x000000281100780c */ /* 0x040fe20003f64270 */
[----:B------:R-:W-:Y:S01]  /*23d0*/  SHFL.IDX PT, R226, R10, R233, 0x1f ;  /* 0x00001fe90ae27589 */ /* 0x000fe200000e0000 */
[----:B------:R-:W-:-:S02]  /*23e0*/  ISETP.GT.AND P4, PT, R17, 0x29, PT ;  /* 0x000000291100780c */ /* 0x000fc40003f84270 */
[C---:B------:R-:W-:Y:S01]  /*23f0*/  ISETP.GT.AND P5, PT, R17.reuse, 0x30, PT ;  /* 0x000000301100780c */ /* 0x040fe20003fa4270 */
[----:B-1----:R-:W-:Y:S01]  /*2400*/  FFMA.FTZ R21, R96, UR10, -R222 ;  /* 0x0000000a60157c23 */ /* 0x002fe200080108de */
[C---:B------:R-:W-:Y:S01]  /*2410*/  ISETP.GT.AND P6, PT, R17.reuse, 0x31, PT ;  /* 0x000000311100780c */ /* 0x040fe20003fc4270 */
[----:B------:R-:W1:Y:S01]  /*2420*/  SHFL.IDX PT, R96, R12, R19, 0x1f ;  /* 0x00001f130c607589 */ /* 0x000e6200000e0000 */
[----:B------:R-:W-:Y:S01]  /*2430*/  FSEL R104, R104, -INF , !P1 ;  /* 0xff80000068687808 */ /* 0x000fe20004800000 */
[----:B--2---:R-:W-:Y:S01]  /*2440*/  FFMA.FTZ R88, R88, UR10, -R18 ;  /* 0x0000000a58587c23 */ /* 0x004fe20008010812 */
[----:B------:R-:W-:Y:S02]  /*2450*/  ISETP.GT.AND P1, PT, R17, 0x38, PT ;  /* 0x000000381100780c */ /* 0x000fe40003f24270 */
[----:B------:R-:W-:Y:S01]  /*2460*/  FSEL R105, R105, -INF , !P2 ;  /* 0xff80000069697808 */ /* 0x000fe20005000000 */
[----:B------:R2:W3:Y:S01]  /*2470*/  MUFU.EX2 R217, R88 ;  /* 0x0000005800d97308 */ /* 0x0004e20000000800 */
[----:B------:R-:W-:-:S02]  /*2480*/  FSEL R108, R108, -INF , !P3 ;  /* 0xff8000006c6c7808 */ /* 0x000fc40005800000 */
[----:B------:R-:W-:Y:S02]  /*2490*/  FSEL R109, R109, -INF , !P4 ;  /* 0xff8000006d6d7808 */ /* 0x000fe40006000000 */
[----:B------:R-:W-:Y:S02]  /*24a0*/  FSEL R112, R112, -INF , !P5 ;  /* 0xff80000070707808 */ /* 0x000fe40006800000 */
[----:B------:R-:W-:Y:S02]  /*24b0*/  FSEL R113, R113, -INF , !P6 ;  /* 0xff80000071717808 */ /* 0x000fe40007000000 */
[C---:B------:R-:W-:Y:S02]  /*24c0*/  ISETP.GT.AND P2, PT, R17.reuse, 0x39, PT ;  /* 0x000000391100780c */ /* 0x040fe40003f44270 */
[C---:B------:R-:W-:Y:S02]  /*24d0*/  ISETP.GT.AND P3, PT, R17.reuse, 0x40, PT ;  /* 0x000000401100780c */ /* 0x040fe40003f64270 */
[----:B------:R-:W-:-:S02]  /*24e0*/  ISETP.GT.AND P4, PT, R17, 0x41, PT ;  /* 0x000000411100780c */ /* 0x000fc40003f84270 */
[C---:B------:R-:W-:Y:S02]  /*24f0*/  ISETP.GT.AND P5, PT, R17.reuse, 0x48, PT ;  /* 0x000000481100780c */ /* 0x040fe40003fa4270 */
[----:B------:R-:W-:Y:S01]  /*2500*/  ISETP.GT.AND P6, PT, R17, 0x49, PT ;  /* 0x000000491100780c */ /* 0x000fe20003fc4270 */
[----:B-1----:R-:W-:Y:S01]  /*2510*/  FFMA.FTZ R22, R105, UR10, -R96 ;  /* 0x0000000a69167c23 */ /* 0x002fe20008010860 */
[----:B------:R-:W-:Y:S02]  /*2520*/  FSEL R116, R116, -INF , !P1 ;  /* 0xff80000074747808 */ /* 0x000fe40004800000 */
[----:B------:R-:W-:Y:S02]  /*2530*/  ISETP.GT.AND P1, PT, R17, 0x50, PT ;  /* 0x000000501100780c */ /* 0x000fe40003f24270 */
[----:B------:R-:W-:Y:S01]  /*2540*/  FSEL R117, R117, -INF , !P2 ;  /* 0xff80000075757808 */ /* 0x000fe20005000000 */
[----:B------:R-:W-:Y:S01]  /*2550*/  MUFU.EX2 R22, R22 ;  /* 0x0000001600167308 */ /* 0x000fe20000000800 */
        /* <DEDUP_REMOVED lines=8> */
[C---:B------:R-:W-:Y:S02]  /*25e0*/  ISETP.GT.AND P6, PT, R17.reuse, 0x61, PT ;  /* 0x000000611100780c */ /* 0x040fe40003fc4270 */
[----:B------:R-:W-:Y:S02]  /*25f0*/  FSEL R128, R128, -INF , !P1 ;  /* 0xff80000080807808 */ /* 0x000fe40004800000 */
[----:B------:R-:W-:Y:S02]  /*2600*/  ISETP.GT.AND P1, PT, R17, 0x68, PT ;  /* 0x000000681100780c */ /* 0x000fe40003f24270 */
[----:B------:R-:W-:Y:S02]  /*2610*/  FSEL R129, R129, -INF , !P2 ;  /* 0xff80000081817808 */ /* 0x000fe40005000000 */
        /* <DEDUP_REMOVED lines=9> */
[----:B------:R-:W-:Y:S01]  /*26b0*/  VIADD R17, R15, 0x8 ;  /* 0x000000080f117836 */ /* 0x000fe20000000000 */
[----:B------:R-:W-:Y:S01]  /*26c0*/  FSEL R140, R140, -INF , !P1 ;  /* 0xff8000008c8c7808 */ /* 0x000fe20004800000 */
[----:B------:R-:W1:Y:S01]  /*26d0*/  SHFL.IDX PT, R15, R9, R19, 0x1f ;  /* 0x00001f13090f7589 */ /* 0x000e6200000e0000 */
[----:B------:R-:W-:Y:S02]  /*26e0*/  ISETP.GT.AND P1, PT, R7, 0x8, PT ;  /* 0x000000080700780c */ /* 0x000fe40003f24270 */
[----:B------:R-:W-:Y:S02]  /*26f0*/  FSEL R149, R149, -INF , !P6 ;  /* 0xff80000095957808 */ /* 0x000fe40007000000 */
[----:B------:R-:W-:-:S02]  /*2700*/  SEL R17, R17, 0x80, P1 ;  /* 0x0000008011117807 */ /* 0x000fc40000800000 */
[----:B------:R-:W-:Y:S02]  /*2710*/  FSEL R141, R141, -INF , !P2 ;  /* 0xff8000008d8d7808 */ /* 0x000fe40005000000 */
[C---:B------:R-:W-:Y:S02]  /*2720*/  ISETP.GT.AND P6, PT, R17.reuse, RZ, PT ;  /* 0x000000ff1100720c */ /* 0x040fe40003fc4270 */
[----:B------:R-:W-:Y:S02]  /*2730*/  ISETP.GT.AND P1, PT, R17, 0x1, PT ;  /* 0x000000011100780c */ /* 0x000fe40003f24270 */
[----:B------:R-:W-:Y:S02]  /*2740*/  FSEL R144, R144, -INF , !P3 ;  /* 0xff80000090907808 */ /* 0x000fe40005800000 */
[----:B------:R-:W-:Y:S02]  /*2750*/  FSEL R145, R145, -INF , !P4 ;  /* 0xff80000091917808 */ /* 0x000fe40006000000 */
[----:B------:R-:W-:-:S02]  /*2760*/  FSEL R148, R148, -INF , !P5 ;  /* 0xff80000094947808 */ /* 0x000fc40006800000 */
[----:B------:R-:W-:Y:S02]  /*2770*/  FSEL R216, R90, -INF , !P6 ;  /* 0xff8000005ad87808 */ /* 0x000fe40007000000 */
[----:B------:R-:W-:Y:S01]  /*2780*/  FSEL R91, R91, -INF , !P1 ;  /* 0xff8000005b5b7808 */ /* 0x000fe20004800000 */
[----:B------:R-:W-:Y:S02]  /*2790*/  WARPGROUP.DEPBAR.LE gsb0, 0x0 ;  /* 0x00008000000079c5 */ /* 0x000fe40000010000 */
[----:B------:R-:W-:Y:S01]  /*27a0*/  WARPGROUP.ARRIVE ;  /* 0x00000000000079c5 */ /* 0x000fe20000000000 */
[----:B------:R-:W-:Y:S01]  /*27b0*/  ISETP.GT.AND P2, PT, R17, 0x8, PT ;  /* 0x000000081100780c */ /* 0x000fe20003f44270 */
[--C-:B-1----:R-:W-:Y:S01]  /*27c0*/  FFMA.FTZ R218, R89, UR10, -R15.reuse ;  /* 0x0000000a59da7c23 */ /* 0x102fe2000801080f */
[C---:B------:R-:W-:Y:S01]  /*27d0*/  ISETP.GT.AND P3, PT, R17.reuse, 0x9, PT ;  /* 0x000000091100780c */ /* 0x040fe20003f64270 */
[----:B------:R-:W1:Y:S01]  /*27e0*/  SHFL.IDX PT, R89, R9, R233, 0x1f ;  /* 0x00001fe909597589 */ /* 0x000e6200000e0000 */
[C---:B------:R-:W-:Y:S01]  /*27f0*/  ISETP.GT.AND P4, PT, R17.reuse, 0x10, PT ;  /* 0x000000101100780c */ /* 0x040fe20003f84270 */
[----:B------:R-:W-:Y:S01]  /*2800*/  HGMMA.64x128x16.F32 R24, gdesc[UR4], R24, gsb0 ;  /* 0x01e00000041879f0 */ /* 0x000fe20008000818 */
[----:B------:R-:W-:Y:S01]  /*2810*/  UIADD3 UR6, UR8, 0x4, URZ ;  /* 0x0000000408067890 */ /* 0x000fe2000fffe03f */
[C---:B------:R-:W-:Y:S01]  /*2820*/  ISETP.GT.AND P5, PT, R17.reuse, 0x11, PT ;  /* 0x000000111100780c */ /* 0x040fe20003fa4270 */
[----:B------:R-:W-:Y:S01]  /*2830*/  UIADD3 UR4, UR9, 0x4, URZ ;  /* 0x0000000409047890 */ /* 0x000fe2000fffe03f */
[C---:B------:R-:W-:Y:S01]  /*2840*/  ISETP.GT.AND P6, PT, R17.reuse, 0x18, PT ;  /* 0x000000181100780c */ /* 0x040fe20003fc4270 */
[----:B------:R-:W-:Y:S01]  /*2850*/  UMOV UR7, 0x40000040 ;  /* 0x4000004000077882 */ /* 0x000fe20000000000 */
[----:B------:R-:W-:Y:S01]  /*2860*/  UMOV UR5, 0x40000040 ;  /* 0x4000004000057882 */ /* 0x000fe20000000000 */
[----:B------:R-:W-:Y:S01]  /*2870*/  ISETP.GT.AND P1, PT, R17, 0x19, PT ;  /* 0x000000191100780c */ /* 0x000fe20003f24270 */
[----:B------:R-:W4:Y:S01]  /*2880*/  SHFL.IDX PT, R90, R9, R232, 0x1f ;  /* 0x00001fe8095a7589 */ /* 0x000f2200000e0000 */
[----:B------:R-:W-:Y:S01]  /*2890*/  FSEL R94, R94, -INF , !P2 ;  /* 0xff8000005e5e7808 */ /* 0x000fe20005000000 */
[----:B------:R-:W-:Y:S01]  /*28a0*/  FFMA.FTZ R219, R91, UR10, -R15 ;  /* 0x0000000a5bdb7c23 */ /* 0x000fe2000801080f */
[----:B------:R-:W-:Y:S01]  /*28b0*/  FSEL R95, R95, -INF , !P3 ;  /* 0xff8000005f5f7808 */ /* 0x000fe20005800000 */
[----:B------:R-:W-:Y:S01]  /*28c0*/  FFMA.FTZ R216, R216, UR10, -R18 ;  /* 0x0000000ad8d87c23 */ /* 0x000fe20008010812 */
[----:B------:R-:W-:Y:S01]  /*28d0*/  FSEL R98, R98, -INF , !P4 ;  /* 0xff80000062627808 */ /* 0x000fe20006000000 */
[--C-:B------:R-:W-:Y:S01]  /*28e0*/  FFMA.FTZ R18, R93, UR10, -R221.reuse ;  /* 0x0000000a5d127c23 */ /* 0x100fe200080108dd */
[----:B------:R-:W-:Y:S01]  /*28f0*/  FSEL R99, R99, -INF , !P5 ;  /* 0xff80000063637808 */ /* 0x000fe20006800000 */
[----:B------:R-:W-:Y:S01]  /*2900*/  FFMA.FTZ R221, R95, UR10, -R221 ;  /* 0x0000000a5fdd7c23 */ /* 0x000fe200080108dd */
[----:B------:R-:W-:Y:S01]  /*2910*/  FSEL R102, R102, -INF , !P6 ;  /* 0xff80000066667808 */ /* 0x000fe20007000000 */
[----:B------:R-:W-:Y:S01]  /*2920*/  FFMA.FTZ R222, R98, UR10, -R222 ;  /* 0x0000000a62de7c23 */ /* 0x000fe200080108de */
[----:B------:R-:W-:Y:S01]  /*2930*/  FSEL R103, R103, -INF , !P1 ;  /* 0xff80000067677808 */ /* 0x000fe20004800000 */
[----:B------:R-:W-:Y:S01]  /*2940*/  SHFL.IDX PT, R98, R12, R233, 0x1f ;  /* 0x00001fe90c627589 */ /* 0x000fe200000e0000 */
[----:B------:R-:W-:Y:S01]  /*2950*/  ISETP.GT.AND P2, PT, R17, 0x20, PT ;  /* 0x000000201100780c */ /* 0x000fe20003f44270 */
[----:B-1----:R-:W-:Y:S01]  /*2960*/  FFMA.FTZ R15, R97, UR10, -R89 ;  /* 0x0000000a610f7c23 */ /* 0x002fe20008010859 */
[C---:B------:R-:W-:Y:S01]  /*2970*/  ISETP.GT.AND P3, PT, R17.reuse, 0x21, PT ;  /* 0x000000211100780c */ /* 0x040fe20003f64270 */
[----:B------:R-:W1:Y:S01]  /*2980*/  SHFL.IDX PT, R97, R12, R235, 0x1f ;  /* 0x00001feb0c617589 */ /* 0x000e6200000e0000 */
[C---:B------:R-:W-:Y:S01]  /*2990*/  ISETP.GT.AND P4, PT, R17.reuse, 0x28, PT ;  /* 0x000000281100780c */ /* 0x040fe20003f84270 */
[----:B------:R-:W5:Y:S01]  /*29a0*/  MUFU.EX2 R218, R218 ;  /* 0x000000da00da7308 */ /* 0x000f620000000800 */
[----:B------:R-:W-:-:S02]  /*29b0*/  ISETP.GT.AND P5, PT, R17, 0x29, PT ;  /* 0x000000291100780c */ /* 0x000fc40003fa4270 */
[C---:B------:R-:W-:Y:S02]  /*29c0*/  ISETP.GT.AND P6, PT, R17.reuse, 0x30, PT ;  /* 0x000000301100780c */ /* 0x040fe40003fc4270 */
[----:B------:R-:W-:Y:S01]  /*29d0*/  ISETP.GT.AND P1, PT, R17, 0x31, PT ;  /* 0x000000311100780c */ /* 0x000fe20003f24270 */
[----:B----4-:R-:W-:Y:S01]  /*29e0*/  FFMA.FTZ R19, R100, UR10, -R90 ;  /* 0x0000000a64137c23 */ /* 0x010fe2000801085a */
[----:B------:R-:W-:Y:S01]  /*29f0*/  FSEL R106, R106, -INF , !P2 ;  /* 0xff8000006a6a7808 */ /* 0x000fe20005000000 */
[----:B------:R-:W2:Y:S01]  /*2a00*/  SHFL.IDX PT, R100, R12, R237, 0x1f ;  /* 0x00001fed0c647589 */ /* 0x000ea200000e0000 */
[----:B------:R-:W-:Y:S01]  /*2a10*/  FSEL R107, R107, -INF , !P3 ;  /* 0xff8000006b6b7808 */ /* 0x000fe20005800000 */
[----:B------:R-:W4:Y:S01]  /*2a20*/  MUFU.EX2 R216, R216 ;  /* 0x000000d800d87308 */ /* 0x000f220000000800 */
[----:B------:R-:W-:Y:S01]  /*2a30*/  FSEL R110, R110, -INF , !P4 ;  /* 0xff8000006e6e7808 */ /* 0x000fe20006000000 */
[----:B------:R-:W-:Y:S01]  /*2a40*/  FFMA.FTZ R106, R106, UR10, -R225 ;  /* 0x0000000a6a6a7c23 */ /* 0x000fe200080108e1 */
[----:B------:R-:W-:Y:S01]  /*2a50*/  FSEL R111, R111, -INF , !P5 ;  /* 0xff8000006f6f7808 */ /* 0x000fe20006800000 */
[----:B------:R-:W-:Y:S01]  /*2a60*/  FFMA.FTZ R107, R107, UR10, -R96 ;  /* 0x0000000a6b6b7c23 */ /* 0x000fe20008010860 */
[----:B------:R-:W-:Y:S01]  /*2a70*/  FSEL R114, R114, -INF , !P6 ;  /* 0xff80000072727808 */ /* 0x000fe20007000000 */
[----:B------:R-:W-:Y:S01]  /*2a80*/  FFMA.FTZ R96, R129, UR10, -R226 ;  /* 0x0000000a81607c23 */ /* 0x000fe200080108e2 */
[----:B------:R-:W-:Y:S01]  /*2a90*/  FSEL R115, R115, -INF , !P1 ;  /* 0xff80000073737808 */ /* 0x000fe20004800000 */
[----:B------:R-:W3:Y:S01]  /*2aa0*/  SHFL.IDX PT, R129, R11, R8, 0x1f ;  /* 0x00001f080b817589 */ /* 0x000ee200000e0000 */
[C---:B------:R-:W-:Y:S01]  /*2ab0*/  ISETP.GT.AND P2, PT, R17.reuse, 0x38, PT ;  /* 0x000000381100780c */ /* 0x040fe20003f44270 */
[----:B------:R-:W4:Y:S01]  /*2ac0*/  MUFU.EX2 R219, R219 ;  /* 0x000000db00db7308 */ /* 0x000f220000000800 */
[----:B------:R-:W-:Y:S01]  /*2ad0*/  ISETP.GT.AND P3, PT, R17, 0x39, PT ;  /* 0x000000391100780c */ /* 0x000fe20003f64270 */
[--C-:B-1----:R-:W-:Y:S01]  /*2ae0*/  FFMA.FTZ R23, R109, UR10, -R97.reuse ;  /* 0x0000000a6d177c23 */ /* 0x102fe20008010861 */
[C---:B------:R-:W-:Y:S01]  /*2af0*/  ISETP.GT.AND P4, PT, R17.reuse, 0x40, PT ;  /* 0x000000401100780c */ /* 0x040fe20003f84270 */
[----:B------:R-:W1:Y:S01]  /*2b00*/  SHFL.IDX PT, R109, R12, R231, 0x1f ;  /* 0x00001fe70c6d7589 */ /* 0x000e6200000e0000 */
[----:B------:R-:W-:Y:S01]  /*2b10*/  ISETP.GT.AND P5, PT, R17, 0x41, PT ;  /* 0x000000411100780c */ /* 0x000fe20003fa4270 */
[----:B------:R-:W-:Y:S01]  /*2b20*/  FFMA.FTZ R111, R111, UR10, -R97 ;  /* 0x0000000a6f6f7c23 */ /* 0x000fe20008010861 */
[C---:B------:R-:W-:Y:S01]  /*2b30*/  ISETP.GT.AND P6, PT, R17.reuse, 0x48, PT ;  /* 0x000000481100780c */ /* 0x040fe20003fc4270 */
[----:B------:R-:W-:Y:S01]  /*2b40*/  MUFU.EX2 R96, R96 ;  /* 0x0000006000607308 */ /* 0x000fe20000000800 */
[----:B------:R-:W-:-:S02]  /*2b50*/  ISETP.GT.AND P1, PT, R17, 0x49, PT ;  /* 0x000000491100780c */ /* 0x000fc40003f24270 */
[----:B------:R-:W-:Y:S01]  /*2b60*/  FSEL R118, R118, -INF , !P2 ;  /* 0xff80000076767808 */ /* 0x000fe20005000000 */
[--C-:B--2---:R-:W-:Y:S01]  /*2b70*/  FFMA.FTZ R88, R108, UR10, -R100.reuse ;  /* 0x0000000a6c587c23 */ /* 0x104fe20008010864 */
[----:B------:R-:W-:Y:S01]  /*2b80*/  FSEL R119, R119, -INF , !P3 ;  /* 0xff80000077777808 */ /* 0x000fe20005800000 */
[----:B------:R-:W2:Y:S01]  /*2b90*/  SHFL.IDX PT, R108, R12, R232, 0x1f ;  /* 0x00001fe80c6c7589 */ /* 0x000ea200000e0000 */
[----:B------:R-:W-:Y:S01]  /*2ba0*/  FSEL R122, R122, -INF , !P4 ;  /* 0xff8000007a7a7808 */ /* 0x000fe20006000000 */
[----:B------:R-:W-:Y:S01]  /*2bb0*/  FFMA.FTZ R110, R110, UR10, -R100 ;  /* 0x0000000a6e6e7c23 */ /* 0x000fe20008010864 */
[----:B------:R-:W-:Y:S01]  /*2bc0*/  FSEL R123, R123, -INF , !P5 ;  /* 0xff8000007b7b7808 */ /* 0x000fe20006800000 */
[----:B------:R-:W-:Y:S01]  /*2bd0*/  MUFU.EX2 R18, R18 ;  /* 0x0000001200127308 */ /* 0x000fe20000000800 */
[----:B------:R-:W-:Y:S02]  /*2be0*/  FSEL R126, R126, -INF , !P6 ;  /* 0xff8000007e7e7808 */ /* 0x000fe40007000000 */
[----:B------:R-:W-:Y:S01]  /*2bf0*/  FSEL R127, R127, -INF , !P1 ;  /* 0xff8000007f7f7808 */ /* 0x000fe20004800000 */
[----:B---3--:R-:W-:Y:S01]  /*2c00*/  FFMA.FTZ R100, R136, UR10, -R129 ;  /* 0x0000000a88647c23 */ /* 0x008fe20008010881 */
[C---:B------:R-:W-:Y:S01]  /*2c10*/  ISETP.GT.AND P2, PT, R17.reuse, 0x50, PT ;  /* 0x000000501100780c */ /* 0x040fe20003f44270 */
[----:B------:R-:W3:Y:S01]  /*2c20*/  SHFL.IDX PT, R136, R11, R234, 0x1f ;  /* 0x00001fea0b887589 */ /* 0x000ee200000e0000 */
[C---:B------:R-:W-:Y:S01]  /*2c30*/  ISETP.GT.AND P3, PT, R17.reuse, 0x51, PT ;  /* 0x000000511100780c */ /* 0x040fe20003f64270 */
[----:B------:R-:W-:Y:S01]  /*2c40*/  FFMA.FTZ R126, R126, UR10, -R224 ;  /* 0x0000000a7e7e7c23 */ /* 0x000fe200080108e0 */
[----:B------:R-:W-:Y:S01]  /*2c50*/  ISETP.GT.AND P4, PT, R17, 0x58, PT ;  /* 0x000000581100780c */ /* 0x000fe20003f84270 */
[----:B-1----:R-:W-:Y:S01]  /*2c60*/  FFMA.FTZ R119, R119, UR10, -R109 ;  /* 0x0000000a77777c23 */ /* 0x002fe2000801086d */
[C---:B------:R-:W-:Y:S01]  /*2c70*/  ISETP.GT.AND P5, PT, R17.reuse, 0x59, PT ;  /* 0x000000591100780c */ /* 0x040fe20003fa4270 */
[----:B------:R-:W-:Y:S01]  /*2c80*/  MUFU.EX2 R221, R221 ;  /* 0x000000dd00dd7308 */ /* 0x000fe20000000800 */
[----:B------:R-:W-:-:S02]  /*2c90*/  ISETP.GT.AND P6, PT, R17, 0x60, PT ;  /* 0x000000601100780c */ /* 0x000fc40003fc4270 */
[----:B------:R-:W-:Y:S02]  /*2ca0*/  ISETP.GT.AND P1, PT, R17, 0x61, PT ;  /* 0x000000611100780c */ /* 0x000fe40003f24270 */
[----:B------:R-:W-:Y:S02]  /*2cb0*/  FSEL R130, R130, -INF , !P2 ;  /* 0xff80000082827808 */ /* 0x000fe40005000000 */
[----:B------:R-:W-:Y:S01]  /*2cc0*/  FSEL R131, R131, -INF , !P3 ;  /* 0xff80000083837808 */ /* 0x000fe20005800000 */
[----:B--2---:R-:W-:Y:S01]  /*2cd0*/  FFMA.FTZ R91, R116, UR10, -R108 ;  /* 0x0000000a745b7c23 */ /* 0x004fe2000801086c */
[----:B------:R-:W-:Y:S01]  /*2ce0*/  FSEL R134, R134, -INF , !P4 ;  /* 0xff80000086867808 */ /* 0x000fe20006000000 */
[----:B------:R-:W-:Y:S01]  /*2cf0*/  FFMA.FTZ R116, R102, UR10, -R90 ;  /* 0x0000000a66747c23 */ /* 0x000fe2000801085a */
[----:B------:R-:W-:Y:S01]  /*2d00*/  FSEL R135, R135, -INF , !P5 ;  /* 0xff80000087877808 */ /* 0x000fe20006800000 */
[----:B------:R1:W-:Y:S01]  /*2d10*/  MUFU.EX2 R90, R91 ;  /* 0x0000005b005a7308 */ /* 0x0003e20000000800 */
[----:B------:R-:W-:Y:S01]  /*2d20*/  FSEL R138, R138, -INF , !P6 ;  /* 0xff8000008a8a7808 */ /* 0x000fe20007000000 */
[----:B------:R-:W-:Y:S01]  /*2d30*/  FFMA.FTZ R118, R118, UR10, -R108 ;  /* 0x0000000a76767c23 */ /* 0x000fe2000801086c */
[----:B------:R-:W-:Y:S01]  /*2d40*/  FSEL R139, R139, -INF , !P1 ;  /* 0xff8000008b8b7808 */ /* 0x000fe20004800000 */
[----:B------:R-:W-:Y:S01]  /*2d50*/  FFMA.FTZ R131, R131, UR10, -R226 ;  /* 0x0000000a83837c23 */ /* 0x000fe200080108e2 */
[C---:B------:R-:W-:Y:S01]  /*2d60*/  ISETP.GT.AND P2, PT, R17.reuse, 0x68, PT ;  /* 0x000000681100780c */ /* 0x040fe20003f44270 */
[----:B---3--:R-:W-:Y:S01]  /*2d70*/  FFMA.FTZ R102, R144, UR10, -R136 ;  /* 0x0000000a90667c23 */ /* 0x008fe20008010888 */
[C---:B------:R-:W-:Y:S01]  /*2d80*/  ISETP.GT.AND P3, PT, R17.reuse, 0x69, PT ;  /* 0x000000691100780c */ /* 0x040fe20003f64270 */
[----:B------:R-:W2:Y:S01]  /*2d90*/  MUFU.EX2 R126, R126 ;  /* 0x0000007e007e7308 */ /* 0x000ea20000000800 */
[----:B------:R-:W-:Y:S01]  /*2da0*/  ISETP.GT.AND P4, PT, R17, 0x70, PT ;  /* 0x000000701100780c */ /* 0x000fe20003f84270 */
[----:B-1----:R-:W-:Y:S01]  /*2db0*/  FFMA.FTZ R91, R117, UR10, -R109 ;  /* 0x0000000a755b7c23 */ /* 0x002fe2000801086d */
[C---:B------:R-:W-:Y:S01]  /*2dc0*/  ISETP.GT.AND P5, PT, R17.reuse, 0x71, PT ;  /* 0x000000711100780c */ /* 0x040fe20003fa4270 */
[----:B------:R-:W-:Y:S01]  /*2dd0*/  SHFL.IDX PT, R117, R10, R235, 0x1f ;  /* 0x00001feb0a757589 */ /* 0x000fe200000e0000 */
[C---:B------:R-:W-:Y:S01]  /*2de0*/  ISETP.GT.AND P6, PT, R17.reuse, 0x78, PT ;  /* 0x000000781100780c */ /* 0x040fe20003fc4270 */
[----:B------:R-:W-:Y:S01]  /*2df0*/  FFMA.FTZ R138, R138, UR10, -R129 ;  /* 0x0000000a8a8a7c23 */ /* 0x000fe20008010881 */
[----:B------:R-:W-:Y:S01]  /*2e00*/  ISETP.GT.AND P1, PT, R17, 0x79, PT ;  /* 0x000000791100780c */ /* 0x000fe20003f24270 */
[--C-:B------:R-:W-:Y:S01]  /*2e10*/  FFMA.FTZ R17, R92, UR10, -R220.reuse ;  /* 0x0000000a5c117c23 */ /* 0x100fe200080108dc */
[----:B------:R-:W-:Y:S01]  /*2e20*/  FFMA.FTZ R220, R94, UR10, -R220 ;  /* 0x0000000a5edc7c23 */ /* 0x000fe200080108dc */
[----:B------:R-:W1:Y:S01]  /*2e30*/  SHFL.IDX PT, R92, R9, R231, 0x1f ;  /* 0x00001fe7095c7589 */ /* 0x000e6200000e0000 */
[----:B------:R-:W-:Y:S01]  /*2e40*/  FFMA.FTZ R94, R124, UR10, -R224 ;  /* 0x0000000a7c5e7c23 */ /* 0x000fe200080108e0 */
[----:B------:R-:W-:Y:S01]  /*2e50*/  FSEL R108, R143, -INF , !P3 ;  /* 0xff8000008f6c7808 */ /* 0x000fe20005800000 */
[----:B------:R-:W-:-:S02]  /*2e60*/  WARPGROUP.DEPBAR.LE gsb0, 0x0 ;  /* 0x00008000000079c5 */ /* 0x000fc40000010000 */
[----:B------:R-:W-:Y:S01]  /*2e70*/  WARPGROUP.ARRIVE ;  /* 0x00000000000079c5 */ /* 0x000fe20000000000 */
[----:B-1----:R-:W-:Y:S01]  /*2e80*/  FFMA.FTZ R20, R101, UR10, -R92 ;  /* 0x0000000a65147c23 */ /* 0x002fe2000801085c */
[----:B------:R1:W-:Y:S01]  /*2e90*/  MUFU.EX2 R9, R21 ;  /* 0x0000001500097308 */ /* 0x0003e20000000800 */
[----:B------:R-:W3:Y:S01]  /*2ea0*/  SHFL.IDX PT, R101, R12, R234, 0x1f ;  /* 0x00001fea0c657589 */ /* 0x000ee200000e0000 */
[--C-:B------:R-:W-:Y:S01]  /*2eb0*/  FFMA.FTZ R95, R125, UR10, -R117.reuse ;  /* 0x0000000a7d5f7c23 */ /* 0x100fe20008010875 */
[----:B------:R-:W-:Y:S01]  /*2ec0*/  FFMA.FTZ R127, R127, UR10, -R117 ;  /* 0x0000000a7f7f7c23 */ /* 0x000fe20008010875 */
[----:B------:R-:W-:Y:S01]  /*2ed0*/  HGMMA.64x128x16.F32 R24, gdesc[UR4], R24, gsb0 ;  /* 0x01e00000041879f0 */ /* 0x000fe20008000818 */
[----:B------:R-:W-:Y:S01]  /*2ee0*/  UIADD3 UR6, UR8, 0x6, URZ ;  /* 0x0000000608067890 */ /* 0x000fe2000fffe03f */
[----:B------:R-:W5:Y:S01]  /*2ef0*/  SHFL.IDX PT, R124, R10, R232, 0x1f ;  /* 0x00001fe80a7c7589 */ /* 0x000f6200000e0000 */
[----:B------:R-:W-:Y:S01]  /*2f00*/  UIADD3 UR4, UR9, 0x6, URZ ;  /* 0x0000000609047890 */ /* 0x000fe2000fffe03f */
[----:B------:R-:W-:Y:S01]  /*2f10*/  MUFU.EX2 R94, R94 ;  /* 0x0000005e005e7308 */ /* 0x000fe20000000800 */
[----:B------:R-:W-:Y:S01]  /*2f20*/  UMOV UR7, 0x40000040 ;  /* 0x4000004000077882 */ /* 0x000fe20000000000 */
[----:B------:R-:W-:Y:S01]  /*2f30*/  UMOV UR5, 0x40000040 ;  /* 0x4000004000057882 */ /* 0x000fe20000000000 */
[----:B-1----:R-:W-:Y:S01]  /*2f40*/  FFMA.FTZ R21, R104, UR10, -R225 ;  /* 0x0000000a68157c23 */ /* 0x002fe200080108e1 */
[----:B------:R-:W-:Y:S01]  /*2f50*/  VIADD R104, R8, 0x4 ;  /* 0x0000000408687836 */ /* 0x000fe20000000000 */
[----:B------:R-:W1:Y:S01]  /*2f60*/  SHFL.IDX PT, R125, R10, R231, 0x1f ;  /* 0x00001fe70a7d7589 */ /* 0x000e6200000e0000 */
[----:B------:R-:W-:-:S02]  /*2f70*/  FSEL R142, R142, -INF , !P2 ;  /* 0xff8000008e8e7808 */ /* 0x000fc40005000000 */
[----:B------:R-:W2:Y:S01]  /*2f80*/  MUFU.EX2 R127, R127 ;  /* 0x0000007f007f7308 */ /* 0x000ea20000000800 */
[----:B------:R-:W4:Y:S01]  /*2f90*/  SHFL.IDX PT, R223, R10, R104, 0x1f ;  /* 0x00001f680adf7589 */ /* 0x000f2200000e0000 */
[----:B------:R-:W-:Y:S02]  /*2fa0*/  FSEL R150, R150, -INF , !P6 ;  /* 0xff80000096967808 */ /* 0x000fe40007000000 */
[----:B------:R-:W-:Y:S01]  /*2fb0*/  FSEL R151, R151, -INF , !P1 ;  /* 0xff80000097977808 */ /* 0x000fe20004800000 */
[----:B------:R-:W-:Y:S03]  /*2fc0*/  SHFL.IDX PT, R225, R11, R232, 0x1f ;  /* 0x00001fe80be17589 */ /* 0x000fe600000e0000 */
[----:B------:R-:W2:Y:S01]  /*2fd0*/  MUFU.EX2 R95, R95 ;  /* 0x0000005f005f7308 */ /* 0x000ea20000000800 */
[----:B---3--:R-:W-:Y:S01]  /*2fe0*/  FFMA.FTZ R12, R112, UR10, -R101 ;  /* 0x0000000a700c7c23 */ /* 0x008fe20008010865 */
[----:B------:R-:W-:Y:S01]  /*2ff0*/  FFMA.FTZ R112, R99, UR10, -R89 ;  /* 0x0000000a63707c23 */ /* 0x000fe20008010859 */
[----:B------:R-:W-:Y:S01]  /*3000*/  FFMA.FTZ R89, R113, UR10, -R98 ;  /* 0x0000000a71597c23 */ /* 0x000fe20008010862 */
[----:B------:R-:W-:Y:S01]  /*3010*/  FFMA.FTZ R114, R114, UR10, -R101 ;  /* 0x0000000a72727c23 */ /* 0x000fe20008010865 */
[----:B------:R-:W3:Y:S01]  /*3020*/  SHFL.IDX PT, R113, R10, R8, 0x1f ;  /* 0x00001f080a717589 */ /* 0x000ee200000e0000 */
[--C-:B-----5:R-:W-:Y:S01]  /*3030*/  FFMA.FTZ R132, R132, UR10, -R124.reuse ;  /* 0x0000000a84847c23 */ /* 0x120fe2000801087c */
[----:B------:R-:W-:Y:S01]  /*3040*/  FFMA.FTZ R134, R134, UR10, -R124 ;  /* 0x0000000a86867c23 */ /* 0x000fe2000801087c */
[----:B------:R-:W-:Y:S01]  /*3050*/  FSEL R124, R147, -INF , !P5 ;  /* 0xff800000937c7808 */ /* 0x000fe20006800000 */
[----:B------:R-:W-:Y:S01]  /*3060*/  MUFU.EX2 R131, R131 ;  /* 0x0000008300837308 */ /* 0x000fe20000000800 */
[--C-:B-1----:R-:W-:Y:S01]  /*3070*/  FFMA.FTZ R133, R133, UR10, -R125.reuse ;  /* 0x0000000a85857c23 */ /* 0x102fe2000801087d */
[----:B------:R-:W-:-:S06]  /*3080*/  FFMA.FTZ R135, R135, UR10, -R125 ;  /* 0x0000000a87877c23 */ /* 0x000fcc000801087d */
[----:B------:R1:W-:Y:S01]  /*3090*/  MUFU.EX2 R97, R132 ;  /* 0x0000008400617308 */ /* 0x0003e20000000800 */
[----:B----4-:R-:W-:-:S07]  /*30a0*/  FFMA.FTZ R123, R123, UR10, -R223 ;  /* 0x0000000a7b7b7c23 */ /* 0x010fce00080108df */
[----:B------:R-:W-:Y:S01]  /*30b0*/  MUFU.EX2 R17, R17 ;  /* 0x0000001100117308 */ /* 0x000fe20000000800 */
[----:B-1----:R-:W-:Y:S02]  /*30c0*/  FFMA.FTZ R132, R115, UR10, -R98 ;  /* 0x0000000a73847c23 */ /* 0x002fe40008010862 */
[----:B------:R-:W1:Y:S01]  /*30d0*/  SHFL.IDX PT, R115, R11, R237, 0x1f ;  /* 0x00001fed0b737589 */ /* 0x000e6200000e0000 */
[--C-:B---3--:R-:W-:Y:S01]  /*30e0*/  FFMA.FTZ R93, R120, UR10, -R113.reuse ;  /* 0x0000000a785d7c23 */ /* 0x108fe20008010871 */
[----:B------:R-:W-:Y:S01]  /*30f0*/  FFMA.FTZ R120, R103, UR10, -R92 ;  /* 0x0000000a67787c23 */ /* 0x000fe2000801085c */
[----:B------:R-:W-:Y:S02]  /*3100*/  FFMA.FTZ R122, R122, UR10, -R113 ;  /* 0x0000000a7a7a7c23 */ /* 0x000fe40008010871 */
[----:B------:R3:W-:Y:S08]  /*3110*/  MUFU.EX2 R92, R93 ;  /* 0x0000005d005c7308 */ /* 0x0007f00000000800 */
[----:B------:R4:W-:Y:S01]  /*3120*/  MUFU.EX2 R98, R133 ;  /* 0x0000008500627308 */ /* 0x0009e20000000800 */
[----:B---3--:R-:W-:-:S02]  /*3130*/  FFMA.FTZ R93, R121, UR10, -R223 ;  /* 0x0000000a795d7c23 */ /* 0x008fc400080108df */
[----:B------:R-:W3:Y:S05]  /*3140*/  SHFL.IDX PT, R121, R10, R234, 0x1f ;  /* 0x00001fea0a797589 */ /* 0x000eea00000e0000 */
[----:B------:R-:W-:Y:S01]  /*3150*/  MUFU.EX2 R220, R220 ;  /* 0x000000dc00dc7308 */ /* 0x000fe20000000800 */
[----:B----4-:R-:W-:Y:S01]  /*3160*/  SHFL.IDX PT, R133, R11, R235, 0x1f ;  /* 0x00001feb0b857589 */ /* 0x010fe200000e0000 */
[--C-:B-1----:R-:W-:Y:S01]  /*3170*/  FFMA.FTZ R101, R140, UR10, -R115.reuse ;  /* 0x0000000a8c657c23 */ /* 0x102fe20008010873 */
[----:B------:R-:W-:Y:S02]  /*3180*/  FFMA.FTZ R115, R142, UR10, -R115 ;  /* 0x0000000a8e737c23 */ /* 0x000fe40008010873 */
[----:B------:R-:W1:Y:S03]  /*3190*/  SHFL.IDX PT, R140, R11, R231, 0x1f ;  /* 0x00001fe70b8c7589 */ /* 0x000e6600000e0000 */
[----:B------:R-:W-:Y:S08]  /*31a0*/  MUFU.EX2 R15, R15 ;  /* 0x0000000f000f7308 */ /* 0x000ff00000000800 */
[----:B------:R-:W-:Y:S01]  /*31b0*/  MUFU.EX2 R19, R19 ;  /* 0x0000001300137308 */ /* 0x000fe20000000800 */
[--C-:B---3--:R-:W-:Y:S01]  /*31c0*/  FFMA.FTZ R10, R128, UR10, -R121.reuse ;  /* 0x0000000a800a7c23 */ /* 0x108fe20008010879 */
[----:B------:R-:W-:Y:S01]  /*31d0*/  FFMA.FTZ R130, R130, UR10, -R121 ;  /* 0x0000000a82827c23 */ /* 0x000fe20008010879 */
[----:B------:R3:W4:Y:S05]  /*31e0*/  SHFL.IDX PT, R128, R11, R104, 0x1f ;  /* 0x00001f680b807589 */ /* 0x00072a00000e0000 */
[----:B------:R-:W-:Y:S01]  /*31f0*/  MUFU.EX2 R20, R20 ;  /* 0x0000001400147308 */ /* 0x000fe20000000800 */
[--C-:B-1----:R-:W-:Y:S01]  /*3200*/  FFMA.FTZ R105, R149, UR10, -R140.reuse ;  /* 0x0000000a95697c23 */ /* 0x102fe2000801088c */
[----:B------:R-:W-:Y:S01]  /*3210*/  FFMA.FTZ R140, R151, UR10, -R140 ;  /* 0x0000000a978c7c23 */ /* 0x000fe2000801088c */
[----:B---3--:R-:W-:-:S05]  /*3220*/  FFMA.FTZ R104, R148, UR10, -R225 ;  /* 0x0000000a94687c23 */ /* 0x008fca00080108e1 */
[----:B------:R-:W1:Y:S01]  /*3230*/  MUFU.EX2 R130, R130 ;  /* 0x0000008200827308 */ /* 0x000e620000000800 */
[----:B------:R-:W-:-:S07]  /*3240*/  FFMA.FTZ R225, R150, UR10, -R225 ;  /* 0x0000000a96e17c23 */ /* 0x000fce00080108e1 */
[----:B------:R-:W-:Y:S01]  /*3250*/  MUFU.EX2 R93, R93 ;  /* 0x0000005d005d7308 */ /* 0x000fe20000000800 */
[--C-:B----4-:R-:W-:Y:S01]  /*3260*/  FFMA.FTZ R99, R137, UR10, -R128.reuse ;  /* 0x0000000a89637c23 */ /* 0x110fe20008010880 */
[----:B------:R-:W-:Y:S01]  /*3270*/  FFMA.FTZ R139, R139, UR10, -R128 ;  /* 0x0000000a8b8b7c23 */ /* 0x000fe20008010880 */
[----:B------:R3:W4:Y:S05]  /*3280*/  SHFL.IDX PT, R137, R11, R233, 0x1f ;  /* 0x00001fe90b897589 */ /* 0x00072a00000e0000 */
[----:B------:R-:W-:Y:S08]  /*3290*/  MUFU.EX2 R222, R222 ;  /* 0x000000de00de7308 */ /* 0x000ff00000000800 */
[----:B------:R-:W-:Y:S08]  /*32a0*/  MUFU.EX2 R112, R112 ;  /* 0x0000007000707308 */ /* 0x000ff00000000800 */
[----:B---3--:R3:W5:Y:S01]  /*32b0*/  MUFU.EX2 R11, R101 ;  /* 0x00000065000b7308 */ /* 0x0087620000000800 */
[----:B------:R-:W-:-:S02]  /*32c0*/  WARPGROUP.DEPBAR.LE gsb0, 0x0 ;  /* 0x00008000000079c5 */ /* 0x000fc40000010000 */
[----:B------:R-:W-:Y:S01]  /*32d0*/  WARPGROUP.ARRIVE ;  /* 0x00000000000079c5 */ /* 0x000fe20000000000 */
[--C-:B----4-:R-:W-:Y:S01]  /*32e0*/  FFMA.FTZ R103, R145, UR10, -R137.reuse ;  /* 0x0000000a91677c23 */ /* 0x110fe20008010889 */
[----:B------:R-:W-:-:S04]  /*32f0*/  FFMA.FTZ R137, R124, UR10, -R137 ;  /* 0x0000000a7c897c23 */ /* 0x000fc80008010889 */
[----:B------:R-:W-:Y:S01]  /*3300*/  HGMMA.64x128x16.F32 R24, gdesc[UR4], R24, gsb0 ;  /* 0x01e00000041879f0 */ /* 0x000fe20008000818 */
[--C-:B---3--:R-:W-:Y:S01]  /*3310*/  FFMA.FTZ R101, R141, UR10, -R133.reuse ;  /* 0x0000000a8d657c23 */ /* 0x108fe20008010885 */
[----:B------:R-:W-:Y:S01]  /*3320*/  VIADD R141, R8, 0x4 ;  /* 0x00000004088d7836 */ /* 0x000fe20000000000 */
[----:B------:R-:W-:Y:S01]  /*3330*/  R2UR UR4, R13 ;  /* 0x000000000d0472ca */ /* 0x000fe200000e0000 */
[----:B------:R-:W-:Y:S01]  /*3340*/  FFMA.FTZ R133, R108, UR10, -R133 ;  /* 0x0000000a6c857c23 */ /* 0x000fe20008010885 */
[----:B------:R-:W-:Y:S01]  /*3350*/  FSEL R13, R146, -INF , !P4 ;  /* 0xff800000920d7808 */ /* 0x000fe20006000000 */
[----:B------:R-:W-:Y:S04]  /*3360*/  MUFU.EX2 R116, R116 ;  /* 0x0000007400747308 */ /* 0x000fe80000000800 */
[----:B------:R-:W-:-:S04]  /*3370*/  FFMA.FTZ R136, R13, UR10, -R136 ;  /* 0x0000000a0d887c23 */ /* 0x000fc80008010888 */
        /* <DEDUP_REMOVED lines=9> */
[----:B------:R-:W-:Y:S08]  /*3410*/  MUFU.EX2 R88, R88 ;  /* 0x0000005800587308 */ /* 0x000ff00000000800 */
[----:B------:R-:W-:Y:S08]  /*3420*/  MUFU.EX2 R23, R23 ;  /* 0x0000001700177308 */ /* 0x000ff00000000800 */
[----:B------:R-:W4:Y:S08]  /*3430*/  MUFU.EX2 R106, R106 ;  /* 0x0000006a006a7308 */ /* 0x000f300000000800 */
[----:B------:R-:W4:Y:S08]  /*3440*/  MUFU.EX2 R107, R107 ;  /* 0x0000006b006b7308 */ /* 0x000f300000000800 */
[----:B------:R-:W4:Y:S08]  /*3450*/  MUFU.EX2 R110, R110 ;  /* 0x0000006e006e7308 */ /* 0x000f300000000800 */
[----:B------:R-:W4:Y:S01]  /*3460*/  MUFU.EX2 R111, R111 ;  /* 0x0000006f006f7308 */ /* 0x000f220000000800 */
[----:B------:R-:W-:-:S02]  /*3470*/  WARPGROUP.DEPBAR.LE gsb0, 0x0 ;  /* 0x00008000000079c5 */ /* 0x000fc40000010000 */
[----:B------:R-:W2:Y:S05]  /*3480*/  LDS R14, [R14+0x400] ;  /* 0x000400000e0e7984 */ /* 0x000eaa0000000800 */
[----:B------:R-:W4:Y:S01]  /*3490*/  MUFU.EX2 R12, R12 ;  /* 0x0000000c000c7308 */ /* 0x000f220000000800 */
[----:B------:R-:W-:Y:S04]  /*34a0*/  LDS R229, [R229+0x400] ;  /* 0x00040000e5e57984 */ /* 0x000fe80000000800 */
[----:B------:R-:W-:Y:S03]  /*34b0*/  LDS R228, [R228+0x400] ;  /* 0x00040000e4e47984 */ /* 0x000fe60000000800 */
[----:B------:R-:W4:Y:S01]  /*34c0*/  MUFU.EX2 R89, R89 ;  /* 0x0000005900597308 */ /* 0x000f220000000800 */
[----:B------:R-:W-:Y:S07]  /*34d0*/  LDS R227, [R227+0x400] ;  /* 0x00040000e3e37984 */ /* 0x000fee0000000800 */
[----:B------:R-:W-:Y:S08]  /*34e0*/  MUFU.EX2 R91, R91 ;  /* 0x0000005b005b7308 */ /* 0x000ff00000000800 */
[----:B------:R-:W4:Y:S08]  /*34f0*/  MUFU.EX2 R114, R114 ;  /* 0x0000007200727308 */ /* 0x000f300000000800 */
[----:B------:R-:W4:Y:S01]  /*3500*/  MUFU.EX2 R132, R132 ;  /* 0x0000008400847308 */ /* 0x000f220000000800 */
[----:B--2---:R-:W2:Y:S07]  /*3510*/  SHFL.IDX PT, R124, R14, R8, 0x1f ;  /* 0x00001f080e7c7589 */ /* 0x004eae00000e0000 */
[----:B------:R-:W4:Y:S01]  /*3520*/  MUFU.EX2 R118, R118 ;  /* 0x0000007600767308 */ /* 0x000f220000000800 */
[----:B------:R-:W1:Y:S04]  /*3530*/  SHFL.IDX PT, R113, R14, R235, 0x1f ;  /* 0x00001feb0e717589 */ /* 0x000e6800000e0000 */
[----:B------:R-:W5:Y:S03]  /*3540*/  SHFL.IDX PT, R121, R14, R141, 0x1f ;  /* 0x00001f8d0e797589 */ /* 0x000f6600000e0000 */
[----:B------:R-:W4:Y:S01]  /*3550*/  MUFU.EX2 R119, R119 ;  /* 0x0000007700777308 */ /* 0x000f220000000800 */
[----:B------:R-:W3:Y:S04]  /*3560*/  SHFL.IDX PT, R13, R14, R232, 0x1f ;  /* 0x00001fe80e0d7589 */ /* 0x000ee800000e0000 */
[----:B------:R-:W4:Y:S03]  /*3570*/  SHFL.IDX PT, R117, R14, R237, 0x1f ;  /* 0x00001fed0e757589 */ /* 0x000f2600000e0000 */
[----:B------:R-:W4:Y:S01]  /*3580*/  MUFU.EX2 R10, R10 ;  /* 0x0000000a000a7308 */ /* 0x000f220000000800 */
[----:B------:R-:W4:Y:S01]  /*3590*/  SHFL.IDX PT, R108, R14, R233, 0x1f ;  /* 0x00001fe90e6c7589 */ /* 0x000f2200000e0000 */
[--C-:B--2---:R-:W-:Y:S01]  /*35a0*/  FADD.FTZ R24, R24, -R124.reuse ;  /* 0x8000007c18187221 */ /* 0x104fe20000010000 */
[----:B------:R-:W-:-:S02]  /*35b0*/  FADD.FTZ R26, R26, -R124 ;  /* 0x8000007c1a1a7221 */ /* 0x000fc40000010000 */
[----:B------:R-:W2:Y:S03]  /*35c0*/  SHFL.IDX PT, R109, R14, R234, 0x1f ;  /* 0x00001fea0e6d7589 */ /* 0x000ea600000e0000 */
[----:B------:R-:W2:Y:S01]  /*35d0*/  MUFU.EX2 R100, R100 ;  /* 0x0000006400647308 */ /* 0x000ea20000000800 */
[--C-:B-1----:R-:W-:Y:S01]  /*35e0*/  FADD.FTZ R29, R29, -R113.reuse ;  /* 0x800000711d1d7221 */ /* 0x102fe20000010000 */
[----:B------:R-:W-:Y:S01]  /*35f0*/  FADD.FTZ R31, R31, -R113 ;  /* 0x800000711f1f7221 */ /* 0x000fe20000010000 */
[----:B------:R-:W1:Y:S01]  /*3600*/  SHFL.IDX PT, R124, R14, R231, 0x1f ;  /* 0x00001fe70e7c7589 */ /* 0x000e6200000e0000 */
[--C-:B-----5:R-:W-:Y:S01]  /*3610*/  FADD.FTZ R25, R25, -R121.reuse ;  /* 0x8000007919197221 */ /* 0x120fe20000010000 */
[----:B------:R-:W-:Y:S02]  /*3620*/  FADD.FTZ R27, R27, -R121 ;  /* 0x800000791b1b7221 */ /* 0x000fe40000010000 */
[----:B------:R-:W5:Y:S01]  /*3630*/  SHFL.IDX PT, R113, R229, R141, 0x1f ;  /* 0x00001f8de5717589 */ /* 0x000f6200000e0000 */
[----:B------:R-:W5:Y:S01]  /*3640*/  MUFU.EX2 R99, R99 ;  /* 0x0000006300637308 */ /* 0x000f620000000800 */
[--C-:B---3--:R-:W-:Y:S01]  /*3650*/  FADD.FTZ R36, R36, -R13.reuse ;  /* 0x8000000d24247221 */ /* 0x108fe20000010000 */
[----:B------:R-:W-:Y:S01]  /*3660*/  FADD.FTZ R38, R38, -R13 ;  /* 0x8000000d26267221 */ /* 0x000fe20000010000 */
[----:B------:R-:W3:Y:S01]  /*3670*/  SHFL.IDX PT, R14, R229, R233, 0x1f ;  /* 0x00001fe9e50e7589 */ /* 0x000ee200000e0000 */
[--C-:B----4-:R-:W-:Y:S01]  /*3680*/  FADD.FTZ R28, R28, -R117.reuse ;  /* 0x800000751c1c7221 */ /* 0x110fe20000010000 */
[----:B------:R-:W-:-:S02]  /*3690*/  FADD.FTZ R30, R30, -R117 ;  /* 0x800000751e1e7221 */ /* 0x000fc40000010000 */
[----:B------:R-:W4:Y:S01]  /*36a0*/  SHFL.IDX PT, R13, R229, R232, 0x1f ;  /* 0x00001fe8e50d7589 */ /* 0x000f2200000e0000 */
[----:B------:R-:W4:Y:S01]  /*36b0*/  MUFU.EX2 R115, R115 ;  /* 0x0000007300737308 */ /* 0x000f220000000800 */
[--C-:B------:R-:W-:Y:S01]  /*36c0*/  FADD.FTZ R33, R33, -R108.reuse ;  /* 0x8000006c21217221 */ /* 0x100fe20000010000 */
[----:B------:R-:W-:Y:S01]  /*36d0*/  FADD.FTZ R35, R35, -R108 ;  /* 0x8000006c23237221 */ /* 0x000fe20000010000 */
[----:B------:R-:W4:Y:S01]  /*36e0*/  SHFL.IDX PT, R117, R229, R237, 0x1f ;  /* 0x00001fede5757589 */ /* 0x000f2200000e0000 */
[--C-:B--2---:R-:W-:Y:S01]  /*36f0*/  FADD.FTZ R32, R32, -R109.reuse ;  /* 0x8000006d20207221 */ /* 0x104fe20000010000 */
[----:B------:R-:W-:Y:S02]  /*3700*/  FADD.FTZ R34, R34, -R109 ;  /* 0x8000006d22227221 */ /* 0x000fe40000010000 */
[----:B------:R-:W2:Y:S01]  /*3710*/  SHFL.IDX PT, R108, R229, R234, 0x1f ;  /* 0x00001feae56c7589 */ /* 0x000ea200000e0000 */
[----:B------:R-:W-:Y:S01]  /*3720*/  MUFU.EX2 R102, R102 ;  /* 0x0000006600667308 */ /* 0x000fe20000000800 */
[--C-:B-1----:R-:W-:Y:S01]  /*3730*/  FADD.FTZ R37, R37, -R124.reuse ;  /* 0x8000007c25257221 */ /* 0x102fe20000010000 */
[----:B------:R-:W-:Y:S01]  /*3740*/  FADD.FTZ R39, R39, -R124 ;  /* 0x8000007c27277221 */ /* 0x000fe20000010000 */
[----:B------:R-:W1:Y:S01]  /*3750*/  SHFL.IDX PT, R121, R229, R8, 0x1f ;  /* 0x00001f08e5797589 */ /* 0x000e6200000e0000 */
[--C-:B-----5:R-:W-:Y:S01]  /*3760*/  FADD.FTZ R41, R41, -R113.reuse ;  /* 0x8000007129297221 */ /* 0x120fe20000010000 */
[----:B------:R-:W-:-:S02]  /*3770*/  FADD.FTZ R43, R43, -R113 ;  /* 0x800000712b2b7221 */ /* 0x000fc40000010000 */
[----:B------:R-:W-:Y:S01]  /*3780*/  SHFL.IDX PT, R124, R228, R141, 0x1f ;  /* 0x00001f8de47c7589 */ /* 0x000fe200000e0000 */
[----:B------:R-:W-:Y:S01]  /*3790*/  MUFU.EX2 R103, R103 ;  /* 0x0000006700677308 */ /* 0x000fe20000000800 */
[--C-:B---3--:R-:W-:Y:S01]  /*37a0*/  FADD.FTZ R49, R49, -R14.reuse ;  /* 0x8000000e31317221 */ /* 0x108fe20000010000 */
[----:B------:R-:W-:Y:S01]  /*37b0*/  FADD.FTZ R51, R51, -R14 ;  /* 0x8000000e33337221 */ /* 0x000fe20000010000 */
[----:B------:R3:W-:Y:S01]  /*37c0*/  SHFL.IDX PT, R113, R227, R141, 0x1f ;  /* 0x00001f8de3717589 */ /* 0x0007e200000e0000 */
[--C-:B----4-:R-:W-:Y:S01]  /*37d0*/  FADD.FTZ R52, R52, -R13.reuse ;  /* 0x8000000d34347221 */ /* 0x110fe20000010000 */
[----:B------:R-:W-:Y:S02]  /*37e0*/  FADD.FTZ R54, R54, -R13 ;  /* 0x8000000d36367221 */ /* 0x000fe40000010000 */
[----:B------:R-:W4:Y:S01]  /*37f0*/  SHFL.IDX PT, R109, R229, R235, 0x1f ;  /* 0x00001febe56d7589 */ /* 0x000f2200000e0000 */
[----:B------:R-:W-:Y:S01]  /*3800*/  MUFU.EX2 R104, R104 ;  /* 0x0000006800687308 */ /* 0x000fe20000000800 */
[--C-:B------:R-:W-:Y:S01]  /*3810*/  FADD.FTZ R44, R44, -R117.reuse ;  /* 0x800000752c2c7221 */ /* 0x100fe20000010000 */
[----:B------:R-:W-:Y:S01]  /*3820*/  FADD.FTZ R46, R46, -R117 ;  /* 0x800000752e2e7221 */ /* 0x000fe20000010000 */
[----:B------:R-:W5:Y:S04]  /*3830*/  SHFL.IDX PT, R13, R228, R235, 0x1f ;  /* 0x00001febe40d7589 */ /* 0x000f6800000e0000 */
[----:B---3--:R-:W3:Y:S01]  /*3840*/  LDL R141, [R1+0x38] ;  /* 0x00003800018d7983 */ /* 0x008ee20000100800 */
[--C-:B--2---:R-:W-:Y:S01]  /*3850*/  FADD.FTZ R48, R48, -R108.reuse ;  /* 0x8000006c30307221 */ /* 0x104fe20000010000 */
[----:B------:R-:W-:Y:S01]  /*3860*/  FADD.FTZ R50, R50, -R108 ;  /* 0x8000006c32327221 */ /* 0x000fe20000010000 */
[----:B------:R-:W-:Y:S01]  /*3870*/  MUFU.EX2 R105, R105 ;  /* 0x0000006900697308 */ /* 0x000fe20000000800 */
[----:B------:R-:W2:Y:S01]  /*3880*/  SHFL.IDX PT, R117, R228, R237, 0x1f ;  /* 0x00001fede4757589 */ /* 0x000ea200000e0000 */
[--C-:B-1----:R-:W-:Y:S01]  /*3890*/  FADD.FTZ R40, R40, -R121.reuse ;  /* 0x8000007928287221 */ /* 0x102fe20000010000 */
[----:B------:R-:W-:-:S02]  /*38a0*/  FADD.FTZ R42, R42, -R121 ;  /* 0x800000792a2a7221 */ /* 0x000fc40000010000 */
[----:B------:R-:W-:Y:S04]  /*38b0*/  SHFL.IDX PT, R14, R228, R232, 0x1f ;  /* 0x00001fe8e40e7589 */ /* 0x000fe800000e0000 */
[----:B------:R-:W1:Y:S01]  /*38c0*/  SHFL.IDX PT, R232, R227, R232, 0x1f ;  /* 0x00001fe8e3e87589 */ /* 0x000e6200000e0000 */
[--C-:B----4-:R-:W-:Y:S01]  /*38d0*/  FADD.FTZ R45, R45, -R109.reuse ;  /* 0x8000006d2d2d7221 */ /* 0x110fe20000010000 */
[----:B------:R-:W-:Y:S02]  /*38e0*/  FADD.FTZ R47, R47, -R109 ;  /* 0x8000006d2f2f7221 */ /* 0x000fe40000010000 */
[----:B------:R-:W4:Y:S04]  /*38f0*/  SHFL.IDX PT, R108, R228, R233, 0x1f ;  /* 0x00001fe9e46c7589 */ /* 0x000f2800000e0000 */
[----:B------:R-:W-:Y:S04]  /*3900*/  SHFL.IDX PT, R121, R228, R8, 0x1f ;  /* 0x00001f08e4797589 */ /* 0x000fe800000e0000 */
[----:B------:R-:W4:Y:S04]  /*3910*/  SHFL.IDX PT, R109, R228, R234, 0x1f ;  /* 0x00001feae46d7589 */ /* 0x000f2800000e0000 */
[----:B------:R-:W4:Y:S04]  /*3920*/  SHFL.IDX PT, R237, R227, R237, 0x1f ;  /* 0x00001fede3ed7589 */ /* 0x000f2800000e0000 */
[----:B------:R-:W4:Y:S04]  /*3930*/  SHFL.IDX PT, R235, R227, R235, 0x1f ;  /* 0x00001febe3eb7589 */ /* 0x000f2800000e0000 */
[----:B------:R-:W-:Y:S04]  /*3940*/  SHFL.IDX PT, R229, R229, R231, 0x1f ;  /* 0x00001fe7e5e57589 */ /* 0x000fe800000e0000 */
[----:B------:R-:W4:Y:S04]  /*3950*/  SHFL.IDX PT, R228, R228, R231, 0x1f ;  /* 0x00001fe7e4e47589 */ /* 0x000f2800000e0000 */
[----:B------:R-:W4:Y:S04]  /*3960*/  SHFL.IDX PT, R231, R227, R231, 0x1f ;  /* 0x00001fe7e3e77589 */ /* 0x000f2800000e0000 */
[----:B------:R-:W-:Y:S04]  /*3970*/  SHFL.IDX PT, R234, R227, R234, 0x1f ;  /* 0x00001feae3ea7589 */ /* 0x000fe800000e0000 */
[----:B------:R-:W-:Y:S04]  /*3980*/  SHFL.IDX PT, R233, R227, R233, 0x1f ;  /* 0x00001fe9e3e97589 */ /* 0x000fe800000e0000 */
[----:B------:R-:W4:Y:S01]  /*3990*/  SHFL.IDX PT, R227, R227, R8, 0x1f ;  /* 0x00001f08e3e37589 */ /* 0x000f2200000e0000 */
[----:B-----5:R-:W-:Y:S01]  /*39a0*/  FADD.FTZ R61, R61, -R13 ;  /* 0x8000000d3d3d7221 */ /* 0x020fe20000010000 */
[----:B--2---:R-:W-:Y:S01]  /*39b0*/  FADD.FTZ R62, R62, -R117 ;  /* 0x800000753e3e7221 */ /* 0x004fe20000010000 */
[----:B------:R-:W-:Y:S01]  /*39c0*/  FADD.FTZ R13, R63, -R13 ;  /* 0x8000000d3f0d7221 */ /* 0x000fe20000010000 */
[----:B-1----:R-:W-:Y:S01]  /*39d0*/  FADD.FTZ R128, R84, -R232 ;  /* 0x800000e854807221 */ /* 0x002fe20000010000 */
[----:B------:R-:W-:Y:S01]  /*39e0*/  FMUL.FTZ R84, R217, R24 ;  /* 0x00000018d9547220 */ /* 0x000fe20000410000 */
[----:B------:R-:W-:Y:S01]  /*39f0*/  FMUL.FTZ R25, R218, R25 ;  /* 0x00000019da197220 */ /* 0x000fe20000410000 */
[----:B------:R-:W-:Y:S01]  /*3a00*/  FMUL.FTZ R26, R216, R26 ;  /* 0x0000001ad81a7220 */ /* 0x000fe20000410000 */
[----:B------:R-:W-:Y:S01]  /*3a10*/  FMUL.FTZ R27, R219, R27 ;  /* 0x0000001bdb1b7220 */ /* 0x000fe20000410000 */
[----:B------:R-:W1:Y:S01]  /*3a20*/  MUFU.EX2 R133, R133 ;  /* 0x0000008500857308 */ /* 0x000e620000000800 */
[----:B------:R-:W-:Y:S01]  /*3a30*/  FMUL.FTZ R62, R126, R62 ;  /* 0x0000003e7e3e7220 */ /* 0x000fe20000410000 */
[----:B------:R-:W-:Y:S01]  /*3a40*/  FMUL.FTZ R13, R127, R13 ;  /* 0x0000000d7f0d7220 */ /* 0x000fe20000410000 */
[--C-:B------:R-:W-:Y:S01]  /*3a50*/  FADD.FTZ R57, R57, -R124.reuse ;  /* 0x8000007c39397221 */ /* 0x100fe20000010000 */
[----:B------:R-:W-:Y:S01]  /*3a60*/  FADD.FTZ R59, R59, -R124 ;  /* 0x8000007c3b3b7221 */ /* 0x000fe20000010000 */
[----:B------:R-:W-:Y:S01]  /*3a70*/  FADD.FTZ R60, R60, -R117 ;  /* 0x800000753c3c7221 */ /* 0x000fe20000010000 */
[----:B----4-:R-:W-:Y:S01]  /*3a80*/  FADD.FTZ R65, R65, -R108 ;  /* 0x8000006c41417221 */ /* 0x010fe20000010000 */
[----:B------:R-:W-:Y:S01]  /*3a90*/  FADD.FTZ R63, R68, -R14 ;  /* 0x8000000e443f7221 */ /* 0x000fe20000010000 */
[----:B------:R-:W2:Y:S01]  /*3aa0*/  MUFU.EX2 R136, R136 ;  /* 0x0000008800887308 */ /* 0x000ea20000000800 */
[----:B------:R-:W-:Y:S01]  /*3ab0*/  FADD.FTZ R66, R66, -R109 ;  /* 0x8000006d42427221 */ /* 0x000fe20000010000 */
[----:B------:R-:W-:Y:S01]  /*3ac0*/  FADD.FTZ R67, R67, -R108 ;  /* 0x8000006c43437221 */ /* 0x000fe20000010000 */
[----:B------:R-:W-:Y:S01]  /*3ad0*/  FADD.FTZ R14, R70, -R14 ;  /* 0x8000000e460e7221 */ /* 0x000fe20000010000 */
[----:B------:R-:W-:Y:S01]  /*3ae0*/  FADD.FTZ R117, R76, -R237 ;  /* 0x800000ed4c757221 */ /* 0x000fe20000010000 */
[----:B------:R-:W-:Y:S01]  /*3af0*/  FADD.FTZ R124, R77, -R235 ;  /* 0x800000eb4d7c7221 */ /* 0x000fe20000010000 */
[----:B------:R-:W-:-:S02]  /*3b00*/  FADD.FTZ R70, R69, -R228 ;  /* 0x800000e445467221 */ /* 0x000fc40000010000 */
[----:B------:R-:W4:Y:S01]  /*3b10*/  MUFU.EX2 R137, R137 ;  /* 0x0000008900897308 */ /* 0x000f220000000800 */
[----:B------:R-:W-:Y:S01]  /*3b20*/  FADD.FTZ R228, R71, -R228 ;  /* 0x800000e447e47221 */ /* 0x000fe20000010000 */
[----:B------:R-:W-:Y:S01]  /*3b30*/  FADD.FTZ R129, R85, -R231 ;  /* 0x800000e755817221 */ /* 0x000fe20000010000 */
[----:B------:R-:W-:Y:S01]  /*3b40*/  F2FP.F16.F32.PACK_AB R84, R25, R84 ;  /* 0x000000541954723e */ /* 0x000fe200000000ff */
[----:B------:R-:W-:-:S04]  /*3b50*/  FMUL.FTZ R25, R96, R65 ;  /* 0x0000004160197220 */ /* 0x000fc80000410000 */
[----:B------:R-:W5:Y:S01]  /*3b60*/  MUFU.EX2 R225, R225 ;  /* 0x000000e100e17308 */ /* 0x000f620000000800 */
[----:B------:R-:W-:Y:S01]  /*3b70*/  F2FP.F16.F32.PACK_AB R85, R27, R26 ;  /* 0x0000001a1b55723e */ /* 0x000fe200000000ff */
[----:B------:R-:W-:Y:S01]  /*3b80*/  FADD.FTZ R64, R64, -R109 ;  /* 0x8000006d40407221 */ /* 0x000fe20000010000 */
[----:B------:R-:W-:-:S05]  /*3b90*/  F2FP.F16.F32.PACK_AB R71, R13, R62 ;  /* 0x0000003e0d47723e */ /* 0x000fca00000000ff */
[----:B------:R-:W5:Y:S01]  /*3ba0*/  MUFU.EX2 R140, R140 ;  /* 0x0000008c008c7308 */ /* 0x000f620000000800 */
        /* <DEDUP_REMOVED lines=8> */
[--C-:B------:R-:W-:Y:S01]  /*3c30*/  FADD.FTZ R56, R56, -R121.reuse ;  /* 0x8000007938387221 */ /* 0x100fe20000010000 */
[----:B------:R-:W-:Y:S01]  /*3c40*/  FADD.FTZ R58, R58, -R121 ;  /* 0x800000793a3a7221 */ /* 0x000fe20000010000 */
[----:B------:R-:W-:Y:S01]  /*3c50*/  FADD.FTZ R227, R74, -R227 ;  /* 0x800000e34ae37221 */ /* 0x000fe20000010000 */
[----:B------:R-:W-:Y:S01]  /*3c60*/  FADD.FTZ R113, R75, -R113 ;  /* 0x800000714b717221 */ /* 0x000fe20000010000 */
[--C-:B------:R-:W-:Y:S01]  /*3c70*/  FADD.FTZ R53, R53, -R229.reuse ;  /* 0x800000e535357221 */ /* 0x100fe20000010000 */
        /* <DEDUP_REMOVED lines=59> */
[----:B-1----:R-:W-:Y:S01]  /*4030*/  FMUL.FTZ R28, R133, R235 ;  /* 0x000000eb851c7220 */ /* 0x002fe20000410000 */
        /* <DEDUP_REMOVED lines=33> */
[----:B------:R-:W-:Y:S01]  /*4250*/  UMOV UR6, UR4 ;  /* 0x0000000400067c82 */ /* 0x000fe20008000000 */
[----:B------:R-:W-:Y:S01]  /*4260*/  UMOV UR7, 0x40000040 ;  /* 0x4000004000077882 */ /* 0x000fe20000000000 */
[----:B---3--:R-:W-:-:S04]  /*4270*/  IMAD R13, R0, 0x4000, R141 ;  /* 0x00004000000d7824 */ /* 0x008fc800078e028d */
[----:B------:R-:W-:-:S05]  /*4280*/  IMAD R13, R13, 0x2, R236 ;  /* 0x000000020d0d7824 */ /* 0x000fca00078e02ec */
[----:B------:R1:W-:Y:S04]  /*4290*/  STSM.16.MT88.4 [R13+0x20c00], R84 ;  /* 0x020c00540d007844 */ /* 0x0003e80000004200 */
[----:B------:R1:W-:Y:S04]  /*42a0*/  STSM.16.MT88.4 [R13+0x21400], R80 ;  /* 0x021400500d007844 */ /* 0x0003e80000004200 */
[----:B------:R1:W-:Y:S04]  /*42b0*/  STSM.16.MT88.4 [R13+0x21c00], R76 ;  /* 0x021c004c0d007844 */ /* 0x0003e80000004200 */
[----:B------:R1:W-:Y:S04]  /*42c0*/  STSM.16.MT88.4 [R13+0x22400], R72 ;  /* 0x022400480d007844 */ /* 0x0003e80000004200 */
[----:B------:R1:W-:Y:S04]  /*42d0*/  STSM.16.MT88.4 [R13+0x22c00], R68 ;  /* 0x022c00440d007844 */ /* 0x0003e80000004200 */
[----:B------:R1:W-:Y:S04]  /*42e0*/  STSM.16.MT88.4 [R13+0x23400], R64 ;  /* 0x023400400d007844 */ /* 0x0003e80000004200 */
[----:B------:R1:W-:Y:S04]  /*42f0*/  STSM.16.MT88.4 [R13+0x23c00], R60 ;  /* 0x023c003c0d007844 */ /* 0x0003e80000004200 */
        /* <DEDUP_REMOVED lines=27> */
[----:B------:R-:W-:Y:S02]  /*44b0*/  F2FP.F16.F32.PACK_AB R92, R93, R92 ;  /* 0x0000005c5d5c723e */ /* 0x000fe400000000ff */
[----:B------:R-:W-:Y:S01]  /*44c0*/  F2FP.F16.F32.PACK_AB R94, R95, R94 ;  /* 0x0000005e5f5e723e */ /* 0x000fe200000000ff */
[----:B------:R-:W-:-:S02]  /*44d0*/  WARPGROUP.DEPBAR.LE gsb0, 0x0 ;  /* 0x00008000000079c5 */ /* 0x000fc40000010000 */
[----:B------:R-:W-:-:S06]  /*44e0*/  WARPGROUP.ARRIVE ;  /* 0x00000000000079c5 */ /* 0x000fcc0000000000 */
[----:B------:R-:W-:Y:S01]  /*44f0*/  HGMMA.64x64x16.F32 R184, R88, gdesc[UR4].tnspB, R184, gsb0 ;  /* 0x40e0000458b87df0 */ /* 0x000fe200080008b8 */
[----:B------:R-:W-:Y:S01]  /*4500*/  F2FP.F16.F32.PACK_AB R93, R123, R122 ;  /* 0x0000007a7b5d723e */ /* 0x000fe200000000ff */
[----:B------:R-:W-:Y:S01]  /*4510*/  UIADD3 UR6, UR4, 0x200, URZ ;  /* 0x0000020004067890 */ /* 0x000fe2000fffe03f */
[----:B------:R-:W-:Y:S01]  /*4520*/  F2FP.F16.F32.PACK_AB R95, R127, R126 ;  /* 0x0000007e7f5f723e */ /* 0x000fe200000000ff */
[----:B------:R-:W-:Y:S01]  /*4530*/  UMOV UR7, 0x40000040 ;  /* 0x4000004000077882 */ /* 0x000fe20000000000 */
[----:B------:R-:W-:Y:S02]  /*4540*/  F2FP.F16.F32.PACK_AB R24, R96, R10 ;  /* 0x0000000a6018723e */ /* 0x000fe400000000ff */
[----:B------:R-:W-:Y:S01]  /*4550*/  F2FP.F16.F32.PACK_AB R26, R98, R97 ;  /* 0x00000061621a723e */ /* 0x000fe200000000ff */
[----:B------:R-:W-:Y:S02]  /*4560*/  WARPGROUP.DEPBAR.LE gsb0, 0x0 ;  /* 0x00008000000079c5 */ /* 0x000fe40000010000 */
        /* <DEDUP_REMOVED lines=15> */
[----:B------:R-:W-:Y:S01]  /*4660*/  UIADD3 UR4, UR4, 0x380, URZ ;  /* 0x0000038004047890 */ /* 0x000fe2000fffe03f */
[----:B------:R-:W-:Y:S02]  /*4670*/  WARPGROUP.DEPBAR.LE gsb0, 0x0 ;  /* 0x00008000000079c5 */ /* 0x000fe40000010000 */
[----:B------:R-:W-:-:S06]  /*4680*/  WARPGROUP.ARRIVE ;  /* 0x00000000000079c5 */ /* 0x000fcc0000000000 */
[----:B------:R-:W-:Y:S01]  /*4690*/  HGMMA.64x64x16.F32 R184, R112, gdesc[UR4].tnspB, R184, gsb0 ;  /* 0x40e0000470b87df0 */ /* 0x000fe200080008b8 */
[----:B------:R-:W-:Y:S02]  /*46a0*/  F2FP.F16.F32.PACK_AB R24, R103, R102 ;  /* 0x000000666718723e */ /* 0x000fe400000000ff */
[----:B------:R-:W-:Y:S02]  /*46b0*/  F2FP.F16.F32.PACK_AB R26, R105, R104 ;  /* 0x00000068691a723e */ /* 0x000fe400000000ff */
[----:B------:R-:W-:Y:S02]  /*46c0*/  F2FP.F16.F32.PACK_AB R25, R137, R136 ;  /* 0x000000888919723e */ /* 0x000fe400000000ff */
[----:B------:R-:W-:Y:S01]  /*46d0*/  F2FP.F16.F32.PACK_AB R27, R140, R225 ;  /* 0x000000e18c1b723e */ /* 0x000fe200000000ff */
[----:B------:R-:W-:Y:S01]  /*46e0*/  UMOV UR6, UR4 ;  /* 0x0000000400067c82 */ /* 0x000fe20008000000 */
[----:B------:R-:W-:Y:S01]  /*46f0*/  UMOV UR7, 0x40000040 ;  /* 0x4000004000077882 */ /* 0x000fe20000000000 */
[----:B------:R-:W-:-:S02]  /*4700*/  WARPGROUP.DEPBAR.LE gsb0, 0x0 ;  /* 0x00008000000079c5 */ /* 0x000fc40000010000 */
[----:B------:R-:W-:-:S06]  /*4710*/  WARPGROUP.ARRIVE ;  /* 0x00000000000079c5 */ /* 0x000fcc0000000000 */
[----:B------:R-:W-:Y:S01]  /*4720*/  HGMMA.64x64x16.F32 R184, R24, gdesc[UR4].tnspB, R184, gsb0 ;  /* 0x40e0000418b87df0 */ /* 0x000fe200080008b8 */
[----:B------:R-:W-:-:S04]  /*4730*/  VIADD R28, R236, 0x20c00 ;  /* 0x00020c00ec1c7836 */ /* 0x000fc80000000000 */
[----:B------:R-:W-:-:S05]  /*4740*/  IMAD R9, R230, 0x2000, R28 ;  /* 0x00002000e6097824 */ /* 0x000fca00078e021c */
[----:B------:R-:W-:-:S04]  /*4750*/  SHF.R.U32.HI R9, RZ, 0x4, R9 ;  /* 0x00000004ff097819 */ /* 0x000fc80000011609 */
[----:B------:R-:W-:Y:S02]  /*4760*/  LOP3.LUT R9, R9, 0x3fff, RZ, 0xc0, !PT ;  /* 0x00003fff09097812 */ /* 0x000fe400078ec0ff */
[----:B------:R-:W-:Y:S02]  /*4770*/  R2UR UR5, R236 ;  /* 0x00000000ec0572ca */ /* 0x000fe400000e0000 */
[----:B------:R-:W-:-:S05]  /*4780*/  LOP3.LUT R9, R9, 0x10000, RZ, 0xfc, !PT ;  /* 0x0001000009097812 */ /* 0x000fca00078efcff */
[----:B------:R-:W-:-:S05]  /*4790*/  IMAD R9, R0, 0x800, R9 ;  /* 0x0000080000097824 */ /* 0x000fca00078e0209 */
[----:B------:R-:W-:Y:S01]  /*47a0*/  R2UR UR8, R9 ;  /* 0x00000000090872ca */ /* 0x000fe200000e0000 */
[----:B------:R-:W-:Y:S01]  /*47b0*/  USHF.R.U32.HI UR5, URZ, 0x4, UR5 ;  /* 0x000000043f057899 */ /* 0x000fe20008011605 */
[----:B------:R-:W-:Y:S02]  /*47c0*/  WARPGROUP.DEPBAR.LE gsb0, 0x0 ;  /* 0x00008000000079c5 */ /* 0x000fe40000010000 */
[----:B------:R2:W-:Y:S06]  /*47d0*/  MEMBAR.ALL.CTA ;  /* 0x0000000000007992 */ /* 0x0005ec0000008000 */
[----:B--2---:R-:W2:Y:S01]  /*47e0*/  FENCE.VIEW.ASYNC.S ;  /* 0x00000000000073c6 */ /* 0x004ea20000000000 */
[----:B------:R-:W-:Y:S01]  /*47f0*/  ULOP3.LUT UR9, UR5, 0x3fff, URZ, 0xc0, !UPT ;  /* 0x00003fff05097892 */ /* 0x000fe2000f8ec03f */
[----:B--2---:R-:W-:Y:S06]  /*4800*/  BAR.SYNC.DEFER_BLOCKING 0x9, 0x100 ;  /* 0x0244000000007b1d */ /* 0x004fec0000010000 */
        /* <DEDUP_REMOVED lines=56> */
[----:B-1----:R-:W-:Y:S05]  /*4b90*/  @!P0 BRA `(.L_x_2431) ;  /* 0x0000000000048947 */ /* 0x002fea0003800000 */
[----:B------:R-:W-:Y:S01]  /*4ba0*/  BPT.TRAP 0x1 ;  /* 0x000000040000795c */ /* 0x000fe20000300000 */
.L_x_2431:
        /* <DEDUP_REMOVED lines=68> */
.L_x_2432:
[----:B-1----:R-:W2:Y:S01]  /*4ff0*/  LDL R5, [R1+0x4] ;  /* 0x0000040001057983 */ /* 0x002ea20000100800 */
[----:B------:R-:W-:Y:S02]  /*5000*/  VIADD R16, R16, 0x1 ;  /* 0x0000000110107836 */ /* 0x000fe40000000000 */
[----:B------:R-:W-:Y:S02]  /*5010*/  VIADD R0, R0, 0x1 ;  /* 0x0000000100007836 */ /* 0x000fe40000000000 */
[----:B------:R-:W-:-:S03]  /*5020*/  VIADD R6, R6, 0x30c20 ;  /* 0x00030c2006067836 */ /* 0x000fc60000000000 */
[C---:B------:R-:W-:Y:S02]  /*5030*/  ISETP.NE.AND P0, PT, R0.reuse, 0x2, PT ;  /* 0x000000020000780c */ /* 0x040fe40003f05270 */
[----:B------:R-:W-:Y:S02]  /*5040*/  PRMT R6, RZ, 0x654, R6 ;  /* 0x00000654ff067816 */ /* 0x000fe40000000006 */
[----:B------:R-:W-:Y:S02]  /*5050*/  SEL R0, R0, RZ, P0 ;  /* 0x000000ff00007207 */ /* 0x000fe40000000000 */
[----:B------:R4:W-:Y:S01]  /*5060*/  SYNCS.ARRIVE.TRANS64.RED.A1T0 RZ, [R6+URZ], RZ ;  /* 0x000000ff06ff79a7 */ /* 0x0009e2000810043f */
[----:B--2---:R-:W-:Y:S02]  /*5070*/  ISETP.GE.AND P1, PT, R16, R5, PT ;  /* 0x000000051000720c */ /* 0x004fe40003f26270 */
[----:B------:R-:W-:-:S04]  /*5080*/  SEL R5, RZ, 0x1, P0 ;  /* 0x00000001ff057807 */ /* 0x000fc80000000000 */
[----:B------:R-:W-:-:S07]  /*5090*/  LOP3.LUT R4, R4, R5, RZ, 0x3c, !PT ;  /* 0x0000000504047212 */ /* 0x000fce00078e3cff */
[----:B----4-:R-:W-:Y:S05]  /*50a0*/  @!P1 BRA `(.L_x_2433) ;  /* 0xffffffc8007c9947 */ /* 0x010fea000383ffff */
.L_x_2422:
[----:B------:R-:W-:-:S13]  /*50b0*/  ISETP.GE.AND P0, PT, R16, UR38, PT ;  /* 0x0000002610007c0c */ /* 0x000fda000bf06270 */
[----:B------:R-:W-:Y:S05]  /*50c0*/  @P0 BRA `(.L_x_2434) ;  /* 0x0000003800500947 */ /* 0x000fea0003800000 */
[----:B------:R-:W1:Y:S01]  /*50d0*/  LDL.LU R11, [R1+0x28] ;  /* 0x00002800010b7983 */ /* 0x000e620000300800 */
[----:B------:R-:W-:-:S03]  /*50e0*/  ULDC UR4, c[0x0][0x290] ;  /* 0x0000a40000047ab9 */ /* 0x000fc60000000800 */
[----:B------:R-:W2:Y:S01]  /*50f0*/  LDL.LU R10, [R1+0x1c] ;  /* 0x00001c00010a7983 */ /* 0x000ea20000300800 */
[----:B------:R-:W-:-:S03]  /*5100*/  UIMAD UR4, UR36, -0x80, UR4 ;  /* 0xffffff80240478a4 */ /* 0x000fc6000f8e0204 */
[----:B------:R-:W3:Y:S01]  /*5110*/  LDL.LU R21, [R1+0x18] ;  /* 0x0000180001157983 */ /* 0x000ee20000300800 */
[----:B------:R-:W4:Y:S02]  /*5120*/  S2R R5, SR_TID.X ;  /* 0x0000000000057919 */ /* 0x000f240000002100 */
[----:B----4-:R-:W-:-:S05]  /*5130*/  VIADD R5, R5, 0xffffff80 ;  /* 0xffffff8005057836 */ /* 0x010fca0000000000 */
[----:B------:R-:W-:-:S04]  /*5140*/  SHF.R.S32.HI R6, RZ, 0x1f, R5 ;  /* 0x0000001fff067819 */ /* 0x000fc80000011405 */
[----:B------:R-:W-:-:S04]  /*5150*/  LEA.HI R7, R6, R5, RZ, 0x7 ;  /* 0x0000000506077211 */ /* 0x000fc800078f38ff */
[----:B------:R-:W-:Y:S02]  /*5160*/  LOP3.LUT R8, R7, 0xffffff80, RZ, 0xc0, !PT ;  /* 0xffffff8007087812 */ /* 0x000fe400078ec0ff */
[----:B------:R-:W-:-:S03]  /*5170*/  SHF.R.S32.HI R7, RZ, 0x7, R7 ;  /* 0x00000007ff077819 */ /* 0x000fc60000011407 */
[----:B------:R-:W-:Y:S01]  /*5180*/  IMAD.IADD R9, R5, 0x1, -R8 ;  /* 0x0000000105097824 */ /* 0x000fe200078e0a08 */
[----:B------:R-:W-:-:S04]  /*5190*/  LEA.HI R8, R6, R5, RZ, 0x5 ;  /* 0x0000000506087211 */ /* 0x000fc800078f28ff */
[----:B------:R-:W-:-:S05]  /*51a0*/  LOP3.LUT R8, R8, 0xffffffe0, RZ, 0xc0, !PT ;  /* 0xffffffe008087812 */ /* 0x000fca00078ec0ff */
[----:B------:R-:W-:Y:S02]  /*51b0*/  IMAD.IADD R8, R5, 0x1, -R8 ;  /* 0x0000000105087824 */ /* 0x000fe400078e0a08 */
[----:B------:R-:W-:Y:S02]  /*51c0*/  IMAD.U32 R15, RZ, RZ, UR4 ;  /* 0x00000004ff0f7e24 */ /* 0x000fe4000f8e00ff */
[----:B------:R-:W-:Y:S02]  /*51d0*/  IMAD R230, R230, 0x2000, R236 ;  /* 0x00002000e6e67824 */ /* 0x000fe400078e02ec */
[----:B------:R-:W-:Y:S02]  /*51e0*/  IMAD.MOV.U32 R19, RZ, RZ, 0x40000040 ;  /* 0x40000040ff137424 */ /* 0x000fe400078e00ff */
[----:B------:R-:W-:Y:S01]  /*51f0*/  IMAD.MOV.U32 R235, RZ, RZ, 0x40000040 ;  /* 0x40000040ffeb7424 */ /* 0x000fe200078e00ff */
[----:B-1----:R-:W-:Y:S02]  /*5200*/  LEA.HI R13, R11, R9, RZ, 0x5 ;  /* 0x000000090b0d7211 */ /* 0x002fe400078f28ff */
[----:B------:R-:W-:-:S02]  /*5210*/  LEA.HI R9, R7, R7, RZ, 0x1 ;  /* 0x0000000707097211 */ /* 0x000fc400078f08ff */
[--C-:B--2---:R-:W-:Y:S02]  /*5220*/  SHF.R.S32.HI R11, RZ, 0x2, R10.reuse ;  /* 0x00000002ff0b7819 */ /* 0x104fe4000001140a */
[----:B------:R-:W-:Y:S02]  /*5230*/  LOP3.LUT R12, R9, 0xfffffffe, RZ, 0xc0, !PT ;  /* 0xfffffffe090c7812 */ /* 0x000fe400078ec0ff */
[----:B------:R-:W-:Y:S02]  /*5240*/  SHF.R.S32.HI R10, RZ, 0x1f, R10 ;  /* 0x0000001fff0a7819 */ /* 0x000fe4000001140a */
[----:B------:R-:W-:Y:S02]  /*5250*/  SHF.R.S32.HI R9, RZ, 0x1f, R8 ;  /* 0x0000001fff097819 */ /* 0x000fe40000011408 */
[----:B------:R-:W-:Y:S01]  /*5260*/  SHF.R.S32.HI R14, RZ, 0x5, R13 ;  /* 0x00000005ff0e7819 */ /* 0x000fe2000001140d */
[----:B------:R-:W-:Y:S01]  /*5270*/  IMAD.IADD R13, R7, 0x1, -R12 ;  /* 0x00000001070d7824 */ /* 0x000fe200078e0a0c */
[----:B------:R-:W-:-:S02]  /*5280*/  LEA.HI R10, R10, R11, RZ, 0x3 ;  /* 0x0000000b0a0a7211 */ /* 0x000fc400078f18ff */
[CC--:B------:R-:W-:Y:S02]  /*5290*/  LEA.HI R7, R9.reuse, R8.reuse, RZ, 0x3 ;  /* 0x0000000809077211 */ /* 0x0c0fe400078f18ff */
[----:B------:R-:W-:Y:S02]  /*52a0*/  LEA.HI R9, R9, R8, RZ, 0x2 ;  /* 0x0000000809097211 */ /* 0x000fe400078f10ff */
[----:B------:R-:W-:Y:S02]  /*52b0*/  LOP3.LUT R12, R10, 0xfffffff8, RZ, 0xc0, !PT ;  /* 0xfffffff80a0c7812 */ /* 0x000fe400078ec0ff */
[--C-:B------:R-:W-:Y:S02]  /*52c0*/  SHF.R.S32.HI R8, RZ, 0x3, R7.reuse ;  /* 0x00000003ff087819 */ /* 0x100fe40000011407 */
[----:B------:R-:W-:Y:S02]  /*52d0*/  SHF.R.S32.HI R7, RZ, 0x1f, R7 ;  /* 0x0000001fff077819 */ /* 0x000fe40000011407 */
[----:B------:R-:W-:Y:S01]  /*52e0*/  SHF.R.S32.HI R10, RZ, 0x2, R9 ;  /* 0x00000002ff0a7819 */ /* 0x000fe20000011409 */
[----:B------:R-:W-:Y:S01]  /*52f0*/  IMAD R14, R14, -0x10, R15 ;  /* 0xfffffff00e0e7824 */ /* 0x000fe200078e020f */
[----:B------:R-:W-:-:S02]  /*5300*/  LEA.HI R7, R7, R8, RZ, 0x4 ;  /* 0x0000000807077211 */ /* 0x000fc400078f20ff */
[----:B------:R-:W-:Y:S02]  /*5310*/  LEA.HI R9, R9, R10, RZ, 0x1 ;  /* 0x0000000a09097211 */ /* 0x000fe400078f08ff */
[----:B------:R-:W-:Y:S02]  /*5320*/  LEA.HI R15, R6, R5, RZ, 0x2 ;  /* 0x00000005060f7211 */ /* 0x000fe400078f10ff */
[----:B------:R-:W-:Y:S02]  /*5330*/  LOP3.LUT R7, R7, 0x1ffffff0, RZ, 0xc0, !PT ;  /* 0x1ffffff007077812 */ /* 0x000fe400078ec0ff */
[----:B------:R-:W-:Y:S02]  /*5340*/  LOP3.LUT R9, R9, 0xfffffffe, RZ, 0xc0, !PT ;  /* 0xfffffffe09097812 */ /* 0x000fe400078ec0ff */
[----:B------:R-:W-:Y:S01]  /*5350*/  IADD3 R6, R14, R12, -R11 ;  /* 0x0000000c0e067210 */ /* 0x000fe20007ffe80b */
[----:B------:R-:W-:Y:S01]  /*5360*/  IMAD.IADD R8, R8, 0x1, -R7 ;  /* 0x0000000108087824 */ /* 0x000fe200078e0a07 */
[----:B------:R-:W-:Y:S01]  /*5370*/  LOP3.LUT R12, R15, 0xfffffffc, RZ, 0xc0, !PT ;  /* 0xfffffffc0f0c7812 */ /* 0x000fe200078ec0ff */
[----:B------:R-:W-:-:S02]  /*5380*/  IMAD.IADD R9, R10, 0x1, -R9 ;  /* 0x000000010a097824 */ /* 0x000fc400078e0a09 */
[C---:B------:R-:W-:Y:S02]  /*5390*/  VIADD R11, R10.reuse, 0x8 ;  /* 0x000000080a0b7836 */ /* 0x040fe40000000000 */
[----:B------:R-:W-:Y:S02]  /*53a0*/  IMAD R6, R13, -0x40, R6 ;  /* 0xffffffc00d067824 */ /* 0x000fe400078e0206 */
[----:B------:R-:W-:Y:S02]  /*53b0*/  VIADD R13, R10, 0x10 ;  /* 0x000000100a0d7836 */ /* 0x000fe40000000000 */
[----:B------:R-:W-:Y:S02]  /*53c0*/  IMAD R7, R8, 0x8, R9 ;  /* 0x0000000808077824 */ /* 0x000fe400078e0209 */
[----:B------:R-:W-:Y:S01]  /*53d0*/  IMAD.IADD R5, R5, 0x1, -R12 ;  /* 0x0000000105057824 */ /* 0x000fe200078e0a0c */
[----:B------:R-:W-:Y:S02]  /*53e0*/  LEA.HI R12, R11, R11, RZ, 0x1 ;  /* 0x0000000b0b0c7211 */ /* 0x000fe400078f08ff */
[----:B------:R-:W-:Y:S01]  /*53f0*/  LEA.HI R8, R13, R13, RZ, 0x1 ;  /* 0x0000000d0d087211 */ /* 0x000fe200078f08ff */
[----:B------:R1:W-:Y:S01]  /*5400*/  STL [R1+0x40], R7 ;  /* 0x0000400701007387 */ /* 0x0003e20000100800 */
[----:B------:R-:W-:Y:S01]  /*5410*/  LOP3.LUT R14, R12, 0xfffffffe, RZ, 0xc0, !PT ;  /* 0xfffffffe0c0e7812 */ /* 0x000fe200078ec0ff */
[----:B------:R-:W-:Y:S01]  /*5420*/  VIADD R15, R10, 0x18 ;  /* 0x000000180a0f7836 */ /* 0x000fe20000000000 */
[----:B------:R-:W-:-:S02]  /*5430*/  LOP3.LUT R10, R8, 0xfffffffe, RZ, 0xc0, !PT ;  /* 0xfffffffe080a7812 */ /* 0x000fc400078ec0ff */
[--C-:B------:R-:W-:Y:S02]  /*5440*/  SHF.R.S32.HI R9, RZ, 0x1, R8.reuse ;  /* 0x00000001ff097819 */ /* 0x100fe40000011408 */
[----:B------:R-:W-:Y:S02]  /*5450*/  SHF.R.S32.HI R8, RZ, 0x1f, R8 ;  /* 0x0000001fff087819 */ /* 0x000fe40000011408 */
[--C-:B-1----:R-:W-:Y:S02]  /*5460*/  SHF.R.S32.HI R7, RZ, 0x1, R12.reuse ;  /* 0x00000001ff077819 */ /* 0x102fe4000001140c */
[----:B------:R-:W-:Y:S01]  /*5470*/  SHF.R.S32.HI R12, RZ, 0x1f, R12 ;  /* 0x0000001fff0c7819 */ /* 0x000fe2000001140c */
[----:B------:R-:W-:Y:S01]  /*5480*/  IMAD.IADD R14, R11, 0x1, -R14 ;  /* 0x000000010b0e7824 */ /* 0x000fe200078e0a0e */
[----:B------:R-:W-:Y:S02]  /*5490*/  LEA.HI R8, R8, R9, RZ, 0x4 ;  /* 0x0000000908087211 */ /* 0x000fe400078f20ff */
[----:B------:R-:W-:-:S02]  /*54a0*/  LEA.HI R12, R12, R7, RZ, 0x4 ;  /* 0x000000070c0c7211 */ /* 0x000fc400078f20ff */
[----:B------:R-:W-:Y:S02]  /*54b0*/  LEA.HI R11, R15, R15, RZ, 0x1 ;  /* 0x0000000f0f0b7211 */ /* 0x000fe400078f08ff */
[----:B------:R-:W-:Y:S02]  /*54c0*/  LOP3.LUT R12, R12, 0x1ffffff0, RZ, 0xc0, !PT ;  /* 0x1ffffff00c0c7812 */ /* 0x000fe400078ec0ff */
[----:B------:R-:W-:Y:S02]  /*54d0*/  LOP3.LUT R8, R8, 0x1ffffff0, RZ, 0xc0, !PT ;  /* 0x1ffffff008087812 */ /* 0x000fe400078ec0ff */
[--C-:B------:R-:W-:Y:S02]  /*54e0*/  SHF.R.S32.HI R17, RZ, 0x1, R11.reuse ;  /* 0x00000001ff117819 */ /* 0x100fe4000001140b */
[----:B------:R-:W-:Y:S01]  /*54f0*/  SHF.R.S32.HI R18, RZ, 0x1f, R11 ;  /* 0x0000001fff127819 */ /* 0x000fe2000001140b */
[----:B------:R-:W-:Y:S02]  /*5500*/  IMAD.IADD R10, R13, 0x1, -R10 ;  /* 0x000000010d0a7824 */ /* 0x000fe400078e0a0a */
[----:B------:R-:W-:Y:S01]  /*5510*/  IMAD.IADD R7, R7, 0x1, -R12 ;  /* 0x0000000107077824 */ /* 0x000fe200078e0a0c */
[----:B------:R-:W-:Y:S01]  /*5520*/  LEA.HI R13, R18, R17, RZ, 0x4 ;  /* 0x00000011120d7211 */ /* 0x000fe200078f20ff */
[----:B------:R-:W-:Y:S01]  /*5530*/  IMAD.IADD R9, R9, 0x1, -R8 ;  /* 0x0000000109097824 */ /* 0x000fe200078e0a08 */
[----:B------:R-:W-:Y:S01]  /*5540*/  LOP3.LUT R18, R11, 0xfffffffe, RZ, 0xc0, !PT ;  /* 0xfffffffe0b127812 */ /* 0x000fe200078ec0ff */
[----:B------:R-:W-:Y:S01]  /*5550*/  IMAD R8, R7, 0x8, R14 ;  /* 0x0000000807087824 */ /* 0x000fe200078e020e */
[----:B------:R-:W-:Y:S01]  /*5560*/  LOP3.LUT R20, R13, 0x1ffffff0, RZ, 0xc0, !PT ;  /* 0x1ffffff00d147812 */ /* 0x000fe200078ec0ff */
[----:B------:R-:W-:-:S02]  /*5570*/  IMAD R7, R9, 0x8, R10 ;  /* 0x0000000809077824 */ /* 0x000fc400078e020a */
[----:B------:R-:W-:Y:S01]  /*5580*/  IMAD.IADD R18, R15, 0x1, -R18 ;  /* 0x000000010f127824 */ /* 0x000fe200078e0a12 */
[----:B------:R1:W-:Y:S01]  /*5590*/  STL [R1+0x34], R8 ;  /* 0x0000340801007387 */ /* 0x0003e20000100800 */
[----:B------:R-:W-:-:S03]  /*55a0*/  IMAD.IADD R17, R17, 0x1, -R20 ;  /* 0x0000000111117824 */ /* 0x000fc600078e0a14 */
[----:B------:R2:W-:Y:S01]  /*55b0*/  STL [R1+0x30], R7 ;  /* 0x0000300701007387 */ /* 0x0005e20000100800 */
[----:B------:R-:W-:Y:S02]  /*55c0*/  IMAD R10, R17, 0x8, R18 ;  /* 0x00000008110a7824 */ /* 0x000fe400078e0212 */
[C---:B-1----:R-:W-:Y:S02]  /*55d0*/  VIADD R8, R230.reuse, 0x4000 ;  /* 0x00004000e6087836 */ /* 0x042fe40000000000 */
[----:B--2---:R-:W-:Y:S01]  /*55e0*/  VIADD R7, R230, 0x20c00 ;  /* 0x00020c00e6077836 */ /* 0x004fe20000000000 */
[----:B------:R-:W-:Y:S02]  /*55f0*/  SHF.R.U32.HI R230, RZ, 0x4, R230 ;  /* 0x00000004ffe67819 */ /* 0x000fe400000116e6 */
[----:B------:R-:W-:Y:S02]  /*5600*/  SHF.R.U32.HI R8, RZ, 0x4, R8 ;  /* 0x00000004ff087819 */ /* 0x000fe40000011608 */
[----:B------:R-:W-:-:S02]  /*5610*/  SHF.R.U32.HI R7, RZ, 0x4, R7 ;  /* 0x00000004ff077819 */ /* 0x000fc40000011607 */
[----:B------:R-:W-:Y:S01]  /*5620*/  LOP3.LUT R230, R230, 0x3fff, RZ, 0xc0, !PT ;  /* 0x00003fffe6e67812 */ /* 0x000fe200078ec0ff */
[----:B------:R1:W-:Y:S01]  /*5630*/  STL [R1+0x2c], R10 ;  /* 0x00002c0a01007387 */ /* 0x0003e20000100800 */
[----:B------:R-:W-:Y:S02]  /*5640*/  LOP3.LUT R8, R8, 0x3fff, RZ, 0xc0, !PT ;  /* 0x00003fff08087812 */ /* 0x000fe400078ec0ff */
[----:B------:R-:W-:Y:S02]  /*5650*/  LOP3.LUT R7, R7, 0x3fff, RZ, 0xc0, !PT ;  /* 0x00003fff07077812 */ /* 0x000fe400078ec0ff */
[----:B------:R-:W-:Y:S02]  /*5660*/  LOP3.LUT R237, R8, 0x10000, RZ, 0xfc, !PT ;  /* 0x0001000008ed7812 */ /* 0x000fe400078efcff */
[----:B-1----:R-:W-:Y:S02]  /*5670*/  LOP3.LUT R10, R230, 0x10000, RZ, 0xfc, !PT ;  /* 0x00010000e60a7812 */ /* 0x002fe400078efcff */
[----:B------:R-:W-:Y:S01]  /*5680*/  LOP3.LUT R7, R7, 0x10000, RZ, 0xfc, !PT ;  /* 0x0001000007077812 */ /* 0x000fe200078efcff */
[----:B------:R-:W-:-:S02]  /*5690*/  IMAD.MOV.U32 R15, RZ, RZ, 0x40000040 ;  /* 0x40000040ff0f7424 */ /* 0x000fc400078e00ff */
[C---:B------:R-:W-:Y:S02]  /*56a0*/  VIADD R18, R10.reuse, 0x2 ;  /* 0x000000020a127836 */ /* 0x040fe40000000000 */
[C---:B------:R-:W-:Y:S01]  /*56b0*/  VIADD R14, R10.reuse, 0x4 ;  /* 0x000000040a0e7836 */ /* 0x040fe20000000000 */
[----:B------:R1:W-:Y:S01]  /*56c0*/  STL [R1+0x28], R10 ;  /* 0x0000280a01007387 */ /* 0x0003e20000100800 */
[----:B------:R-:W-:Y:S02]  /*56d0*/  VIADD R12, R10, 0x6 ;  /* 0x000000060a0c7836 */ /* 0x000fe40000000000 */
[----:B------:R-:W-:Y:S01]  /*56e0*/  IMAD.MOV.U32 R13, RZ, RZ, 0x40000040 ;  /* 0x40000040ff0d7424 */ /* 0x000fe200078e00ff */
[----:B------:R2:W-:Y:S01]  /*56f0*/  STL [R1+0x3c], R7 ;  /* 0x00003c0701007387 */ /* 0x0005e20000100800 */
[----:B------:R-:W-:Y:S02]  /*5700*/  VIADD R8, R237, 0x4 ;  /* 0x00000004ed087836 */ /* 0x000fe40000000000 */
[----:B------:R-:W-:Y:S01]  /*5710*/  IMAD.MOV.U32 R9, RZ, RZ, 0x40000040 ;  /* 0x40000040ff097424 */ /* 0x000fe200078e00ff */
[----:B------:R4:W-:Y:S01]  /*5720*/  STL.64 [R1+0x20], R18 ;  /* 0x0000201201007387 */ /* 0x0009e20000100a00 */
[----:B------:R-:W-:-:S02]  /*5730*/  IMAD.MOV.U32 R11, RZ, RZ, 0x40000040 ;  /* 0x40000040ff0b7424 */ /* 0x000fc400078e00ff */
[----:B-1----:R-:W-:Y:S01]  /*5740*/  VIADD R10, R237, 0x2 ;  /* 0x00000002ed0a7836 */ /* 0x002fe20000000000 */
[----:B------:R4:W-:Y:S04]  /*5750*/  STL.64 [R1+0x18], R14 ;  /* 0x0000180e01007387 */ /* 0x0009e80000100a00 */
[----:B------:R4:W-:Y:S04]  /*5760*/  STL.64 [R1+0x10], R12 ;  /* 0x0000100c01007387 */ /* 0x0009e80000100a00 */
[----:B------:R4:W-:Y:S04]  /*5770*/  STL.64 [R1], R8 ;  /* 0x0000000801007387 */ /* 0x0009e80000100a00 */
[----:B------:R4:W-:Y:S01]  /*5780*/  STL.64 [R1+0x8], R10 ;  /* 0x0000080a01007387 */ /* 0x0009e20000100a00 */
[----:B--2---:R-:W-:Y:S01]  /*5790*/  VIADD R7, R5, 0x4 ;  /* 0x0000000405077836 */ /* 0x004fe20000000000 */
[----:B---3--:R-:W-:Y:S01]  /*57a0*/  LOP3.LUT R231, R21, 0x1, RZ, 0xfc, !PT ;  /* 0x0000000115e77812 */ /* 0x008fe200078efcff */
[----:B------:R-:W-:-:S02]  /*57b0*/  VIADD R20, R5, 0x8 ;  /* 0x0000000805147836 */ /* 0x000fc40000000000 */
[C---:B------:R-:W-:Y:S02]  /*57c0*/  VIADD R17, R5.reuse, 0xc ;  /* 0x0000000c05117836 */ /* 0x040fe40000000000 */
[----:B------:R-:W-:Y:S02]  /*57d0*/  VIADD R7, R5, 0x10 ;  /* 0x0000001005077836 */ /* 0x000fe40000000000 */
[----:B------:R-:W-:Y:S02]  /*57e0*/  VIADD R234, R237, 0x6 ;  /* 0x00000006edea7836 */ /* 0x000fe40000000000 */
[C---:B------:R-:W-:Y:S02]  /*57f0*/  VIADD R20, R5.reuse, 0x14 ;  /* 0x0000001405147836 */ /* 0x040fe40000000000 */
[C---:B------:R-:W-:Y:S02]  /*5800*/  VIADD R17, R5.reuse, 0x18 ;  /* 0x0000001805117836 */ /* 0x040fe40000000000 */
[----:B----4-:R-:W-:-:S07]  /*5810*/  VIADD R7, R5, 0x1c ;  /* 0x0000001c05077836 */ /* 0x010fce0000000000 */
.L_x_2445:
[----:B------:R-:W-:Y:S01]  /*5820*/  ISETP.NE.AND P0, PT, R231, 0x3, PT ;  /* 0x00000003e700780c */ /* 0x000fe20003f05270 */
[----:B------:R-:W-:-:S12]  /*5830*/  YIELD ;  /* 0x0000000000007946 */ /* 0x000fd80003800000 */
[----:B--2---:R-:W-:Y:S05]  /*5840*/  @!P0 BRA `(.L_x_2435) ;  /* 0x0000000000048947 */ /* 0x004fea0003800000 */
[----:B------:R-:W-:Y:S01]  /*5850*/  BPT.TRAP 0x1 ;  /* 0x000000040000795c */ /* 0x000fe20000300000 */
.L_x_2435:
[----:B------:R-:W-:Y:S01]  /*5860*/  IMAD R7, R0, 0x8, R236 ;  /* 0x0000000800077824 */ /* 0x000fe200078e02ec */
[----:B------:R-:W-:-:S04]  /*5870*/  SHF.L.U32 R20, R4, 0x1f, RZ ;  /* 0x0000001f04147819 */ /* 0x000fc800000006ff */
[----:B------:R1:W2:Y:S01]  /*5880*/  SYNCS.PHASECHK.TRANS64.TRYWAIT P1, [R7+URZ+0x30c10], R20 ;  /* 0x030c1014070075a7 */ /* 0x0002a2000802017f */
[----:B------:R-:W-:Y:S05]  /*5890*/  @!P0 BRA `(.L_x_2436) ;  /* 0x0000000000048947 */ /* 0x000fea0003800000 */
[----:B------:R-:W-:Y:S01]  /*58a0*/  BPT.TRAP 0x1 ;  /* 0x000000040000795c */ /* 0x000fe20000300000 */
.L_x_2436:
[----:B------:R-:W-:-:S05]  /*58b0*/  VIADD R8, R236, 0x10000 ;  /* 0x00010000ec087836 */ /* 0x000fca0000000000 */
[----:B------:R-:W-:-:S04]  /*58c0*/  SHF.R.U32.HI R8, RZ, 0x4, R8 ;  /* 0x00000004ff087819 */ /* 0x000fc80000011608 */
[----:B------:R-:W-:-:S04]  /*58d0*/  LOP3.LUT R8, R8, 0x3fff, RZ, 0xc0, !PT ;  /* 0x00003fff08087812 */ /* 0x000fc800078ec0ff */
[----:B------:R-:W-:Y:S01]  /*58e0*/  LOP3.LUT R9, R8, 0x10000, RZ, 0xfc, !PT ;  /* 0x0001000008097812 */ /* 0x000fe200078efcff */
[----:B--2---:R-:W-:Y:S06]  /*58f0*/  @P1 BRA `(.L_x_2437) ;  /* 0x0000000000081947 */ /* 0x004fec0003800000 */
[----:B------:R-:W2:Y:S02]  /*5900*/  SYNCS.PHASECHK.TRANS64.TRYWAIT P1, [R7+URZ+0x30c10], R20 ;  /* 0x030c1014070075a7 */ /* 0x000ea4000802017f */
[----:B--2---:R-:W-:Y:S05]  /*5910*/  @!P1 BRA `(.L_x_2438) ;  /* 0x0000007800609947 */ /* 0x004fea0003800000 */
.L_x_2437:
        /* <DEDUP_REMOVED lines=63> */
.L_x_2439:
[----:B------:R1:W1:Y:S01]  /*5d10*/  SYNCS.PHASECHK.TRANS64.TRYWAIT P1, [R7+URZ+0x30c30], R20 ;  /* 0x030c3014070075a7 */ /* 0x000262000802017f */
[----:B------:R-:W-:Y:S05]  /*5d20*/  @!P0 BRA `(.L_x_2440) ;  /* 0x0000000000048947 */ /* 0x000fea0003800000 */
[----:B------:R-:W-:Y:S01]  /*5d30*/  BPT.TRAP 0x1 ;  /* 0x000000040000795c */ /* 0x000fe20000300000 */
.L_x_2440:
        /* <DEDUP_REMOVED lines=8> */
.L_x_2441:
[----:B------:R-:W5:Y:S01]  /*5dc0*/  LDL.64 R12, [R1+0x8] ;  /* 0x00000800010c7983 */ /* 0x000f620000100a00 */
[----:B------:R-:W-:Y:S01]  /*5dd0*/  R2UR UR4, R237 ;  /* 0x00000000ed0472ca */ /* 0x000fe200000e0000 */
[----:B------:R-:W-:Y:S01]  /*5de0*/  WARPGROUP.ARRIVE ;  /* 0x00000000000079c5 */ /* 0x000fe20000000000 */
[----:B------:R-:W-:Y:S01]  /*5df0*/  R2UR UR6, R9 ;  /* 0x00000000090672ca */ /* 0x000fe200000e0000 */
[----:B------:R-:W4:Y:S01]  /*5e00*/  LDL.64 R20, [R1] ;  /* 0x0000000001147983 */ /* 0x000f220000100a00 */
[----:B------:R-:W-:Y:S01]  /*5e10*/  UMOV UR5, 0x40000040 ;  /* 0x4000004000057882 */ /* 0x000fe20000000000 */
[----:B------:R-:W-:Y:S01]  /*5e20*/  UMOV UR7, 0x40000040 ;  /* 0x4000004000077882 */ /* 0x000fe20000000000 */
[----:B------:R-:W-:Y:S01]  /*5e30*/  UMOV UR11, 0x40000040 ;  /* 0x40000040000b7882 */ /* 0x000fe20000000000 */
[C---:B------:R-:W-:Y:S01]  /*5e40*/  VIADD R14, R5.reuse, 0x4 ;  /* 0x00000004050e7836 */ /* 0x040fe20000000000 */
[----:B--2---:R-:W1:Y:S01]  /*5e50*/  SHFL.IDX PT, R9, R10, R5, 0x1f ;  /* 0x00001f050a097589 */ /* 0x004e6200000e0000 */
[C---:B------:R-:W-:Y:S01]  /*5e60*/  ISETP.GT.AND P1, PT, R6.reuse, 0x8, PT ;  /* 0x000000080600780c */ /* 0x040fe20003f24270 */
[----:B------:R-:W-:Y:S01]  /*5e70*/  VIADD R17, R5, 0x8 ;  /* 0x0000000805117836 */ /* 0x000fe20000000000 */
[----:B------:R-:W-:Y:S01]  /*5e80*/  ISETP.GT.AND P2, PT, R6, RZ, PT ;  /* 0x000000ff0600720c */ /* 0x000fe20003f44270 */
[----:B------:R-:W2:Y:S01]  /*5e90*/  SHFL.IDX PT, R11, R10, R14, 0x1f ;  /* 0x00001f0e0a0b7589 */ /* 0x000ea200000e0000 */
[----:B------:R-:W-:-:S02]  /*5ea0*/  FSEL R91, R91, -INF , P1 ;  /* 0xff8000005b5b7808 */ /* 0x000fc40000800000 */
[----:B------:R-:W-:Y:S01]  /*5eb0*/  HGMMA.64x128x16.F32 R24, gdesc[UR4], RZ, !UPT, gsb0 ;  /* 0x01e00000041879f0 */ /* 0x000fe2000c0008ff */
[----:B------:R-:W-:Y:S01]  /*5ec0*/  UIADD3 UR4, UR6, 0x2, URZ ;  /* 0x0000000206047890 */ /* 0x000fe2000fffe03f */
[----:B------:R-:W-:Y:S01]  /*5ed0*/  FSEL R88, R88, -INF , P2 ;  /* 0xff80000058587808 */ /* 0x000fe20001000000 */
[----:B------:R-:W-:Y:S01]  /*5ee0*/  ULDC UR5, c[0x0][0x744] ;  /* 0x0001d10000057ab9 */ /* 0x000fe20000000800 */
[----:B------:R-:W-:Y:S02]  /*5ef0*/  FSEL R90, R90, -INF , P1 ;  /* 0xff8000005a5a7808 */ /* 0x000fe40000800000 */
[----:B------:R-:W-:Y:S02]  /*5f00*/  FSEL R89, R89, -INF , P2 ;  /* 0xff80000059597808 */ /* 0x000fe40001000000 */
[----:B------:R-:W-:Y:S01]  /*5f10*/  UMOV UR10, UR4 ;  /* 0x00000004000a7c82 */ /* 0x000fe20008000000 */
[----:B---3--:R-:W-:Y:S01]  /*5f20*/  SHFL.IDX PT, R18, R233, R5, 0x1f ;  /* 0x00001f05e9127589 */ /* 0x008fe200000e0000 */
[----:B------:R-:W-:-:S02]  /*5f30*/  FSEL R92, R92, -INF , P2 ;  /* 0xff8000005c5c7808 */ /* 0x000fc40001000000 */
[----:B------:R-:W-:Y:S01]  /*5f40*/  FSEL R94, R94, -INF , P1 ;  /* 0xff8000005e5e7808 */ /* 0x000fe20000800000 */
[--C-:B-1----:R-:W-:Y:S01]  /*5f50*/  FFMA.FTZ R88, R88, UR5, -R9.reuse ;  /* 0x0000000558587c23 */ /* 0x102fe20008010809 */
[----:B------:R-:W-:Y:S01]  /*5f60*/  FFMA.FTZ R90, R90, UR5, -R9 ;  /* 0x000000055a5a7c23 */ /* 0x000fe20008010809 */
[--C-:B--2---:R-:W-:Y:S01]  /*5f70*/  FFMA.FTZ R91, R91, UR5, -R11.reuse ;  /* 0x000000055b5b7c23 */ /* 0x104fe2000801080b */
[----:B------:R-:W-:Y:S01]  /*5f80*/  FFMA.FTZ R89, R89, UR5, -R11 ;  /* 0x0000000559597c23 */ /* 0x000fe2000801080b */
[----:B------:R-:W-:Y:S02]  /*5f90*/  WARPGROUP.DEPBAR.LE gsb0, 0x0 ;  /* 0x00008000000079c5 */ /* 0x000fe40000010000 */
[----:B------:R-:W-:Y:S01]  /*5fa0*/  WARPGROUP.ARRIVE ;  /* 0x00000000000079c5 */ /* 0x000fe20000000000 */
[----:B------:R1:W-:Y:S01]  /*5fb0*/  MUFU.EX2 R230, R91 ;  /* 0x0000005b00e67308 */ /* 0x0003e20000000800 */
[----:B------:R-:W-:Y:S01]  /*5fc0*/  UIADD3 UR4, UR6, 0x4, URZ ;  /* 0x0000000406047890 */ /* 0x000fe2000fffe03f */
[----:B------:R-:W-:-:S02]  /*5fd0*/  FSEL R93, R93, -INF , P2 ;  /* 0xff8000005d5d7808 */ /* 0x000fc40001000000 */
[----:B------:R-:W-:Y:S02]  /*5fe0*/  FSEL R95, R95, -INF , P1 ;  /* 0xff8000005f5f7808 */ /* 0x000fe40000800000 */
[----:B------:R-:W-:Y:S02]  /*5ff0*/  FSEL R101, R101, -INF , P2 ;  /* 0xff80000065657808 */ /* 0x000fe40001000000 */
[----:B------:R-:W-:Y:S01]  /*6000*/  FSEL R104, R104, -INF , P2 ;  /* 0xff80000068687808 */ /* 0x000fe20001000000 */
[----:B-1----:R-:W-:Y:S01]  /*6010*/  VIADD R91, R5, 0x1c ;  /* 0x0000001c055b7836 */ /* 0x002fe20000000000 */
[----:B------:R-:W-:Y:S02]  /*6020*/  FSEL R98, R98, -INF , P1 ;  /* 0xff80000062627808 */ /* 0x000fe40000800000 */
[----:B------:R-:W-:Y:S02]  /*6030*/  FSEL R103, R103, -INF , P1 ;  /* 0xff80000067677808 */ /* 0x000fe40000800000 */
[----:B------:R-:W-:Y:S01]  /*6040*/  FSEL R106, R106, -INF , P1 ;  /* 0xff8000006a6a7808 */ /* 0x000fe20000800000 */
[----:B------:R-:W-:Y:S01]  /*6050*/  SHFL.IDX PT, R15, R10, R91, 0x1f ;  /* 0x00001f5b0a0f7589 */ /* 0x000fe200000e0000 */
[----:B------:R1:W-:Y:S01]  /*6060*/  MUFU.EX2 R222, R88 ;  /* 0x0000005800de7308 */ /* 0x0003e20000000800 */
[----:B-----5:R-:W-:-:S02]  /*6070*/  R2UR UR8, R12 ;  /* 0x000000000c0872ca */ /* 0x020fc400000e0000 */
[----:B------:R-:W-:Y:S01]  /*6080*/  R2UR UR9, R13 ;  /* 0x000000000d0972ca */ /* 0x000fe200000e0000 */
[----:B------:R-:W-:Y:S01]  /*6090*/  VIADD R13, R5, 0xc ;  /* 0x0000000c050d7836 */ /* 0x000fe20000000000 */
[----:B------:R-:W2:Y:S03]  /*60a0*/  SHFL.IDX PT, R12, R10, R17, 0x1f ;  /* 0x00001f110a0c7589 */ /* 0x000ea600000e0000 */
[----:B------:R3:W5:Y:S01]  /*60b0*/  MUFU.EX2 R232, R90 ;  /* 0x0000005a00e87308 */ /* 0x0007620000000800 */
[----:B------:R1:W3:Y:S04]  /*60c0*/  SHFL.IDX PT, R9, R10, R13, 0x1f ;  /* 0x00001f0d0a097589 */ /* 0x0002e800000e0000 */
[----:B------:R-:W-:Y:S01]  /*60d0*/  SHFL.IDX PT, R22, R233, R17, 0x1f ;  /* 0x00001f11e9167589 */ /* 0x000fe200000e0000 */
[----:B------:R-:W-:-:S02]  /*60e0*/  FSEL R97, R97, -INF , P2 ;  /* 0xff80000061617808 */ /* 0x000fc40001000000 */
[----:B------:R-:W-:Y:S01]  /*60f0*/  MUFU.EX2 R225, R89 ;  /* 0x0000005900e17308 */ /* 0x000fe20000000800 */
[----:B------:R-:W-:Y:S01]  /*6100*/  HGMMA.64x128x16.F32 R24, gdesc[UR8], R24, gsb0 ;  /* 0x01e00000081879f0 */ /* 0x000fe20008000818 */
[----:B-1----:R-:W-:Y:S01]  /*6110*/  VIADD R13, R5, 0x10 ;  /* 0x00000010050d7836 */ /* 0x002fe20000000000 */
[----:B----4-:R-:W-:-:S04]  /*6120*/  R2UR UR8, R20 ;  /* 0x00000000140872ca */ /* 0x010fc800000e0000 */
[----:B------:R1:W4:Y:S01]  /*6130*/  SHFL.IDX PT, R11, R10, R13, 0x1f ;  /* 0x00001f0d0a0b7589 */ /* 0x00032200000e0000 */
[----:B------:R-:W-:Y:S01]  /*6140*/  R2UR UR9, R21 ;  /* 0x00000000150972ca */ /* 0x000fe200000e0000 */
[----:B------:R-:W-:Y:S01]  /*6150*/  UMOV UR10, UR4 ;  /* 0x00000004000a7c82 */ /* 0x000fe20008000000 */
[----:B------:R-:W-:Y:S01]  /*6160*/  UMOV UR11, 0x40000040 ;  /* 0x40000040000b7882 */ /* 0x000fe20000000000 */
[----:B------:R5:W-:Y:S01]  /*6170*/  SHFL.IDX PT, R20, R233, R14, 0x1f ;  /* 0x00001f0ee9147589 */ /* 0x000be200000e0000 */
[--C-:B--2---:R-:W-:Y:S01]  /*6180*/  FFMA.FTZ R92, R92, UR5, -R12.reuse ;  /* 0x000000055c5c7c23 */ /* 0x104fe2000801080c */
[----:B------:R-:W-:Y:S01]  /*6190*/  FFMA.FTZ R94, R94, UR5, -R12 ;  /* 0x000000055e5e7c23 */ /* 0x000fe2000801080c */
[----:B-1----:R-:W-:Y:S02]  /*61a0*/  VIADD R13, R5, 0x14 ;  /* 0x00000014050d7836 */ /* 0x002fe40000000000 */
[--C-:B---3--:R-:W-:Y:S01]  /*61b0*/  FFMA.FTZ R93, R93, UR5, -R9.reuse ;  /* 0x000000055d5d7c23 */ /* 0x108fe20008010809 */
[----:B------:R-:W-:Y:S01]  /*61c0*/  FFMA.FTZ R95, R95, UR5, -R9 ;  /* 0x000000055f5f7c23 */ /* 0x000fe20008010809 */
[--C-:B------:R-:W-:Y:S01]  /*61d0*/  FFMA.FTZ R17, R104, UR5, -R18.reuse ;  /* 0x0000000568117c23 */ /* 0x100fe20008010812 */
[--C-:B-----5:R-:W-:Y:S01]  /*61e0*/  FFMA.FTZ R14, R101, UR5, -R15.reuse ;  /* 0x00000005650e7c23 */ /* 0x120fe2000801080f */
[----:B------:R1:W2:Y:S01]  /*61f0*/  SHFL.IDX PT, R12, R10, R13, 0x1f ;  /* 0x00001f0d0a0c7589 */ /* 0x0002a200000e0000 */
[----:B------:R-:W-:Y:S01]  /*6200*/  FFMA.FTZ R15, R103, UR5, -R15 ;  /* 0x00000005670f7c23 */ /* 0x000fe2000801080f */
[----:B------:R-:W-:Y:S01]  /*6210*/  FFMA.FTZ R18, R106, UR5, -R18 ;  /* 0x000000056a127c23 */ /* 0x000fe20008010812 */
[----:B------:R-:W-:-:S02]  /*6220*/  VIADD R103, R5, 0xc ;  /* 0x0000000c05677836 */ /* 0x000fc40000000000 */
[C---:B------:R-:W-:Y:S02]  /*6230*/  VIADD R106, R5.reuse, 0x10 ;  /* 0x00000010056a7836 */ /* 0x040fe40000000000 */
[C---:B------:R-:W-:Y:S02]  /*6240*/  VIADD R101, R5.reuse, 0x14 ;  /* 0x0000001405657836 */ /* 0x040fe40000000000 */
[----:B----4-:R-:W-:Y:S01]  /*6250*/  FFMA.FTZ R9, R98, UR5, -R11 ;  /* 0x0000000562097c23 */ /* 0x010fe2000801080b */
[C---:B------:R-:W-:Y:S01]  /*6260*/  VIADD R104, R5.reuse, 0x18 ;  /* 0x0000001805687836 */ /* 0x040fe20000000000 */
[----:B------:R-:W3:Y:S01]  /*6270*/  SHFL.IDX PT, R98, R223, R5, 0x1f ;  /* 0x00001f05df627589 */ /* 0x000ee200000e0000 */
[----:B------:R4:W-:Y:S03]  /*6280*/  MUFU.EX2 R229, R92 ;  /* 0x0000005c00e57308 */ /* 0x0009e60000000800 */
[----:B------:R-:W-:Y:S04]  /*6290*/  SHFL.IDX PT, R88, R233, R103, 0x1f ;  /* 0x00001f67e9587589 */ /* 0x000fe800000e0000 */
[----:B------:R-:W-:Y:S01]  /*62a0*/  SHFL.IDX PT, R90, R233, R106, 0x1f ;  /* 0x00001f6ae95a7589 */ /* 0x000fe200000e0000 */
[----:B------:R5:W-:Y:S03]  /*62b0*/  MUFU.EX2 R228, R94 ;  /* 0x0000005e00e47308 */ /* 0x000be60000000800 */
[----:B----4-:R-:W-:Y:S04]  /*62c0*/  SHFL.IDX PT, R92, R233, R101, 0x1f ;  /* 0x00001f65e95c7589 */ /* 0x010fe800000e0000 */
[----:B-----5:R-:W-:Y:S04]  /*62d0*/  SHFL.IDX PT, R94, R233, R104, 0x1f ;  /* 0x00001f68e95e7589 */ /* 0x020fe800000e0000 */
[----:B------:R-:W4:Y:S01]  /*62e0*/  SHFL.IDX PT, R233, R233, R91, 0x1f ;  /* 0x00001f5be9e97589 */ /* 0x000f2200000e0000 */
[----:B-1----:R-:W-:Y:S01]  /*62f0*/  VIADD R13, R5, 0x18 ;  /* 0x00000018050d7836 */ /* 0x002fe20000000000 */
[----:B------:R-:W-:-:S02]  /*6300*/  FSEL R120, R120, -INF , P2 ;  /* 0xff80000078787808 */ /* 0x000fc40001000000 */
[----:B------:R-:W-:-:S03]  /*6310*/  FSEL R117, R117, -INF , P2 ;  /* 0xff80000075757808 */ /* 0x000fc60001000000 */
[----:B------:R2:W-:Y:S01]  /*6320*/  SHFL.IDX PT, R13, R10, R13, 0x1f ;  /* 0x00001f0d0a0d7589 */ /* 0x0005e200000e0000 */
[----:B------:R4:W-:Y:S01]  /*6330*/  MUFU.EX2 R226, R95 ;  /* 0x0000005f00e27308 */ /* 0x0009e20000000800 */
[----:B--2---:R-:W-:Y:S01]  /*6340*/  FFMA.FTZ R10, R97, UR5, -R12 ;  /* 0x00000005610a7c23 */ /* 0x004fe2000801080c */
[----:B---3--:R-:W-:Y:S01]  /*6350*/  FFMA.FTZ R97, R120, UR5, -R98 ;  /* 0x0000000578617c23 */ /* 0x008fe20008010862 */
[----:B------:R-:W-:Y:S01]  /*6360*/  FSEL R120, R144, -INF , P2 ;  /* 0xff80000090787808 */ /* 0x000fe20001000000 */
[----:B------:R-:W-:Y:S02]  /*6370*/  VIADD R144, R5, 0x14 ;  /* 0x0000001405907836 */ /* 0x000fe40000000000 */
[----:B----4-:R-:W-:-:S03]  /*6380*/  FFMA.FTZ R95, R117, UR5, -R233 ;  /* 0x00000005755f7c23 */ /* 0x010fc600080108e9 */
[----:B------:R-:W1:Y:S01]  /*6390*/  SHFL.IDX PT, R117, R219, R144, 0x1f ;  /* 0x00001f90db757589 */ /* 0x000e6200000e0000 */
[----:B------:R-:W-:Y:S02]  /*63a0*/  WARPGROUP.DEPBAR.LE gsb0, 0x0 ;  /* 0x00008000000079c5 */ /* 0x000fe40000010000 */
[----:B------:R-:W-:-:S06]  /*63b0*/  WARPGROUP.ARRIVE ;  /* 0x00000000000079c5 */ /* 0x000fcc0000000000 */
[----:B------:R-:W-:Y:S01]  /*63c0*/  HGMMA.64x128x16.F32 R24, gdesc[UR8], R24, gsb0 ;  /* 0x01e00000081879f0 */ /* 0x000fe20008000818 */
[----:B------:R-:W-:Y:S02]  /*63d0*/  FSEL R116, R116, -INF , P2 ;  /* 0xff80000074747808 */ /* 0x000fe40001000000 */
[----:B------:R-:W-:Y:S01]  /*63e0*/  FSEL R118, R118, -INF , P1 ;  /* 0xff80000076767808 */ /* 0x000fe20000800000 */
[----:B------:R2:W-:Y:S01]  /*63f0*/  MUFU.EX2 R227, R93 ;  /* 0x0000005d00e37308 */ /* 0x0005e20000000800 */
[----:B------:R-:W-:Y:S01]  /*6400*/  FSEL R147, R147, -INF , P1 ;  /* 0xff80000093937808 */ /* 0x000fe20000800000 */
[--C-:B--2---:R-:W-:Y:S02]  /*6410*/  FFMA.FTZ R93, R116, UR5, -R94.reuse ;  /* 0x00000005745d7c23 */ /* 0x104fe4000801085e */
[----:B------:R-:W-:Y:S01]  /*6420*/  FFMA.FTZ R94, R118, UR5, -R94 ;  /* 0x00000005765e7c23 */ /* 0x000fe2000801085e */
[----:B------:R-:W-:-:S05]  /*6430*/  FSEL R118, R145, -INF , P2 ;  /* 0xff80000091767808 */ /* 0x000fca0001000000 */
[--C-:B-1----:R-:W-:Y:S01]  /*6440*/  FFMA.FTZ R118, R118, UR5, -R117.reuse ;  /* 0x0000000576767c23 */ /* 0x102fe20008010875 */
[----:B------:R-:W-:Y:S02]  /*6450*/  FFMA.FTZ R117, R147, UR5, -R117 ;  /* 0x0000000593757c23 */ /* 0x000fe40008010875 */
[----:B------:R-:W2:Y:S01]  /*6460*/  LDL R147, [R1+0x38] ;  /* 0x0000380001937983 */ /* 0x000ea20000100800 */
[----:B------:R-:W-:Y:S02]  /*6470*/  R2UR UR8, R234 ;  /* 0x00000000ea0872ca */ /* 0x000fe400000e0000 */
[----:B------:R-:W-:Y:S01]  /*6480*/  R2UR UR9, R235 ;  /* 0x00000000eb0972ca */ /* 0x000fe200000e0000 */
[----:B------:R-:W-:Y:S01]  /*6490*/  UIADD3 UR6, UR6, 0x6, URZ ;  /* 0x0000000606067890 */ /* 0x000fe2000fffe03f */
[----:B------:R-:W-:-:S06]  /*64a0*/  UMOV UR11, 0x40000040 ;  /* 0x40000040000b7882 */ /* 0x000fcc0000000000 */
[----:B------:R-:W-:Y:S01]  /*64b0*/  UMOV UR10, UR6 ;  /* 0x00000006000a7c82 */ /* 0x000fe20008000000 */
[----:B------:R-:W-:Y:S02]  /*64c0*/  WARPGROUP.DEPBAR.LE gsb0, 0x0 ;  /* 0x00008000000079c5 */ /* 0x000fe40000010000 */
[----:B------:R-:W-:-:S06]  /*64d0*/  WARPGROUP.ARRIVE ;  /* 0x00000000000079c5 */ /* 0x000fcc0000000000 */
[----:B------:R-:W-:Y:S01]  /*64e0*/  HGMMA.64x128x16.F32 R24, gdesc[UR8], R24, gsb0 ;  /* 0x01e00000081879f0 */ /* 0x000fe20008000818 */
[----:B------:R-:W-:Y:S01]  /*64f0*/  FSEL R113, R113, -INF , P2 ;  /* 0xff80000071717808 */ /* 0x000fe20001000000 */
[----:B------:R-:W1:Y:S01]  /*6500*/  SHFL.IDX PT, R103, R223, R103, 0x1f ;  /* 0x00001f67df677589 */ /* 0x000e6200000e0000 */
[----:B------:R-:W-:Y:S02]  /*6510*/  FSEL R96, R96, -INF , P2 ;  /* 0xff80000060607808 */ /* 0x000fe40001000000 */
[----:B------:R-:W-:Y:S01]  /*6520*/  FSEL R99, R99, -INF , P1 ;  /* 0xff80000063637808 */ /* 0x000fe20000800000 */
[----:B------:R-:W-:Y:S01]  /*6530*/  FFMA.FTZ R91, R113, UR5, -R92 ;  /* 0x00000005715b7c23 */ /* 0x000fe2000801085c */
[----:B------:R-:W-:Y:S01]  /*6540*/  FSEL R108, R108, -INF , P2 ;  /* 0xff8000006c6c7808 */ /* 0x000fe20001000000 */
[----:B------:R-:W-:Y:S01]  /*6550*/  VIADD R113, R5, 0x4 ;  /* 0x0000000405717836 */ /* 0x000fe20000000000 */
[----:B------:R-:W-:Y:S02]  /*6560*/  FSEL R100, R100, -INF , P2 ;  /* 0xff80000064647808 */ /* 0x000fe40001000000 */
[----:B------:R-:W-:-:S02]  /*6570*/  FSEL R110, R110, -INF , P1 ;  /* 0xff8000006e6e7808 */ /* 0x000fc40000800000 */
[----:B------:R-:W-:Y:S01]  /*6580*/  FSEL R112, R112, -INF , P2 ;  /* 0xff80000070707808 */ /* 0x000fe20001000000 */
[----:B------:R-:W-:Y:S01]  /*6590*/  FFMA.FTZ R96, R96, UR5, -R11 ;  /* 0x0000000560607c23 */ /* 0x000fe2000801080b */
[----:B------:R-:W-:Y:S01]  /*65a0*/  FSEL R114, R114, -INF , P1 ;  /* 0xff80000072727808 */ /* 0x000fe20000800000 */
[----:B------:R-:W-:Y:S01]  /*65b0*/  FFMA.FTZ R11, R99, UR5, -R12 ;  /* 0x00000005630b7c23 */ /* 0x000fe2000801080c */
[--C-:B------:R-:W-:Y:S01]  /*65c0*/  FFMA.FTZ R21, R108, UR5, -R22.reuse ;  /* 0x000000056c157c23 */ /* 0x100fe20008010816 */
[----:B------:R-:W-:Y:S01]  /*65d0*/  FFMA.FTZ R12, R100, UR5, -R13 ;  /* 0x00000005640c7c23 */ /* 0x000fe2000801080d */
[----:B------:R-:W-:Y:S01]  /*65e0*/  FFMA.FTZ R22, R110, UR5, -R22 ;  /* 0x000000056e167c23 */ /* 0x000fe20008010816 */
[--C-:B------:R-:W-:Y:S01]  /*65f0*/  FFMA.FTZ R89, R112, UR5, -R90.reuse ;  /* 0x0000000570597c23 */ /* 0x100fe2000801085a */
[----:B------:R-:W3:Y:S01]  /*6600*/  SHFL.IDX PT, R100, R223, R113, 0x1f ;  /* 0x00001f71df647589 */ /* 0x000ee200000e0000 */
[----:B------:R-:W-:Y:S01]  /*6610*/  FSEL R102, R102, -INF , P1 ;  /* 0xff80000066667808 */ /* 0x000fe20000800000 */
[----:B------:R-:W-:-:S02]  /*6620*/  FFMA.FTZ R90, R114, UR5, -R90 ;  /* 0x00000005725a7c23 */ /* 0x000fc4000801085a */
[----:B------:R4:W5:Y:S01]  /*6630*/  SHFL.IDX PT, R110, R223, R104, 0x1f ;  /* 0x00001f68df6e7589 */ /* 0x00096200000e0000 */
[----:B------:R-:W-:Y:S01]  /*6640*/  VIADD R114, R5, 0x8 ;  /* 0x0000000805727836 */ /* 0x000fe20000000000 */
[----:B------:R-:W-:Y:S02]  /*6650*/  FSEL R109, R109, -INF , P2 ;  /* 0xff8000006d6d7808 */ /* 0x000fe40001000000 */
[----:B------:R5:W5:Y:S01]  /*6660*/  SHFL.IDX PT, R108, R223, R101, 0x1f ;  /* 0x00001f65df6c7589 */ /* 0x000b6200000e0000 */
[----:B------:R-:W-:Y:S02]  /*6670*/  FFMA.FTZ R13, R102, UR5, -R13 ;  /* 0x00000005660d7c23 */ /* 0x000fe4000801080d */
[----:B------:R-:W-:Y:S01]  /*6680*/  FFMA.FTZ R23, R109, UR5, -R88 ;  /* 0x000000056d177c23 */ /* 0x000fe20008010858 */
[----:B------:R-:W5:Y:S01]  /*6690*/  SHFL.IDX PT, R102, R223, R114, 0x1f ;  /* 0x00001f72df667589 */ /* 0x000f6200000e0000 */
[----:B------:R-:W-:Y:S02]  /*66a0*/  FSEL R109, R125, -INF , P2 ;  /* 0xff8000007d6d7808 */ /* 0x000fe40001000000 */
[----:B----4-:R-:W-:-:S02]  /*66b0*/  FSEL R104, R127, -INF , P1 ;  /* 0xff8000007f687808 */ /* 0x010fc40000800000 */
[----:B------:R-:W-:Y:S01]  /*66c0*/  FSEL R119, R119, -INF , P1 ;  /* 0xff80000077777808 */ /* 0x000fe20000800000 */
[--C-:B-1----:R-:W-:Y:S01]  /*66d0*/  FFMA.FTZ R109, R109, UR5, -R103.reuse ;  /* 0x000000056d6d7c23 */ /* 0x102fe20008010867 */
[----:B------:R-:W-:Y:S01]  /*66e0*/  FSEL R105, R105, -INF , P2 ;  /* 0xff80000069697808 */ /* 0x000fe20001000000 */
[----:B------:R-:W-:Y:S01]  /*66f0*/  FFMA.FTZ R104, R104, UR5, -R103 ;  /* 0x0000000568687c23 */ /* 0x000fe20008010867 */
[----:B------:R-:W-:Y:S01]  /*6700*/  FSEL R107, R107, -INF , P1 ;  /* 0xff8000006b6b7808 */ /* 0x000fe20000800000 */
[----:B------:R1:W-:Y:S01]  /*6710*/  MUFU.EX2 R224, R96 ;  /* 0x0000006000e07308 */ /* 0x0003e20000000800 */
[----:B------:R-:W-:Y:S01]  /*6720*/  FSEL R99, R121, -INF , P2 ;  /* 0xff80000079637808 */ /* 0x000fe20001000000 */
[----:B------:R-:W-:Y:S01]  /*6730*/  FFMA.FTZ R19, R105, UR5, -R20 ;  /* 0x0000000569137c23 */ /* 0x000fe20008010814 */
[----:B------:R-:W-:Y:S02]  /*6740*/  FSEL R123, R123, -INF , P1 ;  /* 0xff8000007b7b7808 */ /* 0x000fe40000800000 */
[----:B------:R-:W-:-:S03]  /*6750*/  FSEL R134, R134, -INF , P1 ;  /* 0xff80000086867808 */ /* 0x000fc60000800000 */
[----:B------:R4:W-:Y:S01]  /*6760*/  MUFU.EX2 R103, R109 ;  /* 0x0000006d00677308 */ /* 0x0009e20000000800 */
[----:B-1----:R-:W-:Y:S01]  /*6770*/  FFMA.FTZ R96, R119, UR5, -R233 ;  /* 0x0000000577607c23 */ /* 0x002fe200080108e9 */
[----:B------:R-:W-:Y:S02]  /*6780*/  VIADD R233, R5, 0x1c ;  /* 0x0000001c05e97836 */ /* 0x000fe40000000000 */
[----:B------:R-:W-:Y:S01]  /*6790*/  FFMA.FTZ R20, R107, UR5, -R20 ;  /* 0x000000056b147c23 */ /* 0x000fe20008010814 */
[----:B------:R-:W1:Y:S01]  /*67a0*/  SHFL.IDX PT, R106, R223, R106, 0x1f ;  /* 0x00001f6adf6a7589 */ /* 0x000e6200000e0000 */
[----:B------:R-:W-:Y:S02]  /*67b0*/  FSEL R107, R129, -INF , P2 ;  /* 0xff800000816b7808 */ /* 0x000fe40001000000 */
[----:B----4-:R-:W-:Y:S01]  /*67c0*/  FSEL R109, R132, -INF , P2 ;  /* 0xff800000846d7808 */ /* 0x010fe20001000000 */
[--C-:B---3--:R-:W-:Y:S01]  /*67d0*/  FFMA.FTZ R99, R99, UR5, -R100.reuse ;  /* 0x0000000563637c23 */ /* 0x108fe20008010864 */
[----:B------:R-:W-:Y:S01]  /*67e0*/  FSEL R131, R131, -INF , P1 ;  /* 0xff80000083837808 */ /* 0x000fe20000800000 */
[----:B------:R-:W-:Y:S01]  /*67f0*/  FFMA.FTZ R100, R123, UR5, -R100 ;  /* 0x000000057b647c23 */ /* 0x000fe20008010864 */
[----:B------:R-:W3:Y:S01]  /*6800*/  SHFL.IDX PT, R112, R223, R233, 0x1f ;  /* 0x00001fe9df707589 */ /* 0x000ee200000e0000 */
[--C-:B-----5:R-:W-:Y:S01]  /*6810*/  FFMA.FTZ R109, R109, UR5, -R110.reuse ;  /* 0x000000056d6d7c23 */ /* 0x120fe2000801086e */
[----:B------:R-:W-:Y:S01]  /*6820*/  FFMA.FTZ R110, R134, UR5, -R110 ;  /* 0x00000005866e7c23 */ /* 0x000fe2000801086e */
[----:B------:R-:W-:Y:S01]  /*6830*/  FSEL R111, R111, -INF , P1 ;  /* 0xff8000006f6f7808 */ /* 0x000fe20000800000 */
[----:B------:R4:W-:Y:S01]  /*6840*/  SHFL.IDX PT, R134, R219, R113, 0x1f ;  /* 0x00001f71db867589 */ /* 0x0009e200000e0000 */
[----:B------:R-:W-:Y:S01]  /*6850*/  FSEL R101, R124, -INF , P2 ;  /* 0xff8000007c657808 */ /* 0x000fe20001000000 */
[--C-:B------:R-:W-:Y:S01]  /*6860*/  FFMA.FTZ R107, R107, UR5, -R108.reuse ;  /* 0x000000056b6b7c23 */ /* 0x100fe2000801086c */
[----:B------:R-:W-:Y:S01]  /*6870*/  FSEL R126, R126, -INF , P1 ;  /* 0xff8000007e7e7808 */ /* 0x000fe20000800000 */
[----:B------:R5:W-:Y:S01]  /*6880*/  SHFL.IDX PT, R123, R219, R114, 0x1f ;  /* 0x00001f72db7b7589 */ /* 0x000be200000e0000 */
[----:B------:R-:W-:Y:S01]  /*6890*/  FFMA.FTZ R108, R131, UR5, -R108 ;  /* 0x00000005836c7c23 */ /* 0x000fe2000801086c */
[----:B------:R-:W-:Y:S01]  /*68a0*/  FSEL R116, R148, -INF , P2 ;  /* 0xff80000094747808 */ /* 0x000fe20001000000 */
[----:B------:R-:W-:Y:S01]  /*68b0*/  VIADD R148, R5, 0xc ;  /* 0x0000000c05947836 */ /* 0x000fe20000000000 */
[----:B----4-:R-:W-:Y:S01]  /*68c0*/  FSEL R113, R151, -INF , P1 ;  /* 0xff80000097717808 */ /* 0x010fe20000800000 */
[----:B------:R-:W-:Y:S01]  /*68d0*/  VIADD R151, R5, 0x4 ;  /* 0x0000000405977836 */ /* 0x000fe20000000000 */
[----:B-----5:R-:W-:Y:S01]  /*68e0*/  FSEL R114, R149, -INF , P2 ;  /* 0xff80000095727808 */ /* 0x020fe20001000000 */
[----:B------:R-:W-:Y:S01]  /*68f0*/  VIADD R149, R5, 0x8 ;  /* 0x0000000805957836 */ /* 0x000fe20000000000 */
[----:B------:R-:W-:Y:S01]  /*6900*/  SHFL.IDX PT, R131, R219, R5, 0x1f ;  /* 0x00001f05db837589 */ /* 0x000fe200000e0000 */
[----:B------:R-:W-:Y:S01]  /*6910*/  FFMA.FTZ R88, R111, UR5, -R88 ;  /* 0x000000056f587c23 */ /* 0x000fe20008010858 */
[----:B------:R-:W-:Y:S01]  /*6920*/  FFMA.FTZ R101, R101, UR5, -R102 ;  /* 0x0000000565657c23 */ /* 0x000fe20008010866 */
[----:B------:R-:W-:-:S02]  /*6930*/  VIADD R145, R5, 0x10 ;  /* 0x0000001005917836 */ /* 0x000fc40000000000 */
[----:B------:R-:W-:Y:S01]  /*6940*/  FFMA.FTZ R102, R126, UR5, -R102 ;  /* 0x000000057e667c23 */ /* 0x000fe20008010866 */
[----:B------:R-:W-:Y:S02]  /*6950*/  FSEL R111, R133, -INF , P2 ;  /* 0xff800000856f7808 */ /* 0x000fe40001000000 */
[----:B------:R-:W-:Y:S01]  /*6960*/  FSEL R105, R128, -INF , P2 ;  /* 0xff80000080697808 */ /* 0x000fe20001000000 */
[----:B------:R-:W-:Y:S02]  /*6970*/  WARPGROUP.DEPBAR.LE gsb0, 0x0 ;  /* 0x00008000000079c5 */ /* 0x000fe40000010000 */
[----:B------:R-:W4:Y:S04]  /*6980*/  LDS R221, [R221+0x400] ;  /* 0x00040000dddd7984 */ /* 0x000f280000000800 */
[----:B------:R-:W-:Y:S04]  /*6990*/  LDS R218, [R218+0x400] ;  /* 0x00040000dada7984 */ /* 0x000fe80000000800 */
[----:B------:R-:W-:Y:S04]  /*69a0*/  LDS R217, [R217+0x400] ;  /* 0x00040000d9d97984 */ /* 0x000fe80000000800 */
[----:B------:R-:W-:Y:S01]  /*69b0*/  SHFL.IDX PT, R121, R219, R148, 0x1f ;  /* 0x00001f94db797589 */ /* 0x000fe200000e0000 */
[----:B------:R-:W-:-:S02]  /*69c0*/  FSEL R130, R130, -INF , P1 ;  /* 0xff80000082827808 */ /* 0x000fc40000800000 */
[----:B------:R-:W-:Y:S01]  /*69d0*/  FSEL R135, R135, -INF , P1 ;  /* 0xff80000087877808 */ /* 0x000fe20000800000 */
[----:B------:R-:W-:Y:S01]  /*69e0*/  LDS R216, [R216+0x400] ;  /* 0x00040000d8d87984 */ /* 0x000fe20000000800 */
[--C-:B-1----:R-:W-:Y:S01]  /*69f0*/  FFMA.FTZ R105, R105, UR5, -R106.reuse ;  /* 0x0000000569697c23 */ /* 0x102fe2000801086a */
[----:B------:R-:W-:Y:S01]  /*6a00*/  FFMA.FTZ R106, R130, UR5, -R106 ;  /* 0x00000005826a7c23 */ /* 0x000fe2000801086a */
[----:B------:R-:W-:Y:S01]  /*6a10*/  FSEL R122, R122, -INF , P1 ;  /* 0xff8000007a7a7808 */ /* 0x000fe20000800000 */
[--C-:B---3--:R-:W-:Y:S01]  /*6a20*/  FFMA.FTZ R111, R111, UR5, -R112.reuse ;  /* 0x000000056f6f7c23 */ /* 0x108fe20008010870 */
[----:B------:R-:W-:Y:S01]  /*6a30*/  FSEL R130, R136, -INF , P2 ;  /* 0xff80000088827808 */ /* 0x000fe20001000000 */
[----:B------:R-:W-:Y:S01]  /*6a40*/  FFMA.FTZ R112, R135, UR5, -R112 ;  /* 0x0000000587707c23 */ /* 0x000fe20008010870 */
[----:B----4-:R-:W1:Y:S04]  /*6a50*/  SHFL.IDX PT, R124, R221, R5, 0x1f ;  /* 0x00001f05dd7c7589 */ /* 0x010e6800000e0000 */
[----:B------:R-:W3:Y:S04]  /*6a60*/  SHFL.IDX PT, R126, R221, R151, 0x1f ;  /* 0x00001f97dd7e7589 */ /* 0x000ee800000e0000 */
[----:B------:R-:W4:Y:S04]  /*6a70*/  SHFL.IDX PT, R133, R221, R149, 0x1f ;  /* 0x00001f95dd857589 */ /* 0x000f2800000e0000 */
[----:B------:R-:W5:Y:S04]  /*6a80*/  SHFL.IDX PT, R128, R221, R148, 0x1f ;  /* 0x00001f94dd807589 */ /* 0x000f6800000e0000 */
[----:B------:R-:W5:Y:S01]  /*6a90*/  SHFL.IDX PT, R129, R221, R145, 0x1f ;  /* 0x00001f91dd817589 */ /* 0x000f6200000e0000 */
[----:B------:R-:W-:Y:S01]  /*6aa0*/  FSEL R135, R137, -INF , P2 ;  /* 0xff80000089877808 */ /* 0x000fe20001000000 */
[----:B------:R-:W-:Y:S01]  /*6ab0*/  FFMA.FTZ R98, R122, UR5, -R98 ;  /* 0x000000057a627c23 */ /* 0x000fe20008010862 */
[----:B------:R-:W-:Y:S01]  /*6ac0*/  FFMA.FTZ R130, R130, UR5, -R131 ;  /* 0x0000000582827c23 */ /* 0x000fe20008010883 */
[----:B------:R-:W-:Y:S01]  /*6ad0*/  FSEL R122, R141, -INF , P2 ;  /* 0xff8000008d7a7808 */ /* 0x000fe20001000000 */
[----:B------:R-:W-:Y:S01]  /*6ae0*/  VIADD R223, R5, 0x18 ;  /* 0x0000001805df7836 */ /* 0x000fe20000000000 */
[----:B------:R-:W-:Y:S01]  /*6af0*/  FSEL R139, R139, -INF , P1 ;  /* 0xff8000008b8b7808 */ /* 0x000fe20000800000 */
[----:B------:R-:W-:Y:S01]  /*6b00*/  FFMA.FTZ R135, R135, UR5, -R134 ;  /* 0x0000000587877c23 */ /* 0x000fe20008010886 */
[----:B------:R-:W-:Y:S01]  /*6b10*/  FSEL R138, R138, -INF , P1 ;  /* 0xff8000008a8a7808 */ /* 0x000fe20000800000 */
[--C-:B-1----:R-:W-:Y:S01]  /*6b20*/  FADD.FTZ R24, R24, -R124.reuse ;  /* 0x8000007c18187221 */ /* 0x102fe20000010000 */
[----:B------:R-:W-:Y:S01]  /*6b30*/  FSEL R143, R143, -INF , P1 ;  /* 0xff8000008f8f7808 */ /* 0x000fe20000800000 */
[----:B------:R-:W-:Y:S01]  /*6b40*/  FADD.FTZ R26, R26, -R124 ;  /* 0x8000007c1a1a7221 */ /* 0x000fe20000010000 */
[--C-:B---3--:R-:W-:Y:S01]  /*6b50*/  FADD.FTZ R124, R25, -R126.reuse ;  /* 0x8000007e197c7221 */ /* 0x108fe20000010000 */
[----:B------:R-:W-:Y:S01]  /*6b60*/  FADD.FTZ R126, R27, -R126 ;  /* 0x8000007e1b7e7221 */ /* 0x000fe20000010000 */
[----:B----4-:R-:W-:-:S02]  /*6b70*/  FADD.FTZ R127, R28, -R133 ;  /* 0x800000851c7f7221 */ /* 0x010fc40000010000 */
[----:B------:R1:W-:Y:S01]  /*6b80*/  MUFU.EX2 R28, R130 ;  /* 0x00000082001c7308 */ /* 0x0003e20000000800 */
[----:B------:R-:W-:Y:S01]  /*6b90*/  FFMA.FTZ R134, R139, UR5, -R134 ;  /* 0x000000058b867c23 */ /* 0x000fe20008010886 */
[--C-:B-----5:R-:W-:Y:S01]  /*6ba0*/  FADD.FTZ R27, R31, -R128.reuse ;  /* 0x800000801f1b7221 */ /* 0x120fe20000010000 */
[----:B------:R-:W-:Y:S01]  /*6bb0*/  FFMA.FTZ R122, R122, UR5, -R121 ;  /* 0x000000057a7a7c23 */ /* 0x000fe20008010879 */
[----:B------:R-:W-:Y:S01]  /*6bc0*/  FADD.FTZ R25, R30, -R133 ;  /* 0x800000851e197221 */ /* 0x000fe20000010000 */
[----:B------:R-:W-:Y:S01]  /*6bd0*/  FFMA.FTZ R131, R138, UR5, -R131 ;  /* 0x000000058a837c23 */ /* 0x000fe20008010883 */
[----:B------:R-:W-:Y:S01]  /*6be0*/  FFMA.FTZ R121, R143, UR5, -R121 ;  /* 0x000000058f797c23 */ /* 0x000fe20008010879 */
[----:B------:R-:W3:Y:S01]  /*6bf0*/  SHFL.IDX PT, R139, R218, R149, 0x1f ;  /* 0x00001f95da8b7589 */ /* 0x000ee200000e0000 */
[----:B-1----:R-:W-:Y:S01]  /*6c00*/  FADD.FTZ R130, R29, -R128 ;  /* 0x800000801d827221 */ /* 0x002fe20000010000 */
[----:B------:R-:W-:Y:S02]  /*6c10*/  FADD.FTZ R128, R32, -R129 ;  /* 0x8000008120807221 */ /* 0x000fe40000010000 */
[----:B------:R-:W-:Y:S01]  /*6c20*/  SHFL.IDX PT, R136, R218, R223, 0x1f ;  /* 0x00001fdfda887589 */ /* 0x000fe200000e0000 */
[----:B------:R1:W-:Y:S03]  /*6c30*/  MUFU.EX2 R30, R135 ;  /* 0x00000087001e7308 */ /* 0x0003e60000000800 */
[----:B------:R-:W4:Y:S04]  /*6c40*/  SHFL.IDX PT, R32, R218, R144, 0x1f ;  /* 0x00001f90da207589 */ /* 0x000f2800000e0000 */
[----:B------:R-:W5:Y:S04]  /*6c50*/  SHFL.IDX PT, R143, R221, R223, 0x1f ;  /* 0x00001fdfdd8f7589 */ /* 0x000f6800000e0000 */
[----:B------:R-:W5:Y:S04]  /*6c60*/  SHFL.IDX PT, R141, R218, R5, 0x1f ;  /* 0x00001f05da8d7589 */ /* 0x000f6800000e0000 */
[----:B------:R-:W5:Y:S04]  /*6c70*/  SHFL.IDX PT, R138, R218, R145, 0x1f ;  /* 0x00001f91da8a7589 */ /* 0x000f6800000e0000 */
[----:B-1----:R-:W1:Y:S04]  /*6c80*/  SHFL.IDX PT, R135, R217, R5, 0x1f ;  /* 0x00001f05d9877589 */ /* 0x002e6800000e0000 */
[----:B------:R-:W1:Y:S04]  /*6c90*/  SHFL.IDX PT, R137, R218, R148, 0x1f ;  /* 0x00001f94da897589 */ /* 0x000e6800000e0000 */
[----:B------:R-:W1:Y:S01]  /*6ca0*/  SHFL.IDX PT, R132, R221, R144, 0x1f ;  /* 0x00001f90dd847589 */ /* 0x000e6200000e0000 */
[----:B------:R-:W-:-:S02]  /*6cb0*/  FSEL R125, R140, -INF , P2 ;  /* 0xff8000008c7d7808 */ /* 0x000fc40001000000 */
[----:B------:R-:W-:-:S03]  /*6cc0*/  FSEL R142, R142, -INF , P1 ;  /* 0xff8000008e8e7808 */ /* 0x000fc60000800000 */
[----:B------:R-:W-:Y:S01]  /*6cd0*/  FFMA.FTZ R125, R125, UR5, -R123 ;  /* 0x000000057d7d7c23 */ /* 0x000fe2000801087b */
[----:B------:R-:W-:Y:S01]  /*6ce0*/  FSEL R115, R115, -INF , P1 ;  /* 0xff80000073737808 */ /* 0x000fe20000800000 */
[--C-:B---3--:R-:W-:Y:S01]  /*6cf0*/  FADD.FTZ R44, R44, -R139.reuse ;  /* 0x8000008b2c2c7221 */ /* 0x108fe20000010000 */
[----:B------:R-:W-:Y:S01]  /*6d00*/  FADD.FTZ R46, R46, -R139 ;  /* 0x8000008b2e2e7221 */ /* 0x000fe20000010000 */
[--C-:B----4-:R-:W-:Y:S01]  /*6d10*/  FADD.FTZ R49, R49, -R32.reuse ;  /* 0x8000002031317221 */ /* 0x110fe20000010000 */
[----:B------:R-:W-:Y:S01]  /*6d20*/  FADD.FTZ R51, R51, -R32 ;  /* 0x8000002033337221 */ /* 0x000fe20000010000 */
[--C-:B------:R-:W-:Y:S01]  /*6d30*/  FADD.FTZ R52, R52, -R136.reuse ;  /* 0x8000008834347221 */ /* 0x100fe20000010000 */
[----:B------:R-:W-:Y:S01]  /*6d40*/  FADD.FTZ R54, R54, -R136 ;  /* 0x8000008836367221 */ /* 0x000fe20000010000 */
[----:B------:R-:W3:Y:S01]  /*6d50*/  SHFL.IDX PT, R119, R219, R145, 0x1f ;  /* 0x00001f91db777589 */ /* 0x000ee200000e0000 */
[--C-:B-----5:R-:W-:Y:S01]  /*6d60*/  FADD.FTZ R133, R36, -R143.reuse ;  /* 0x8000008f24857221 */ /* 0x120fe20000010000 */
[----:B------:R-:W-:Y:S01]  /*6d70*/  FADD.FTZ R38, R38, -R143 ;  /* 0x8000008f26267221 */ /* 0x000fe20000010000 */
[--C-:B------:R-:W-:Y:S01]  /*6d80*/  FADD.FTZ R40, R40, -R141.reuse ;  /* 0x8000008d28287221 */ /* 0x100fe20000010000 */
[----:B------:R-:W-:Y:S01]  /*6d90*/  FADD.FTZ R42, R42, -R141 ;  /* 0x8000008d2a2a7221 */ /* 0x000fe20000010000 */
[--C-:B------:R-:W-:Y:S01]  /*6da0*/  FADD.FTZ R48, R48, -R138.reuse ;  /* 0x8000008a30307221 */ /* 0x100fe20000010000 */
[----:B------:R-:W-:Y:S01]  /*6db0*/  FADD.FTZ R50, R50, -R138 ;  /* 0x8000008a32327221 */ /* 0x000fe20000010000 */
[----:B------:R4:W-:Y:S01]  /*6dc0*/  MUFU.EX2 R32, R125 ;  /* 0x0000007d00207308 */ /* 0x0009e20000000800 */
[----:B------:R-:W-:Y:S01]  /*6dd0*/  SHFL.IDX PT, R136, R217, R145, 0x1f ;  /* 0x00001f91d9887589 */ /* 0x000fe200000e0000 */
[--C-:B-1----:R-:W-:Y:S01]  /*6de0*/  FADD.FTZ R56, R56, -R135.reuse ;  /* 0x8000008738387221 */ /* 0x102fe20000010000 */
[----:B------:R-:W-:Y:S01]  /*6df0*/  FADD.FTZ R58, R58, -R135 ;  /* 0x800000873a3a7221 */ /* 0x000fe20000010000 */
[----:B------:R-:W-:Y:S01]  /*6e00*/  FFMA.FTZ R123, R142, UR5, -R123 ;  /* 0x000000058e7b7c23 */ /* 0x000fe2000801087b */
[----:B------:R-:W-:Y:S01]  /*6e10*/  SHFL.IDX PT, R139, R216, R145, 0x1f ;  /* 0x00001f91d88b7589 */ /* 0x000fe200000e0000 */
[--C-:B------:R-:W-:Y:S01]  /*6e20*/  FADD.FTZ R45, R45, -R137.reuse ;  /* 0x800000892d2d7221 */ /* 0x100fe20000010000 */
[----:B------:R-:W-:-:S02]  /*6e30*/  FADD.FTZ R47, R47, -R137 ;  /* 0x800000892f2f7221 */ /* 0x000fc40000010000 */
[----:B----4-:R-:W-:Y:S01]  /*6e40*/  SHFL.IDX PT, R125, R216, R5, 0x1f ;  /* 0x00001f05d87d7589 */ /* 0x010fe200000e0000 */
[----:B------:R-:W-:-:S03]  /*6e50*/  FFMA.FTZ R92, R115, UR5, -R92 ;  /* 0x00000005735c7c23 */ /* 0x000fc6000801085c */
[----:B------:R-:W-:Y:S01]  /*6e60*/  SHFL.IDX PT, R135, R216, R151, 0x1f ;  /* 0x00001f97d8877589 */ /* 0x000fe200000e0000 */
[----:B------:R-:W-:-:S03]  /*6e70*/  FADD.FTZ R129, R34, -R129 ;  /* 0x8000008122817221 */ /* 0x000fc60000010000 */
[----:B------:R-:W-:Y:S04]  /*6e80*/  SHFL.IDX PT, R138, R216, R149, 0x1f ;  /* 0x00001f95d88a7589 */ /* 0x000fe800000e0000 */
[----:B------:R-:W-:Y:S04]  /*6e90*/  SHFL.IDX PT, R143, R216, R148, 0x1f ;  /* 0x00001f94d88f7589 */ /* 0x000fe800000e0000 */
[----:B------:R-:W-:Y:S04]  /*6ea0*/  SHFL.IDX PT, R141, R216, R144, 0x1f ;  /* 0x00001f90d88d7589 */ /* 0x000fe800000e0000 */
[----:B------:R-:W-:Y:S01]  /*6eb0*/  SHFL.IDX PT, R145, R216, R223, 0x1f ;  /* 0x00001fdfd8917589 */ /* 0x000fe200000e0000 */
[----:B------:R1:W-:Y:S03]  /*6ec0*/  MUFU.EX2 R29, R131 ;  /* 0x00000083001d7308 */ /* 0x0003e60000000800 */
[----:B------:R-:W4:Y:S04]  /*6ed0*/  SHFL.IDX PT, R142, R221, R233, 0x1f ;  /* 0x00001fe9dd8e7589 */ /* 0x000f2800000e0000 */
[----:B------:R-:W5:Y:S04]  /*6ee0*/  SHFL.IDX PT, R216, R216, R233, 0x1f ;  /* 0x00001fe9d8d87589 */ /* 0x000f6800000e0000 */
[----:B------:R-:W2:Y:S01]  /*6ef0*/  SHFL.IDX PT, R137, R217, R149, 0x1f ;  /* 0x00001f95d9897589 */ /* 0x000ea200000e0000 */
[--C-:B-1----:R-:W-:Y:S01]  /*6f00*/  FADD.FTZ R131, R33, -R132.reuse ;  /* 0x8000008421837221 */ /* 0x102fe20000010000 */
[----:B------:R-:W-:-:S02]  /*6f10*/  FADD.FTZ R132, R35, -R132 ;  /* 0x8000008423847221 */ /* 0x000fc40000010000 */
[----:B------:R-:W1:Y:S04]  /*6f20*/  SHFL.IDX PT, R115, R219, R223, 0x1f ;  /* 0x00001fdfdb737589 */ /* 0x000e6800000e0000 */
[----:B------:R-:W1:Y:S01]  /*6f30*/  SHFL.IDX PT, R34, R217, R151, 0x1f ;  /* 0x00001f97d9227589 */ /* 0x000e6200000e0000 */
[----:B------:R3:W-:Y:S03]  /*6f40*/  MUFU.EX2 R31, R134 ;  /* 0x00000086001f7308 */ /* 0x0007e60000000800 */
[----:B------:R-:W1:Y:S04]  /*6f50*/  SHFL.IDX PT, R219, R219, R233, 0x1f ;  /* 0x00001fe9dbdb7589 */ /* 0x000e6800000e0000 */
[----:B------:R-:W1:Y:S01]  /*6f60*/  SHFL.IDX PT, R35, R217, R148, 0x1f ;  /* 0x00001f94d9237589 */ /* 0x000e6200000e0000 */
[----:B------:R-:W1:Y:S03]  /*6f70*/  MUFU.EX2 R12, R12 ;  /* 0x0000000c000c7308 */ /* 0x000e660000000800 */
[----:B------:R-:W1:Y:S04]  /*6f80*/  SHFL.IDX PT, R33, R218, R233, 0x1f ;  /* 0x00001fe9da217589 */ /* 0x000e6800000e0000 */
[----:B---3--:R-:W3:Y:S01]  /*6f90*/  SHFL.IDX PT, R134, R217, R144, 0x1f ;  /* 0x00001f90d9867589 */ /* 0x008ee200000e0000 */
[----:B------:R-:W3:Y:S03]  /*6fa0*/  MUFU.EX2 R14, R14 ;  /* 0x0000000e000e7308 */ /* 0x000ee60000000800 */
[----:B------:R-:W3:Y:S04]  /*6fb0*/  SHFL.IDX PT, R36, R217, R223, 0x1f ;  /* 0x00001fdfd9247589 */ /* 0x000ee800000e0000 */
[----:B------:R-:W3:Y:S01]  /*6fc0*/  SHFL.IDX PT, R217, R217, R233, 0x1f ;  /* 0x00001fe9d9d97589 */ /* 0x000ee200000e0000 */
[----:B------:R-:W-:-:S03]  /*6fd0*/  FSEL R146, R146, -INF , P1 ;  /* 0xff80000092927808 */ /* 0x000fc60000800000 */
[----:B------:R-:W3:Y:S01]  /*6fe0*/  SHFL.IDX PT, R140, R218, R151, 0x1f ;  /* 0x00001f97da8c7589 */ /* 0x000ee200000e0000 */
[----:B------:R-:W3:Y:S01]  /*6ff0*/  MUFU.EX2 R107, R107 ;  /* 0x0000006b006b7308 */ /* 0x000ee20000000800 */
[--C-:B------:R-:W-:Y:S01]  /*7000*/  FFMA.FTZ R120, R120, UR5, -R119.reuse ;  /* 0x0000000578787c23 */ /* 0x100fe20008010877 */
[----:B------:R-:W-:Y:S01]  /*7010*/  FSEL R150, R150, -INF , P1 ;  /* 0xff80000096967808 */ /* 0x000fe20000800000 */
[----:B------:R-:W-:Y:S01]  /*7020*/  FFMA.FTZ R119, R146, UR5, -R119 ;  /* 0x0000000592777c23 */ /* 0x000fe20008010877 */
[----:B----4-:R-:W-:Y:S01]  /*7030*/  FADD.FTZ R37, R37, -R142 ;  /* 0x8000008e25257221 */ /* 0x010fe20000010000 */
[----:B-----5:R-:W-:-:S03]  /*7040*/  FADD.FTZ R146, R85, -R216 ;  /* 0x800000d855927221 */ /* 0x020fc60000010000 */
[----:B------:R-:W4:Y:S01]  /*7050*/  MUFU.EX2 R106, R106 ;  /* 0x0000006a006a7308 */ /* 0x000f220000000800 */
[--C-:B--2---:R-:W-:Y:S01]  /*7060*/  FADD.FTZ R60, R60, -R137.reuse ;  /* 0x800000893c3c7221 */ /* 0x104fe20000010000 */
[----:B------:R-:W-:Y:S01]  /*7070*/  FADD.FTZ R62, R62, -R137 ;  /* 0x800000893e3e7221 */ /* 0x000fe20000010000 */
[----:B------:R-:W-:Y:S01]  /*7080*/  FMUL.FTZ R26, R232, R26 ;  /* 0x0000001ae81a7220 */ /* 0x000fe20000410000 */
[----:B------:R-:W-:-:S04]  /*7090*/  FMUL.FTZ R85, R230, R126 ;  /* 0x0000007ee6557220 */ /* 0x000fc80000410000 */
[----:B------:R-:W2:Y:S01]  /*70a0*/  MUFU.EX2 R13, R13 ;  /* 0x0000000d000d7308 */ /* 0x000ea20000000800 */
[----:B------:R-:W-:Y:S01]  /*70b0*/  FADD.FTZ R137, R80, -R139 ;  /* 0x8000008b50897221 */ /* 0x000fe20000010000 */
[----:B-1----:R-:W-:Y:S01]  /*70c0*/  FFMA.FTZ R116, R116, UR5, -R115 ;  /* 0x0000000574747c23 */ /* 0x002fe20008010873 */
[----:B------:R-:W-:-:S05]  /*70d0*/  FADD.FTZ R57, R57, -R34 ;  /* 0x8000002239397221 */ /* 0x000fca0000010000 */
[----:B------:R-:W1:Y:S01]  /*70e0*/  MUFU.EX2 R15, R15 ;  /* 0x0000000f000f7308 */ /* 0x000e620000000800 */
[----:B------:R-:W-:Y:S01]  /*70f0*/  FADD.FTZ R59, R59, -R34 ;  /* 0x800000223b3b7221 */ /* 0x000fe20000010000 */
[----:B------:R-:W-:-:S06]  /*7100*/  FADD.FTZ R139, R82, -R139 ;  /* 0x8000008b528b7221 */ /* 0x000fcc0000010000 */
[----:B------:R-:W5:Y:S01]  /*7110*/  MUFU.EX2 R101, R101 ;  /* 0x0000006500657308 */ /* 0x000f620000000800 */
[----:B------:R-:W-:Y:S01]  /*7120*/  FFMA.FTZ R115, R150, UR5, -R115 ;  /* 0x0000000596737c23 */ /* 0x000fe20008010873 */
[----:B------:R-:W-:-:S06]  /*7130*/  FFMA.FTZ R114, R114, UR5, -R219 ;  /* 0x0000000572727c23 */ /* 0x000fcc00080108db */
[----:B------:R-:W5:Y:S01]  /*7140*/  MUFU.EX2 R102, R102 ;  /* 0x0000006600667308 */ /* 0x000f620000000800 */
[----:B------:R-:W-:Y:S01]  /*7150*/  FMUL.FTZ R82, R12, R133 ;  /* 0x000000850c527220 */ /* 0x000fe20000410000 */
[----:B---3--:R-:W-:-:S06]  /*7160*/  FMUL.FTZ R37, R14, R37 ;  /* 0x000000250e257220 */ /* 0x008fcc0000410000 */
[----:B------:R-:W3:Y:S08]  /*7170*/  MUFU.EX2 R104, R104 ;  /* 0x0000006800687308 */ /* 0x000ef00000000800 */
[----:B------:R-:W3:Y:S08]  /*7180*/  MUFU.EX2 R105, R105 ;  /* 0x0000006900697308 */ /* 0x000ef00000000800 */
[----:B------:R-:W3:Y:S08]  /*7190*/  MUFU.EX2 R108, R108 ;  /* 0x0000006c006c7308 */ /* 0x000ef00000000800 */
[----:B------:R-:W3:Y:S08]  /*71a0*/  MUFU.EX2 R109, R109 ;  /* 0x0000006d006d7308 */ /* 0x000ef00000000800 */
[----:B------:R-:W3:Y:S01]  /*71b0*/  MUFU.EX2 R111, R111 ;  /* 0x0000006f006f7308 */ /* 0x000ee20000000800 */
[----:B------:R-:W-:Y:S01]  /*71c0*/  FFMA.FTZ R113, R113, UR5, -R219 ;  /* 0x0000000571717c23 */ /* 0x000fe200080108db */
[--C-:B------:R-:W-:Y:S01]  /*71d0*/  FADD.FTZ R61, R61, -R35.reuse ;  /* 0x800000233d3d7221 */ /* 0x100fe20000010000 */
[----:B------:R-:W-:Y:S01]  /*71e0*/  FADD.FTZ R63, R63, -R35 ;  /* 0x800000233f3f7221 */ /* 0x000fe20000010000 */
[----:B------:R-:W-:Y:S01]  /*71f0*/  F2FP.F16.F32.PACK_AB R85, R85, R26 ;  /* 0x0000001a5555723e */ /* 0x000fe200000000ff */
[----:B------:R-:W-:-:S03]  /*7200*/  FMUL.FTZ R25, R228, R25 ;  /* 0x00000019e4197220 */ /* 0x000fc60000410000 */
[----:B------:R-:W-:Y:S01]  /*7210*/  MUFU.EX2 R9, R9 ;  /* 0x0000000900097308 */ /* 0x000fe20000000800 */
[----:B------:R-:W-:Y:S01]  /*7220*/  FMUL.FTZ R26, R226, R27 ;  /* 0x0000001be21a7220 */ /* 0x000fe20000410000 */
[--C-:B------:R-:W-:Y:S01]  /*7230*/  FADD.FTZ R53, R53, -R33.reuse ;  /* 0x8000002135357221 */ /* 0x100fe20000010000 */
[----:B------:R-:W-:-:S05]  /*7240*/  FADD.FTZ R55, R55, -R33 ;  /* 0x8000002137377221 */ /* 0x000fca0000010000 */
[----:B------:R-:W3:Y:S01]  /*7250*/  MUFU.EX2 R10, R10 ;  /* 0x0000000a000a7308 */ /* 0x000ee20000000800 */
[----:B------:R-:W-:Y:S01]  /*7260*/  FADD.FTZ R65, R65, -R134 ;  /* 0x8000008641417221 */ /* 0x000fe20000010000 */
[----:B------:R-:W-:-:S06]  /*7270*/  F2FP.F16.F32.PACK_AB R82, R37, R82 ;  /* 0x000000522552723e */ /* 0x000fcc00000000ff */
[----:B------:R-:W3:Y:S01]  /*7280*/  MUFU.EX2 R11, R11 ;  /* 0x0000000b000b7308 */ /* 0x000ee20000000800 */
[----:B------:R-:W-:-:S07]  /*7290*/  FADD.FTZ R66, R66, -R136 ;  /* 0x8000008842427221 */ /* 0x000fce0000010000 */
[----:B------:R-:W3:Y:S01]  /*72a0*/  MUFU.EX2 R97, R97 ;  /* 0x0000006100617308 */ /* 0x000ee20000000800 */
[----:B------:R-:W-:-:S07]  /*72b0*/  FADD.FTZ R39, R39, -R142 ;  /* 0x8000008e27277221 */ /* 0x000fce0000010000 */
[----:B------:R-:W-:Y:S01]  /*72c0*/  MUFU.EX2 R98, R98 ;  /* 0x0000006200627308 */ /* 0x000fe20000000800 */
[----:B------:R-:W-:-:S07]  /*72d0*/  FADD.FTZ R64, R64, -R136 ;  /* 0x8000008840407221 */ /* 0x000fce0000010000 */
[----:B------:R-:W3:Y:S01]  /*72e0*/  MUFU.EX2 R99, R99 ;  /* 0x0000006300637308 */ /* 0x000ee20000000800 */
[----:B------:R-:W-:-:S07]  /*72f0*/  FADD.FTZ R216, R87, -R216 ;  /* 0x800000d857d87221 */ /* 0x000fce0000010000 */
[----:B------:R-:W3:Y:S08]  /*7300*/  MUFU.EX2 R100, R100 ;  /* 0x0000006400647308 */ /* 0x000ef00000000800 */
[----:B------:R4:W3:Y:S01]  /*7310*/  MUFU.EX2 R34, R122 ;  /* 0x0000007a00227308 */ /* 0x0008e20000000800 */
[----:B------:R-:W-:-:S07]  /*7320*/  FADD.FTZ R144, R84, -R145 ;  /* 0x8000009154907221 */ /* 0x000fce0000010000 */
[----:B------:R-:W3:Y:S01]  /*7330*/  MUFU.EX2 R17, R17 ;  /* 0x0000001100117308 */ /* 0x000ee20000000800 */
[----:B----4-:R-:W-:-:S07]  /*7340*/  FADD.FTZ R122, R68, -R36 ;  /* 0x80000024447a7221 */ /* 0x010fce0000010000 */
[----:B------:R-:W-:Y:S01]  /*7350*/  MUFU.EX2 R18, R18 ;  /* 0x0000001200127308 */ /* 0x000fe20000000800 */
[----:B------:R-:W-:-:S07]  /*7360*/  F2FP.F16.F32.PACK_AB R87, R26, R25 ;  /* 0x000000191a57723e */ /* 0x000fce00000000ff */
[----:B------:R-:W4:Y:S08]  /*7370*/  MUFU.EX2 R19, R19 ;  /* 0x0000001300137308 */ /* 0x000f300000000800 */
[----:B------:R-:W4:Y:S08]  /*7380*/  MUFU.EX2 R20, R20 ;  /* 0x0000001400147308 */ /* 0x000f300000000800 */
[----:B------:R-:W4:Y:S08]  /*7390*/  MUFU.EX2 R21, R21 ;  /* 0x0000001500157308 */ /* 0x000f300000000800 */
[----:B------:R-:W-:Y:S08]  /*73a0*/  MUFU.EX2 R22, R22 ;  /* 0x0000001600167308 */ /* 0x000ff00000000800 */
[----:B------:R-:W4:Y:S08]  /*73b0*/  MUFU.EX2 R23, R23 ;  /* 0x0000001700177308 */ /* 0x000f300000000800 */
[----:B------:R-:W4:Y:S01]  /*73c0*/  MUFU.EX2 R88, R88 ;  /* 0x0000005800587308 */ /* 0x000f220000000800 */
[----:B------:R-:W-:-:S07]  /*73d0*/  FADD.FTZ R145, R86, -R145 ;  /* 0x8000009156917221 */ /* 0x000fce0000010000 */
[----:B------:R-:W4:Y:S01]  /*73e0*/  MUFU.EX2 R89, R89 ;  /* 0x0000005900597308 */ /* 0x000f220000000800 */
[----:B------:R-:W-:-:S07]  /*73f0*/  FMUL.FTZ R25, R107, R65 ;  /* 0x000000416b197220 */ /* 0x000fce0000410000 */
[----:B------:R-:W-:Y:S08]  /*7400*/  MUFU.EX2 R90, R90 ;  /* 0x0000005a005a7308 */ /* 0x000ff00000000800 */
[----:B------:R-:W4:Y:S08]  /*7410*/  MUFU.EX2 R91, R91 ;  /* 0x0000005b005b7308 */ /* 0x000f300000000800 */
[----:B------:R-:W4:Y:S08]  /*7420*/  MUFU.EX2 R92, R92 ;  /* 0x0000005c005c7308 */ /* 0x000f300000000800 */
[----:B------:R-:W4:Y:S08]  /*7430*/  MUFU.EX2 R93, R93 ;  /* 0x0000005d005d7308 */ /* 0x000f300000000800 */
[----:B------:R-:W-:Y:S08]  /*7440*/  MUFU.EX2 R94, R94 ;  /* 0x0000005e005e7308 */ /* 0x000ff00000000800 */
[----:B------:R-:W4:Y:S08]  /*7450*/  MUFU.EX2 R95, R95 ;  /* 0x0000005f005f7308 */ /* 0x000f300000000800 */
[----:B------:R-:W4:Y:S01]  /*7460*/  MUFU.EX2 R96, R96 ;  /* 0x0000006000607308 */ /* 0x000f220000000800 */
[----:B------:R-:W-:-:S07]  /*7470*/  FMUL.FTZ R86, R229, R127 ;  /* 0x0000007fe5567220 */ /* 0x000fce0000410000 */
[----:B------:R2:W-:Y:S01]  /*7480*/  MUFU.EX2 R35, R121 ;  /* 0x0000007900237308 */ /* 0x0005e20000000800 */
[----:B------:R-:W-:-:S07]  /*7490*/  FMUL.FTZ R65, R106, R66 ;  /* 0x000000426a417220 */ /* 0x000fce0000410000 */
[----:B------:R-:W4:Y:S01]  /*74a0*/  MUFU.EX2 R110, R110 ;  /* 0x0000006e006e7308 */ /* 0x000f220000000800 */
[----:B--2---:R-:W-:Y:S01]  /*74b0*/  FADD.FTZ R121, R67, -R134 ;  /* 0x8000008643797221 */ /* 0x004fe20000010000 */
[----:B------:R-:W-:Y:S01]  /*74c0*/  FADD.FTZ R67, R70, -R36 ;  /* 0x8000002446437221 */ /* 0x000fe20000010000 */
[----:B------:R-:W-:-:S05]  /*74d0*/  FADD.FTZ R70, R69, -R217 ;  /* 0x800000d945467221 */ /* 0x000fca0000010000 */
[----:B------:R-:W2:Y:S01]  /*74e0*/  MUFU.EX2 R112, R112 ;  /* 0x0000007000707308 */ /* 0x000ea20000000800 */
[----:B------:R-:W-:Y:S01]  /*74f0*/  FMUL.FTZ R38, R13, R38 ;  /* 0x000000260d267220 */ /* 0x000fe20000410000 */
[----:B-1----:R-:W-:-:S06]  /*7500*/  FMUL.FTZ R39, R15, R39 ;  /* 0x000000270f277220 */ /* 0x002fcc0000410000 */
[----:B------:R-:W1:Y:S01]  /*7510*/  MUFU.EX2 R33, R123 ;  /* 0x0000007b00217308 */ /* 0x000e620000000800 */
[----:B-----5:R-:W-:Y:S01]  /*7520*/  FMUL.FTZ R60, R101, R60 ;  /* 0x0000003c653c7220 */ /* 0x020fe20000410000 */
[----:B------:R-:W-:Y:S01]  /*7530*/  FMUL.FTZ R61, R103, R61 ;  /* 0x0000003d673d7220 */ /* 0x000fe20000410000 */
[----:B------:R-:W-:-:S05]  /*7540*/  FMUL.FTZ R62, R102, R62 ;  /* 0x0000003e663e7220 */ /* 0x000fca0000410000 */
[----:B------:R5:W1:Y:S01]  /*7550*/  MUFU.EX2 R36, R120 ;  /* 0x0000007800247308 */ /* 0x000a620000000800 */
[----:B---3--:R-:W-:Y:S01]  /*7560*/  FMUL.FTZ R63, R104, R63 ;  /* 0x0000003f683f7220 */ /* 0x008fe20000410000 */
[----:B------:R-:W-:Y:S01]  /*7570*/  FMUL.FTZ R64, R105, R64 ;  /* 0x0000004069407220 */ /* 0x000fe20000410000 */
[----:B------:R-:W-:-:S05]  /*7580*/  FMUL.FTZ R26, R108, R121 ;  /* 0x000000796c1a7220 */ /* 0x000fca0000410000 */
[----:B------:R-:W3:Y:S01]  /*7590*/  MUFU.EX2 R119, R119 ;  /* 0x0000007700777308 */ /* 0x000ee20000000800 */
[----:B-----5:R-:W-:Y:S01]  /*75a0*/  FADD.FTZ R120, R71, -R217 ;  /* 0x800000d947787221 */ /* 0x020fe20000010000 */
[----:B------:R-:W-:Y:S01]  /*75b0*/  FMUL.FTZ R71, R227, R130 ;  /* 0x00000082e3477220 */ /* 0x000fe20000410000 */
[----:B------:R-:W-:-:S05]  /*75c0*/  FMUL.FTZ R66, R109, R122 ;  /* 0x0000007a6d427220 */ /* 0x000fca0000410000 */
[----:B------:R-:W5:Y:S01]  /*75d0*/  MUFU.EX2 R118, R118 ;  /* 0x0000007600767308 */ /* 0x000f620000000800 */
[----:B------:R-:W-:Y:S01]  /*75e0*/  FMUL.FTZ R27, R111, R70 ;  /* 0x000000466f1b7220 */ /* 0x000fe20000410000 */
[----:B------:R-:W-:-:S06]  /*75f0*/  FADD.FTZ R123, R72, -R125 ;  /* 0x8000007d487b7221 */ /* 0x000fcc0000010000 */
[----:B------:R-:W5:Y:S01]  /*7600*/  MUFU.EX2 R117, R117 ;  /* 0x0000007500757308 */ /* 0x000f620000000800 */
[----:B------:R-:W-:-:S07]  /*7610*/  FADD.FTZ R134, R73, -R135 ;  /* 0x8000008749867221 */ /* 0x000fce0000010000 */
[----:B------:R-:W5:Y:S01]  /*7620*/  MUFU.EX2 R116, R116 ;  /* 0x0000007400747308 */ /* 0x000f620000000800 */
[----:B------:R-:W-:-:S07]  /*7630*/  FADD.FTZ R41, R41, -R140 ;  /* 0x8000008c29297221 */ /* 0x000fce0000010000 */
[----:B------:R-:W5:Y:S01]  /*7640*/  MUFU.EX2 R115, R115 ;  /* 0x0000007300737308 */ /* 0x000f620000000800 */
[----:B------:R-:W-:-:S07]  /*7650*/  FADD.FTZ R43, R43, -R140 ;  /* 0x8000008c2b2b7221 */ /* 0x000fce0000010000 */
[----:B------:R-:W5:Y:S01]  /*7660*/  MUFU.EX2 R114, R114 ;  /* 0x0000007200727308 */ /* 0x000f620000000800 */
[----:B------:R-:W-:-:S07]  /*7670*/  FADD.FTZ R125, R74, -R125 ;  /* 0x8000007d4a7d7221 */ /* 0x000fce0000010000 */
[----:B------:R-:W5:Y:S01]  /*7680*/  MUFU.EX2 R37, R113 ;  /* 0x0000007100257308 */ /* 0x000f620000000800 */
[----:B------:R-:W-:Y:S01]  /*7690*/  FADD.FTZ R135, R75, -R135 ;  /* 0x800000874b877221 */ /* 0x000fe20000010000 */
[----:B------:R-:W-:Y:S01]  /*76a0*/  FADD.FTZ R136, R76, -R138 ;  /* 0x8000008a4c887221 */ /* 0x000fe20000010000 */
[----:B------:R-:W-:Y:S01]  /*76b0*/  FADD.FTZ R142, R77, -R143 ;  /* 0x8000008f4d8e7221 */ /* 0x000fe20000010000 */
[--C-:B------:R-:W-:Y:S01]  /*76c0*/  FADD.FTZ R140, R81, -R141.reuse ;  /* 0x8000008d518c7221 */ /* 0x100fe20000010000 */
[----:B------:R-:W-:Y:S01]  /*76d0*/  FADD.FTZ R141, R83, -R141 ;  /* 0x8000008d538d7221 */ /* 0x000fe20000010000 */
        /* <DEDUP_REMOVED lines=27> */
[----:B----4-:R-:W-:Y:S01]  /*7890*/  FMUL.FTZ R41, R19, R41 ;  /* 0x0000002913297220 */ /* 0x010fe20000410000 */
        /* <DEDUP_REMOVED lines=14> */
[----:B------:R-:W-:Y:S01]  /*7980*/  IMAD R220, R0, 0x400, R220 ;  /* 0x0000040000dc7824 */ /* 0x000fe200078e02dc */
[----:B------:R-:W-:Y:S01]  /*7990*/  F2FP.F16.F32.PACK_AB R84, R69, R84 ;  /* 0x000000544554723e */ /* 0x000fe200000000ff */
[----:B------:R-:W-:Y:S01]  /*79a0*/  FMUL.FTZ R67, R110, R67 ;  /* 0x000000436e437220 */ /* 0x000fe20000410000 */
[----:B--2---:R-:W-:Y:S01]  /*79b0*/  FMUL.FTZ R120, R112, R120 ;  /* 0x0000007870787220 */ /* 0x004fe20000410000 */
[----:B------:R-:W-:Y:S01]  /*79c0*/  IMAD R39, R39, 0x2, R236 ;  /* 0x0000000227277824 */ /* 0x000fe200078e02ec */
[----:B------:R-:W-:Y:S01]  /*79d0*/  F2FP.F16.F32.PACK_AB R80, R131, R80 ;  /* 0x000000508350723e */ /* 0x000fe200000000ff */
[----:B-1----:R-:W-:Y:S01]  /*79e0*/  FMUL.FTZ R63, R33, R138 ;  /* 0x0000008a213f7220 */ /* 0x002fe20000410000 */
        /* <DEDUP_REMOVED lines=24> */
[----:B------:R-:W-:Y:S02]  /*7b70*/  R2UR UR4, R220 ;  /* 0x00000000dc0472ca */ /* 0x000fe400000e0000 */
        /* <DEDUP_REMOVED lines=14> */
[----:B------:R-:W-:-:S03]  /*7c60*/  F2FP.F16.F32.PACK_AB R27, R226, R228 ;  /* 0x000000e4e21b723e */ /* 0x000fc600000000ff */
        /* <DEDUP_REMOVED lines=137> */
.L_x_2443:
        /* <DEDUP_REMOVED lines=70> */
.L_x_2444:
[----:B------:R-:W-:Y:S02]  /*8960*/  VIADD R16, R16, 0x1 ;  /* 0x0000000110107836 */ /* 0x000fe40000000000 */
[----:B------:R-:W-:Y:S02]  /*8970*/  VIADD R7, R7, 0x30c20 ;  /* 0x00030c2007077836 */ /* 0x000fe40000000000 */
[----:B------:R-:W-:Y:S01]  /*8980*/  VIADD R0, R0, 0x1 ;  /* 0x0000000100007836 */ /* 0x000fe20000000000 */
[----:B------:R-:W-:Y:S02]  /*8990*/  ISETP.GE.AND P1, PT, R16, UR38, PT ;  /* 0x0000002610007c0c */ /* 0x000fe4000bf26270 */
[----:B------:R-:W-:Y:S02]  /*89a0*/  PRMT R7, RZ, 0x654, R7 ;  /* 0x00000654ff077816 */ /* 0x000fe40000000007 */
[C---:B------:R-:W-:Y:S02]  /*89b0*/  ISETP.NE.AND P0, PT, R0.reuse, 0x2, PT ;  /* 0x000000020000780c */ /* 0x040fe40003f05270 */
[----:B------:R1:W-:Y:S02]  /*89c0*/  SYNCS.ARRIVE.TRANS64.RED.A1T0 RZ, [R7+URZ], RZ ;  /* 0x000000ff07ff79a7 */ /* 0x0003e4000810043f */
[----:B------:R-:W-:-:S02]  /*89d0*/  SEL R0, R0, RZ, P0 ;  /* 0x000000ff00007207 */ /* 0x000fc40000000000 */
[----:B-1----:R-:W-:-:S04]  /*89e0*/  SEL R7, RZ, 0x1, P0 ;  /* 0x00000001ff077807 */ /* 0x002fc80000000000 */
[----:B------:R-:W-:Y:S01]  /*89f0*/  LOP3.LUT R4, R4, R7, RZ, 0x3c, !PT ;  /* 0x0000000704047212 */ /* 0x000fe200078e3cff */
[----:B------:R-:W-:Y:S06]  /*8a00*/  @!P1 BRA `(.L_x_2445) ;  /* 0xffffffcc00849947 */ /* 0x000fec000383ffff */
.L_x_2434:
        /* <DEDUP_REMOVED lines=34> */
.L_x_2414:
[----:B------:R-:W-:Y:S05]  /*8c30*/  @P0 BRA `(.L_x_2446) ;  /* 0x0000000800c80947 */ /* 0x000fea0003800000 */
[----:B------:R-:W3:Y:S01]  /*8c40*/  S2R R3, SR_CgaCtaId ;  /* 0x0000000000037919 */ /* 0x000ee20000008800 */
[----:B------:R-:W-:-:S04]  /*8c50*/  MOV R0, 0x400 ;  /* 0x0000040000007802 */ /* 0x000fc80000000f00 */
[----:B---3--:R-:W-:-:S04]  /*8c60*/  LEA R17, R3, R0, 0x18 ;  /* 0x0000000003117211 */ /* 0x008fc800078ec0ff */
[----:B------:R-:W-:-:S13]  /*8c70*/  LOP3.LUT P0, RZ, R17, 0x3ff, RZ, 0xc0, !PT ;  /* 0x000003ff11ff7812 */ /* 0x000fda000780c0ff */
[----:B------:R-:W-:Y:S05]  /*8c80*/  @!P0 BRA `(.L_x_2447) ;  /* 0x0000000000408947 */ /* 0x000fea0003800000 */
[----:B------:R-:W-:Y:S01]  /*8c90*/  MOV R0, 0x0 ;  /* 0x0000000000007802 */ /* 0x000fe20000000f00 */
[----:B------:R-:W-:Y:S01]  /*8ca0*/  ULDC.64 UR4, c[0x4][0x80] ;  /* 0x0100200000047ab9 */ /* 0x000fe20000000a00 */
[----:B------:R-:W-:Y:S01]  /*8cb0*/  ULDC.64 UR6, c[0x4][0x88] ;  /* 0x0100220000067ab9 */ /* 0x000fe20000000a00 */
[----:B------:R-:W-:Y:S01]  /*8cc0*/  IMAD.U32 R4, RZ, RZ, UR4 ;  /* 0x00000004ff047e24 */ /* 0x000fe2000f8e00ff */
[----:B--2---:R2:W3:Y:S01]  /*8cd0*/  LDC.64 R2, c[0x4][R0] ;  /* 0x0100000000027b82 */ /* 0x0044e20000000a00 */
        /* <DEDUP_REMOVED lines=8> */
[----:B-12---:R-:W-:-:S07]  /*8d60*/  IMAD.MOV.U32 R13, RZ, RZ, RZ ;  /* 0x000000ffff0d7224 */ /* 0x006fce00078e00ff */
[----:B------:R-:W-:-:S07]  /*8d70*/  LEPC R20, `(.L_x_2447) ;  /* 0x000000001014794e */ /* 0x000fce0000000000 */
[----:B---3--:R-:W-:Y:S05]  /*8d80*/  CALL.ABS.NOINC R2 ;  /* 0x0000000002007343 */ /* 0x008fea0003c00000 */
.L_x_2447:
[----:B------:R-:W-:-:S05]  /*8d90*/  VIADD R16, R17, 0x4000 ;  /* 0x0000400011107836 */ /* 0x000fca0000000000 */
        /* <DEDUP_REMOVED lines=18> */
.L_x_2448:
        /* <DEDUP_REMOVED lines=18> */
.L_x_2449:
        /* <DEDUP_REMOVED lines=18> */
.L_x_2450:
[----:B------:R-:W3:Y:S01]  /*9100*/  S2R R0, SR_TID.X ;  /* 0x0000000000007919 */ /* 0x000ee20000002100 */
        /* <DEDUP_REMOVED lines=17> */
[----:B---3--:R-:W-:Y:S01]  /*9220*/  VIADD R7, R0, 0xffffff80 ;  /* 0xffffff8000077836 */ /* 0x008fe20000000000 */
        /* <DEDUP_REMOVED lines=29> */
[----:B------:R-:W-:-:S02]  /*9400*/  LOP3.LUT R0, R0, 0x1c0, RZ, 0xc0, !PT ;  /* 0x000001c000007812 */ /* 0x000fc400078ec0ff */
[----:B------:R-:W-:Y:S02]  /*9410*/  F2FP.F16.F32.PACK_AB R170, R173, R172 ;  /* 0x000000acadaa723e */ /* 0x000fe400000000ff */
[----:B------:R-:W-:Y:S02]  /*9420*/  LOP3.LUT R7, R0, 0x8, R7, 0xf8, !PT ;  /* 0x0000000800077812 */ /* 0x000fe400078ef807 */
[----:B------:R-:W-:Y:S02]  /*9430*/  SHF.R.U32.HI R0, RZ, 0x3, R0 ;  /* 0x00000003ff007819 */ /* 0x000fe40000011600 */
[----:B------:R-:W-:Y:S02]  /*9440*/  SEL R5, R5, 0xffffffc0, !P2 ;  /* 0xffffffc005057807 */ /* 0x000fe40005000000 */
[----:B------:R-:W-:Y:S02]  /*9450*/  LOP3.LUT R0, R7, R0, RZ, 0x3c, !PT ;  /* 0x0000000007007212 */ /* 0x000fe400078e3cff */
[----:B------:R-:W-:-:S02]  /*9460*/  F2FP.F16.F32.PACK_AB R171, R175, R174 ;  /* 0x000000aeafab723e */ /* 0x000fc400000000ff */
        /* <DEDUP_REMOVED lines=8> */
[----:B------:R-:W-:Y:S01]  /*94f0*/  STSM.16.M88.4 [R0+0x4000], R184 ;  /* 0x004000b800007844 */ /* 0x000fe20000000200 */
[----:B------:R-:W-:-:S03]  /*9500*/  IADD3 R2, R3, 0x4000, R0 ;  /* 0x0000400003027810 */ /* 0x000fc60007ffe000 */
[----:B------:R-:W2:Y:S01]  /*9510*/  SHFL.IDX PT, R5, R6, RZ, 0x1f ;  /* 0x00001fff06057589 */ /* 0x000ea200000e0000 */
[----:B------:R-:W-:-:S03]  /*9520*/  IMAD.IADD R3, R3, 0x1, R4 ;  /* 0x0000000103037824 */ /* 0x000fc600078e0204 */
[----:B------:R3:W-:Y:S04]  /*9530*/  STSM.16.M88.4 [R2], R192 ;  /* 0x000000c002007844 */ /* 0x0007e80000000200 */
[----:B------:R3:W-:Y:S04]  /*9540*/  STSM.16.M88.4 [R4], R200 ;  /* 0x000000c804007844 */ /* 0x0007e80000000200 */
[----:B------:R3:W-:Y:S04]  /*9550*/  STSM.16.M88.4 [R3], R208 ;  /* 0x000000d003007844 */ /* 0x0007e80000000200 */
[----:B------:R3:W-:Y:S04]  /*9560*/  STSM.16.M88.4 [R0], R152 ;  /* 0x0000009800007844 */ /* 0x0007e80000000200 */
[----:B------:R3:W-:Y:S04]  /*9570*/  STSM.16.M88.4 [R2+-0x4000], R160 ;  /* 0xffc000a002007844 */ /* 0x0007e80000000200 */
[----:B------:R3:W-:Y:S01]  /*9580*/  STSM.16.M88.4 [R4+-0x4000], R168 ;  /* 0xffc000a804007844 */ /* 0x0007e20000000200 */
[----:B--2---:R-:W-:-:S03]  /*9590*/  ISETP.NE.AND P0, PT, R5, 0x7, PT ;  /* 0x000000070500780c */ /* 0x004fc60003f05270 */
[----:B------:R3:W-:Y:S01]  /*95a0*/  STSM.16.M88.4 [R3+-0x4000], R176 ;  /* 0xffc000b003007844 */ /* 0x0007e20000000200 */
        /* <DEDUP_REMOVED lines=11> */
[----:B------:R-:W-:Y:S01]  /*9660*/  R2UR UR6, R17 ;  /* 0x00000000110672ca */ /* 0x000fe200000e0000 */
[----:B------:R-:W-:Y:S01]  /*9670*/  ULDC.64 UR8, c[0x0][0x198] ;  /* 0x0000660000087ab9 */ /* 0x000fe20000000a00 */
[----:B------:R-:W-:Y:S02]  /*9680*/  USHF.L.U32 UR42, UR36, 0x7, URZ ;  /* 0x00000007242a7899 */ /* 0x000fe4000800063f */
[----:B------:R-:W-:Y:S02]  /*9690*/  UIADD3 UR4, UP0, UR8, 0x770, URZ ;  /* 0x0000077008047890 */ /* 0x000fe4000ff1e03f */
[----:B------:R-:W-:Y:S02]  /*96a0*/  UIADD3 UR8, UP1, UR8, 0x670, URZ ;  /* 0x0000067008087890 */ /* 0x000fe4000ff3e03f */
[----:B------:R-:W-:Y:S02]  /*96b0*/  UIADD3.X UR5, URZ, UR9, URZ, UP0, !UPT ;  /* 0x000000093f057290 */ /* 0x000fe400087fe43f */
[----:B------:R-:W-:Y:S01]  /*96c0*/  UIADD3.X UR9, URZ, UR9, URZ, UP1, !UPT ;  /* 0x000000093f097290 */ /* 0x000fe20008ffe43f */
[----:B------:R-:W-:-:S02]  /*96d0*/  UMOV UR41, URZ ;  /* 0x0000003f00297c82 */ /* 0x000fc40008000000 */
[----:B------:R-:W-:-:S09]  /*96e0*/  UIADD3 UR40, UR6, 0x4000, URZ ;  /* 0x0000400006287890 */ /* 0x000fd2000fffe03f */
[----:B------:R2:W-:Y:S02]  /*96f0*/  UTMASTG.4D [UR40], [UR4] ;  /* 0x00000028040073b5 */ /* 0x0005e40008018000 */
[----:B--2---:R-:W-:Y:S02]  /*9700*/  UMOV UR40, UR6 ;  /* 0x0000000600287c82 */ /* 0x004fe40008000000 */
[----:B------:R2:W-:Y:S02]  /*9710*/  UTMASTG.4D [UR40], [UR8] ;  /* 0x00000028080073b5 */ /* 0x0005e40008018000 */
[----:B--2---:R0:W-:Y:S02]  /*9720*/  UTMACMDFLUSH ;  /* 0x00000000000079b7 */ /* 0x0041e40000000000 */
.L_x_2452:
[----:B------:R-:W-:Y:S05]  /*9730*/  BSYNC B0 ;  /* 0x0000000000007941 */ /* 0x000fea0003800000 */
.L_x_2451:
[----:B------:R-:W-:-:S04]  /*9740*/  DEPBAR.LE SB0, 0x0 ;  /* 0x000080000000791a */ /* 0x000fc80000000000 */
[----:B------:R-:W-:Y:S05]  /*9750*/  BRA `(.L_x_2413) ;  /* 0x0000003800707947 */ /* 0x000fea0003800000 */
.L_x_2446:
[----:B------:R-:W3:Y:S01]  /*9760*/  S2R R0, SR_TID.X ;  /* 0x0000000000007919 */ /* 0x000ee20000002100 */
[----:B--2---:R-:W2:Y:S01]  /*9770*/  LDC.64 R2, c[0x0][0x820] ;  /* 0x00020800ff027b82 */ /* 0x004ea20000000a00 */
[----:B------:R-:W-:Y:S01]  /*9780*/  IMAD.U32 R9, RZ, RZ, UR43 ;  /* 0x0000002bff097e24 */ /* 0x000fe2000f8e00ff */
[----:B------:R-:W-:Y:S01]  /*9790*/  BSSY B0, `(.L_x_2453) ;  /* 0x0000038000007945 */ /* 0x000fe20003800000 */
[----:B------:R-:W-:Y:S02]  /*97a0*/  IMAD.U32 R27, RZ, RZ, UR36 ;  /* 0x00000024ff1b7e24 */ /* 0x000fe4000f8e00ff */
[----:B------:R-:W-:Y:S01]  /*97b0*/  IMAD.U32 R25, RZ, RZ, UR44 ;  /* 0x0000002cff197e24 */ /* 0x000fe2000f8e00ff */
[----:B------:R-:W-:Y:S02]  /*97c0*/  SHF.R.S32.HI R9, RZ, 0x1f, R9 ;  /* 0x0000001fff097819 */ /* 0x000fe40000011409 */
[----:B------:R-:W4:Y:S02]  /*97d0*/  LDC.64 R18, c[0x0][0x808] ;  /* 0x00020200ff127b82 */ /* 0x000f240000000a00 */
[----:B------:R-:W-:-:S06]  /*97e0*/  SHF.R.S32.HI R25, RZ, 0x1f, R25 ;  /* 0x0000001fff197819 */ /* 0x000fcc0000011419 */
[----:B------:R-:W5:Y:S08]  /*97f0*/  LDC.64 R14, c[0x0][0x828] ;  /* 0x00020a00ff0e7b82 */ /* 0x000f700000000a00 */
[----:B------:R-:W1:Y:S01]  /*9800*/  LDC.64 R16, c[0x0][0x850] ;  /* 0x00021400ff107b82 */ /* 0x000e620000000a00 */
[----:B---3--:R-:W-:-:S07]  /*9810*/  VIADD R5, R0, 0xffffff80 ;  /* 0xffffff8000057836 */ /* 0x008fce0000000000 */
[----:B------:R-:W3:Y:S01]  /*9820*/  LDC R23, c[0x0][0x83c] ;  /* 0x00020f00ff177b82 */ /* 0x000ee20000000800 */
[----:B----4-:R-:W-:Y:S01]  /*9830*/  IMAD R11, R27, -0x80, R18 ;  /* 0xffffff801b0b7824 */ /* 0x010fe200078e0212 */
[----:B------:R-:W-:-:S04]  /*9840*/  SHF.R.S32.HI R0, RZ, 0x1f, R5 ;  /* 0x0000001fff007819 */ /* 0x000fc80000011405 */
[----:B------:R-:W-:Y:S02]  /*9850*/  LEA.HI R8, R0, R5, RZ, 0x3 ;  /* 0x0000000500087211 */ /* 0x000fe400078f18ff */
[----:B------:R-:W4:Y:S02]  /*9860*/  LDC.64 R20, c[0x0][0x858] ;  /* 0x00021600ff147b82 */ /* 0x000f240000000a00 */
[----:B------:R-:W-:-:S05]  /*9870*/  LOP3.LUT R0, R8, 0x1ffffff8, RZ, 0xc0, !PT ;  /* 0x1ffffff808007812 */ /* 0x000fca00078ec0ff */
[----:B------:R-:W-:-:S04]  /*9880*/  IMAD.IADD R0, R5, 0x1, -R0 ;  /* 0x0000000105007824 */ /* 0x000fc800078e0a00 */
[----:B------:R-:W-:Y:S02]  /*9890*/  IMAD.SHL.U32 R6, R0, 0x8, RZ ;  /* 0x0000000800067824 */ /* 0x000fe400078e00ff */
[----:B--2---:R-:W-:-:S03]  /*98a0*/  IMAD R0, R9, R2, RZ ;  /* 0x0000000209007224 */ /* 0x004fc600078e02ff */
[----:B------:R-:W-:Y:S01]  /*98b0*/  SHF.R.S32.HI R7, RZ, 0x1f, R6 ;  /* 0x0000001fff077819 */ /* 0x000fe20000011406 */
[----:B------:R-:W-:Y:S02]  /*98c0*/  IMAD R3, R3, UR43, R0 ;  /* 0x0000002b03037c24 */ /* 0x000fe4000f8e0200 */
[----:B------:R-:W-:Y:S01]  /*98d0*/  IMAD.WIDE.U32 R4, R2, UR43, R6 ;  /* 0x0000002b02047c25 */ /* 0x000fe2000f8e0006 */
[----:B------:R-:W-:-:S03]  /*98e0*/  SHF.R.S32.HI R2, RZ, 0x3, R8 ;  /* 0x00000003ff027819 */ /* 0x000fc60000011408 */
[----:B------:R-:W-:Y:S01]  /*98f0*/  IMAD.IADD R5, R5, 0x1, R3 ;  /* 0x0000000105057824 */ /* 0x000fe200078e0203 */
[C---:B------:R-:W-:Y:S01]  /*9900*/  ISETP.GE.AND P2, PT, R2.reuse, R11, PT ;  /* 0x0000000b0200720c */ /* 0x040fe20003f46270 */
[C---:B------:R-:W-:Y:S02]  /*9910*/  VIADD R0, R2.reuse, 0x20 ;  /* 0x0000002002007836 */ /* 0x040fe40000000000 */
[----:B------:R-:W-:Y:S01]  /*9920*/  VIADD R3, R2, 0x60 ;  /* 0x0000006002037836 */ /* 0x000fe20000000000 */
[----:B------:R-:W-:Y:S01]  /*9930*/  ISETP.GE.OR P6, PT, R6, R19, P2 ;  /* 0x000000130600720c */ /* 0x000fe200017c6670 */
[----:B-----5:R-:W-:Y:S01]  /*9940*/  IMAD R8, R25, R14, RZ ;  /* 0x0000000e19087224 */ /* 0x020fe200078e02ff */
[-C--:B------:R-:W-:Y:S01]  /*9950*/  ISETP.GE.AND P3, PT, R0, R11.reuse, PT ;  /* 0x0000000b0000720c */ /* 0x080fe20003f66270 */
[----:B------:R-:W-:Y:S01]  /*9960*/  VIADD R0, R2, 0x40 ;  /* 0x0000004002007836 */ /* 0x000fe20000000000 */
[-C--:B------:R-:W-:Y:S01]  /*9970*/  ISETP.GE.AND P1, PT, R3, R11.reuse, PT ;  /* 0x0000000b0300720c */ /* 0x080fe20003f26270 */
[----:B------:R-:W-:Y:S01]  /*9980*/  IMAD R15, R15, UR44, R8 ;  /* 0x0000002c0f0f7c24 */ /* 0x000fe2000f8e0208 */
[----:B------:R-:W-:Y:S01]  /*9990*/  SHF.R.S32.HI R3, RZ, 0x1f, R2 ;  /* 0x0000001fff037819 */ /* 0x000fe20000011402 */
[----:B-1----:R-:W-:Y:S01]  /*99a0*/  IMAD.WIDE.U32 R12, R14, UR44, R4 ;  /* 0x0000002c0e0c7c25 */ /* 0x002fe2000f8e0004 */
[----:B------:R-:W-:-:S02]  /*99b0*/  ISETP.GE.AND P0, PT, R0, R11, PT ;  /* 0x0000000b0000720c */ /* 0x000fc40003f06270 */
[CC--:B------:R-:W-:Y:S01]  /*99c0*/  ISETP.GE.OR P4, PT, R6.reuse, R19.reuse, P3 ;  /* 0x000000130600720c */ /* 0x0c0fe20001f86670 */
[----:B------:R-:W-:Y:S01]  /*99d0*/  IMAD.WIDE R10, R27, 0x80, R2 ;  /* 0x000000801b0a7825 */ /* 0x000fe200078e0202 */
[----:B------:R-:W-:Y:S01]  /*99e0*/  ISETP.GE.OR P5, PT, R6, R19, P0 ;  /* 0x000000130600720c */ /* 0x000fe200007a6670 */
[----:B------:R-:W1:Y:S02]  /*99f0*/  LDC.64 R26, c[0x0][0x208] ;  /* 0x00008200ff1a7b82 */ /* 0x000e640000000a00 */
[----:B------:R-:W-:Y:S02]  /*9a00*/  IMAD R0, R9, R16, RZ ;  /* 0x0000001009007224 */ /* 0x000fe400078e02ff */
[----:B------:R-:W-:-:S04]  /*9a10*/  IMAD.WIDE.U32 R8, R16, UR43, R6 ;  /* 0x0000002b10087c25 */ /* 0x000fc8000f8e0006 */
[----:B------:R-:W-:Y:S02]  /*9a20*/  IMAD R17, R17, UR43, R0 ;  /* 0x0000002b11117c24 */ /* 0x000fe4000f8e0200 */
[----:B------:R-:W-:Y:S01]  /*9a30*/  IMAD.IADD R5, R13, 0x1, R15 ;  /* 0x000000010d057824 */ /* 0x000fe200078e020f */
[----:B---34-:R-:W-:Y:S06]  /*9a40*/  @P6 BRA `(.L_x_2454) ;  /* 0x0000000000306947 */ /* 0x018fec0003800000 */
[----:B------:R-:W-:Y:S01]  /*9a50*/  ULDC.64 UR4, c[0x0][0x818] ;  /* 0x0002060000047ab9 */ /* 0x000fe20000000a00 */
[----:B------:R-:W-:Y:S01]  /*9a60*/  IMAD.MOV.U32 R4, RZ, RZ, R12 ;  /* 0x000000ffff047224 */ /* 0x000fe200078e000c */
[----:B-1----:R-:W-:Y:S01]  /*9a70*/  R2UR UR6, R26 ;  /* 0x000000001a0672ca */ /* 0x002fe200000e0000 */
        /* <DEDUP_REMOVED lines=9> */
.L_x_2454:
[----:B------:R-:W-:Y:S05]  /*9b10*/  BSYNC B0 ;  /* 0x0000000000007941 */ /* 0x000fea0003800000 */
.L_x_2453:
[----:B------:R-:W-:Y:S01]  /*9b20*/  IMAD.IADD R9, R9, 0x1, R17 ;  /* 0x0000000109097824 */ /* 0x000fe200078e0211 */
[----:B------:R-:W-:Y:S01]  /*9b30*/  BSSY B0, `(.L_x_2455) ;  /* 0x0000019000007945 */ /* 0x000fe20003800000 */
[----:B------:R-:W-:Y:S01]  /*9b40*/  IMAD R0, R25, R20, RZ ;  /* 0x0000001419007224 */ /* 0x000fe200078e02ff */
[----:B------:R-:W-:Y:S01]  /*9b50*/  ISETP.GE.OR P6, PT, R6, R19, P1 ;  /* 0x000000130600720c */ /* 0x000fe20000fc6670 */
[----:B------:R-:W-:Y:S01]  /*9b60*/  IMAD.WIDE.U32 R8, R20, UR44, R8 ;  /* 0x0000002c14087c25 */ /* 0x000fe2000f8e0008 */
[CC--:B------:R-:W-:Y:S02]  /*9b70*/  ISETP.GE.OR P2, PT, R6.reuse, R23.reuse, P2 ;  /* 0x000000170600720c */ /* 0x0c0fe40001746670 */
[CC--:B------:R-:W-:Y:S01]  /*9b80*/  ISETP.GE.OR P3, PT, R6.reuse, R23.reuse, P3 ;  /* 0x000000170600720c */ /* 0x0c0fe20001f66670 */
[----:B--2---:R-:W-:Y:S01]  /*9b90*/  IMAD R15, R21, UR44, R0 ;  /* 0x0000002c150f7c24 */ /* 0x004fe2000f8e0200 */
[CC--:B------:R-:W-:Y:S02]  /*9ba0*/  ISETP.GE.OR P0, PT, R6.reuse, R23.reuse, P0 ;  /* 0x000000170600720c */ /* 0x0c0fe40000706670 */
[----:B------:R-:W-:Y:S01]  /*9bb0*/  ISETP.GE.OR P1, PT, R6, R23, P1 ;  /* 0x000000170600720c */ /* 0x000fe20000f26670 */
[----:B------:R-:W-:-:S12]  /*9bc0*/  @P4 BRA `(.L_x_2456) ;  /* 0x00000000003c4947 */ /* 0x000fd80003800000 */
[----:B------:R-:W-:Y:S01]  /*9bd0*/  IADD3 R7, P4, R10, 0x20, RZ ;  /* 0x000000200a077810 */ /* 0x000fe20007f9e0ff */
[----:B------:R-:W-:Y:S01]  /*9be0*/  ULDC.64 UR4, c[0x0][0x818] ;  /* 0x0002060000047ab9 */ /* 0x000fe20000000a00 */
[----:B------:R-:W-:Y:S01]  /*9bf0*/  IMAD.MOV.U32 R2, RZ, RZ, R12 ;  /* 0x000000ffff027224 */ /* 0x000fe200078e000c */
[----:B-1----:R-:W-:Y:S01]  /*9c00*/  R2UR UR6, R26 ;  /* 0x000000001a0672ca */ /* 0x002fe200000e0000 */
        /* <DEDUP_REMOVED lines=11> */
.L_x_2456:
[----:B------:R-:W-:Y:S05]  /*9cc0*/  BSYNC B0 ;  /* 0x0000000000007941 */ /* 0x000fea0003800000 */
.L_x_2455:
[----:B------:R-:W-:Y:S04]  /*9cd0*/  BSSY B0, `(.L_x_2457) ;  /* 0x0000011000007945 */ /* 0x000fe80003800000 */
[----:B------:R-:W-:Y:S05]  /*9ce0*/  @P5 BRA `(.L_x_2458) ;  /* 0x00000000003c5947 */ /* 0x000fea0003800000 */
[----:B--2---:R-:W-:Y:S01]  /*9cf0*/  IADD3 R7, P4, R10, 0x40, RZ ;  /* 0x000000400a077810 */ /* 0x004fe20007f9e0ff */
        /* <DEDUP_REMOVED lines=14> */
.L_x_2458:
[----:B------:R-:W-:Y:S05]  /*9de0*/  BSYNC B0 ;  /* 0x0000000000007941 */ /* 0x000fea0003800000 */
.L_x_2457:
[----:B------:R-:W-:Y:S04]  /*9df0*/  BSSY B0, `(.L_x_2459) ;  /* 0x0000011000007945 */ /* 0x000fe80003800000 */
[----:B------:R-:W-:Y:S05]  /*9e00*/  @P6 BRA `(.L_x_2460) ;  /* 0x00000000003c6947 */ /* 0x000fea0003800000 */
[----:B--23--:R-:W-:Y:S01]  /*9e10*/  IADD3 R7, P4, R10, 0x60, RZ ;  /* 0x000000600a077810 */ /* 0x00cfe20007f9e0ff */
        /* <DEDUP_REMOVED lines=14> */
.L_x_2460:
[----:B------:R-:W-:Y:S05]  /*9f00*/  BSYNC B0 ;  /* 0x0000000000007941 */ /* 0x000fea0003800000 */
.L_x_2459:
[----:B------:R-:W-:Y:S01]  /*9f10*/  BSSY B0, `(.L_x_2461) ;  /* 0x000000f000007945 */ /* 0x000fe20003800000 */
[----:B----4-:R-:W-:-:S03]  /*9f20*/  IMAD.IADD R5, R9, 0x1, R15 ;  /* 0x0000000109057824 */ /* 0x010fc600078e020f */
[----:B------:R-:W-:Y:S05]  /*9f30*/  @P2 BRA `(.L_x_2462) ;  /* 0x0000000000302947 */ /* 0x000fea0003800000 */
[----:B------:R-:W-:Y:S01]  /*9f40*/  ULDC.64 UR4, c[0x0][0x848] ;  /* 0x0002120000047ab9 */ /* 0x000fe20000000a00 */
[----:B------:R-:W-:Y:S01]  /*9f50*/  IMAD.MOV.U32 R4, RZ, RZ, R8 ;  /* 0x000000ffff047224 */ /* 0x000fe200078e0008 */
[----:B-1----:R-:W-:Y:S01]  /*9f60*/  R2UR UR6, R26 ;  /* 0x000000001a0672ca */ /* 0x002fe200000e0000 */
[----:B--23--:R-:W-:Y:S01]  /*9f70*/  IMAD R7, R11, UR4, RZ ;  /* 0x000000040b077c24 */ /* 0x00cfe2000f8e02ff */
        /* <DEDUP_REMOVED lines=8> */
.L_x_2462:
[----:B------:R-:W-:Y:S05]  /*a000*/  BSYNC B0 ;  /* 0x0000000000007941 */ /* 0x000fea0003800000 */
.L_x_2461:
[----:B------:R-:W-:Y:S04]  /*a010*/  BSSY B0, `(.L_x_2463) ;  /* 0x0000011000007945 */ /* 0x000fe80003800000 */
[----:B------:R-:W-:Y:S05]  /*a020*/  @P3 BRA `(.L_x_2464) ;  /* 0x00000000003c3947 */ /* 0x000fea0003800000 */
[----:B--234-:R-:W-:Y:S01]  /*a030*/  IADD3 R7, P2, R10, 0x20, RZ ;  /* 0x000000200a077810 */ /* 0x01cfe20007f5e0ff */
        /* <DEDUP_REMOVED lines=14> */
.L_x_2464:
[----:B------:R-:W-:Y:S05]  /*a120*/  BSYNC B0 ;  /* 0x0000000000007941 */ /* 0x000fea0003800000 */
.L_x_2463:
[----:B------:R-:W-:Y:S04]  /*a130*/  BSSY B0, `(.L_x_2465) ;  /* 0x0000011000007945 */ /* 0x000fe80003800000 */
[----:B------:R-:W-:Y:S05]  /*a140*/  @P0 BRA `(.L_x_2466) ;  /* 0x00000000003c0947 */ /* 0x000fea0003800000 */
[----:B-1234-:R-:W-:Y:S01]  /*a150*/  IADD3 R7, P0, R10, 0x40, RZ ;  /* 0x000000400a077810 */ /* 0x01efe20007f1e0ff */
        /* <DEDUP_REMOVED lines=14> */
.L_x_2466:
[----:B------:R-:W-:Y:S05]  /*a240*/  BSYNC B0 ;  /* 0x0000000000007941 */ /* 0x000fea0003800000 */
.L_x_2465:
        /* <DEDUP_REMOVED lines=17> */
.L_x_2409:
        /* <DEDUP_REMOVED lines=8> */
[----:B------:R-:W1:Y:S01]  /*a3e0*/  S2UR UR7, SR_CTAID.X ;  /* 0x00000000000779c3 */ /* 0x000e620000002500 */
[----:B------:R-:W-:Y:S02]  /*a3f0*/  ULDC UR8, c[0x0][0xb50] ;  /* 0x0002d40000087ab9 */ /* 0x000fe40000000800 */
[----:B------:R-:W-:-:S05]  /*a400*/  UISETP.NE.AND UP0, UPT, UR8, 0x1, UPT ;  /* 0x000000010800788c */ /* 0x000fca000bf05270 */
[----:B------:R-:W2:Y:S06]  /*a410*/  LDC R0, c[0x0][0xb68] ;  /* 0x0002da00ff007b82 */ /* 0x000eac0000000800 */
[----:B------:R-:W-:Y:S01]  /*a420*/  @UP0 ULDC UR4, c[0x0][0xb54] ;  /* 0x0002d50000040ab9 */ /* 0x000fe20000000800 */
[----:B------:R-:W-:Y:S01]  /*a430*/  @UP0 ULDC UR9, c[0x0][0xb58] ;  /* 0x0002d60000090ab9 */ /* 0x000fe20000000800 */
[----:B-1----:R-:W-:Y:S02]  /*a440*/  UIMAD.WIDE.U32 UR4, UR7, UR4, URZ ;  /* 0x00000004070472a5 */ /* 0x002fe4000f8e003f */
[----:B------:R-:W-:-:S02]  /*a450*/  UMOV UR6, UR7 ;  /* 0x0000000700067c82 */ /* 0x000fc40008000000 */
[----:B------:R-:W-:-:S04]  /*a460*/  @UP0 USHF.R.U32.HI UR6, URZ, UR9, UR5 ;  /* 0x000000093f060299 */ /* 0x000fc80008011605 */
[----:B------:R-:W-:Y:S02]  /*a470*/  UIADD3 UR4, -UR6, URZ, URZ ;  /* 0x0000003f06047290 */ /* 0x000fe4000fffe13f */
[----:B--2---:R-:W-:Y:S02]  /*a480*/  ISETP.LE.AND P0, PT, R0, UR6, PT ;  /* 0x0000000600007c0c */ /* 0x004fe4000bf03270 */
[----:B------:R-:W-:-:S11]  /*a490*/  UIMAD UR8, UR8, UR4, UR7 ;  /* 0x00000004080872a4 */ /* 0x000fd6000f8e0207 */
[----:B------:R-:W-:Y:S05]  /*a4a0*/  @!P0 BRA `(.L_x_2468) ;  /* 0x0000000000208947 */ /* 0x000fea0003800000 */
        /* <DEDUP_REMOVED lines=8> */
.L_x_2468:
[----:B------:R-:W-:Y:S01]  /*a530*/  ULDC UR9, c[0x0][0xb44] ;  /* 0x0002d10000097ab9 */ /* 0x000fe20000000800 */
[----:B------:R-:W-:Y:S01]  /*a540*/  UMOV UR7, UR8 ;  /* 0x0000000800077c82 */ /* 0x000fe20008000000 */
[----:B------:R-:W-:-:S11]  /*a550*/  UISETP.NE.AND UP0, UPT, UR9, 0x1, UPT ;  /* 0x000000010900788c */ /* 0x000fd6000bf05270 */
[----:B------:R-:W-:Y:S02]  /*a560*/  @UP0 ULDC.64 UR10, c[0x0][0xb48] ;  /* 0x0002d200000a0ab9 */ /* 0x000fe40000000a00 */
[----:B------:R-:W-:-:S04]  /*a570*/  UIMAD.WIDE.U32 UR4, UR8, UR10, URZ ;  /* 0x0000000a080472a5 */ /* 0x000fc8000f8e003f */
[----:B------:R-:W-:-:S04]  /*a580*/  @UP0 USHF.R.U32.HI UR7, URZ, UR11, UR5 ;  /* 0x0000000b3f070299 */ /* 0x000fc80008011605 */
[----:B------:R-:W-:-:S12]  /*a590*/  UIMAD UR4, UR7, UR9, URZ ;  /* 0x00000009070472a4 */ /* 0x000fd8000f8e023f */
.L_x_2469:
        /* <DEDUP_REMOVED lines=17> */
[----:B------:R-:W-:Y:S01]  /*a6b0*/  ULDC UR6, c[0x0][0x74c] ;  /* 0x0001d30000067ab9 */ /* 0x000fe20000000800 */
[----:B------:R-:W-:Y:S02]  /*a6c0*/  UIADD3 UR5, UR5, 0x7f, URZ ;  /* 0x0000007f05057890 */ /* 0x000fe4000fffe03f */
[----:B------:R-:W-:Y:S02]  /*a6d0*/  UIADD3 UR7, -UR6, UR7, -UR4 ;  /* 0x0000000706077290 */ /* 0x000fe4000fffe904 */
[----:B------:R-:W-:Y:S02]  /*a6e0*/  USHF.R.S32.HI UR6, URZ, 0x1f, UR5 ;  /* 0x0000001f3f067899 */ /* 0x000fe40008011405 */
[----:B------:R-:W-:-:S02]  /*a6f0*/  USHF.R.S32.HI UR4, URZ, 0x1f, UR7 ;  /* 0x0000001f3f047899 */ /* 0x000fc40008011407 */
[----:B------:R-:W-:Y:S02]  /*a700*/  ULEA.HI UR5, UR6, UR5, URZ, 0x7 ;  /* 0x0000000506057291 */ /* 0x000fe4000f8f383f */
[----:B------:R-:W-:Y:S02]  /*a710*/  ULEA.HI UR4, UR4, UR7, URZ, 0x7 ;  /* 0x0000000704047291 */ /* 0x000fe4000f8f383f */
[----:B------:R-:W-:Y:S02]  /*a720*/  USHF.R.S32.HI UR5, URZ, 0x7, UR5 ;  /* 0x000000073f057899 */ /* 0x000fe40008011405 */
[----:B------:R-:W-:-:S04]  /*a730*/  USHF.R.S32.HI UR4, URZ, 0x7, UR4 ;  /* 0x000000073f047899 */ /* 0x000fc80008011404 */
[----:B------:R-:W-:-:S04]  /*a740*/  UISETP.LT.AND UP0, UPT, URZ, UR4, UPT ;  /* 0x000000043f00728c */ /* 0x000fc8000bf01270 */
[----:B------:R-:W-:-:S04]  /*a750*/  USEL UR8, URZ, UR4, !UP0 ;  /* 0x000000043f087287 */ /* 0x000fc8000c000000 */
[----:B------:R-:W-:-:S06]  /*a760*/  UISETP.GT.AND UP0, UPT, UR5, UR8, UPT ;  /* 0x000000080500728c */ /* 0x000fcc000bf04270 */
[----:B------:R-:W-:-:S13]  /*a770*/  PLOP3.LUT P0, PT, PT, PT, UP0, 0x80, 0x0 ;  /* 0x000000000000781c */ /* 0x000fda0003f0f008 */
[----:B------:R-:W-:Y:S05]  /*a780*/  @!P0 BRA `(.L_x_2413) ;  /* 0x0000002800648947 */ /* 0x000fea0003800000 */
[----:B------:R-:W-:Y:S01]  /*a790*/  USHF.R.S32.HI UR4, URZ, 0x1f, UR11 ;  /* 0x0000001f3f047899 */ /* 0x000fe2000801140b */
[----:B------:R-:W-:Y:S01]  /*a7a0*/  ULDC.64 UR12, c[0x0][0x2d8] ;  /* 0x0000b600000c7ab9 */ /* 0x000fe20000000a00 */
[----:B------:R-:W-:Y:S02]  /*a7b0*/  ELECT P0, URZ, PT ;  /* 0x00000000003f782f */ /* 0x000fe40003800000 */
[----:B------:R-:W-:Y:S02]  /*a7c0*/  UIMAD UR9, UR4, UR12, URZ ;  /* 0x0000000c040972a4 */ /* 0x000fe4000f8e023f */
[----:B------:R-:W-:Y:S02]  /*a7d0*/  UIADD3 UR4, UR5, -UR8, URZ ;  /* 0x8000000805047290 */ /* 0x000fe4000fffe03f */
[----:B------:R-:W-:Y:S02]  /*a7e0*/  UIMAD.WIDE.U32 UR6, UR11, UR12, URZ ;  /* 0x0000000c0b0672a5 */ /* 0x000fe4000f8e003f */
[----:B------:R-:W-:-:S02]  /*a7f0*/  ULOP3.LUT UR4, UR4, 0x1, URZ, 0xc0, !UPT ;  /* 0x0000000104047892 */ /* 0x000fc4000f8ec03f */
[----:B------:R-:W-:Y:S02]  /*a800*/  UIMAD UR9, UR11, UR13, UR9 ;  /* 0x0000000d0b0972a4 */ /* 0x000fe4000f8e0209 */
[----:B------:R-:W-:Y:S02]  /*a810*/  UISETP.NE.U32.AND UP0, UPT, UR4, 0x1, UPT ;  /* 0x000000010400788c */ /* 0x000fe4000bf05070 */
[----:B------:R-:W-:Y:S01]  /*a820*/  USHF.R.S32.HI UR11, URZ, 0x1f, UR10 ;  /* 0x0000001f3f0b7899 */ /* 0x000fe2000801140a */
[----:B------:R-:W-:Y:S01]  /*a830*/  ULDC.64 UR12, c[0x0][0x2e0] ;  /* 0x0000b800000c7ab9 */ /* 0x000fe20000000a00 */
[----:B------:R-:W-:Y:S02]  /*a840*/  UIADD3 UR7, UR7, UR9, URZ ;  /* 0x0000000907077290 */ /* 0x000fe4000fffe03f */
[----:B------:R-:W-:Y:S01]  /*a850*/  PLOP3.LUT P1, PT, PT, PT, UP0, 0x80, 0x0 ;  /* 0x000000000000781c */ /* 0x000fe20003f2f008 */
[----:B------:R-:W-:Y:S02]  /*a860*/  UIMAD UR9, UR11, UR12, URZ ;  /* 0x0000000c0b0972a4 */ /* 0x000fe4000f8e023f */
[----:B------:R-:W-:-:S02]  /*a870*/  UIMAD.WIDE.U32 UR6, UR10, UR12, UR6 ;  /* 0x0000000c0a0672a5 */ /* 0x000fc4000f8e0006 */
[----:B------:R-:W-:-:S04]  /*a880*/  UIMAD UR9, UR10, UR13, UR9 ;  /* 0x0000000d0a0972a4 */ /* 0x000fc8000f8e0209 */
[----:B------:R-:W-:-:S04]  /*a890*/  UIADD3 UR23, UR7, UR9, URZ ;  /* 0x0000000907177290 */ /* 0x000fc8000fffe03f */
[----:B------:R-:W-:Y:S08]  /*a8a0*/  @P1 BRA `(.L_x_2470) ;  /* 0x0000000000bc1947 */ /* 0x000ff00003800000 */
        /* <DEDUP_REMOVED lines=10> */
[----:B------:R-:W-:Y:S01]  /*a950*/  UMOV UR16, 0x0 ;  /* 0x0000000000107882 */ /* 0x000fe20000000000 */
[----:B------:R-:W-:Y:S02]  /*a960*/  UMOV UR17, 0x14f00000 ;  /* 0x14f0000000117882 */ /* 0x000fe40000000000 */
[----:B------:R-:W-:-:S02]  /*a970*/  ULEA.HI.X UR11, UR13, UR11, UR14, 0x2, UP0 ;  /* 0x0000000b0d0b7291 */ /* 0x000fc400080f140e */
[----:B-1----:R-:W-:-:S03]  /*a980*/  ULEA UR4, UR12, UR4, 0x18 ;  /* 0x000000040c047291 */ /* 0x002fc6000f8ec03f */
[----:B------:R-:W-:Y:S01]  /*a990*/  UMOV UR12, 0x400 ;  /* 0x00000400000c7882 */ /* 0x000fe20000000000 */
[----:B------:R-:W-:-:S09]  /*a9a0*/  UIADD3 UR4, UR4, 0x8000, URZ ;  /* 0x0000800004047890 */ /* 0x000fd2000fffe03f */
[----:B------:R1:W-:Y:S02]  /*a9b0*/  UBLKRED.G.S.ADD.F32.RN [UR10], [UR4], UR12, desc[UR16] ;  /* 0x0000100a040073bb */ /* 0x0003e400080a140c */
[----:B-1----:R0:W-:Y:S02]  /*a9c0*/  UTMACMDFLUSH ;  /* 0x00000000000079b7 */ /* 0x0021e40000000000 */
.L_x_2472:
[----:B------:R-:W-:Y:S05]  /*a9d0*/  BSYNC B0 ;  /* 0x0000000000007941 */ /* 0x000fea0003800000 */
.L_x_2471:
        /* <DEDUP_REMOVED lines=9> */
[----:B------:R-:W-:Y:S02]  /*aa70*/  UMOV UR17, 0x14f00000 ;  /* 0x14f0000000117882 */ /* 0x000fe40000000000 */
[----:B------:R-:W-:Y:S02]  /*aa80*/  ULEA.HI.X.SX32 UR4, UR4, UR23, 0x1, UP0 ;  /* 0x0000001704047291 */ /* 0x000fe400080f0e3f */
[----:B------:R-:W-:-:S04]  /*aa90*/  ULEA UR10, UP0, UR14, UR10, 0x2 ;  /* 0x0000000a0e0a7291 */ /* 0x000fc8000f80103f */
[----:B------:R-:W-:-:S03]  /*aaa0*/  ULEA.HI.X UR11, UR14, UR11, UR4, 0x2, UP0 ;  /* 0x0000000b0e0b7291 */ /* 0x000fc600080f1404 */
[----:B------:R-:W-:Y:S01]  /*aab0*/  UMOV UR4, 0x400 ;  /* 0x0000040000047882 */ /* 0x000fe20000000000 */
[----:B-1----:R-:W-:-:S04]  /*aac0*/  ULEA UR12, UR13, UR12, 0x18 ;  /* 0x0000000c0d0c7291 */ /* 0x002fc8000f8ec03f */
[----:B------:R-:W-:-:S09]  /*aad0*/  UIADD3 UR12, UR12, 0xc000, URZ ;  /* 0x0000c0000c0c7890 */ /* 0x000fd2000fffe03f */
[----:B------:R1:W-:Y:S01]  /*aae0*/  UBLKRED.G.S.ADD.F32.RN [UR10], [UR12], UR4, desc[UR16] ;  /* 0x0000100a0c0073bb */ /* 0x0003e200080a1404 */
[----:B------:R0:W-:Y:S01]  /*aaf0*/  UTMACMDFLUSH ;  /* 0x00000000000079b7 */ /* 0x0001e20000000000 */
[----:B-1----:R-:W-:-:S04]  /*ab00*/  DEPBAR.LE SB0, 0x1 ;  /* 0x000080400000791a */ /* 0x002fc80000000000 */
.L_x_2474:
[----:B------:R-:W-:Y:S05]  /*ab10*/  BSYNC B0 ;  /* 0x0000000000007941 */ /* 0x000fea0003800000 */
.L_x_2473:
[----:B------:R-:W-:Y:S06]  /*ab20*/  BAR.ARV 0xa, 0xa0 ;  /* 0x0282800000007b1d */ /* 0x000fec0000002000 */
[----:B------:R-:W-:Y:S04]  /*ab30*/  BSSY B0, `(.L_x_2475) ;  /* 0x0000003000007945 */ /* 0x000fe80003800000 */
[----:B------:R-:W-:Y:S05]  /*ab40*/  @!P0 BRA `(.L_x_2476) ;  /* 0x0000000000048947 */ /* 0x000fea0003800000 */
[----:B------:R-:W-:-:S04]  /*ab50*/  DEPBAR.LE SB0, 0x0 ;  /* 0x000080000000791a */ /* 0x000fc80000000000 */
.L_x_2476:
[----:B------:R-:W-:Y:S05]  /*ab60*/  BSYNC B0 ;  /* 0x0000000000007941 */ /* 0x000fea0003800000 */
.L_x_2475:
[----:B------:R-:W-:Y:S06]  /*ab70*/  BAR.ARV 0xb, 0xa0 ;  /* 0x02c2800000007b1d */ /* 0x000fec0000002000 */
[----:B------:R-:W-:Y:S01]  /*ab80*/  UIADD3 UR12, UR8, 0x1, URZ ;  /* 0x00000001080c7890 */ /* 0x000fe2000fffe03f */
[----:B------:R-:W-:Y:S11]  /*ab90*/  BRA `(.L_x_2477) ;  /* 0x0000000000047947 */ /* 0x000ff60003800000 */
.L_x_2470:
[----:B------:R-:W-:-:S05]  /*aba0*/  UMOV UR12, UR8 ;  /* 0x00000008000c7c82 */ /* 0x000fca0008000000 */
.L_x_2477:
[----:B------:R-:W-:-:S04]  /*abb0*/  UIADD3 UR4, UR8, 0x1, URZ ;  /* 0x0000000108047890 */ /* 0x000fc8000fffe03f */
[----:B------:R-:W-:-:S06]  /*abc0*/  UISETP.NE.AND UP0, UPT, UR5, UR4, UPT ;  /* 0x000000040500728c */ /* 0x000fcc000bf05270 */
[----:B------:R-:W-:-:S13]  /*abd0*/  PLOP3.LUT P1, PT, PT, PT, UP0, 0x80, 0x0 ;  /* 0x000000000000781c */ /* 0x000fda0003f2f008 */
[----:B------:R-:W-:Y:S05]  /*abe0*/  @!P1 BRA `(.L_x_2413) ;  /* 0x00000024004c9947 */ /* 0x000fea0003800000 */
[----:B------:R-:W-:Y:S01]  /*abf0*/  ULDC.64 UR10, c[0x0][0x2c0] ;  /* 0x0000b000000a7ab9 */ /* 0x000fe20000000a00 */
[----:B------:R-:W-:Y:S02]  /*ac00*/  UIADD3 UR19, UR9, UR7, URZ ;  /* 0x0000000709137290 */ /* 0x000fe4000fffe03f */
        /* <DEDUP_REMOVED lines=9> */
[----:B------:R-:W-:Y:S01]  /*aca0*/  UMOV UR4, URZ ;  /* 0x0000003f00047c82 */ /* 0x000fe20008000000 */
[----:B------:R-:W-:Y:S01]  /*acb0*/  ULDC.64 UR24, c[0x0][0x2c0] ;  /* 0x0000b00000187ab9 */ /* 0x000fe20000000a00 */
[----:B------:R-:W-:-:S09]  /*acc0*/  UMOV UR20, UR13 ;  /* 0x0000000d00147c82 */ /* 0x000fd20008000000 */
.L_x_2490:
        /* <DEDUP_REMOVED lines=20> */
.L_x_2479:
[----:B------:R-:W-:Y:S05]  /*ae10*/  BSYNC B0 ;  /* 0x0000000000007941 */ /* 0x000fea0003800000 */
.L_x_2478:
        /* <DEDUP_REMOVED lines=13> */
.L_x_2481:
[----:B------:R-:W-:Y:S05]  /*aef0*/  BSYNC B0 ;  /* 0x0000000000007941 */ /* 0x000fea0003800000 */
.L_x_2480:
[----:B------:R-:W-:Y:S06]  /*af00*/  BAR.ARV 0xa, 0xa0 ;  /* 0x0282800000007b1d */ /* 0x000fec0000002000 */
[----:B------:R-:W-:Y:S04]  /*af10*/  BSSY B0, `(.L_x_2482) ;  /* 0x0000003000007945 */ /* 0x000fe80003800000 */
[----:B------:R-:W-:Y:S05]  /*af20*/  @!P0 BRA `(.L_x_2483) ;  /* 0x0000000000048947 */ /* 0x000fea0003800000 */
[----:B------:R-:W-:-:S04]  /*af30*/  DEPBAR.LE SB0, 0x0 ;  /* 0x000080000000791a */ /* 0x000fc80000000000 */
.L_x_2483:
[----:B------:R-:W-:Y:S05]  /*af40*/  BSYNC B0 ;  /* 0x0000000000007941 */ /* 0x000fea0003800000 */
.L_x_2482:
        /* <DEDUP_REMOVED lines=13> */
.L_x_2485:
[----:B------:R-:W-:Y:S05]  /*b020*/  BSYNC B0 ;  /* 0x0000000000007941 */ /* 0x000fea0003800000 */
.L_x_2484:
        /* <DEDUP_REMOVED lines=13> */
.L_x_2487:
[----:B------:R-:W-:Y:S05]  /*b100*/  BSYNC B0 ;  /* 0x0000000000007941 */ /* 0x000fea0003800000 */
.L_x_2486:
[----:B------:R-:W-:Y:S01]  /*b110*/  UIADD3 UR12, UR12, 0x2, URZ ;  /* 0x000000020c0c7890 */ /* 0x000fe2000fffe03f */
[----:B------:R-:W-:Y:S06]  /*b120*/  BAR.ARV 0xa, 0xa0 ;  /* 0x0282800000007b1d */ /* 0x000fec0000002000 */
[----:B------:R-:W-:Y:S01]  /*b130*/  UISETP.GE.AND UP0, UPT, UR12, UR5, UPT ;  /* 0x000000050c00728c */ /* 0x000fe2000bf06270 */
[----:B------:R-:W-:Y:S04]  /*b140*/  BSSY B0, `(.L_x_2488) ;  /* 0x0000003000007945 */ /* 0x000fe80003800000 */
[----:B------:R-:W-:Y:S06]  /*b150*/  @!P0 BRA `(.L_x_2489) ;  /* 0x0000000000048947 */ /* 0x000fec0003800000 */
[----:B------:R-:W-:-:S04]  /*b160*/  DEPBAR.LE SB0, 0x0 ;  /* 0x000080000000791a */ /* 0x000fc80000000000 */
.L_x_2489:
[----:B------:R-:W-:Y:S05]  /*b170*/  BSYNC B0 ;  /* 0x0000000000007941 */ /* 0x000fea0003800000 */
.L_x_2488:
[----:B------:R-:W-:Y:S06]  /*b180*/  BAR.ARV 0xb, 0xa0 ;  /* 0x02c2800000007b1d */ /* 0x000fec0000002000 */
[----:B------:R-:W-:Y:S01]  /*b190*/  PLOP3.LUT P1, PT, PT, PT, UP0, 0x80, 0x0 ;  /* 0x000000000000781c */ /* 0x000fe20003f2f008 */
[----:B------:R-:W-:Y:S02]  /*b1a0*/  UIADD3 UR20, UR20, 0x4000, URZ ;  /* 0x0000400014147890 */ /* 0x000fe4000fffe03f */
[----:B------:R-:W-:-:S10]  /*b1b0*/  UIADD3 UR4, UR4, 0x4000, URZ ;  /* 0x0000400004047890 */ /* 0x000fd4000fffe03f */
[----:B------:R-:W-:Y:S05]  /*b1c0*/  @!P1 BRA `(.L_x_2490) ;  /* 0xfffffff800c09947 */ /* 0x000fea000383ffff */
[----:B------:R-:W-:Y:S05]  /*b1d0*/  BRA `(.L_x_2413) ;  /* 0x0000001c00d07947 */ /* 0x000fea0003800000 */
.L_x_2467:
        /* <DEDUP_REMOVED lines=21> */
.L_x_2491:
[----:B------:R-:W-:Y:S01]  /*b330*/  ULDC UR8, c[0x0][0xb44] ;  /* 0x0002d10000087ab9 */ /* 0x000fe20000000800 */
[----:B------:R-:W-:Y:S01]  /*b340*/  UMOV UR11, UR7 ;  /* 0x00000007000b7c82 */ /* 0x000fe20008000000 */
[----:B------:R-:W-:-:S11]  /*b350*/  UISETP.NE.AND UP0, UPT, UR8, 0x1, UPT ;  /* 0x000000010800788c */ /* 0x000fd6000bf05270 */
[----:B------:R-:W-:Y:S02]  /*b360*/  @UP0 ULDC.64 UR12, c[0x0][0xb48] ;  /* 0x0002d200000c0ab9 */ /* 0x000fe40000000a00 */
[----:B------:R-:W-:-:S04]  /*b370*/  UIMAD.WIDE.U32 UR4, UR7, UR12, URZ ;  /* 0x0000000c070472a5 */ /* 0x000fc8000f8e003f */
[----:B------:R-:W-:-:S04]  /*b380*/  @UP0 USHF.R.U32.HI UR11, URZ, UR13, UR5 ;  /* 0x0000000d3f0b0299 */ /* 0x000fc80008011605 */
[----:B------:R-:W-:-:S12]  /*b390*/  UIMAD UR4, UR11, UR8, URZ ;  /* 0x000000080b0472a4 */ /* 0x000fd8000f8e023f */
.L_x_2492:
[----:B------:R-:W-:Y:S01]  /*b3a0*/  ULDC UR8, c[0x0][0xb38] ;  /* 0x0002ce0000087ab9 */ /* 0x000fe20000000800 */
[----:B------:R-:W-:Y:S01]  /*b3b0*/  UIADD3 UR4, UR7, -UR4, URZ ;  /* 0x8000000407047290 */ /* 0x000fe2000fffe03f */
[----:B------:R-:W-:Y:S01]  /*b3c0*/  IMAD.MOV.U32 R10, RZ, RZ, 0x1 ;  /* 0x00000001ff0a7424 */ /* 0x000fe200078e00ff */
[----:B------:R-:W-:Y:S01]  /*b3d0*/  UISETP.NE.AND UP0, UPT, UR8, 0x1, UPT ;  /* 0x000000010800788c */ /* 0x000fe2000bf05270 */
[----:B------:R-:W-:Y:S01]  /*b3e0*/  IMAD.MOV.U32 R0, RZ, RZ, RZ ;  /* 0x000000ffff007224 */ /* 0x000fe200078e00ff */
[----:B------:R-:W-:Y:S02]  /*b3f0*/  ULDC UR5, c[0x0][0xb44] ;  /* 0x0002d10000057ab9 */ /* 0x000fe40000000800 */
[----:B------:R-:W-:-:S07]  /*b400*/  UIMAD UR6, UR6, UR5, UR4 ;  /* 0x00000005060672a4 */ /* 0x000fce000f8e0204 */
        /* <DEDUP_REMOVED lines=9> */
[----:B------:R-:W1:Y:S01]  /*b4a0*/  LDC R3, c[0x0][0x280] ;  /* 0x0000a000ff037b82 */ /* 0x000e620000000800 */
[----:B------:R-:W-:Y:S01]  /*b4b0*/  USHF.L.U32 UR11, UR11, 0x7, URZ ;  /* 0x000000070b0b7899 */ /* 0x000fe2000800063f */
[----:B------:R-:W-:-:S06]  /*b4c0*/  ULDC UR4, c[0x0][0x74c] ;  /* 0x0001d30000047ab9 */ /* 0x000fcc0000000800 */
[----:B------:R-:W2:Y:S01]  /*b4d0*/  LDC R2, c[0x0][0x290] ;  /* 0x0000a400ff027b82 */ /* 0x000ea20000000800 */
[----:B-1----:R-:W-:-:S05]  /*b4e0*/  VIADD R4, R3, 0x7f ;  /* 0x0000007f03047836 */ /* 0x002fca0000000000 */
[----:B------:R-:W-:Y:S02]  /*b4f0*/  SHF.R.S32.HI R5, RZ, 0x1f, R4 ;  /* 0x0000001fff057819 */ /* 0x000fe40000011404 */
[----:B--2---:R-:W-:Y:S02]  /*b500*/  IADD3 R2, -R2, UR11, R3 ;  /* 0x0000000b02027c10 */ /* 0x004fe4000fffe103 */
[----:B------:R-:W-:-:S03]  /*b510*/  LEA.HI R4, R5, R4, RZ, 0x7 ;  /* 0x0000000405047211 */ /* 0x000fc600078f38ff */
[----:B------:R-:W-:Y:S01]  /*b520*/  VIADD R2, R2, -UR4 ;  /* 0x8000000402027c36 */ /* 0x000fe20008000000 */
[----:B------:R-:W-:-:S04]  /*b530*/  SHF.R.S32.HI R4, RZ, 0x7, R4 ;  /* 0x00000007ff047819 */ /* 0x000fc80000011404 */
[----:B------:R-:W-:-:S04]  /*b540*/  SHF.R.S32.HI R3, RZ, 0x1f, R2 ;  /* 0x0000001fff037819 */ /* 0x000fc80000011402 */
[----:B------:R-:W-:-:S04]  /*b550*/  LEA.HI R3, R3, R2, RZ, 0x7 ;  /* 0x0000000203037211 */ /* 0x000fc800078f38ff */
[----:B------:R-:W-:-:S04]  /*b560*/  SHF.R.S32.HI R3, RZ, 0x7, R3 ;  /* 0x00000007ff037819 */ /* 0x000fc80000011403 */
[----:B------:R-:W-:-:S04]  /*b570*/  VIMNMX R5, RZ, R3, !PT ;  /* 0x00000003ff057248 */ /* 0x000fc80007fe0100 */
[----:B------:R-:W-:-:S13]  /*b580*/  ISETP.GT.AND P0, PT, R4, R5, PT ;  /* 0x000000050400720c */ /* 0x000fda0003f04270 */
[----:B------:R-:W-:Y:S05]  /*b590*/  @!P0 BRA `(.L_x_2493) ;  /* 0x00000018004c8947 */ /* 0x000fea0003800000 */
[----:B------:R-:W1:Y:S01]  /*b5a0*/  LDC.64 R8, c[0x0][0x718] ;  /* 0x0001c600ff087b82 */ /* 0x000e620000000a00 */
[----:B------:R-:W-:Y:S01]  /*b5b0*/  IMAD.U32 R3, RZ, RZ, UR20 ;  /* 0x00000014ff037e24 */ /* 0x000fe2000f8e00ff */
[----:B------:R-:W-:Y:S01]  /*b5c0*/  ULDC UR4, c[0x0][0x2e8] ;  /* 0x0000ba0000047ab9 */ /* 0x000fe20000000800 */
[----:B------:R-:W-:Y:S01]  /*b5d0*/  ELECT P0, URZ, PT ;  /* 0x00000000003f782f */ /* 0x000fe20003800000 */
[----:B------:R-:W-:Y:S01]  /*b5e0*/  BSSY B0, `(.L_x_2493) ;  /* 0x000018e000007945 */ /* 0x000fe20003800000 */
[----:B------:R-:W-:Y:S01]  /*b5f0*/  UISETP.NE.AND UP0, UPT, UR4, 0x1, UPT ;  /* 0x000000010400788c */ /* 0x000fe2000bf05270 */
[----:B------:R-:W-:Y:S01]  /*b600*/  SHF.R.S32.HI R3, RZ, 0x1f, R3 ;  /* 0x0000001fff037819 */ /* 0x000fe20000011403 */
[----:B------:R-:W-:Y:S01]  /*b610*/  UMOV UR12, UR20 ;  /* 0x00000014000c7c82 */ /* 0x000fe20008000000 */
[----:B------:R-:W2:Y:S08]  /*b620*/  LDC.64 R6, c[0x0][0x730] ;  /* 0x0001cc00ff067b82 */ /* 0x000eb00000000a00 */
[----:B------:R-:W3:Y:S01]  /*b630*/  LDC.64 R12, c[0x0][0x720] ;  /* 0x0001c800ff0c7b82 */ /* 0x000ee20000000a00 */
[----:B------:R-:W-:Y:S01]  /*b640*/  @UP0 ULDC UR4, c[0x0][0x2ec] ;  /* 0x0000bb0000040ab9 */ /* 0x000fe20000000800 */
[----:B------:R-:W-:Y:S01]  /*b650*/  @UP0 ULDC UR6, c[0x0][0x2f0] ;  /* 0x0000bc0000060ab9 */ /* 0x000fe20000000800 */
[----:B------:R-:W-:-:S04]  /*b660*/  UIMAD.WIDE.U32 UR4, UR20, UR4, URZ ;  /* 0x00000004140472a5 */ /* 0x000fc8000f8e003f */
[----:B------:R-:W-:Y:S01]  /*b670*/  @UP0 USHF.R.U32.HI UR12, URZ, UR6, UR5 ;  /* 0x000000063f0c0299 */ /* 0x000fe20008011605 */
[C---:B-1----:R-:W-:Y:S02]  /*b680*/  IMAD R0, R3.reuse, R8, RZ ;  /* 0x0000000803007224 */ /* 0x042fe400078e02ff */
[----:B--2---:R-:W-:Y:S02]  /*b690*/  IMAD R2, R3, R6, RZ ;  /* 0x0000000603027224 */ /* 0x004fe400078e02ff */
[----:B------:R-:W-:Y:S02]  /*b6a0*/  IMAD R3, R9, UR20, R0 ;  /* 0x0000001409037c24 */ /* 0x000fe4000f8e0200 */
[----:B------:R-:W-:-:S04]  /*b6b0*/  IMAD.WIDE.U32 R8, R8, UR20, RZ ;  /* 0x0000001408087c25 */ /* 0x000fc8000f8e00ff */
[----:B------:R-:W-:Y:S02]  /*b6c0*/  IMAD R11, R7, UR20, R2 ;  /* 0x00000014070b7c24 */ /* 0x000fe4000f8e0202 */
[----:B------:R-:W-:Y:S02]  /*b6d0*/  IMAD.IADD R9, R9, 0x1, R3 ;  /* 0x0000000109097824 */ /* 0x000fe400078e0203 */
[----:B------:R-:W1:Y:S01]  /*b6e0*/  LDC.64 R2, c[0x0][0x738] ;  /* 0x0001ce00ff027b82 */ /* 0x000e620000000a00 */
[----:B------:R-:W-:-:S04]  /*b6f0*/  IMAD.WIDE.U32 R6, R6, UR20, RZ ;  /* 0x0000001406067c25 */ /* 0x000fc8000f8e00ff */
[----:B------:R-:W-:Y:S02]  /*b700*/  IMAD.IADD R7, R7, 0x1, R11 ;  /* 0x0000000107077824 */ /* 0x000fe400078e020b */
[----:B------:R-:W-:Y:S02]  /*b710*/  IMAD.U32 R11, RZ, RZ, UR21 ;  /* 0x00000015ff0b7e24 */ /* 0x000fe4000f8e00ff */
[----:B---3--:R-:W-:-:S03]  /*b720*/  IMAD.WIDE.U32 R8, R12, UR21, R8 ;  /* 0x000000150c087c25 */ /* 0x008fc6000f8e0008 */
[----:B------:R-:W-:-:S05]  /*b730*/  SHF.R.S32.HI R11, RZ, 0x1f, R11 ;  /* 0x0000001fff0b7819 */ /* 0x000fca000001140b */
[----:B------:R-:W-:-:S04]  /*b740*/  IMAD R0, R11, R12, RZ ;  /* 0x0000000c0b007224 */ /* 0x000fc800078e02ff */
[----:B------:R-:W-:Y:S02]  /*b750*/  IMAD R13, R13, UR21, R0 ;  /* 0x000000150d0d7c24 */ /* 0x000fe4000f8e0200 */
[----:B-1----:R-:W-:Y:S02]  /*b760*/  IMAD R0, R11, R2, RZ ;  /* 0x000000020b007224 */ /* 0x002fe400078e02ff */
[----:B------:R-:W-:-:S04]  /*b770*/  IMAD.WIDE.U32 R6, R2, UR21, R6 ;  /* 0x0000001502067c25 */ /* 0x000fc8000f8e0006 */
[----:B------:R-:W-:Y:S02]  /*b780*/  IMAD R3, R3, UR21, R0 ;  /* 0x0000001503037c24 */ /* 0x000fe4000f8e0200 */
[----:B------:R-:W-:Y:S01]  /*b790*/  IMAD.MOV.U32 R0, RZ, RZ, RZ ;  /* 0x000000ffff007224 */ /* 0x000fe200078e00ff */
        /* <DEDUP_REMOVED lines=11> */
.L_x_2523:
[----:B------:R-:W-:Y:S02]  /*b850*/  IMAD.IADD R12, R9, 0x1, R13 ;  /* 0x00000001090c7824 */ /* 0x000fe400078e020d */
[----:B------:R-:W-:Y:S02]  /*b860*/  IMAD.IADD R2, R7, 0x1, R3 ;  /* 0x0000000107027824 */ /* 0x000fe400078e0203 */
[----:B------:R-:W-:Y:S01]  /*b870*/  IMAD.MOV.U32 R10, RZ, RZ, 0x1 ;  /* 0x00000001ff0a7424 */ /* 0x000fe200078e00ff */
[----:B------:R2:W-:Y:S04]  /*b880*/  STL [R1+0x4], R12 ;  /* 0x0000040c01007387 */ /* 0x0005e80000100800 */
[----:B------:R2:W-:Y:S01]  /*b890*/  STL [R1], R2 ;  /* 0x0000000201007387 */ /* 0x0005e20000100800 */
[----:B------:R-:W-:Y:S05]  /*b8a0*/  @P0 BRA `(.L_x_2496) ;  /* 0x0000000000180947 */ /* 0x000fea0003800000 */
[----:B--2---:R-:W2:Y:S01]  /*b8b0*/  S2R R2, SR_TID.X ;  /* 0x0000000000027919 */ /* 0x004ea20000002100 */
[----:B------:R-:W-:-:S04]  /*b8c0*/  IMAD.MOV.U32 R3, RZ, RZ, 0x4200 ;  /* 0x00004200ff037424 */ /* 0x000fc800078e00ff */
[----:B------:R3:W-:Y:S01]  /*b8d0*/  SYNCS.ARRIVE.TRANS64 RZ, [R0+URZ+0x30c10], R3 ;  /* 0x030c100300ff79a7 */ /* 0x0007e2000800003f */
[----:B--2---:R-:W-:-:S13]  /*b8e0*/  LOP3.LUT P1, RZ, R2, 0x1f, RZ, 0xc0, !PT ;  /* 0x0000001f02ff7812 */ /* 0x004fda000782c0ff */
[----:B---3--:R-:W-:Y:S05]  /*b8f0*/  @!P1 BRA `(.L_x_2496) ;  /* 0x0000000000049947 */ /* 0x008fea0003800000 */
[----:B------:R-:W-:Y:S01]  /*b900*/  BPT.TRAP 0x1 ;  /* 0x000000040000795c */ /* 0x000fe20000300000 */
.L_x_2496:
[----:B------:R-:W-:Y:S01]  /*b910*/  R2UR UR19, R5 ;  /* 0x00000000051372ca */ /* 0x000fe200000e0000 */
[----:B------:R-:W3:Y:S01]  /*b920*/  LDC.64 R14, c[0x0][0x198] ;  /* 0x00006600ff0e7b82 */ /* 0x000ee20000000a00 */
[----:B------:R-:W-:Y:S01]  /*b930*/  ULDC.64 UR4, c[0x0][0x700] ;  /* 0x0001c00000047ab9 */ /* 0x000fe20000000a00 */
[----:B------:R-:W-:Y:S01]  /*b940*/  R2UR UR8, R0 ;  /* 0x00000000000872ca */ /* 0x000fe200000e0000 */
[----:B-1----:R-:W-:Y:S01]  /*b950*/  IMAD.U32 R11, RZ, RZ, UR4 ;  /* 0x00000004ff0b7e24 */ /* 0x002fe2000f8e00ff */
[----:B------:R-:W-:Y:S01]  /*b960*/  UMOV UR24, 0x0 ;  /* 0x0000000000187882 */ /* 0x000fe20000000000 */
[----:B------:R-:W-:Y:S01]  /*b970*/  VIADD R17, R4, 0xffffffff ;  /* 0xffffffff04117836 */ /* 0x000fe20000000000 */
[----:B------:R-:W-:Y:S01]  /*b980*/  UMOV UR25, 0x14f00000 ;  /* 0x14f0000000197882 */ /* 0x000fe20000000000 */
[----:B------:R-:W-:Y:S01]  /*b990*/  UMOV UR18, URZ ;  /* 0x0000003f00127c82 */ /* 0x000fe20008000000 */
[----:B------:R-:W-:Y:S01]  /*b9a0*/  UMOV UR9, 0x20 ;  /* 0x0000002000097882 */ /* 0x000fe20000000000 */
[----:B------:R-:W-:Y:S01]  /*b9b0*/  UMOV UR13, UR21 ;  /* 0x00000015000d7c82 */ /* 0x000fe20008000000 */
[----:B------:R1:W-:Y:S01]  /*b9c0*/  STL [R1+0x14], R17 ;  /* 0x0000141101007387 */ /* 0x0003e20000100800 */
[----:B------:R-:W-:Y:S01]  /*b9d0*/  UMOV UR10, UR18 ;  /* 0x00000012000a7c82 */ /* 0x000fe20008000000 */
[----:B------:R-:W-:-:S02]  /*b9e0*/  USHF.L.U32 UR19, UR19, 0x7, URZ ;  /* 0x0000000713137899 */ /* 0x000fc4000800063f */
[----:B------:R1:W-:Y:S01]  /*b9f0*/  STL [R1+0x8], RZ ;  /* 0x000008ff01007387 */ /* 0x0003e20000100800 */
[----:B------:R-:W-:Y:S02]  /*ba00*/  UIADD3 UR16, UR8, 0x10000, URZ ;  /* 0x0001000008107890 */ /* 0x000fe4000fffe03f */
[----:B------:R-:W-:Y:S01]  /*ba10*/  UIADD3 UR17, UR8, 0x30c10, URZ ;  /* 0x00030c1008117890 */ /* 0x000fe2000fffe03f */
[----:B------:R-:W-:Y:S01]  /*ba20*/  IMAD.U32 R3, RZ, RZ, UR19 ;  /* 0x00000013ff037e24 */ /* 0x000fe2000f8e00ff */
[----:B--2---:R-:W-:Y:S01]  /*ba30*/  IADD3 R2, P1, R8, UR19, RZ ;  /* 0x0000001308027c10 */ /* 0x004fe2000ff3e0ff */
[----:B------:R-:W-:Y:S01]  /*ba40*/  UIADD3 UR26, UR8, 0x20000, URZ ;  /* 0x00020000081a7890 */ /* 0x000fe2000fffe03f */
[----:B------:R-:W-:Y:S02]  /*ba50*/  UMOV UR28, UR12 ;  /* 0x0000000c001c7c82 */ /* 0x000fe40008000000 */
[----:B------:R-:W-:Y:S01]  /*ba60*/  LEA.HI.X.SX32 R3, R3, R12, 0x1, P1 ;  /* 0x0000000c03037211 */ /* 0x000fe200008f0eff */
[----:B------:R-:W-:Y:S01]  /*ba70*/  IMAD.U32 R12, RZ, RZ, UR5 ;  /* 0x00000005ff0c7e24 */ /* 0x000fe2000f8e00ff */
[C---:B------:R-:W-:Y:S01]  /*ba80*/  LEA R13, P1, R2.reuse, R11, 0x2 ;  /* 0x0000000b020d7211 */ /* 0x040fe200078210ff */
[----:B---3--:R-:W-:Y:S01]  /*ba90*/  IMAD.MOV.U32 R16, RZ, RZ, R15 ;  /* 0x000000ffff107224 */ /* 0x008fe200078e000f */
[----:B------:R-:W-:Y:S01]  /*baa0*/  UMOV UR27, UR17 ;  /* 0x00000011001b7c82 */ /* 0x000fe20008000000 */
[----:B------:R-:W-:Y:S01]  /*bab0*/  IMAD.MOV.U32 R15, RZ, RZ, 0x8000 ;  /* 0x00008000ff0f7424 */ /* 0x000fe200078e00ff */
[----:B------:R-:W-:Y:S01]  /*bac0*/  R2UR UR4, R13 ;  /* 0x000000000d0472ca */ /* 0x000fe200000e0000 */
[----:B------:R-:W-:Y:S01]  /*bad0*/  IMAD.MOV.U32 R13, RZ, RZ, R14 ;  /* 0x000000ffff0d7224 */ /* 0x000fe200078e000e */
[----:B------:R-:W-:Y:S01]  /*bae0*/  LEA.HI.X R2, R2, R12, R3, 0x2, P1 ;  /* 0x0000000c02027211 */ /* 0x000fe200008f1403 */
[----:B------:R-:W-:-:S03]  /*baf0*/  UMOV UR29, UR21 ;  /* 0x00000015001d7c82 */ /* 0x000fc60008000000 */
[----:B------:R-:W-:Y:S02]  /*bb00*/  R2UR UR5, R2 ;  /* 0x00000000020572ca */ /* 0x000fe400000e0000 */
[----:B------:R-:W-:-:S04]  /*bb10*/  IADD3 R2, P1, R13, 0xf0, RZ ;  /* 0x000000f00d027810 */ /* 0x000fc80007f3e0ff */
[----:B------:R-:W-:Y:S01]  /*bb20*/  R2UR UR22, R2 ;  /* 0x00000000021672ca */ /* 0x000fe200000e0000 */
[----:B------:R-:W-:Y:S01]  /*bb30*/  IMAD.X R3, RZ, RZ, R16, P1 ;  /* 0x000000ffff037224 */ /* 0x000fe200008e0610 */
[----:B------:R-:W-:-:S04]  /*bb40*/  IADD3 R14, P1, R13, 0x2f0, RZ ;  /* 0x000002f00d0e7810 */ /* 0x000fc80007f3e0ff */
[----:B------:R-:W-:Y:S01]  /*bb50*/  R2UR UR6, R14 ;  /* 0x000000000e0672ca */ /* 0x000fe200000e0000 */
[----:B------:R-:W-:Y:S01]  /*bb60*/  IMAD.X R14, RZ, RZ, R16, P1 ;  /* 0x000000ffff0e7224 */ /* 0x000fe200008e0610 */
[----:B------:R-:W-:-:S04]  /*bb70*/  R2UR UR23, R3 ;  /* 0x00000000031772ca */ /* 0x000fc800000e0000 */
[----:B------:R-:W-:Y:S02]  /*bb80*/  R2UR UR7, R14 ;  /* 0x000000000e0772ca */ /* 0x000fe400000e0000 */
[----:B------:R-:W-:-:S04]  /*bb90*/  IADD3 R14, P1, R13, 0x3f0, RZ ;  /* 0x000003f00d0e7810 */ /* 0x000fc80007f3e0ff */
[----:B------:R-:W-:Y:S01]  /*bba0*/  R2UR UR14, R14 ;  /* 0x000000000e0e72ca */ /* 0x000fe200000e0000 */
[----:B------:R-:W-:Y:S01]  /*bbb0*/  IMAD.X R14, RZ, RZ, R16, P1 ;  /* 0x000000ffff0e7224 */ /* 0x000fe200008e0610 */
[----:B------:R-:W-:Y:S01]  /*bbc0*/  ISETP.GE.AND P1, PT, R5, R17, PT ;  /* 0x000000110500720c */ /* 0x000fe20003f26270 */
[----:B------:R-:W-:Y:S03]  /*bbd0*/  UTMALDG.4D [UR16], [UR22], desc[UR24] ;  /* 0x00001810160075b4 */ /* 0x000fe60008019000 */
[----:B------:R-:W-:Y:S01]  /*bbe0*/  R2UR UR15, R14 ;  /* 0x000000000e0f72ca */ /* 0x000fe200000e0000 */
[----:B------:R2:W-:Y:S01]  /*bbf0*/  UBLKCP.S.G [UR26], [UR4], UR9 ;  /* 0x0000001a040073ba */ /* 0x0005e20008000209 */
[----:B------:R1:W-:Y:S01]  /*bc00*/  SYNCS.ARRIVE.TRANS64 RZ, [R0+URZ+0x30c00], R15 ;  /* 0x030c000f00ff79a7 */ /* 0x0003e2000800003f */
[----:B--2---:R-:W-:Y:S02]  /*bc10*/  UIADD3 UR9, UR8, 0x30c00, URZ ;  /* 0x00030c0008097890 */ /* 0x004fe4000fffe03f */
[----:B------:R-:W-:Y:S01]  /*bc20*/  UIADD3 UR24, UR8, 0x4000, URZ ;  /* 0x0000400008187890 */ /* 0x000fe2000fffe03f */
[----:B------:R-:W-:Y:S01]  /*bc30*/  UMOV UR16, 0x0 ;  /* 0x0000000000107882 */ /* 0x000fe20000000000 */
[----:B------:R-:W-:Y:S01]  /*bc40*/  UMOV UR17, 0x10000000 ;  /* 0x1000000000117882 */ /* 0x000fe20000000000 */
[----:B------:R-:W-:Y:S01]  /*bc50*/  UMOV UR27, UR11 ;  /* 0x0000000b001b7c82 */ /* 0x000fe20008000000 */
[----:B------:R-:W-:Y:S01]  /*bc60*/  UMOV UR26, UR18 ;  /* 0x00000012001a7c82 */ /* 0x000fe20008000000 */
[----:B------:R-:W-:-:S02]  /*bc70*/  UMOV UR25, UR9 ;  /* 0x0000000900197c82 */ /* 0x000fc40008000000 */
[----:B------:R1:W-:Y:S02]  /*bc80*/  UTMALDG.4D [UR8], [UR6], desc[UR16] ;  /* 0x00001008060075b4 */ /* 0x0003e40008019000 */
[----:B------:R1:W-:Y:S02]  /*bc90*/  UTMALDG.4D [UR24], [UR14], desc[UR16] ;  /* 0x000010180e0075b4 */ /* 0x0003e40008019000 */
[----:B-1----:R-:W-:Y:S05]  /*bca0*/  @P1 BRA `(.L_x_2497) ;  /* 0x0000000c00b41947 */ /* 0x002fea0003800000 */
[----:B------:R-:W-:Y:S01]  /*bcb0*/  LOP3.LUT R18, RZ, R5, RZ, 0x33, !PT ;  /* 0x00000005ff127212 */ /* 0x000fe200078e33ff */
[----:B------:R-:W-:Y:S02]  /*bcc0*/  IMAD.MOV.U32 R10, RZ, RZ, 0x1 ;  /* 0x00000001ff0a7424 */ /* 0x000fe400078e00ff */
[----:B------:R-:W-:Y:S02]  /*bcd0*/  IMAD.MOV.U32 R17, RZ, RZ, R5 ;  /* 0x000000ffff117224 */ /* 0x000fe400078e0005 */
[C---:B------:R-:W-:Y:S02]  /*bce0*/  IMAD.IADD R18, R4.reuse, 0x1, R18 ;  /* 0x0000000104127824 */ /* 0x040fe400078e0212 */
[----:B------:R-:W-:-:S05]  /*bcf0*/  VIADD R4, R4, 0xfffffffe ;  /* 0xfffffffe04047836 */ /* 0x000fca0000000000 */
[----:B------:R-:W-:Y:S02]  /*bd00*/  ISETP.NE.AND P1, PT, R4, R5, PT ;  /* 0x000000050400720c */ /* 0x000fe40003f25270 */
[----:B------:R-:W-:-:S05]  /*bd10*/  LOP3.LUT R4, R18, 0x1, RZ, 0xc0, !PT ;  /* 0x0000000112047812 */ /* 0x000fca00078ec0ff */
[----:B------:R1:W-:Y:S06]  /*bd20*/  STL [R1+0x10], R4 ;  /* 0x0000100401007387 */ /* 0x0003ec0000100800 */
[----:B------:R-:W-:Y:S05]  /*bd30*/  @!P1 BRA `(.L_x_2498) ;  /* 0x00000008005c9947 */ /* 0x000fea0003800000 */
[----:B------:R-:W-:Y:S02]  /*bd40*/  IMAD.IADD R18, R18, 0x1, -R4 ;  /* 0x0000000112127824 */ /* 0x000fe400078e0a04 */
[----:B------:R-:W-:Y:S02]  /*bd50*/  IMAD.MOV.U32 R17, RZ, RZ, R5 ;  /* 0x000000ffff117224 */ /* 0x000fe400078e0005 */
[----:B------:R-:W-:-:S07]  /*bd60*/  IMAD.MOV.U32 R10, RZ, RZ, 0x1 ;  /* 0x00000001ff0a7424 */ /* 0x000fce00078e00ff */
.L_x_2507:
[----:B------:R-:W-:-:S04]  /*bd70*/  SHF.L.U32 R19, R10, 0x1f, RZ ;  /* 0x0000001f0a137819 */ /* 0x000fc800000006ff */
[----:B------:R-:W2:Y:S02]  /*bd80*/  SYNCS.PHASECHK.TRANS64.TRYWAIT P1, [R0+URZ+0x30c40], R19 ;  /* 0x030c4013000075a7 */ /* 0x000ea4000802017f */
[----:B--2---:R-:W-:Y:S05]  /*bd90*/  @!P1 BRA `(.L_x_2499) ;  /* 0x00000014007c9947 */ /* 0x004fea0003800000 */
.L_x_2524:
[----:B------:R-:W-:Y:S05]  /*bda0*/  @P0 BRA `(.L_x_2500) ;  /* 0x00000000001c0947 */ /* 0x000fea0003800000 */
[----:B------:R-:W3:Y:S01]  /*bdb0*/  S2R R2, SR_TID.X ;  /* 0x0000000000027919 */ /* 0x000ee20000002100 */
[----:B------:R-:W-:-:S04]  /*bdc0*/  IMAD.MOV.U32 R3, RZ, RZ, 0x4200 ;  /* 0x00004200ff037424 */ /* 0x000fc800078e00ff */
[----:B------:R4:W-:Y:S01]  /*bdd0*/  SYNCS.ARRIVE.TRANS64 RZ, [R0+URZ+0x30c30], R3 ;  /* 0x030c300300ff79a7 */ /* 0x0009e2000800003f */
[----:B---3--:R-:W-:-:S04]  /*bde0*/  LOP3.LUT R2, R2, 0x1f, RZ, 0xc0, !PT ;  /* 0x0000001f02027812 */ /* 0x008fc800078ec0ff */
[----:B------:R-:W-:-:S13]  /*bdf0*/  ISETP.NE.AND P1, PT, R2, RZ, PT ;  /* 0x000000ff0200720c */ /* 0x000fda0003f25270 */
[----:B----4-:R-:W-:Y:S05]  /*be00*/  @!P1 BRA `(.L_x_2500) ;  /* 0x0000000000049947 */ /* 0x010fea0003800000 */
[----:B------:R-:W-:Y:S01]  /*be10*/  BPT.TRAP 0x1 ;  /* 0x000000040000795c */ /* 0x000fe20000300000 */
.L_x_2500:
[----:B------:R-:W3:Y:S01]  /*be20*/  LDL R11, [R1] ;  /* 0x00000000010b7983 */ /* 0x000ee20000100800 */
[----:B------:R-:W4:Y:S01]  /*be30*/  LDC.64 R14, c[0x0][0x728] ;  /* 0x0001ca00ff0e7b82 */ /* 0x000f220000000a00 */
[----:B------:R-:W-:Y:S01]  /*be40*/  IMAD.SHL.U32 R20, R17, 0x80, RZ ;  /* 0x0000008011147824 */ /* 0x000fe200078e00ff */
[----:B------:R-:W-:Y:S01]  /*be50*/  R2UR UR4, R0 ;  /* 0x00000000000472ca */ /* 0x000fe200000e0000 */
[----:B------:R-:W-:Y:S01]  /*be60*/  UMOV UR14, 0x0 ;  /* 0x00000000000e7882 */ /* 0x000fe20000000000 */
[----:B------:R-:W-:Y:S01]  /*be70*/  UMOV UR15, 0x14f00000 ;  /* 0x14f00000000f7882 */ /* 0x000fe20000000000 */
[----:B------:R-:W-:Y:S01]  /*be80*/  UMOV UR18, URZ ;  /* 0x0000003f00127c82 */ /* 0x000fe20008000000 */
[C---:B------:R-:W-:Y:S01]  /*be90*/  IADD3 R2, P1, R20.reuse, R6, RZ ;  /* 0x0000000614027210 */ /* 0x040fe20007f3e0ff */
[----:B------:R-:W-:Y:S01]  /*bea0*/  UMOV UR10, 0x20 ;  /* 0x00000020000a7882 */ /* 0x000fe20000000000 */
[----:B-1----:R-:W1:Y:S01]  /*beb0*/  LDC.64 R4, c[0x0][0x198] ;  /* 0x00006600ff047b82 */ /* 0x002e620000000a00 */
[----:B------:R-:W-:-:S06]  /*bec0*/  R2UR UR19, R20 ;  /* 0x00000000141372ca */ /* 0x000fcc00000e0000 */
[----:B------:R-:W-:Y:S02]  /*bed0*/  UIADD3 UR16, UR4, 0x18000, URZ ;  /* 0x0001800004107890 */ /* 0x000fe4000fffe03f */
[----:B------:R-:W-:Y:S02]  /*bee0*/  UIADD3 UR17, UR4, 0x30c30, URZ ;  /* 0x00030c3004117890 */ /* 0x000fe4000fffe03f */
[----:B------:R-:W-:Y:S01]  /*bef0*/  UIADD3 UR4, UR4, 0x20400, URZ ;  /* 0x0002040004047890 */ /* 0x000fe2000fffe03f */
[----:B----4-:R-:W-:-:S04]  /*bf00*/  LEA R3, P2, R2, R14, 0x2 ;  /* 0x0000000e02037211 */ /* 0x010fc800078410ff */
[----:B------:R-:W-:Y:S01]  /*bf10*/  UMOV UR5, UR17 ;  /* 0x0000001100057c82 */ /* 0x000fe20008000000 */
[----:B------:R-:W-:Y:S01]  /*bf20*/  R2UR UR6, R3 ;  /* 0x00000000030672ca */ /* 0x000fe200000e0000 */
[----:B-1----:R-:W-:Y:S02]  /*bf30*/  IMAD.MOV.U32 R13, RZ, RZ, R4 ;  /* 0x000000ffff0d7224 */ /* 0x002fe400078e0004 */
[----:B------:R-:W-:Y:S01]  /*bf40*/  IMAD.MOV.U32 R16, RZ, RZ, R5 ;  /* 0x000000ffff107224 */ /* 0x000fe200078e0005 */
[----:B---3--:R-:W-:Y:S02]  /*bf50*/  LEA.HI.X.SX32 R3, R20, R11, 0x1, P1 ;  /* 0x0000000b14037211 */ /* 0x008fe400008f0eff */
[----:B------:R-:W-:Y:S02]  /*bf60*/  IADD3 R4, P1, R13, 0x1f0, RZ ;  /* 0x000001f00d047810 */ /* 0x000fe40007f3e0ff */
[----:B------:R-:W-:Y:S02]  /*bf70*/  LEA.HI.X R3, R2, R15, R3, 0x2, P2 ;  /* 0x0000000f02037211 */ /* 0x000fe400010f1403 */
[----:B------:R-:W-:Y:S01]  /*bf80*/  R2UR UR8, R4 ;  /* 0x00000000040872ca */ /* 0x000fe200000e0000 */
[----:B------:R-:W-:Y:S01]  /*bf90*/  IMAD.X R5, RZ, RZ, R16, P1 ;  /* 0x000000ffff057224 */ /* 0x000fe200008e0610 */
[----:B------:R-:W-:-:S04]  /*bfa0*/  R2UR UR7, R3 ;  /* 0x00000000030772ca */ /* 0x000fc800000e0000 */
[----:B------:R-:W-:-:S13]  /*bfb0*/  R2UR UR9, R5 ;  /* 0x00000000050972ca */ /* 0x000fda00000e0000 */
[----:B------:R1:W-:Y:S01]  /*bfc0*/  UTMALDG.4D [UR16], [UR8], desc[UR14] ;  /* 0x00000e10080075b4 */ /* 0x0003e20008019000 */
[----:B------:R1:W-:Y:S01]  /*bfd0*/  UBLKCP.S.G [UR4], [UR6], UR10 ;  /* 0x00000004060073ba */ /* 0x0003e2000800020a */
[----:B------:R-:W3:Y:S02]  /*bfe0*/  SYNCS.PHASECHK.TRANS64.TRYWAIT P1, [R0+URZ+0x30c28], R19 ;  /* 0x030c2813000075a7 */ /* 0x000ee4000802017f */
[----:B-1-3--:R-:W-:Y:S05]  /*bff0*/  @!P1 BRA `(.L_x_2501) ;  /* 0x0000001000f89947 */ /* 0x00afea0003800000 */
.L_x_2525:
        /* <DEDUP_REMOVED lines=8> */
.L_x_2502:
[----:B------:R-:W-:Y:S01]  /*c080*/  VIADD R20, R20, 0x80 ;  /* 0x0000008014147836 */ /* 0x000fe20000000000 */
[----:B------:R-:W-:Y:S02]  /*c090*/  ULDC.64 UR4, c[0x0][0x700] ;  /* 0x0001c00000047ab9 */ /* 0x000fe40000000a00 */
[----:B------:R-:W-:Y:S02]  /*c0a0*/  IMAD.U32 R11, RZ, RZ, UR4 ;  /* 0x00000004ff0b7e24 */ /* 0x000fe4000f8e00ff */
[----:B------:R-:W-:-:S04]  /*c0b0*/  IADD3 R2, P1, R20, R8, RZ ;  /* 0x0000000814027210 */ /* 0x000fc80007f3e0ff */
[----:B------:R-:W-:-:S04]  /*c0c0*/  LEA R3, P2, R2, R11, 0x2 ;  /* 0x0000000b02037211 */ /* 0x000fc800078410ff */
[----:B------:R-:W-:Y:S02]  /*c0d0*/  R2UR UR14, R3 ;  /* 0x00000000030e72ca */ /* 0x000fe400000e0000 */
[----:B------:R-:W3:Y:S01]  /*c0e0*/  LDL R3, [R1+0x4] ;  /* 0x0000040001037983 */ /* 0x000ee20000100800 */
[----:B------:R-:W-:Y:S01]  /*c0f0*/  SHF.R.S32.HI R21, RZ, 0x1f, R20 ;  /* 0x0000001fff157819 */ /* 0x000fe20000011414 */
[----:B------:R-:W-:Y:S01]  /*c100*/  IMAD.U32 R12, RZ, RZ, UR5 ;  /* 0x00000005ff0c7e24 */ /* 0x000fe2000f8e00ff */
[----:B------:R-:W-:Y:S01]  /*c110*/  R2UR UR8, R0 ;  /* 0x00000000000872ca */ /* 0x000fe200000e0000 */
[----:B------:R-:W-:Y:S01]  /*c120*/  UMOV UR6, 0x0 ;  /* 0x0000000000067882 */ /* 0x000fe20000000000 */
[----:B------:R-:W-:Y:S01]  /*c130*/  R2UR UR19, R20 ;  /* 0x00000000141372ca */ /* 0x000fe200000e0000 */
[----:B------:R-:W-:Y:S01]  /*c140*/  UMOV UR7, 0x14f00000 ;  /* 0x14f0000000077882 */ /* 0x000fe20000000000 */
[----:B------:R-:W-:Y:S01]  /*c150*/  UMOV UR18, URZ ;  /* 0x0000003f00127c82 */ /* 0x000fe20008000000 */
[----:B------:R-:W-:-:S08]  /*c160*/  UMOV UR10, 0x20 ;  /* 0x00000020000a7882 */ /* 0x000fd00000000000 */
[----:B------:R-:W-:Y:S02]  /*c170*/  UIADD3 UR16, UR8, 0x14000, URZ ;  /* 0x0001400008107890 */ /* 0x000fe4000fffe03f */
[----:B------:R-:W-:Y:S02]  /*c180*/  UIADD3 UR17, UR8, 0x30c18, URZ ;  /* 0x00030c1808117890 */ /* 0x000fe4000fffe03f */
[----:B------:R-:W-:-:S05]  /*c190*/  UIADD3 UR8, UR8, 0x20200, URZ ;  /* 0x0002020008087890 */ /* 0x000fca000fffe03f */
[----:B------:R-:W-:Y:S01]  /*c1a0*/  UMOV UR9, UR17 ;  /* 0x0000001100097c82 */ /* 0x000fe20008000000 */
[----:B---3--:R-:W-:-:S05]  /*c1b0*/  IMAD.X R3, R21, 0x1, R3, P1 ;  /* 0x0000000115037824 */ /* 0x008fca00008e0603 */
[----:B------:R-:W-:-:S04]  /*c1c0*/  LEA.HI.X R2, R2, R12, R3, 0x2, P2 ;  /* 0x0000000c02027211 */ /* 0x000fc800010f1403 */
[----:B------:R-:W-:Y:S02]  /*c1d0*/  R2UR UR15, R2 ;  /* 0x00000000020f72ca */ /* 0x000fe400000e0000 */
[----:B------:R-:W-:-:S04]  /*c1e0*/  IADD3 R2, P1, R13, 0xf0, RZ ;  /* 0x000000f00d027810 */ /* 0x000fc80007f3e0ff */
[----:B------:R-:W-:Y:S01]  /*c1f0*/  R2UR UR4, R2 ;  /* 0x00000000020472ca */ /* 0x000fe200000e0000 */
[----:B------:R-:W-:-:S05]  /*c200*/  IMAD.X R3, RZ, RZ, R16, P1 ;  /* 0x000000ffff037224 */ /* 0x000fca00008e0610 */
[----:B------:R-:W-:-:S13]  /*c210*/  R2UR UR5, R3 ;  /* 0x00000000030572ca */ /* 0x000fda00000e0000 */
[----:B------:R3:W-:Y:S01]  /*c220*/  UTMALDG.4D [UR16], [UR4], desc[UR6] ;  /* 0x00000610040075b4 */ /* 0x0007e20008019000 */
[----:B------:R3:W-:Y:S01]  /*c230*/  UBLKCP.S.G [UR8], [UR14], UR10 ;  /* 0x000000080e0073ba */ /* 0x0007e2000800020a */
[----:B------:R-:W4:Y:S02]  /*c240*/  SYNCS.PHASECHK.TRANS64.TRYWAIT P1, [R0+URZ+0x30c48], R19 ;  /* 0x030c4813000075a7 */ /* 0x000f24000802017f */
[----:B---34-:R-:W-:Y:S05]  /*c250*/  @!P1 BRA `(.L_x_2503) ;  /* 0x0000001000749947 */ /* 0x018fea0003800000 */
.L_x_2526:
        /* <DEDUP_REMOVED lines=8> */
.L_x_2504:
[----:B-123--:R-:W2:Y:S01]  /*c2e0*/  LDL R19, [R1] ;  /* 0x0000000001137983 */ /* 0x00eea20000100800 */
[C---:B------:R-:W-:Y:S01]  /*c2f0*/  R2UR UR19, R20.reuse ;  /* 0x00000000141372ca */ /* 0x040fe200000e0000 */
[----:B------:R-:W-:Y:S01]  /*c300*/  UMOV UR6, 0x0 ;  /* 0x0000000000067882 */ /* 0x000fe20000000000 */
[----:B------:R-:W-:Y:S01]  /*c310*/  IADD3 R20, P1, R20, R6, RZ ;  /* 0x0000000614147210 */ /* 0x000fe20007f3e0ff */
[----:B------:R-:W-:Y:S01]  /*c320*/  UMOV UR7, 0x14f00000 ;  /* 0x14f0000000077882 */ /* 0x000fe20000000000 */
[----:B------:R-:W-:Y:S01]  /*c330*/  R2UR UR8, R0 ;  /* 0x00000000000872ca */ /* 0x000fe200000e0000 */
[----:B------:R-:W-:Y:S01]  /*c340*/  UMOV UR18, URZ ;  /* 0x0000003f00127c82 */ /* 0x000fe20008000000 */
[----:B------:R-:W-:Y:S01]  /*c350*/  R2UR UR4, R4 ;  /* 0x00000000040472ca */ /* 0x000fe200000e0000 */
[----:B------:R-:W-:Y:S01]  /*c360*/  UMOV UR10, 0x20 ;  /* 0x00000020000a7882 */ /* 0x000fe20000000000 */
[----:B------:R-:W-:Y:S02]  /*c370*/  R2UR UR5, R5 ;  /* 0x00000000050572ca */ /* 0x000fe400000e0000 */
[----:B------:R-:W-:-:S04]  /*c380*/  LOP3.LUT R10, R10, 0x1, RZ, 0x3c, !PT ;  /* 0x000000010a0a7812 */ /* 0x000fc800078e3cff */
[----:B------:R-:W-:-:S03]  /*c390*/  SHF.L.U32 R4, R10, 0x1f, RZ ;  /* 0x0000001f0a047819 */ /* 0x000fc600000006ff */
[----:B------:R-:W-:Y:S02]  /*c3a0*/  UIADD3 UR16, UR8, 0x1c000, URZ ;  /* 0x0001c00008107890 */ /* 0x000fe4000fffe03f */
[----:B------:R-:W-:Y:S02]  /*c3b0*/  UIADD3 UR17, UR8, 0x30c38, URZ ;  /* 0x00030c3808117890 */ /* 0x000fe4000fffe03f */
[----:B------:R-:W-:-:S05]  /*c3c0*/  UIADD3 UR8, UR8, 0x20600, URZ ;  /* 0x0002060008087890 */ /* 0x000fca000fffe03f */
[----:B------:R-:W-:Y:S02]  /*c3d0*/  UMOV UR9, UR17 ;  /* 0x0000001100097c82 */ /* 0x000fe40008000000 */
[----:B------:R1:W-:Y:S01]  /*c3e0*/  UTMALDG.4D [UR16], [UR4], desc[UR6] ;  /* 0x00000610040075b4 */ /* 0x0003e20008019000 */
[----:B--2---:R-:W-:Y:S01]  /*c3f0*/  IMAD.X R21, R21, 0x1, R19, P1 ;  /* 0x0000000115157824 */ /* 0x004fe200008e0613 */
[----:B------:R-:W-:-:S04]  /*c400*/  LEA R14, P1, R20, R14, 0x2 ;  /* 0x0000000e140e7211 */ /* 0x000fc800078210ff */
[----:B------:R-:W-:Y:S02]  /*c410*/  LEA.HI.X R21, R20, R15, R21, 0x2, P1 ;  /* 0x0000000f14157211 */ /* 0x000fe400008f1415 */
[----:B------:R-:W-:Y:S02]  /*c420*/  R2UR UR14, R14 ;  /* 0x000000000e0e72ca */ /* 0x000fe400000e0000 */
[----:B------:R-:W-:-:S13]  /*c430*/  R2UR UR15, R21 ;  /* 0x00000000150f72ca */ /* 0x000fda00000e0000 */
[----:B------:R1:W-:Y:S01]  /*c440*/  UBLKCP.S.G [UR8], [UR14], UR10 ;  /* 0x000000080e0073ba */ /* 0x0003e2000800020a */
[----:B------:R-:W2:Y:S02]  /*c450*/  SYNCS.PHASECHK.TRANS64.TRYWAIT P1, [R0+URZ+0x30c20], R4 ;  /* 0x030c2004000075a7 */ /* 0x000ea4000802017f */
[----:B-12---:R-:W-:Y:S05]  /*c460*/  @!P1 BRA `(.L_x_2505) ;  /* 0x0000001000049947 */ /* 0x006fea0003800000 */
.L_x_2528:
[----:B------:R-:W-:Y:S05]  /*c470*/  @P0 BRA `(.L_x_2506) ;  /* 0x00000000001c0947 */ /* 0x000fea0003800000 */
[----:B------:R-:W2:Y:S01]  /*c480*/  S2R R5, SR_TID.X ;  /* 0x0000000000057919 */ /* 0x000ea20000002100 */
[----:B-1----:R-:W-:-:S04]  /*c490*/  IMAD.MOV.U32 R4, RZ, RZ, 0x4200 ;  /* 0x00004200ff047424 */ /* 0x002fc800078e00ff */
[----:B------:R3:W-:Y:S01]  /*c4a0*/  SYNCS.ARRIVE.TRANS64 RZ, [R0+URZ+0x30c10], R4 ;  /* 0x030c100400ff79a7 */ /* 0x0007e2000800003f */
[----:B--2---:R-:W-:-:S04]  /*c4b0*/  LOP3.LUT R5, R5, 0x1f, RZ, 0xc0, !PT ;  /* 0x0000001f05057812 */ /* 0x004fc800078ec0ff */
[----:B------:R-:W-:-:S13]  /*c4c0*/  ISETP.NE.AND P1, PT, R5, RZ, PT ;  /* 0x000000ff0500720c */ /* 0x000fda0003f25270 */
[----:B---3--:R-:W-:Y:S05]  /*c4d0*/  @!P1 BRA `(.L_x_2506) ;  /* 0x0000000000049947 */ /* 0x008fea0003800000 */
[----:B------:R-:W-:Y:S01]  /*c4e0*/  BPT.TRAP 0x1 ;  /* 0x000000040000795c */ /* 0x000fe20000300000 */
.L_x_2506:
[----:B------:R-:W2:Y:S01]  /*c4f0*/  LDL R14, [R1+0x4] ;  /* 0x00000400010e7983 */ /* 0x000ea20000100800 */
        /* <DEDUP_REMOVED lines=8> */
[----:B------:R-:W-:-:S05]  /*c580*/  UMOV UR9, 0x20 ;  /* 0x0000002000097882 */ /* 0x000fca0000000000 */
[----:B------:R-:W-:Y:S02]  /*c590*/  UIADD3 UR8, UR8, 0x2, URZ ;  /* 0x0000000208087890 */ /* 0x000fe4000fffe03f */
[----:B------:R-:W-:Y:S02]  /*c5a0*/  UIADD3 UR16, UR14, 0x10000, URZ ;  /* 0x000100000e107890 */ /* 0x000fe4000fffe03f */
[----:B------:R-:W-:Y:S02]  /*c5b0*/  USHF.L.U32 UR19, UR8, 0x7, URZ ;  /* 0x0000000708137899 */ /* 0x000fe4000800063f */
[----:B------:R-:W-:Y:S01]  /*c5c0*/  UIADD3 UR17, UR14, 0x30c10, URZ ;  /* 0x00030c100e117890 */ /* 0x000fe2000fffe03f */
[----:B------:R-:W-:Y:S01]  /*c5d0*/  IMAD.U32 R17, RZ, RZ, UR8 ;  /* 0x00000008ff117e24 */ /* 0x000fe2000f8e00ff */
[----:B------:R-:W-:Y:S02]  /*c5e0*/  UIADD3 UR14, UR14, 0x20000, URZ ;  /* 0x000200000e0e7890 */ /* 0x000fe4000fffe03f */
[----:B-1----:R-:W-:-:S03]  /*c5f0*/  IADD3 R4, P1, R8, UR19, RZ ;  /* 0x0000001308047c10 */ /* 0x002fc6000ff3e0ff */
[----:B------:R-:W-:Y:S01]  /*c600*/  UMOV UR15, UR17 ;  /* 0x00000011000f7c82 */ /* 0x000fe20008000000 */
[----:B------:R-:W-:Y:S01]  /*c610*/  LEA R5, P2, R4, R11, 0x2 ;  /* 0x0000000b04057211 */ /* 0x000fe200078410ff */
[----:B------:R3:W-:Y:S03]  /*c620*/  UTMALDG.4D [UR16], [UR4], desc[UR6] ;  /* 0x00000610040075b4 */ /* 0x0007e60008019000 */
[----:B------:R-:W-:Y:S01]  /*c630*/  R2UR UR22, R5 ;  /* 0x00000000051672ca */ /* 0x000fe200000e0000 */
[----:B------:R-:W-:-:S05]  /*c640*/  IMAD.U32 R5, RZ, RZ, UR19 ;  /* 0x00000013ff057e24 */ /* 0x000fca000f8e00ff */
[----:B--2---:R-:W-:Y:S02]  /*c650*/  LEA.HI.X.SX32 R5, R5, R14, 0x1, P1 ;  /* 0x0000000e05057211 */ /* 0x004fe400008f0eff */
[----:B------:R-:W-:Y:S02]  /*c660*/  ISETP.NE.AND P1, PT, R18, RZ, PT ;  /* 0x000000ff1200720c */ /* 0x000fe40003f25270 */
[----:B------:R-:W-:-:S04]  /*c670*/  LEA.HI.X R5, R4, R12, R5, 0x2, P2 ;  /* 0x0000000c04057211 */ /* 0x000fc800010f1405 */
[----:B------:R-:W-:-:S13]  /*c680*/  R2UR UR23, R5 ;  /* 0x00000000051772ca */ /* 0x000fda00000e0000 */
[----:B------:R3:W-:Y:S02]  /*c690*/  UBLKCP.S.G [UR14], [UR22], UR9 ;  /* 0x0000000e160073ba */ /* 0x0007e40008000209 */
[----:B---3--:R-:W-:Y:S05]  /*c6a0*/  @P1 BRA `(.L_x_2507) ;  /* 0xfffffff400b01947 */ /* 0x008fea000383ffff */
.L_x_2498:
[----:B-1----:R-:W2:Y:S04]  /*c6b0*/  LDL.LU R4, [R1+0x10] ;  /* 0x0000100001047983 */ /* 0x002ea80000300800 */
[----:B------:R1:W5:Y:S01]  /*c6c0*/  LDL R5, [R1+0x14] ;  /* 0x0000140001057983 */ /* 0x0003620000100800 */
[----:B--2---:R-:W-:-:S13]  /*c6d0*/  ISETP.NE.AND P1, PT, R4, RZ, PT ;  /* 0x000000ff0400720c */ /* 0x004fda0003f25270 */
[----:B-1----:R-:W-:Y:S05]  /*c6e0*/  @!P1 BRA `(.L_x_2497) ;  /* 0x0000000400249947 */ /* 0x002fea0003800000 */
[----:B------:R-:W-:-:S04]  /*c6f0*/  SHF.L.U32 R14, R10, 0x1f, RZ ;  /* 0x0000001f0a0e7819 */ /* 0x000fc800000006ff */
[----:B------:R-:W1:Y:S02]  /*c700*/  SYNCS.PHASECHK.TRANS64.TRYWAIT P1, [R0+URZ+0x30c40], R14 ;  /* 0x030c400e000075a7 */ /* 0x000e64000802017f */
[----:B-1----:R-:W-:Y:S05]  /*c710*/  @!P1 BRA `(.L_x_2508) ;  /* 0x0000000c00709947 */ /* 0x002fea0003800000 */
.L_x_2529:
[----:B------:R-:W-:Y:S05]  /*c720*/  @P0 BRA `(.L_x_2509) ;  /* 0x00000000001c0947 */ /* 0x000fea0003800000 */
[----:B------:R-:W2:Y:S02]  /*c730*/  S2R R4, SR_TID.X ;  /* 0x0000000000047919 */ /* 0x000ea40000002100 */
[----:B--2--5:R-:W-:Y:S01]  /*c740*/  LOP3.LUT R5, R4, 0x1f, RZ, 0xc0, !PT ;  /* 0x0000001f04057812 */ /* 0x024fe200078ec0ff */
[----:B------:R-:W-:-:S03]  /*c750*/  IMAD.MOV.U32 R4, RZ, RZ, 0x4200 ;  /* 0x00004200ff047424 */ /* 0x000fc600078e00ff */
[----:B------:R-:W-:Y:S01]  /*c760*/  ISETP.NE.AND P1, PT, R5, RZ, PT ;  /* 0x000000ff0500720c */ /* 0x000fe20003f25270 */
[----:B------:R2:W-:-:S12]  /*c770*/  SYNCS.ARRIVE.TRANS64 RZ, [R0+URZ+0x30c30], R4 ;  /* 0x030c300400ff79a7 */ /* 0x0005d8000800003f */
[----:B--2---:R-:W-:Y:S05]  /*c780*/  @!P1 BRA `(.L_x_2509) ;  /* 0x0000000000049947 */ /* 0x004fea0003800000 */
[----:B------:R-:W-:Y:S01]  /*c790*/  BPT.TRAP 0x1 ;  /* 0x000000040000795c */ /* 0x000fe20000300000 */
.L_x_2509:
[----:B------:R-:W2:Y:S01]  /*c7a0*/  LDL R18, [R1] ;  /* 0x0000000001127983 */ /* 0x000ea20000100800 */
[----:B-----5:R-:W3:Y:S01]  /*c7b0*/  LDC.64 R4, c[0x0][0x728] ;  /* 0x0001ca00ff047b82 */ /* 0x020ee20000000a00 */
        /* <DEDUP_REMOVED lines=11> */
[----:B---3--:R-:W-:-:S04]  /*c870*/  LEA R4, P2, R15, R4, 0x2 ;  /* 0x000000040f047211 */ /* 0x008fc800078410ff */
[----:B------:R-:W-:Y:S01]  /*c880*/  UMOV UR9, UR17 ;  /* 0x0000001100097c82 */ /* 0x000fe20008000000 */
[----:B------:R-:W-:Y:S02]  /*c890*/  R2UR UR14, R4 ;  /* 0x00000000040e72ca */ /* 0x000fe400000e0000 */
[----:B--2---:R-:W-:-:S04]  /*c8a0*/  LEA.HI.X.SX32 R4, R17, R18, 0x1, P1 ;  /* 0x0000001211047211 */ /* 0x004fc800008f0eff */
        /* <DEDUP_REMOVED lines=8> */
[----:B------:R-:W3:Y:S02]  /*c930*/  SYNCS.PHASECHK.TRANS64.TRYWAIT P1, [R0+URZ+0x30c28], R14 ;  /* 0x030c280e000075a7 */ /* 0x000ee4000802017f */
[----:B--23--:R-:W-:Y:S05]  /*c940*/  @!P1 BRA `(.L_x_2510) ;  /* 0x0000000800f89947 */ /* 0x00cfea0003800000 */
.L_x_2530:
        /* <DEDUP_REMOVED lines=8> */
.L_x_2511:
[----:B------:R-:W3:Y:S01]  /*c9d0*/  LDL.LU R4, [R1+0x4] ;  /* 0x0000040001047983 */ /* 0x000ee20000300800 */
[----:B------:R-:W-:Y:S01]  /*c9e0*/  R2UR UR19, R17 ;  /* 0x00000000111372ca */ /* 0x000fe200000e0000 */
[----:B------:R-:W-:Y:S01]  /*c9f0*/  UMOV UR6, 0x0 ;  /* 0x0000000000067882 */ /* 0x000fe20000000000 */
[----:B------:R-:W-:Y:S01]  /*ca00*/  R2UR UR8, R0 ;  /* 0x00000000000872ca */ /* 0x000fe200000e0000 */
[----:B------:R-:W-:Y:S01]  /*ca10*/  UMOV UR7, 0x14f00000 ;  /* 0x14f0000000077882 */ /* 0x000fe20000000000 */
[----:B------:R-:W-:Y:S01]  /*ca20*/  R2UR UR4, R2 ;  /* 0x00000000020472ca */ /* 0x000fe200000e0000 */
[----:B------:R-:W-:Y:S01]  /*ca30*/  UMOV UR18, URZ ;  /* 0x0000003f00127c82 */ /* 0x000fe20008000000 */
[----:B------:R-:W-:Y:S01]  /*ca40*/  R2UR UR5, R3 ;  /* 0x00000000030572ca */ /* 0x000fe200000e0000 */
[----:B------:R-:W-:-:S06]  /*ca50*/  UMOV UR10, 0x20 ;  /* 0x00000020000a7882 */ /* 0x000fcc0000000000 */
[----:B------:R-:W-:Y:S02]  /*ca60*/  UIADD3 UR19, UR19, 0x80, URZ ;  /* 0x0000008013137890 */ /* 0x000fe4000fffe03f */
[----:B------:R-:W-:Y:S02]  /*ca70*/  UIADD3 UR16, UR8, 0x14000, URZ ;  /* 0x0001400008107890 */ /* 0x000fe4000fffe03f */
[----:B------:R-:W-:Y:S02]  /*ca80*/  UIADD3 UR17, UR8, 0x30c18, URZ ;  /* 0x00030c1808117890 */ /* 0x000fe4000fffe03f */
[----:B------:R-:W-:Y:S01]  /*ca90*/  IMAD.U32 R5, RZ, RZ, UR19 ;  /* 0x00000013ff057e24 */ /* 0x000fe2000f8e00ff */
[----:B------:R-:W-:Y:S01]  /*caa0*/  IADD3 R8, P0, R8, UR19, RZ ;  /* 0x0000001308087c10 */ /* 0x000fe2000ff1e0ff */
[----:B------:R-:W-:Y:S01]  /*cab0*/  UIADD3 UR8, UR8, 0x20200, URZ ;  /* 0x0002020008087890 */ /* 0x000fe2000fffe03f */
[----:B------:R-:W-:Y:S02]  /*cac0*/  IMAD.MOV.U32 R2, RZ, RZ, 0x1 ;  /* 0x00000001ff027424 */ /* 0x000fe400078e00ff */
[----:B------:R-:W-:-:S02]  /*cad0*/  UMOV UR9, UR17 ;  /* 0x0000001100097c82 */ /* 0x000fc40008000000 */
[----:B------:R4:W-:Y:S01]  /*cae0*/  UTMALDG.4D [UR16], [UR4], desc[UR6] ;  /* 0x00000610040075b4 */ /* 0x0009e20008019000 */
[----:B---3--:R-:W-:Y:S02]  /*caf0*/  LEA.HI.X.SX32 R5, R5, R4, 0x1, P0 ;  /* 0x0000000405057211 */ /* 0x008fe400000f0eff */
[----:B------:R-:W-:-:S04]  /*cb00*/  LEA R11, P0, R8, R11, 0x2 ;  /* 0x0000000b080b7211 */ /* 0x000fc800078010ff */
[----:B------:R-:W-:Y:S02]  /*cb10*/  LEA.HI.X R12, R8, R12, R5, 0x2, P0 ;  /* 0x0000000c080c7211 */ /* 0x000fe400000f1405 */
[----:B------:R-:W-:Y:S01]  /*cb20*/  R2UR UR14, R11 ;  /* 0x000000000b0e72ca */ /* 0x000fe200000e0000 */
[----:B------:R4:W5:Y:S01]  /*cb30*/  LDL.LU R5, [R1+0x14] ;  /* 0x0000140001057983 */ /* 0x0009620000300800 */
[----:B------:R-:W-:-:S03]  /*cb40*/  R2UR UR15, R12 ;  /* 0x000000000c0f72ca */ /* 0x000fc600000e0000 */
[----:B------:R4:W-:Y:S10]  /*cb50*/  STL [R1+0x8], R2 ;  /* 0x0000080201007387 */ /* 0x0009f40000100800 */
[----:B------:R4:W-:Y:S02]  /*cb60*/  UBLKCP.S.G [UR8], [UR14], UR10 ;  /* 0x000000080e0073ba */ /* 0x0009e4000800020a */
[----:B----4-:R-:W-:Y:S01]  /*cb70*/  NOP ;  /* 0x0000000000007918 */ /* 0x010fe20000000000 */
.L_x_2497:
[----:B------:R-:W3:Y:S01]  /*cb80*/  LDL R3, [R1+0x8] ;  /* 0x0000080001037983 */ /* 0x000ee20000100800 */
[----:B------:R-:W4:Y:S02]  /*cb90*/  S2R R2, SR_TID.X ;  /* 0x0000000000027919 */ /* 0x000f240000002100 */
[----:B----4-:R-:W-:-:S04]  /*cba0*/  LOP3.LUT R2, R2, 0x7f, RZ, 0xc0, !PT ;  /* 0x0000007f02027812 */ /* 0x010fc800078ec0ff */
[----:B------:R-:W-:Y:S01]  /*cbb0*/  ISETP.NE.AND P1, PT, R2, RZ, PT ;  /* 0x000000ff0200720c */ /* 0x000fe20003f25270 */
[----:B---3--:R-:W-:Y:S01]  /*cbc0*/  IMAD R4, R3, 0x8, R0 ;  /* 0x0000000803047824 */ /* 0x008fe200078e0200 */
[----:B------:R-:W-:-:S04]  /*cbd0*/  SHF.L.U32 R3, R10, 0x1f, RZ ;  /* 0x0000001f0a037819 */ /* 0x000fc800000006ff */
[----:B------:R-:W3:Y:S02]  /*cbe0*/  SYNCS.PHASECHK.TRANS64.TRYWAIT P0, [R4+URZ+0x30c40], R3 ;  /* 0x030c4003040075a7 */ /* 0x000ee4000800017f */
[----:B---3--:R-:W-:Y:S05]  /*cbf0*/  @!P0 BRA `(.L_x_2512) ;  /* 0x0000000800608947 */ /* 0x008fea0003800000 */
.L_x_2531:
[----:B------:R-:W-:Y:S05]  /*cc00*/  @P1 BRA `(.L_x_2513) ;  /* 0x0000000000181947 */ /* 0x000fea0003800000 */
[----:B------:R-:W4:Y:S01]  /*cc10*/  S2R R2, SR_TID.X ;  /* 0x0000000000027919 */ /* 0x000f220000002100 */
[----:B---3--:R-:W-:-:S04]  /*cc20*/  IMAD.MOV.U32 R3, RZ, RZ, 0x4200 ;  /* 0x00004200ff037424 */ /* 0x008fc800078e00ff */
[----:B------:R3:W-:Y:S01]  /*cc30*/  SYNCS.ARRIVE.TRANS64 RZ, [R4+URZ+0x30c30], R3 ;  /* 0x030c300304ff79a7 */ /* 0x0007e2000800003f */
[----:B----4-:R-:W-:-:S13]  /*cc40*/  LOP3.LUT P0, RZ, R2, 0x1f, RZ, 0xc0, !PT ;  /* 0x0000001f02ff7812 */ /* 0x010fda000780c0ff */
[----:B---3--:R-:W-:Y:S05]  /*cc50*/  @!P0 BRA `(.L_x_2513) ;  /* 0x0000000000048947 */ /* 0x008fea0003800000 */
[----:B------:R-:W-:Y:S01]  /*cc60*/  BPT.TRAP 0x1 ;  /* 0x000000040000795c */ /* 0x000fe20000300000 */
.L_x_2513:
[----:B------:R-:W4:Y:S01]  /*cc70*/  LDL.LU R9, [R1] ;  /* 0x0000000001097983 */ /* 0x000f220000300800 */
[----:B-----5:R-:W-:Y:S01]  /*cc80*/  R2UR UR19, R5 ;  /* 0x00000000051372ca */ /* 0x020fe200000e0000 */
[----:B---3--:R-:W3:Y:S02]  /*cc90*/  LDC.64 R2, c[0x0][0x728] ;  /* 0x0001ca00ff027b82 */ /* 0x008ee40000000a00 */
[----:B------:R-:W2:Y:S01]  /*cca0*/  LDL.LU R8, [R1+0x8] ;  /* 0x0000080001087983 */ /* 0x000ea20000300800 */
[----:B------:R-:W-:Y:S01]  /*ccb0*/  R2UR UR17, R4 ;  /* 0x00000000041172ca */ /* 0x000fe200000e0000 */
[----:B------:R-:W-:Y:S01]  /*ccc0*/  UMOV UR6, 0x0 ;  /* 0x0000000000067882 */ /* 0x000fe20000000000 */
[----:B------:R-:W-:Y:S01]  /*ccd0*/  UMOV UR7, 0x14f00000 ;  /* 0x14f0000000077882 */ /* 0x000fe20000000000 */
[----:B------:R-:W-:Y:S01]  /*cce0*/  UMOV UR18, URZ ;  /* 0x0000003f00127c82 */ /* 0x000fe20008000000 */
[----:B------:R-:W-:-:S05]  /*ccf0*/  UMOV UR10, 0x20 ;  /* 0x00000020000a7882 */ /* 0x000fca0000000000 */
[----:B------:R-:W-:-:S04]  /*cd00*/  USHF.L.U32 UR19, UR19, 0x7, URZ ;  /* 0x0000000713137899 */ /* 0x000fc8000800063f */
[----:B------:R-:W-:Y:S02]  /*cd10*/  UIADD3 UR17, UR17, 0x30c30, URZ ;  /* 0x00030c3011117890 */ /* 0x000fe4000fffe03f */
[----:B------:R-:W-:Y:S01]  /*cd20*/  IMAD.U32 R5, RZ, RZ, UR19 ;  /* 0x00000013ff057e24 */ /* 0x000fe2000f8e00ff */
[----:B------:R-:W-:-:S04]  /*cd30*/  IADD3 R6, P0, R6, UR19, RZ ;  /* 0x0000001306067c10 */ /* 0x000fc8000ff1e0ff */
[----:B------:R-:W-:Y:S01]  /*cd40*/  UMOV UR9, UR17 ;  /* 0x0000001100097c82 */ /* 0x000fe20008000000 */
[----:B----4-:R-:W-:Y:S02]  /*cd50*/  LEA.HI.X.SX32 R5, R5, R9, 0x1, P0 ;  /* 0x0000000905057211 */ /* 0x010fe400000f0eff */
[----:B---3--:R-:W-:Y:S01]  /*cd60*/  LEA R2, P0, R6, R2, 0x2 ;  /* 0x0000000206027211 */ /* 0x008fe200078010ff */
[C-C-:B--2---:R-:W-:Y:S02]  /*cd70*/  IMAD R4, R8.reuse, 0x4000, R0.reuse ;  /* 0x0000400008047824 */ /* 0x144fe400078e0200 */
[----:B-1----:R-:W-:Y:S01]  /*cd80*/  IMAD R0, R8, 0x200, R0 ;  /* 0x0000020008007824 */ /* 0x002fe200078e0200 */
[----:B------:R-:W-:Y:S02]  /*cd90*/  LEA.HI.X R3, R6, R3, R5, 0x2, P0 ;  /* 0x0000000306037211 */ /* 0x000fe400000f1405 */
[----:B------:R-:W-:Y:S02]  /*cda0*/  IADD3 R13, P0, R13, 0x1f0, RZ ;  /* 0x000001f00d0d7810 */ /* 0x000fe40007f1e0ff */
[----:B------:R-:W-:-:S02]  /*cdb0*/  R2UR UR16, R4 ;  /* 0x00000000041072ca */ /* 0x000fc400000e0000 */
[----:B------:R-:W-:Y:S01]  /*cdc0*/  R2UR UR8, R0 ;  /* 0x00000000000872ca */ /* 0x000fe200000e0000 */
[----:B------:R-:W-:Y:S01]  /*cdd0*/  IMAD.X R16, RZ, RZ, R16, P0 ;  /* 0x000000ffff107224 */ /* 0x000fe200000e0610 */
[----:B------:R-:W-:Y:S01]  /*cde0*/  R2UR UR4, R13 ;  /* 0x000000000d0472ca */ /* 0x000fe200000e0000 */
[----:B------:R-:W-:Y:S01]  /*cdf0*/  VIADD R0, R8, 0x1 ;  /* 0x0000000108007836 */ /* 0x000fe20000000000 */
[----:B------:R-:W-:Y:S02]  /*ce00*/  R2UR UR14, R2 ;  /* 0x00000000020e72ca */ /* 0x000fe400000e0000 */
[----:B------:R-:W-:Y:S02]  /*ce10*/  R2UR UR5, R16 ;  /* 0x00000000100572ca */ /* 0x000fe400000e0000 */
[----:B------:R-:W-:Y:S02]  /*ce20*/  R2UR UR15, R3 ;  /* 0x00000000030f72ca */ /* 0x000fe400000e0000 */
[----:B------:R-:W-:Y:S01]  /*ce30*/  ISETP.NE.AND P0, PT, R0, 0x2, PT ;  /* 0x000000020000780c */ /* 0x000fe20003f05270 */
[----:B------:R-:W-:-:S02]  /*ce40*/  UIADD3 UR16, UR16, 0x18000, URZ ;  /* 0x0001800010107890 */ /* 0x000fc4000fffe03f */
[----:B------:R-:W-:Y:S01]  /*ce50*/  UIADD3 UR8, UR8, 0x20400, URZ ;  /* 0x0002040008087890 */ /* 0x000fe2000fffe03f */
[----:B------:R-:W-:Y:S02]  /*ce60*/  SEL R3, RZ, 0x1, P0 ;  /* 0x00000001ff037807 */ /* 0x000fe40000000000 */
[----:B------:R-:W-:Y:S02]  /*ce70*/  SEL R0, R0, RZ, P0 ;  /* 0x000000ff00007207 */ /* 0x000fe40000000000 */
[----:B------:R-:W-:Y:S02]  /*ce80*/  LOP3.LUT R10, R10, R3, RZ, 0x3c, !PT ;  /* 0x000000030a0a7212 */ /* 0x000fe400078e3cff */
[----:B------:R1:W-:Y:S02]  /*ce90*/  UTMALDG.4D [UR16], [UR4], desc[UR6] ;  /* 0x00000610040075b4 */ /* 0x0003e40008019000 */
[----:B------:R1:W-:Y:S02]  /*cea0*/  UBLKCP.S.G [UR8], [UR14], UR10 ;  /* 0x000000080e0073ba */ /* 0x0003e4000800020a */
[----:B-1----:R-:W-:Y:S01]  /*ceb0*/  NOP ;  /* 0x0000000000007918 */ /* 0x002fe20000000000 */
.L_x_2494:
[----:B------:R-:W-:Y:S05]  /*cec0*/  BSYNC B0 ;  /* 0x0000000000007941 */ /* 0x000fea0003800000 */
.L_x_2493:
[----:B------:R-:W-:-:S03]  /*ced0*/  UMOV UR4, 0xffffffff ;  /* 0xffffffff00047882 */ /* 0x000fc60000000000 */
[----:B------:R-:W-:Y:S05]  /*cee0*/  BRA.DIV UR4, `(.L_x_2514) ;  /* 0x0000000604b87947 */ /* 0x000fea000b800000 */
[----:B------:R-:W-:-:S13]  /*cef0*/  ELECT P6, URZ, PT ;  /* 0x00000000003f782f */ /* 0x000fda00038c0000 */
.L_x_2534:
[----:B------:R-:W-:Y:S05]  /*cf00*/  @!P6 BRA `(.L_x_2413) ;  /* 0x000000000084e947 */ /* 0x000fea0003800000 */
[----:B------:R-:W2:Y:S02]  /*cf10*/  LDL.LU R2, [R1+0x18] ;  /* 0x0000180001027983 */ /* 0x000ea40000300800 */
[----:B--2---:R-:W-:-:S04]  /*cf20*/  LOP3.LUT R2, R2, 0x2, RZ, 0xfc, !PT ;  /* 0x0000000202027812 */ /* 0x004fc800078efcff */
[----:B------:R-:W-:-:S13]  /*cf30*/  ISETP.NE.AND P2, PT, R2, 0x3, PT ;  /* 0x000000030200780c */ /* 0x000fda0003f45270 */
[----:B------:R-:W-:Y:S05]  /*cf40*/  @!P2 BRA `(.L_x_2515) ;  /* 0x000000000004a947 */ /* 0x000fea0003800000 */
[----:B------:R-:W-:Y:S01]  /*cf50*/  BPT.TRAP 0x1 ;  /* 0x000000040000795c */ /* 0x000fe20000300000 */
.L_x_2515:
        /* <DEDUP_REMOVED lines=15> */
.L_x_2535:
[----:B------:R-:W2:Y:S02]  /*d050*/  SYNCS.PHASECHK.TRANS64.TRYWAIT P0, [R3+URZ], R2 ;  /* 0x00000002030075a7 */ /* 0x000ea4000800017f */
[----:B--2---:R-:W-:Y:S05]  /*d060*/  @!P0 BRA `(.L_x_2517) ;  /* 0x00000004008c8947 */ /* 0x004fea0003800000 */
.L_x_2536:
[----:B------:R-:W-:Y:S05]  /*d070*/  @!P2 BRA `(.L_x_2518) ;  /* 0x000000000004a947 */ /* 0x000fea0003800000 */
[----:B------:R-:W-:Y:S01]  /*d080*/  BPT.TRAP 0x1 ;  /* 0x000000040000795c */ /* 0x000fe20000300000 */
.L_x_2518:
[----:B--2---:R-:W-:-:S04]  /*d090*/  VIADD R3, R8, 0x30c40 ;  /* 0x00030c4008037836 */ /* 0x004fc80000000000 */
[----:B------:R-:W-:-:S04]  /*d0a0*/  IMAD R5, R0, 0x8, R3 ;  /* 0x0000000800057824 */ /* 0x000fc800078e0203 */
[----:B------:R-:W2:Y:S02]  /*d0b0*/  SYNCS.PHASECHK.TRANS64.TRYWAIT P0, [R5+URZ], R4 ;  /* 0x00000004050075a7 */ /* 0x000ea4000800017f */
[----:B--2---:R-:W-:Y:S05]  /*d0c0*/  @!P0 BRA `(.L_x_2519) ;  /* 0x0000000400888947 */ /* 0x004fea0003800000 */
.L_x_2537:
[----:B------:R-:W-:-:S07]  /*d0d0*/  IMAD R3, R6, 0x8, R3 ;  /* 0x0000000806037824 */ /* 0x000fce00078e0203 */
.L_x_2520:
[----:B---3--:R3:W4:Y:S02]  /*d0e0*/  SYNCS.PHASECHK.TRANS64.TRYWAIT P0, [R3+URZ], R2 ;  /* 0x00000002030075a7 */ /* 0x008724000800017f */
[----:B----4-:R-:W-:Y:S05]  /*d0f0*/  @!P0 NANOSLEEP.SYNCS 0x989680 ;  /* 0x009896800000895d */ /* 0x010fea0003900000 */
[----:B------:R-:W4:Y:S02]  /*d100*/  @!P0 SYNCS.PHASECHK.TRANS64 P0, [R3+URZ], R2 ;  /* 0x00000002030085a7 */ /* 0x000f24000800007f */
[----:B----4-:R-:W-:Y:S05]  /*d110*/  @!P0 BRA `(.L_x_2520) ;  /* 0xfffffffc00f08947 */ /* 0x010fea000383ffff */
.L_x_2413:
[----:B------:R-:W-:Y:S05]  /*d120*/  BSYNC B6 ;  /* 0x0000000000067941 */ /* 0x000fea0003800000 */
.L_x_2408:
[----:B------:R-:W-:Y:S05]  /*d130*/  EXIT ;  /* 0x000000000000794d */ /* 0x000fea0003800000 */
.L_x_2419:
[----:B------:R-:W-:Y:S02]  /*d140*/  IMAD.MOV.U32 R12, RZ, RZ, RZ ;  /* 0x000000ffff0c7224 */ /* 0x000fe400078e00ff */
[----:B------:R-:W-:Y:S02]  /*d150*/  IMAD.MOV.U32 R11, RZ, RZ, 0x1f ;  /* 0x0000001fff0b7424 */ /* 0x000fe400078e00ff */
[----:B------:R-:W-:-:S07]  /*d160*/  IMAD.MOV.U32 R15, RZ, RZ, -0x1 ;  /* 0xffffffffff0f7424 */ /* 0x000fce00078e00ff */
[----:B------:R-:W-:Y:S05]  /*d170*/  WARPSYNC.COLLECTIVE R15, `(.L_x_2521) ;  /* 0x000000000f087348 */ /* 0x000fea0003c00000 */
[----:B------:R1:W2:Y:S02]  /*d180*/  SHFL.IDX P6, R14, R13, R12, R11 ;  /* 0x0000000c0d0e7389 */ /* 0x0002a400000c000b */
[----:B-12---:R-:W-:Y:S01]  /*d190*/  ENDCOLLECTIVE ;  /* 0x000000000000791b */ /* 0x006fe20003800000 */
.L_x_2521:
[----:B------:R-:W-:Y:S05]  /*d1a0*/  BRA `(.L_x_2522) ;  /* 0xffffff3c00dc7947 */ /* 0x000fea000383ffff */
.L_x_2421:
[----:B----4-:R4:W1:Y:S02]  /*d1b0*/  SYNCS.PHASECHK.TRANS64.TRYWAIT P0, [R236+URZ+0x30c00], R9 ;  /* 0x030c0009ec0075a7 */ /* 0x010864000800017f */
[----:B-1----:R-:W-:Y:S05]  /*d1c0*/  @!P0 NANOSLEEP.SYNCS 0x989680 ;  /* 0x009896800000895d */ /* 0x002fea0003900000 */
[----:B------:R-:W1:Y:S02]  /*d1d0*/  @!P0 SYNCS.PHASECHK.TRANS64 P0, [R236+URZ+0x30c00], R9 ;  /* 0x030c0009ec0085a7 */ /* 0x000e64000800007f */
[----:B-1----:R-:W-:Y:S05]  /*d1e0*/  @!P0 BRA `(.L_x_2421) ;  /* 0xfffffffc00f08947 */ /* 0x002fea000383ffff */
[----:B------:R-:W-:Y:S05]  /*d1f0*/  BRA `(.L_x_2420) ;  /* 0xffffff3c00f07947 */ /* 0x000fea000383ffff */
.L_x_2426:
[----:B--2---:R2:W3:Y:S02]  /*d200*/  SYNCS.PHASECHK.TRANS64.TRYWAIT P1, [R6+URZ+0x30c10], R17 ;  /* 0x030c1011060075a7 */ /* 0x0044e4000802017f */
[----:B---3--:R-:W-:Y:S05]  /*d210*/  @!P1 NANOSLEEP.SYNCS 0x989680 ;  /* 0x009896800000995d */ /* 0x008fea0003900000 */
[----:B------:R-:W3:Y:S02]  /*d220*/  @!P1 SYNCS.PHASECHK.TRANS64 P1, [R6+URZ+0x30c10], R17 ;  /* 0x030c1011060095a7 */ /* 0x000ee4000802007f */
[----:B---3--:R-:W-:Y:S05]  /*d230*/  @!P1 BRA `(.L_x_2426) ;  /* 0xfffffffc00f09947 */ /* 0x008fea000383ffff */
[----:B------:R-:W-:Y:S05]  /*d240*/  BRA `(.L_x_2425) ;  /* 0xffffff4800587947 */ /* 0x000fea000383ffff */
.L_x_2430:
[----:B------:R1:W1:Y:S02]  /*d250*/  SYNCS.PHASECHK.TRANS64.TRYWAIT P1, [R6+URZ+0x30c30], R17 ;  /* 0x030c3011060075a7 */ /* 0x000264000802017f */
[----:B-1----:R-:W-:Y:S05]  /*d260*/  @!P1 NANOSLEEP.SYNCS 0x989680 ;  /* 0x009896800000995d */ /* 0x002fea0003900000 */
[----:B------:R-:W1:Y:S02]  /*d270*/  @!P1 SYNCS.PHASECHK.TRANS64 P1, [R6+URZ+0x30c30], R17 ;  /* 0x030c3011060095a7 */ /* 0x000e64000802007f */
[----:B-1----:R-:W-:Y:S05]  /*d280*/  @!P1 BRA `(.L_x_2430) ;  /* 0xfffffffc00f09947 */ /* 0x002fea000383ffff */
[----:B------:R-:W-:Y:S05]  /*d290*/  BRA `(.L_x_2429) ;  /* 0xffffff4c00747947 */ /* 0x000fea000383ffff */
.L_x_2438:
[----:B--2---:R2:W3:Y:S02]  /*d2a0*/  SYNCS.PHASECHK.TRANS64.TRYWAIT P1, [R7+URZ+0x30c10], R20 ;  /* 0x030c1014070075a7 */ /* 0x0044e4000802017f */
[----:B---3--:R-:W-:Y:S05]  /*d2b0*/  @!P1 NANOSLEEP.SYNCS 0x989680 ;  /* 0x009896800000995d */ /* 0x008fea0003900000 */
[----:B------:R-:W3:Y:S02]  /*d2c0*/  @!P1 SYNCS.PHASECHK.TRANS64 P1, [R7+URZ+0x30c10], R20 ;  /* 0x030c1014070095a7 */ /* 0x000ee4000802007f */
[----:B---3--:R-:W-:Y:S05]  /*d2d0*/  @!P1 BRA `(.L_x_2438) ;  /* 0xfffffffc00f09947 */ /* 0x008fea000383ffff */
[----:B------:R-:W-:Y:S05]  /*d2e0*/  BRA `(.L_x_2437) ;  /* 0xffffff84008c7947 */ /* 0x000fea000383ffff */
.L_x_2442:
[----:B------:R1:W1:Y:S02]  /*d2f0*/  SYNCS.PHASECHK.TRANS64.TRYWAIT P1, [R7+URZ+0x30c30], R20 ;  /* 0x030c3014070075a7 */ /* 0x000264000802017f */
[----:B-1----:R-:W-:Y:S05]  /*d300*/  @!P1 NANOSLEEP.SYNCS 0x989680 ;  /* 0x009896800000995d */ /* 0x002fea0003900000 */
[----:B------:R-:W1:Y:S02]  /*d310*/  @!P1 SYNCS.PHASECHK.TRANS64 P1, [R7+URZ+0x30c30], R20 ;  /* 0x030c3014070095a7 */ /* 0x000e64000802007f */
[----:B-1----:R-:W-:Y:S05]  /*d320*/  @!P1 BRA `(.L_x_2442) ;  /* 0xfffffffc00f09947 */ /* 0x002fea000383ffff */
[----:B------:R-:W-:Y:S05]  /*d330*/  BRA `(.L_x_2441) ;  /* 0xffffff8800a07947 */ /* 0x000fea000383ffff */
.L_x_2495:
[----:B-1----:R1:W2:Y:S02]  /*d340*/  SYNCS.PHASECHK.TRANS64.TRYWAIT P1, [R0+URZ+0x30c20], R11 ;  /* 0x030c200b000075a7 */ /* 0x0022a4000802017f */
[----:B--2---:R-:W-:Y:S05]  /*d350*/  @!P1 NANOSLEEP.SYNCS 0x989680 ;  /* 0x009896800000995d */ /* 0x004fea0003900000 */
[----:B------:R-:W2:Y:S02]  /*d360*/  @!P1 SYNCS.PHASECHK.TRANS64 P1, [R0+URZ+0x30c20], R11 ;  /* 0x030c200b000095a7 */ /* 0x000ea4000802007f */
[----:B--2---:R-:W-:Y:S05]  /*d370*/  @!P1 BRA `(.L_x_2495) ;  /* 0xfffffffc00f09947 */ /* 0x004fea000383ffff */
[----:B------:R-:W-:Y:S05]  /*d380*/  BRA `(.L_x_2523) ;  /* 0xffffffe400307947 */ /* 0x000fea000383ffff */
.L_x_2499:
[----:B--2---:R2:W3:Y:S02]  /*d390*/  SYNCS.PHASECHK.TRANS64.TRYWAIT P1, [R0+URZ+0x30c40], R19 ;  /* 0x030c4013000075a7 */ /* 0x0044e4000802017f */
[----:B---3--:R-:W-:Y:S05]  /*d3a0*/  @!P1 NANOSLEEP.SYNCS 0x989680 ;  /* 0x009896800000995d */ /* 0x008fea0003900000 */
[----:B------:R-:W3:Y:S02]  /*d3b0*/  @!P1 SYNCS.PHASECHK.TRANS64 P1, [R0+URZ+0x30c40], R19 ;  /* 0x030c4013000095a7 */ /* 0x000ee4000802007f */
[----:B---3--:R-:W-:Y:S05]  /*d3c0*/  @!P1 BRA `(.L_x_2499) ;  /* 0xfffffffc00f09947 */ /* 0x008fea000383ffff */
[----:B------:R-:W-:Y:S05]  /*d3d0*/  BRA `(.L_x_2524) ;  /* 0xffffffe800707947 */ /* 0x000fea000383ffff */
.L_x_2501:
[----:B-1----:R1:W3:Y:S02]  /*d3e0*/  SYNCS.PHASECHK.TRANS64.TRYWAIT P1, [R0+URZ+0x30c28], R19 ;  /* 0x030c2813000075a7 */ /* 0x0022e4000802017f */
[----:B---3--:R-:W-:Y:S05]  /*d3f0*/  @!P1 NANOSLEEP.SYNCS 0x989680 ;  /* 0x009896800000995d */ /* 0x008fea0003900000 */
[----:B------:R-:W3:Y:S02]  /*d400*/  @!P1 SYNCS.PHASECHK.TRANS64 P1, [R0+URZ+0x30c28], R19 ;  /* 0x030c2813000095a7 */ /* 0x000ee4000802007f */
[----:B---3--:R-:W-:Y:S05]  /*d410*/  @!P1 BRA `(.L_x_2501) ;  /* 0xfffffffc00f09947 */ /* 0x008fea000383ffff */
[----:B------:R-:W-:Y:S05]  /*d420*/  BRA `(.L_x_2525) ;  /* 0xffffffe800f47947 */ /* 0x000fea000383ffff */
.L_x_2503:
[----:B---3--:R3:W4:Y:S02]  /*d430*/  SYNCS.PHASECHK.TRANS64.TRYWAIT P1, [R0+URZ+0x30c48], R19 ;  /* 0x030c4813000075a7 */ /* 0x008724000802017f */
[----:B----4-:R-:W-:Y:S05]  /*d440*/  @!P1 NANOSLEEP.SYNCS 0x989680 ;  /* 0x009896800000995d */ /* 0x010fea0003900000 */
[----:B------:R-:W4:Y:S02]  /*d450*/  @!P1 SYNCS.PHASECHK.TRANS64 P1, [R0+URZ+0x30c48], R19 ;  /* 0x030c4813000095a7 */ /* 0x000f24000802007f */
[----:B----4-:R-:W-:Y:S05]  /*d460*/  @!P1 BRA `(.L_x_2503) ;  /* 0xfffffffc00f09947 */ /* 0x010fea000383ffff */
[----:B------:R-:W-:Y:S05]  /*d470*/  BRA `(.L_x_2526) ;  /* 0xffffffec00787947 */ /* 0x000fea000383ffff */
.L_x_2505:
[----:B------:R-:W-:-:S07]  /*d480*/  SHF.L.U32 R4, R10, 0x1f, RZ ;  /* 0x0000001f0a047819 */ /* 0x000fce00000006ff */
.L_x_2527:
[----:B-1----:R1:W2:Y:S02]  /*d490*/  SYNCS.PHASECHK.TRANS64.TRYWAIT P1, [R0+URZ+0x30c20], R4 ;  /* 0x030c2004000075a7 */ /* 0x0022a4000802017f */
[----:B--2---:R-:W-:Y:S05]  /*d4a0*/  @!P1 NANOSLEEP.SYNCS 0x989680 ;  /* 0x009896800000995d */ /* 0x004fea0003900000 */
[----:B------:R-:W2:Y:S02]  /*d4b0*/  @!P1 SYNCS.PHASECHK.TRANS64 P1, [R0+URZ+0x30c20], R4 ;  /* 0x030c2004000095a7 */ /* 0x000ea4000802007f */
[----:B--2---:R-:W-:Y:S05]  /*d4c0*/  @!P1 BRA `(.L_x_2527) ;  /* 0xfffffffc00f09947 */ /* 0x004fea000383ffff */
[----:B------:R-:W-:Y:S05]  /*d4d0*/  BRA `(.L_x_2528) ;  /* 0xffffffec00e47947 */ /* 0x000fea000383ffff */
.L_x_2508:
[----:B-1----:R1:W2:Y:S02]  /*d4e0*/  SYNCS.PHASECHK.TRANS64.TRYWAIT P1, [R0+URZ+0x30c40], R14 ;  /* 0x030c400e000075a7 */ /* 0x0022a4000802017f */
[----:B--2---:R-:W-:Y:S05]  /*d4f0*/  @!P1 NANOSLEEP.SYNCS 0x989680 ;  /* 0x009896800000995d */ /* 0x004fea0003900000 */
[----:B------:R-:W2:Y:S02]  /*d500*/  @!P1 SYNCS.PHASECHK.TRANS64 P1, [R0+URZ+0x30c40], R14 ;  /* 0x030c400e000095a7 */ /* 0x000ea4000802007f */
[----:B--2---:R-:W-:Y:S05]  /*d510*/  @!P1 BRA `(.L_x_2508) ;  /* 0xfffffffc00f09947 */ /* 0x004fea000383ffff */
[----:B------:R-:W-:Y:S05]  /*d520*/  BRA `(.L_x_2529) ;  /* 0xfffffff0007c7947 */ /* 0x000fea000383ffff */
.L_x_2510:
[----:B--2---:R2:W3:Y:S02]  /*d530*/  SYNCS.PHASECHK.TRANS64.TRYWAIT P1, [R0+URZ+0x30c28], R14 ;  /* 0x030c280e000075a7 */ /* 0x0044e4000802017f */
[----:B---3--:R-:W-:Y:S05]  /*d540*/  @!P1 NANOSLEEP.SYNCS 0x989680 ;  /* 0x009896800000995d */ /* 0x008fea0003900000 */
[----:B------:R-:W3:Y:S02]  /*d550*/  @!P1 SYNCS.PHASECHK.TRANS64 P1, [R0+URZ+0x30c28], R14 ;  /* 0x030c280e000095a7 */ /* 0x000ee4000802007f */
[----:B---3--:R-:W-:Y:S05]  /*d560*/  @!P1 BRA `(.L_x_2510) ;  /* 0xfffffffc00f09947 */ /* 0x008fea000383ffff */
[----:B------:R-:W-:Y:S05]  /*d570*/  BRA `(.L_x_2530) ;  /* 0xfffffff000f47947 */ /* 0x000fea000383ffff */
.L_x_2512:
[----:B---3--:R3:W4:Y:S02]  /*d580*/  SYNCS.PHASECHK.TRANS64.TRYWAIT P0, [R4+URZ+0x30c40], R3 ;  /* 0x030c4003040075a7 */ /* 0x008724000800017f */
[----:B----4-:R-:W-:Y:S05]  /*d590*/  @!P0 NANOSLEEP.SYNCS 0x989680 ;  /* 0x009896800000895d */ /* 0x010fea0003900000 */
[----:B------:R-:W4:Y:S02]  /*d5a0*/  @!P0 SYNCS.PHASECHK.TRANS64 P0, [R4+URZ+0x30c40], R3 ;  /* 0x030c4003040085a7 */ /* 0x000f24000800007f */
[----:B----4-:R-:W-:Y:S05]  /*d5b0*/  @!P0 BRA `(.L_x_2512) ;  /* 0xfffffffc00f08947 */ /* 0x010fea000383ffff */
[----:B------:R-:W-:Y:S05]  /*d5c0*/  BRA `(.L_x_2531) ;  /* 0xfffffff4008c7947 */ /* 0x000fea000383ffff */
.L_x_2514:
[----:B------:R-:W-:Y:S01]  /*d5d0*/  BSSY B0, `(.L_x_2532) ;  /* 0x0000006000007945 */ /* 0x000fe20003800000 */
[----:B------:R-:W-:-:S07]  /*d5e0*/  IMAD.MOV.U32 R15, RZ, RZ, -0x1 ;  /* 0xffffffffff0f7424 */ /* 0x000fce00078e00ff */
[----:B------:R-:W-:Y:S05]  /*d5f0*/  WARPSYNC.COLLECTIVE R15, `(.L_x_2533) ;  /* 0x000000000f0c7348 */ /* 0x000fea0003c00000 */
[----:B------:R-:W-:Y:S02]  /*d600*/  ELECT P6, UR62, PT ;  /* 0x00000000003e782f */ /* 0x000fe400038c0000 */
[----:B------:R-:W-:Y:S01]  /*d610*/  MOV R14, UR62 ;  /* 0x0000003e000e7c02 */ /* 0x000fe20008000f00 */
[----:B------:R-:W-:Y:S10]  /*d620*/  ENDCOLLECTIVE ;  /* 0x000000000000791b */ /* 0x000ff40003800000 */
.L_x_2533:
[----:B------:R-:W-:Y:S05]  /*d630*/  BSYNC B0 ;  /* 0x0000000000007941 */ /* 0x000fea0003800000 */
.L_x_2532:
[----:B------:R-:W-:Y:S05]  /*d640*/  BRA `(.L_x_2534) ;  /* 0xfffffff8002c7947 */ /* 0x000fea000383ffff */
.L_x_2516:
[----:B-1----:R1:W2:Y:S02]  /*d650*/  SYNCS.PHASECHK.TRANS64.TRYWAIT P0, [R7+URZ], R4 ;  /* 0x00000004070075a7 */ /* 0x0022a4000800017f */
[----:B--2---:R-:W-:Y:S05]  /*d660*/  @!P0 NANOSLEEP.SYNCS 0x989680 ;  /* 0x009896800000895d */ /* 0x004fea0003900000 */
[----:B------:R-:W2:Y:S02]  /*d670*/  @!P0 SYNCS.PHASECHK.TRANS64 P0, [R7+URZ], R4 ;  /* 0x00000004070085a7 */ /* 0x000ea4000800007f */
[----:B--2---:R-:W-:Y:S05]  /*d680*/  @!P0 BRA `(.L_x_2516) ;  /* 0xfffffffc00f08947 */ /* 0x004fea000383ffff */
[----:B------:R-:W-:Y:S05]  /*d690*/  BRA `(.L_x_2535) ;  /* 0xfffffff8006c7947 */ /* 0x000fea000383ffff */
.L_x_2517:
[----:B--2---:R2:W3:Y:S02]  /*d6a0*/  SYNCS.PHASECHK.TRANS64.TRYWAIT P0, [R3+URZ], R2 ;  /* 0x00000002030075a7 */ /* 0x0044e4000800017f */
[----:B---3--:R-:W-:Y:S05]  /*d6b0*/  @!P0 NANOSLEEP.SYNCS 0x989680 ;  /* 0x009896800000895d */ /* 0x008fea0003900000 */
[----:B------:R-:W3:Y:S02]  /*d6c0*/  @!P0 SYNCS.PHASECHK.TRANS64 P0, [R3+URZ], R2 ;  /* 0x00000002030085a7 */ /* 0x000ee4000800007f */
[----:B---3--:R-:W-:Y:S05]  /*d6d0*/  @!P0 BRA `(.L_x_2517) ;  /* 0xfffffffc00f08947 */ /* 0x008fea000383ffff */
[----:B------:R-:W-:Y:S05]  /*d6e0*/  BRA `(.L_x_2536) ;  /* 0xfffffff800607947 */ /* 0x000fea000383ffff */
.L_x_2519:
[----:B--2---:R2:W3:Y:S02]  /*d6f0*/  SYNCS.PHASECHK.TRANS64.TRYWAIT P0, [R5+URZ], R4 ;  /* 0x00000004050075a7 */ /* 0x0044e4000800017f */
[----:B---3--:R-:W-:Y:S05]  /*d700*/  @!P0 NANOSLEEP.SYNCS 0x989680 ;  /* 0x009896800000895d */ /* 0x008fea0003900000 */
[----:B------:R-:W3:Y:S02]  /*d710*/  @!P0 SYNCS.PHASECHK.TRANS64 P0, [R5+URZ], R4 ;  /* 0x00000004050085a7 */ /* 0x000ee4000800007f */
[----:B---3--:R-:W-:Y:S05]  /*d720*/  @!P0 BRA `(.L_x_2519) ;  /* 0xfffffffc00f08947 */ /* 0x008fea000383ffff */
[----:B------:R-:W-:Y:S05]  /*d730*/  BRA `(.L_x_2537) ;  /* 0xfffffff800647947 */ /* 0x000fea000383ffff */
.L_x_2538:
        /* <DEDUP_REMOVED lines=12> */
.L_x_3709:


//--------------------- .text._ZN7cutlass13device_kernelIN5flash11enable_sm90INS1_16FlashAttnBwdSm90INS1_25CollectiveMainloopBwdSm90ILi2ELi2ELi2EN4cute5tupleIJNS5_1CILi1EEES8_S8_EEENS6_IJNS7_ILi128EEESA_NS7_ILi64EEEEEENS_6half_tEfNS_4arch4Sm90ELb1ELb0ELb0ELb0ELb1ELb1ELb0ELb0ELi2ELi1ELi2ELi2ELb0EEENS1_21CollectiveEpilogueBwdISC_SD_SF_Li256ELb0ELb0ELi1EEENS1_25SingleTileBwdLPTSchedulerILb0ELi128ELb1EEEEEEEEEvNT_6ParamsE --------------------------
	.section	.text._ZN7cutlass13device_kernelIN5flash11enable_sm90INS1_16FlashAttnBwdSm90INS1_25CollectiveMainloopBwdSm90ILi2ELi2ELi2EN4cute5tupleIJNS5_1CILi1EEES8_S8_EEENS6_IJNS7_ILi128EEESA_NS7_ILi64EEEEEENS_6half_tEfNS_4arch4Sm90ELb1ELb0ELb0ELb0ELb1ELb1ELb0ELb0ELi2ELi1ELi2ELi2ELb0EEENS1_21CollectiveEpilogueBwdISC_SD_SF_Li256ELb0ELb0ELi1EEENS1_25SingleTileBwdLPTSchedulerILb0ELi128ELb1EEEEEEEEEvNT_6ParamsE,"ax",@progbits
	.align	128
.text._ZN7cutlass13device_kernelIN5flash11enable_sm90INS1_16FlashAttnBwdSm90INS1_25CollectiveMainloopBwdSm90ILi2ELi2ELi2EN4cute5tupleIJNS5_1CILi1EEES8_S8_EEENS6_IJNS7_ILi128EEESA_NS7_ILi64EEEEEENS_6half_tEfNS_4arch4Sm90ELb1ELb0ELb0ELb0ELb1ELb1ELb0ELb0ELi2ELi1ELi2ELi2ELb0EEENS1_21CollectiveEpilogueBwdISC_SD_SF_Li256ELb0ELb0ELi1EEENS1_25SingleTileBwdLPTSchedulerILb0ELi128ELb1EEEEEEEEEvNT_6ParamsE:
        .type           _ZN7cutlass13device_kernelIN5flash11enable_sm90INS1_16FlashAttnBwdSm90INS1_25CollectiveMainloopBwdSm90ILi2ELi2ELi2EN4cute5tupleIJNS5_1CILi1EEES8_S8_EEENS6_IJNS7_ILi128EEESA_NS7_ILi64EEEEEENS_6half_tEfNS_4arch4Sm90ELb1ELb0ELb0ELb0ELb1ELb1ELb0ELb0ELi2ELi1ELi2ELi2ELb0EEENS1_21CollectiveEpilogueBwdISC_SD_SF_Li256ELb0ELb0ELi1EEENS1_25SingleTileBwdLPTSchedulerILb0ELi128ELb1EEEEEEEEEvNT_6ParamsE,@function
        .size           _ZN7cutlass13device_kernelIN5flash11enable_sm90INS1_16FlashAttnBwdSm90INS1_25CollectiveMainloopBwdSm90ILi2ELi2ELi2EN4cute5tupleIJNS5_1CILi1EEES8_S8_EEENS6_IJNS7_ILi128EEESA_NS7_ILi64EEEEEENS_6half_tEfNS_4arch4Sm90ELb1ELb0ELb0ELb0ELb1ELb1ELb0ELb0ELi2ELi1ELi2ELi2ELb0EEENS1_21CollectiveEpilogueBwdISC_SD_SF_Li256ELb0ELb0ELi1EEENS1_25SingleTileBwdLPTSchedulerILb0ELi128ELb1EEEEEEEEEvNT_6ParamsE,(.L_x_3710 - _ZN7cutlass13device_kernelIN5flash11enable_sm90INS1_16FlashAttnBwdSm90INS1_25CollectiveMainloopBwdSm90ILi2ELi2ELi2EN4cute5tupleIJNS5_1CILi1EEES8_S8_EEENS6_IJNS7_ILi128EEESA_NS7_ILi64EEEEEENS_6half_tEfNS_4arch4Sm90ELb1ELb0ELb0ELb0ELb1ELb1ELb0ELb0ELi2ELi1ELi2ELi2ELb0EEENS1_21CollectiveEpilogueBwdISC_SD_SF_Li256ELb0ELb0ELi1EEENS1_25SingleTileBwdLPTSchedulerILb0ELi128ELb1EEEEEEEEEvNT_6ParamsE)
        .other          _ZN7cutlass13device_kernelIN5flash11enable_sm90INS1_16FlashAttnBwdSm90INS1_25CollectiveMainloopBwdSm90ILi2ELi2ELi2EN4cute5tupleIJNS5_1CILi1EEES8_S8_EEENS6_IJNS7_ILi128EEESA_NS7_ILi64EEEEEENS_6half_tEfNS_4arch4Sm90ELb1ELb0ELb0ELb0ELb1ELb1ELb0ELb0ELi2ELi1ELi2ELi2ELb0EEENS1_21CollectiveEpilogueBwdISC_SD_SF_Li256ELb0ELb0ELi1EEENS1_25SingleTileBwdLPTSchedulerILb0ELi128ELb1EEEEEEEEEvNT_6ParamsE,@"STO_CUDA_ENTRY STV_DEFAULT"
_ZN7cutlass13device_kernelIN5flash11enable_sm90INS1_16FlashAttnBwdSm90INS1_25CollectiveMainloopBwdSm90ILi2ELi2ELi2EN4cute5tupleIJNS5_1CILi1EEES8_S8_EEENS6_IJNS7_ILi128EEESA_NS7_ILi64EEEEEENS_6half_tEfNS_4arch4Sm90ELb1ELb0ELb0ELb0ELb1ELb1ELb0ELb0ELi2ELi1ELi2ELi2ELb0EEENS1_21CollectiveEpilogueBwdISC_SD_SF_Li256ELb0ELb0ELi1EEENS1_25SingleTileBwdLPTSchedulerILb0ELi128ELb1EEEEEEEEEvNT_6ParamsE:
        /* <DEDUP_REMOVED lines=29> */
.L_x_2540:
[----:B------:R-:W-:Y:S05]  /*01d0*/  BSYNC B0 ;  /* 0x0000000000007941 */ /* 0x000fea0003800000 */
.L_x_2539:
        /* <DEDUP_REMOVED lines=34> */
.L_x_2541:
        /* <DEDUP_REMOVED lines=22> */
.L_x_2542:
        /* <DEDUP_REMOVED lines=9> */
.L_x_2545:
        /* <DEDUP_REMOVED lines=32> */
.L_x_2546:
[----:B------:R-:W-:Y:S01]  /*07f0*/  ULDC UR7, c[0x0][0xb44] ;  /* 0x0002d10000077ab9 */ /* 0x000fe20000000800 */
[----:B------:R-:W-:Y:S01]  /*0800*/  UMOV UR38, UR10 ;  /* 0x0000000a00267c82 */ /* 0x000fe20008000000 */
[----:B------:R-:W-:-:S11]  /*0810*/  UISETP.NE.AND UP0, UPT, UR7, 0x1, UPT ;  /* 0x000000010700788c */ /* 0x000fd6000bf05270 */
[----:B------:R-:W-:Y:S02]  /*0820*/  @UP0 ULDC.64 UR8, c[0x0][0xb48] ;  /* 0x0002d20000080ab9 */ /* 0x000fe40000000a00 */
[----:B------:R-:W-:-:S04]  /*0830*/  UIMAD.WIDE.U32 UR4, UR10, UR8, URZ ;  /* 0x000000080a0472a5 */ /* 0x000fc8000f8e003f */
[----:B------:R-:W-:-:S04]  /*0840*/  @UP0 USHF.R.U32.HI UR38, URZ, UR9, UR5 ;  /* 0x000000093f260299 */ /* 0x000fc80008011605 */
[----:B------:R-:W-:-:S12]  /*0850*/  UIMAD UR4, UR38, UR7, URZ ;  /* 0x00000007260472a4 */ /* 0x000fd8000f8e023f */
.L_x_2547:
        /* <DEDUP_REMOVED lines=8> */
[----:B------:R-:W-:Y:S01]  /*08e0*/  UMOV UR44, UR7 ;  /* 0x00000007002c7c82 */ /* 0x000fe20008000000 */
[----:B------:R-:W-:Y:S02]  /*08f0*/  ULOP3.LUT UR4, URZ, UR38, URZ, 0x33, !UPT ;  /* 0x000000263f047292 */ /* 0x000fe4000f8e333f */
[----:B------:R-:W-:-:S03]  /*0900*/  @UP0 USHF.R.U32.HI UR44, URZ, UR6, UR5 ;  /* 0x000000063f2c0299 */ /* 0x000fc60008011605 */
[----:B------:R-:W-:Y:S01]  /*0910*/  ULDC UR6, c[0x0][0xb2c] ;  /* 0x0002cb0000067ab9 */ /* 0x000fe20000000800 */
[----:B------:R-:W-:Y:S02]  /*0920*/  UIADD3 UR5, -UR44, URZ, URZ ;  /* 0x0000003f2c057290 */ /* 0x000fe4000fffe13f */
[----:B------:R-:W-:Y:S01]  /*0930*/  ISETP.LE.AND P0, PT, RZ, UR44, PT ;  /* 0x0000002cff007c0c */ /* 0x000fe2000bf03270 */
[----:B------:R-:W-:Y:S02]  /*0940*/  UIADD3 UR4, UR4, UR6, URZ ;  /* 0x0000000604047290 */ /* 0x000fe4000fffe03f */
[----:B------:R-:W-:-:S10]  /*0950*/  UIMAD UR43, UR43, UR5, UR7 ;  /* 0x000000052b2b72a4 */ /* 0x000fd4000f8e0207 */
[----:B------:R-:W-:Y:S05]  /*0960*/  @!P0 BRA `(.L_x_2548) ;  /* 0x000000d0004c8947 */ /* 0x000fea0003800000 */
[----:B------:R-:W1:Y:S01]  /*0970*/  LDC R18, c[0x0][0x280] ;  /* 0x0000a000ff127b82 */ /* 0x000e620000000800 */
[----:B------:R-:W-:Y:S01]  /*0980*/  USHF.L.U32 UR42, UR4, 0x7, URZ ;  /* 0x00000007042a7899 */ /* 0x000fe2000800063f */
[----:B------:R-:W-:Y:S02]  /*0990*/  PLOP3.LUT P0, PT, PT, PT, PT, 0x80, 0x0 ;  /* 0x000000000000781c */ /* 0x000fe40003f0f070 */
[----:B------:R-:W-:Y:S01]  /*09a0*/  CS2R R182, SRZ ;  /* 0x0000000000b67805 */ /* 0x000fe2000001ff00 */
[----:B------:R-:W-:Y:S01]  /*09b0*/  ULDC UR4, c[0x0][0x74c] ;  /* 0x0001d30000047ab9 */ /* 0x000fe20000000800 */
[----:B------:R-:W-:Y:S02]  /*09c0*/  CS2R R180, SRZ ;  /* 0x0000000000b47805 */ /* 0x000fe4000001ff00 */
[----:B------:R-:W-:Y:S02]  /*09d0*/  CS2R R178, SRZ ;  /* 0x0000000000b27805 */ /* 0x000fe4000001ff00 */
[----:B------:R-:W-:Y:S01]  /*09e0*/  CS2R R176, SRZ ;  /* 0x0000000000b07805 */ /* 0x000fe2000001ff00 */
[----:B------:R-:W1:Y:S01]  /*09f0*/  LDC R3, c[0x0][0x290] ;  /* 0x0000a400ff037b82 */ /* 0x000e620000000800 */
        /* <DEDUP_REMOVED lines=23> */
[----:B-1----:R-:W-:Y:S01]  /*0b70*/  IADD3 R0, -R3, UR42, R18 ;  /* 0x0000002a03007c10 */ /* 0x002fe2000fffe112 */
[----:B------:R-:W-:Y:S01]  /*0b80*/  VIADD R18, R18, 0x7f ;  /* 0x0000007f12127836 */ /* 0x000fe20000000000 */
[----:B------:R-:W-:-:S02]  /*0b90*/  CS2R R192, SRZ ;  /* 0x0000000000c07805 */ /* 0x000fc4000001ff00 */
[----:B------:R-:W-:Y:S02]  /*0ba0*/  CS2R R190, SRZ ;  /* 0x0000000000be7805 */ /* 0x000fe4000001ff00 */
[----:B------:R-:W-:Y:S01]  /*0bb0*/  CS2R R188, SRZ ;  /* 0x0000000000bc7805 */ /* 0x000fe2000001ff00 */
[----:B------:R-:W-:Y:S01]  /*0bc0*/  VIADD R0, R0, -UR4 ;  /* 0x8000000400007c36 */ /* 0x000fe20008000000 */
[----:B------:R-:W-:Y:S02]  /*0bd0*/  CS2R R186, SRZ ;  /* 0x0000000000ba7805 */ /* 0x000fe4000001ff00 */
[----:B------:R-:W-:Y:S02]  /*0be0*/  CS2R R184, SRZ ;  /* 0x0000000000b87805 */ /* 0x000fe4000001ff00 */
[----:B------:R-:W-:-:S04]  /*0bf0*/  SHF.R.S32.HI R3, RZ, 0x1f, R0 ;  /* 0x0000001fff037819 */ /* 0x000fc80000011400 */
[----:B------:R-:W-:Y:S02]  /*0c00*/  LEA.HI R0, R3, R0, RZ, 0x7 ;  /* 0x0000000003007211 */ /* 0x000fe400078f38ff */
[----:B------:R-:W-:Y:S02]  /*0c10*/  SHF.R.S32.HI R3, RZ, 0x1f, R18 ;  /* 0x0000001fff037819 */ /* 0x000fe40000011412 */
[----:B------:R-:W-:Y:S02]  /*0c20*/  SHF.R.S32.HI R0, RZ, 0x7, R0 ;  /* 0x00000007ff007819 */ /* 0x000fe40000011400 */
[----:B------:R-:W-:Y:S02]  /*0c30*/  LEA.HI R3, R3, R18, RZ, 0x7 ;  /* 0x0000001203037211 */ /* 0x000fe400078f38ff */
[----:B------:R-:W-:Y:S02]  /*0c40*/  VIMNMX R16, RZ, R0, !PT ;  /* 0x00000000ff107248 */ /* 0x000fe40007fe0100 */
[----:B------:R-:W-:-:S04]  /*0c50*/  SHF.R.S32.HI R2, RZ, 0x7, R3 ;  /* 0x00000007ff027819 */ /* 0x000fc80000011403 */
[----:B------:R-:W-:Y:S01]  /*0c60*/  ISETP.GT.AND P1, PT, R2, R16, PT ;  /* 0x000000100200720c */ /* 0x000fe20003f24270 */
[----:B------:R1:W-:-:S12]  /*0c70*/  STL [R1+0x44], R2 ;  /* 0x0000440201007387 */ /* 0x0003d80000100800 */
        /* <DEDUP_REMOVED lines=22> */
.L_x_2551:
        /* <DEDUP_REMOVED lines=15> */
.L_x_2550:
        /* <DEDUP_REMOVED lines=22> */
.L_x_2553:
        /* <DEDUP_REMOVED lines=15> */
.L_x_2552:
[----:B------:R-:W-:Y:S01]  /*1120*/  SHF.R.S32.HI R6, RZ, 0x1f, R17 ;  /* 0x0000001fff067819 */ /* 0x000fe20000011411 */
[----:B------:R-:W-:-:S03]  /*1130*/  UMOV UR4, 0xffffffff ;  /* 0xffffffff00047882 */ /* 0x000fc60000000000 */
[----:B------:R-:W-:-:S04]  /*1140*/  LEA.HI R0, R6, R17, RZ, 0x7 ;  /* 0x0000001106007211 */ /* 0x000fc800078f38ff */
[----:B------:R-:W-:Y:S01]  /*1150*/  SHF.R.S32.HI R13, RZ, 0x7, R0 ;  /* 0x00000007ff0d7819 */ /* 0x000fe20000011400 */
[----:B------:R-:W-:Y:S06]  /*1160*/  BRA.DIV UR4, `(.L_x_2554) ;  /* 0x000000ca04547947 */ /* 0x000fec000b800000 */
[----:B------:R1:W2:Y:S02]  /*1170*/  SHFL.IDX PT, R14, R13, RZ, 0x1f ;  /* 0x00001fff0d0e7589 */ /* 0x0002a400000e0000 */
.L_x_2675:
[----:B------:R-:W-:Y:S01]  /*1180*/  SHF.L.U32 R11, RZ, 0x1f, RZ ;  /* 0x0000001fff0b7819 */ /* 0x000fe200000006ff */
[----:B------:R-:W3:Y:S01]  /*1190*/  LDC R15, c[0x0][0x290] ;  /* 0x0000a400ff0f7b82 */ /* 0x000ee20000000800 */
[CC--:B------:R-:W-:Y:S01]  /*11a0*/  LEA.HI R5, R6.reuse, R17.reuse, RZ, 0x5 ;  /* 0x0000001106057211 */ /* 0x0c0fe200078f28ff */
[----:B------:R-:W-:Y:S01]  /*11b0*/  IMAD.SHL.U32 R3, R17, 0x40, RZ ;  /* 0x0000004011037824 */ /* 0x000fe200078e00ff */
[-C--:B------:R-:W-:Y:S02]  /*11c0*/  LEA.HI R8, R6, R17.reuse, RZ, 0x4 ;  /* 0x0000001106087211 */ /* 0x080fe400078f20ff */
[----:B------:R-:W-:Y:S02]  /*11d0*/  SHF.R.S32.HI R2, RZ, 0x5, R5 ;  /* 0x00000005ff027819 */ /* 0x000fe40000011405 */
[----:B------:R-:W-:Y:S01]  /*11e0*/  LOP3.LUT R3, R3, 0x1c0, RZ, 0xc0, !PT ;  /* 0x000001c003037812 */ /* 0x000fe200078ec0ff */
[----:B------:R-:W4:Y:S01]  /*11f0*/  SYNCS.PHASECHK.TRANS64.TRYWAIT P0, [R236+URZ+0x30c00], R11 ;  /* 0x030c000bec0075a7 */ /* 0x000f22000800017f */
[----:B------:R-:W-:Y:S01]  /*1200*/  SHF.R.S32.HI R9, RZ, 0x4, R8 ;  /* 0x00000004ff097819 */ /* 0x000fe20000011408 */
[----:B------:R-:W-:Y:S01]  /*1210*/  IMAD.SHL.U32 R4, R2, 0x10, RZ ;  /* 0x0000001002047824 */ /* 0x000fe200078e00ff */
[----:B------:R-:W-:-:S02]  /*1220*/  LEA.HI R2, R6, R17, RZ, 0x3 ;  /* 0x0000001106027211 */ /* 0x000fc400078f18ff */
[----:B------:R-:W-:Y:S02]  /*1230*/  LEA.HI R8, R8, R9, RZ, 0x1 ;  /* 0x0000000908087211 */ /* 0x000fe400078f08ff */
[----:B------:R-:W-:-:S04]  /*1240*/  LOP3.LUT R7, R3, 0x30, R4, 0xf8, !PT ;  /* 0x0000003003077812 */ /* 0x000fc800078ef804 */
[----:B------:R-:W-:Y:S01]  /*1250*/  LOP3.LUT R7, R7, 0x8, R2, 0xf8, !PT ;  /* 0x0000000807077812 */ /* 0x000fe200078ef802 */
[----:B---34-:R-:W-:Y:S06]  /*1260*/  @P0 BRA `(.L_x_2555) ;  /* 0x0000000000080947 */ /* 0x018fec0003800000 */
[----:B------:R-:W3:Y:S02]  /*1270*/  SYNCS.PHASECHK.TRANS64.TRYWAIT P0, [R236+URZ+0x30c00], R11 ;  /* 0x030c000bec0075a7 */ /* 0x000ee4000800017f */
[----:B---3--:R-:W-:Y:S05]  /*1280*/  @!P0 BRA `(.L_x_2556) ;  /* 0x000000c800288947 */ /* 0x008fea0003800000 */
.L_x_2555:
[----:B--2---:R-:W-:Y:S01]  /*1290*/  LEA.HI R2, R14, R14, RZ, 0x1 ;  /* 0x0000000e0e027211 */ /* 0x004fe200078f08ff */
[----:B------:R-:W-:Y:S01]  /*12a0*/  ULDC UR4, c[0x0][0x74c] ;  /* 0x0001d30000047ab9 */ /* 0x000fe20000000800 */
[----:B------:R-:W-:Y:S02]  /*12b0*/  SHF.R.U32.HI R4, RZ, 0x3, R3 ;  /* 0x00000003ff047819 */ /* 0x000fe40000011603 */
[----:B------:R-:W-:Y:S02]  /*12c0*/  LOP3.LUT R3, R2, 0xffffe, RZ, 0xc0, !PT ;  /* 0x000ffffe02037812 */ /* 0x000fe400078ec0ff */
[----:B------:R-:W-:Y:S02]  /*12d0*/  LOP3.LUT R8, R8, 0x7ffffe, RZ, 0xc0, !PT ;  /* 0x007ffffe08087812 */ /* 0x000fe400078ec0ff */
[----:B------:R-:W-:Y:S01]  /*12e0*/  LOP3.LUT R4, R7, R4, RZ, 0x3c, !PT ;  /* 0x0000000407047212 */ /* 0x000fe200078e3cff */
[----:B------:R-:W-:Y:S01]  /*12f0*/  IMAD.IADD R230, R14, 0x1, -R3 ;  /* 0x000000010ee67824 */ /* 0x000fe200078e0a03 */
[----:B------:R-:W-:Y:S01]  /*1300*/  IADD3 R18, -R15, UR42, R18 ;  /* 0x0000002a0f127c10 */ /* 0x000fe2000fffe112 */
[----:B------:R-:W2:Y:S01]  /*1310*/  LDL R3, [R1+0x44] ;  /* 0x0000440001037983 */ /* 0x000ea20000100800 */
[----:B------:R-:W-:-:S03]  /*1320*/  IMAD.IADD R8, R9, 0x1, -R8 ;  /* 0x0000000109087824 */ /* 0x000fc600078e0a08 */
[----:B------:R-:W-:Y:S02]  /*1330*/  VIADD R18, R18, -UR4 ;  /* 0x8000000412127c36 */ /* 0x000fe40008000000 */
[----:B------:R-:W-:-:S03]  /*1340*/  IMAD R9, R13, 0x10, R8 ;  /* 0x000000100d097824 */ /* 0x000fc600078e0208 */
[----:B------:R-:W-:Y:S01]  /*1350*/  SHF.R.S32.HI R7, RZ, 0x1f, R18 ;  /* 0x0000001fff077819 */ /* 0x000fe20000011412 */
[----:B------:R-:W-:-:S05]  /*1360*/  IMAD.U32 R2, R9, 0x200, R4 ;  /* 0x0000020009027824 */ /* 0x000fca00078e0004 */
[----:B------:R4:W-:Y:S01]  /*1370*/  STL [R1+0x38], R2 ;  /* 0x0000380201007387 */ /* 0x0009e20000100800 */
[----:B------:R-:W-:Y:S02]  /*1380*/  LEA.HI R7, R7, R18, RZ, 0x7 ;  /* 0x0000001207077211 */ /* 0x000fe400078f38ff */
[----:B----4-:R-:W-:-:S05]  /*1390*/  LOP3.LUT R2, R0, 0xffffff80, RZ, 0xc0, !PT ;  /* 0xffffff8000027812 */ /* 0x010fca00078ec0ff */
[----:B------:R-:W-:Y:S01]  /*13a0*/  IMAD.IADD R8, R17, 0x1, -R2 ;  /* 0x0000000111087824 */ /* 0x000fe200078e0a02 */
[----:B------:R-:W-:-:S04]  /*13b0*/  LEA.HI.SX32 R7, R7, 0x1, 0x19 ;  /* 0x0000000107077811 */ /* 0x000fc800078fcaff */
[----:B------:R-:W-:-:S04]  /*13c0*/  SHF.R.S32.HI R10, RZ, 0x1f, R8 ;  /* 0x0000001fff0a7819 */ /* 0x000fc80000011408 */
[----:B------:R-:W-:Y:S01]  /*13d0*/  LEA.HI R9, R10, R8, RZ, 0x2 ;  /* 0x000000080a097211 */ /* 0x000fe200078f10ff */
[----:B------:R-:W-:Y:S01]  /*13e0*/  STL [R1+0x28], R10 ;  /* 0x0000280a01007387 */ /* 0x000fe20000100800 */
[----:B------:R-:W-:Y:S01]  /*13f0*/  IMAD.MOV.U32 R0, RZ, RZ, RZ ;  /* 0x000000ffff007224 */ /* 0x000fe200078e00ff */
[----:B------:R-:W-:Y:S01]  /*1400*/  CS2R R182, SRZ ;  /* 0x0000000000b67805 */ /* 0x000fe2000001ff00 */
[----:B------:R-:W-:Y:S01]  /*1410*/  IMAD.MOV.U32 R4, RZ, RZ, RZ ;  /* 0x000000ffff047224 */ /* 0x000fe200078e00ff */
        /* <DEDUP_REMOVED lines=31> */
[----:B--2---:R-:W-:-:S05]  /*1610*/  VIMNMX R3, R3, R7, PT ;  /* 0x0000000703037248 */ /* 0x004fca0003fe0100 */
[----:B------:R2:W-:Y:S04]  /*1620*/  STL [R1+0x4], R3 ;  /* 0x0000040301007387 */ /* 0x0005e80000100800 */
[----:B------:R4:W-:Y:S01]  /*1630*/  STL [R1+0x1c], R9 ;  /* 0x00001c0901007387 */ /* 0x0009e20000100800 */
[----:B------:R-:W-:Y:S01]  /*1640*/  ISETP.GE.AND P0, PT, R16, R3, PT ;  /* 0x000000031000720c */ /* 0x000fe20003f06270 */
[----:B------:R-:W-:Y:S01]  /*1650*/  IMAD R7, R13, 0x400, R8 ;  /* 0x000004000d077824 */ /* 0x000fe200078e0208 */
[----:B--2---:R-:W-:-:S03]  /*1660*/  LOP3.LUT R3, R9, 0xfffffffc, RZ, 0xc0, !PT ;  /* 0xfffffffc09037812 */ /* 0x004fc600078ec0ff */
[----:B------:R-:W-:-:S04]  /*1670*/  IMAD.SHL.U32 R7, R7, 0x4, RZ ;  /* 0x0000000407077824 */ /* 0x000fc800078e00ff */
[----:B------:R-:W-:Y:S02]  /*1680*/  IMAD R2, R7, 0x4, R236 ;  /* 0x0000000407027824 */ /* 0x000fe400078e02ec */
[----:B------:R-:W-:Y:S02]  /*1690*/  IMAD.IADD R3, R8, 0x1, -R3 ;  /* 0x0000000108037824 */ /* 0x000fe400078e0a03 */
[----:B----4-:R-:W-:Y:S05]  /*16a0*/  @P0 BRA `(.L_x_2557) ;  /* 0x0000003800940947 */ /* 0x010fea0003800000 */
[----:B------:R-:W-:Y:S01]  /*16b0*/  LEA.HI R8, R10, R8, RZ, 0x5 ;  /* 0x000000080a087211 */ /* 0x000fe200078f28ff */
[----:B------:R-:W-:Y:S01]  /*16c0*/  IMAD.MOV.U32 R183, RZ, RZ, RZ ;  /* 0x000000ffffb77224 */ /* 0x000fe200078e00ff */
[----:B------:R-:W-:Y:S01]  /*16d0*/  LOP3.LUT R0, R5, 0xffffffe0, RZ, 0xc0, !PT ;  /* 0xffffffe005007812 */ /* 0x000fe200078ec0ff */
[----:B------:R-:W-:Y:S01]  /*16e0*/  VIADD R5, R15, -UR42 ;  /* 0x8000002a0f057c36 */ /* 0x000fe20008000000 */
[----:B------:R-:W-:Y:S02]  /*16f0*/  LEA.HI R4, R13, R13, RZ, 0x1 ;  /* 0x0000000d0d047211 */ /* 0x000fe400078f08ff */
        /* <DEDUP_REMOVED lines=35> */
[----:B---3--:R-:W-:Y:S01]  /*1930*/  SHF.R.S32.HI R11, RZ, 0x1f, R10 ;  /* 0x0000001fff0b7819 */ /* 0x008fe2000001140a */
        /* <DEDUP_REMOVED lines=27> */
.L_x_2568:
[----:B---3--:R-:W2:Y:S01]  /*1af0*/  LDL R5, [R1+0x18] ;  /* 0x0000180001057983 */ /* 0x008ea20000100800 */
[----:B------:R-:W-:Y:S05]  /*1b00*/  YIELD ;  /* 0x0000000000007946 */ /* 0x000fea0003800000 */
[----:B--2---:R-:W-:-:S04]  /*1b10*/  LOP3.LUT R5, R5, 0x1, RZ, 0xfc, !PT ;  /* 0x0000000105057812 */ /* 0x004fc800078efcff */
[----:B------:R-:W-:-:S13]  /*1b20*/  ISETP.NE.AND P0, PT, R5, 0x3, PT ;  /* 0x000000030500780c */ /* 0x000fda0003f05270 */
[----:B------:R-:W-:Y:S05]  /*1b30*/  @!P0 BRA `(.L_x_2558) ;  /* 0x0000000000048947 */ /* 0x000fea0003800000 */
[----:B------:R-:W-:Y:S01]  /*1b40*/  BPT.TRAP 0x1 ;  /* 0x000000040000795c */ /* 0x000fe20000300000 */
.L_x_2558:
[----:B------:R-:W-:Y:S01]  /*1b50*/  IMAD R6, R0, 0x8, R236 ;  /* 0x0000000800067824 */ /* 0x000fe200078e02ec */
[----:B------:R-:W-:-:S04]  /*1b60*/  SHF.L.U32 R17, R4, 0x1f, RZ ;  /* 0x0000001f04117819 */ /* 0x000fc800000006ff */
[----:B------:R1:W2:Y:S01]  /*1b70*/  SYNCS.PHASECHK.TRANS64.TRYWAIT P1, [R6+URZ+0x30c10], R17 ;  /* 0x030c1011060075a7 */ /* 0x0002a2000802017f */
[----:B------:R-:W-:Y:S05]  /*1b80*/  @!P0 BRA `(.L_x_2559) ;  /* 0x0000000000048947 */ /* 0x000fea0003800000 */
[----:B------:R-:W-:Y:S01]  /*1b90*/  BPT.TRAP 0x1 ;  /* 0x000000040000795c */ /* 0x000fe20000300000 */
.L_x_2559:
[----:B------:R-:W-:-:S05]  /*1ba0*/  VIADD R5, R236, 0x10000 ;  /* 0x00010000ec057836 */ /* 0x000fca0000000000 */
[----:B------:R-:W-:-:S04]  /*1bb0*/  SHF.R.U32.HI R5, RZ, 0x4, R5 ;  /* 0x00000004ff057819 */ /* 0x000fc80000011605 */
[----:B------:R-:W-:Y:S01]  /*1bc0*/  LOP3.LUT R5, R5, 0x3fff, RZ, 0xc0, !PT ;  /* 0x00003fff05057812 */ /* 0x000fe200078ec0ff */
[----:B--2---:R-:W-:Y:S06]  /*1bd0*/  @P1 BRA `(.L_x_2560) ;  /* 0x0000000000081947 */ /* 0x004fec0003800000 */
[----:B------:R-:W2:Y:S02]  /*1be0*/  SYNCS.PHASECHK.TRANS64.TRYWAIT P1, [R6+URZ+0x30c10], R17 ;  /* 0x030c1011060075a7 */ /* 0x000ea4000802017f */
[----:B--2---:R-:W-:Y:S05]  /*1bf0*/  @!P1 BRA `(.L_x_2561) ;  /* 0x000000bc00e09947 */ /* 0x004fea0003800000 */
.L_x_2560:
        /* <DEDUP_REMOVED lines=64> */
.L_x_2562:
[----:B------:R1:W1:Y:S01]  /*2000*/  SYNCS.PHASECHK.TRANS64.TRYWAIT P1, [R6+URZ+0x30c30], R17 ;  /* 0x030c3011060075a7 */ /* 0x000262000802017f */
[----:B------:R-:W-:Y:S05]  /*2010*/  @!P0 BRA `(.L_x_2563) ;  /* 0x0000000000048947 */ /* 0x000fea0003800000 */
[----:B------:R-:W-:Y:S01]  /*2020*/  BPT.TRAP 0x1 ;  /* 0x000000040000795c */ /* 0x000fe20000300000 */
.L_x_2563:
        /* <DEDUP_REMOVED lines=9> */
.L_x_2564:
        /* <DEDUP_REMOVED lines=37> */
[----:B------:R-:W-:Y:S01]  /*2310*/  SHFL.IDX PT, R222, R9, R234, 0x1f ;  /* 0x00001fea09de7589 */ /* 0x000fe200000e0000 */
[C---:B------:R-:W-:Y:S01]  /*2320*/  ISETP.GT.AND P6, PT, R17.reuse, 0x19, PT ;  /* 0x000000191100780c */ /* 0x040fe20003fc4270 */
[----:B------:R-:W-:Y:S01]  /*2330*/  VIADD R235, R8, 0xc ;  /* 0x0000000c08eb7836 */ /* 0x000fe20000000000 */
[----:B------:R-:W-:Y:S01]  /*2340*/  FSEL R92, R92, -INF , !P1 ;  /* 0xff8000005c5c7808 */ /* 0x000fe20004800000 */
[----:B------:R-:W1:Y:S01]  /*2350*/  SHFL.IDX PT, R18, R9, R8, 0x1f ;  /* 0x00001f0809127589 */ /* 0x000e6200000e0000 */
[----:B------:R-:W-:Y:S01]  /*2360*/  ISETP.GT.AND P1, PT, R17, 0x20, PT ;  /* 0x000000201100780c */ /* 0x000fe20003f24270 */
[----:B------:R-:W-:Y:S01]  /*2370*/  IMAD R13, R0, 0x400, R13 ;  /* 0x00000400000d7824 */ /* 0x000fe200078e020d */
[----:B------:R-:W-:Y:S01]  /*2380*/  FSEL R93, R93, -INF , !P2 ;  /* 0xff8000005d5d7808 */ /* 0x000fe20005000000 */
[----:B------:R-:W-:Y:S01]  /*2390*/  SHFL.IDX PT, R221, R9, R235, 0x1f ;  /* 0x00001feb09dd7589 */ /* 0x000fe200000e0000 */
[----:B------:R-:W-:-:S02]  /*23a0*/  FSEL R96, R96, -INF , !P3 ;  /* 0xff80000060607808 */ /* 0x000fc40005800000 */
[----:B------:R-:W-:Y:S01]  /*23b0*/  FSEL R97, R97, -INF , !P4 ;  /* 0xff80000061617808 */ /* 0x000fe20006000000 */
[----:B---3--:R-:W2:Y:S01]  /*23c0*/  SHFL.IDX PT, R225, R12, R8, 0x1f ;  /* 0x00001f080ce17589 */ /* 0x008ea200000e0000 */
[----:B------:R-:W-:Y:S02]  /*23d0*/  FSEL R100, R100, -INF , !P5 ;  /* 0xff80000064647808 */ /* 0x000fe40006800000 */
[----:B------:R-:W-:Y:S01]  /*23e0*/  FSEL R101, R101, -INF , !P6 ;  /* 0xff80000065657808 */ /* 0x000fe20007000000 */
[----:B----4-:R-:W-:Y:S01]  /*23f0*/  SHFL.IDX PT, R224, R10, R237, 0x1f ;  /* 0x00001fed0ae07589 */ /* 0x010fe200000e0000 */
[C---:B------:R-:W-:Y:S02]  /*2400*/  ISETP.GT.AND P2, PT, R17.reuse, 0x21, PT ;  /* 0x000000211100780c */ /* 0x040fe40003f44270 */
[C---:B------:R-:W-:Y:S01]  /*2410*/  ISETP.GT.AND P3, PT, R17.reuse, 0x28, PT ;  /* 0x000000281100780c */ /* 0x040fe20003f64270 */
[----:B------:R-:W-:Y:S01]  /*2420*/  SHFL.IDX PT, R226, R10, R233, 0x1f ;  /* 0x00001fe90ae27589 */ /* 0x000fe200000e0000 */
[----:B------:R-:W-:-:S02]  /*2430*/  ISETP.GT.AND P4, PT, R17, 0x29, PT ;  /* 0x000000291100780c */ /* 0x000fc40003f84270 */
[C---:B------:R-:W-:Y:S02]  /*2440*/  ISETP.GT.AND P5, PT, R17.reuse, 0x30, PT ;  /* 0x000000301100780c */ /* 0x040fe40003fa4270 */
[C---:B------:R-:W-:Y:S02]  /*2450*/  ISETP.GT.AND P6, PT, R17.reuse, 0x31, PT ;  /* 0x000000311100780c */ /* 0x040fe40003fc4270 */
[----:B------:R-:W-:Y:S01]  /*2460*/  FSEL R104, R104, -INF , !P1 ;  /* 0xff80000068687808 */ /* 0x000fe20004800000 */
[----:B-1----:R-:W-:Y:S01]  /*2470*/  FFMA.FTZ R88, R88, UR10, -R18 ;  /* 0x0000000a58587c23 */ /* 0x002fe20008010812 */
[----:B------:R-:W-:Y:S02]  /*2480*/  ISETP.GT.AND P1, PT, R17, 0x38, PT ;  /* 0x000000381100780c */ /* 0x000fe40003f24270 */
[----:B------:R-:W-:Y:S01]  /*2490*/  FSEL R105, R105, -INF , !P2 ;  /* 0xff80000069697808 */ /* 0x000fe20005000000 */
[----:B------:R-:W1:Y:S01]  /*24a0*/  MUFU.EX2 R217, R88 ;  /* 0x0000005800d97308 */ /* 0x000e620000000800 */
[----:B------:R-:W-:-:S02]  /*24b0*/  FSEL R108, R108, -INF , !P3 ;  /* 0xff8000006c6c7808 */ /* 0x000fc40005800000 */
[----:B------:R-:W-:Y:S01]  /*24c0*/  FSEL R109, R109, -INF , !P4 ;  /* 0xff8000006d6d7808 */ /* 0x000fe20006000000 */
[----:B--2---:R-:W-:Y:S01]  /*24d0*/  FFMA.FTZ R21, R104, UR10, -R225 ;  /* 0x0000000a68157c23 */ /* 0x004fe200080108e1 */
[----:B------:R-:W-:Y:S01]  /*24e0*/  FSEL R112, R112, -INF , !P5 ;  /* 0xff80000070707808 */ /* 0x000fe20006800000 */
[----:B------:R-:W-:Y:S01]  /*24f0*/  VIADD R104, R8, 0x4 ;  /* 0x0000000408687836 */ /* 0x000fe20000000000 */
[----:B------:R-:W-:Y:S02]  /*2500*/  FSEL R113, R113, -INF , !P6 ;  /* 0xff80000071717808 */ /* 0x000fe40007000000 */
[C---:B------:R-:W-:Y:S01]  /*2510*/  ISETP.GT.AND P2, PT, R17.reuse, 0x39, PT ;  /* 0x000000391100780c */ /* 0x040fe20003f44270 */
[----:B------:R-:W-:Y:S01]  /*2520*/  MUFU.EX2 R21, R21 ;  /* 0x0000001500157308 */ /* 0x000fe20000000800 */
[C---:B------:R-:W-:Y:S01]  /*2530*/  ISETP.GT.AND P3, PT, R17.reuse, 0x40, PT ;  /* 0x000000401100780c */ /* 0x040fe20003f64270 */
[----:B------:R-:W-:Y:S01]  /*2540*/  SHFL.IDX PT, R223, R10, R104, 0x1f ;  /* 0x00001f680adf7589 */ /* 0x000fe200000e0000 */
        /* <DEDUP_REMOVED lines=29> */
[----:B------:R-:W2:Y:S01]  /*2720*/  SHFL.IDX PT, R15, R9, R19, 0x1f ;  /* 0x00001f13090f7589 */ /* 0x000ea200000e0000 */
        /* <DEDUP_REMOVED lines=14> */
[--C-:B--2---:R-:W-:Y:S01]  /*2810*/  FFMA.FTZ R218, R89, UR10, -R15.reuse ;  /* 0x0000000a59da7c23 */ /* 0x104fe2000801080f */
[C---:B------:R-:W-:Y:S01]  /*2820*/  ISETP.GT.AND P3, PT, R17.reuse, 0x9, PT ;  /* 0x000000091100780c */ /* 0x040fe20003f64270 */
[----:B------:R-:W2:Y:S01]  /*2830*/  SHFL.IDX PT, R89, R9, R233, 0x1f ;  /* 0x00001fe909597589 */ /* 0x000ea200000e0000 */
        /* <DEDUP_REMOVED lines=9> */
[----:B------:R-:W-:Y:S01]  /*28d0*/  SHFL.IDX PT, R90, R9, R232, 0x1f ;  /* 0x00001fe8095a7589 */ /* 0x000fe200000e0000 */
        /* <DEDUP_REMOVED lines=9> */
[----:B------:R-:W3:Y:S01]  /*2970*/  MUFU.EX2 R218, R218 ;  /* 0x000000da00da7308 */ /* 0x000ee20000000800 */
[----:B------:R-:W-:-:S02]  /*2980*/  FSEL R103, R103, -INF , !P1 ;  /* 0xff80000067677808 */ /* 0x000fc40004800000 */
[----:B------:R-:W-:Y:S01]  /*2990*/  ISETP.GT.AND P2, PT, R17, 0x20, PT ;  /* 0x000000201100780c */ /* 0x000fe20003f44270 */
[----:B--2---:R-:W-:Y:S01]  /*29a0*/  FFMA.FTZ R15, R97, UR10, -R89 ;  /* 0x0000000a610f7c23 */ /* 0x004fe20008010859 */
[C---:B------:R-:W-:Y:S01]  /*29b0*/  ISETP.GT.AND P3, PT, R17.reuse, 0x21, PT ;  /* 0x000000211100780c */ /* 0x040fe20003f64270 */
[----:B------:R-:W2:Y:S01]  /*29c0*/  SHFL.IDX PT, R97, R12, R235, 0x1f ;  /* 0x00001feb0c617589 */ /* 0x000ea200000e0000 */
[C---:B------:R-:W-:Y:S01]  /*29d0*/  ISETP.GT.AND P4, PT, R17.reuse, 0x28, PT ;  /* 0x000000281100780c */ /* 0x040fe20003f84270 */
[----:B------:R-:W4:Y:S01]  /*29e0*/  MUFU.EX2 R216, R216 ;  /* 0x000000d800d87308 */ /* 0x000f220000000800 */
[C---:B------:R-:W-:Y:S02]  /*29f0*/  ISETP.GT.AND P5, PT, R17.reuse, 0x29, PT ;  /* 0x000000291100780c */ /* 0x040fe40003fa4270 */
[C---:B------:R-:W-:Y:S02]  /*2a00*/  ISETP.GT.AND P6, PT, R17.reuse, 0x30, PT ;  /* 0x000000301100780c */ /* 0x040fe40003fc4270 */
[----:B------:R-:W-:-:S02]  /*2a10*/  ISETP.GT.AND P1, PT, R17, 0x31, PT ;  /* 0x000000311100780c */ /* 0x000fc40003f24270 */
[----:B------:R-:W-:Y:S01]  /*2a20*/  FSEL R106, R106, -INF , !P2 ;  /* 0xff8000006a6a7808 */ /* 0x000fe20005000000 */
[----:B------:R-:W5:Y:S01]  /*2a30*/  MUFU.EX2 R219, R219 ;  /* 0x000000db00db7308 */ /* 0x000f620000000800 */
[----:B------:R-:W-:Y:S02]  /*2a40*/  FSEL R107, R107, -INF , !P3 ;  /* 0xff8000006b6b7808 */ /* 0x000fe40005800000 */
[----:B------:R-:W-:Y:S01]  /*2a50*/  FSEL R110, R110, -INF , !P4 ;  /* 0xff8000006e6e7808 */ /* 0x000fe20006000000 */
[----:B------:R-:W-:Y:S01]  /*2a60*/  FFMA.FTZ R106, R106, UR10, -R225 ;  /* 0x0000000a6a6a7c23 */ /* 0x000fe200080108e1 */
[----:B------:R-:W-:Y:S01]  /*2a70*/  FSEL R111, R111, -INF , !P5 ;  /* 0xff8000006f6f7808 */ /* 0x000fe20006800000 */
[----:B------:R-:W-:Y:S01]  /*2a80*/  SHFL.IDX PT, R225, R11, R232, 0x1f ;  /* 0x00001fe80be17589 */ /* 0x000fe200000e0000 */
[----:B------:R-:W-:Y:S01]  /*2a90*/  FSEL R114, R114, -INF , !P6 ;  /* 0xff80000072727808 */ /* 0x000fe20007000000 */
[----:B------:R-:W-:Y:S01]  /*2aa0*/  MUFU.EX2 R18, R18 ;  /* 0x0000001200127308 */ /* 0x000fe20000000800 */
[----:B------:R-:W-:-:S02]  /*2ab0*/  FSEL R115, R115, -INF , !P1 ;  /* 0xff80000073737808 */ /* 0x000fc40004800000 */
[C---:B------:R-:W-:Y:S02]  /*2ac0*/  ISETP.GT.AND P2, PT, R17.reuse, 0x38, PT ;  /* 0x000000381100780c */ /* 0x040fe40003f44270 */
[----:B------:R-:W-:Y:S01]  /*2ad0*/  ISETP.GT.AND P3, PT, R17, 0x39, PT ;  /* 0x000000391100780c */ /* 0x000fe20003f64270 */
[--C-:B--2---:R-:W-:Y:S01]  /*2ae0*/  FFMA.FTZ R23, R109, UR10, -R97.reuse ;  /* 0x0000000a6d177c23 */ /* 0x104fe20008010861 */
[C---:B------:R-:W-:Y:S01]  /*2af0*/  ISETP.GT.AND P4, PT, R17.reuse, 0x40, PT ;  /* 0x000000401100780c */ /* 0x040fe20003f84270 */
[----:B------:R-:W2:Y:S01]  /*2b00*/  SHFL.IDX PT, R109, R12, R231, 0x1f ;  /* 0x00001fe70c6d7589 */ /* 0x000ea200000e0000 */
[----:B------:R-:W-:Y:S01]  /*2b10*/  ISETP.GT.AND P5, PT, R17, 0x41, PT ;  /* 0x000000411100780c */ /* 0x000fe20003fa4270 */
[----:B------:R-:W-:Y:S01]  /*2b20*/  FFMA.FTZ R111, R111, UR10, -R97 ;  /* 0x0000000a6f6f7c23 */ /* 0x000fe20008010861 */
[C---:B------:R-:W-:Y:S01]  /*2b30*/  ISETP.GT.AND P6, PT, R17.reuse, 0x48, PT ;  /* 0x000000481100780c */ /* 0x040fe20003fc4270 */
[----:B------:R-:W-:Y:S01]  /*2b40*/  MUFU.EX2 R221, R221 ;  /* 0x000000dd00dd7308 */ /* 0x000fe20000000800 */
[----:B------:R-:W-:-:S02]  /*2b50*/  ISETP.GT.AND P1, PT, R17, 0x49, PT ;  /* 0x000000491100780c */ /* 0x000fc40003f24270 */
[----:B------:R-:W-:Y:S02]  /*2b60*/  FSEL R118, R118, -INF , !P2 ;  /* 0xff80000076767808 */ /* 0x000fe40005000000 */
[----:B------:R-:W-:Y:S02]  /*2b70*/  FSEL R119, R119, -INF , !P3 ;  /* 0xff80000077777808 */ /* 0x000fe40005800000 */
[----:B------:R-:W-:Y:S01]  /*2b80*/  FSEL R122, R122, -INF , !P4 ;  /* 0xff8000007a7a7808 */ /* 0x000fe20006000000 */
[----:B------:R-:W-:Y:S01]  /*2b90*/  MUFU.EX2 R15, R15 ;  /* 0x0000000f000f7308 */ /* 0x000fe20000000800 */
[----:B------:R-:W-:Y:S02]  /*2ba0*/  FSEL R123, R123, -INF , !P5 ;  /* 0xff8000007b7b7808 */ /* 0x000fe40006800000 */
[----:B------:R-:W-:Y:S02]  /*2bb0*/  FSEL R126, R126, -INF , !P6 ;  /* 0xff8000007e7e7808 */ /* 0x000fe40007000000 */
[----:B------:R-:W-:Y:S01]  /*2bc0*/  FSEL R127, R127, -INF , !P1 ;  /* 0xff8000007f7f7808 */ /* 0x000fe20004800000 */
[----:B------:R-:W-:Y:S01]  /*2bd0*/  FFMA.FTZ R123, R123, UR10, -R223 ;  /* 0x0000000a7b7b7c23 */ /* 0x000fe200080108df */
[C---:B------:R-:W-:Y:S01]  /*2be0*/  ISETP.GT.AND P2, PT, R17.reuse, 0x50, PT ;  /* 0x000000501100780c */ /* 0x040fe20003f44270 */
[----:B------:R-:W-:Y:S01]  /*2bf0*/  FFMA.FTZ R126, R126, UR10, -R224 ;  /* 0x0000000a7e7e7c23 */ /* 0x000fe200080108e0 */
[C---:B------:R-:W-:Y:S01]  /*2c00*/  ISETP.GT.AND P3, PT, R17.reuse, 0x51, PT ;  /* 0x000000511100780c */ /* 0x040fe20003f64270 */
[----:B------:R-:W-:Y:S01]  /*2c10*/  MUFU.EX2 R23, R23 ;  /* 0x0000001700177308 */ /* 0x000fe20000000800 */
[----:B------:R-:W-:Y:S01]  /*2c20*/  ISETP.GT.AND P4, PT, R17, 0x58, PT ;  /* 0x000000581100780c */ /* 0x000fe20003f84270 */
[----:B--2---:R-:W-:Y:S01]  /*2c30*/  FFMA.FTZ R119, R119, UR10, -R109 ;  /* 0x0000000a77777c23 */ /* 0x004fe2000801086d */
[----:B------:R-:W-:-:S02]  /*2c40*/  ISETP.GT.AND P5, PT, R17, 0x59, PT ;  /* 0x000000591100780c */ /* 0x000fc40003fa4270 */
[C---:B------:R-:W-:Y:S02]  /*2c50*/  ISETP.GT.AND P6, PT, R17.reuse, 0x60, PT ;  /* 0x000000601100780c */ /* 0x040fe40003fc4270 */
[----:B------:R-:W-:Y:S01]  /*2c60*/  ISETP.GT.AND P1, PT, R17, 0x61, PT ;  /* 0x000000611100780c */ /* 0x000fe20003f24270 */
[----:B------:R-:W2:Y:S01]  /*2c70*/  MUFU.EX2 R126, R126 ;  /* 0x0000007e007e7308 */ /* 0x000ea20000000800 */
[----:B------:R-:W-:Y:S02]  /*2c80*/  FSEL R130, R130, -INF , !P2 ;  /* 0xff80000082827808 */ /* 0x000fe40005000000 */
[----:B------:R-:W-:Y:S02]  /*2c90*/  FSEL R131, R131, -INF , !P3 ;  /* 0xff80000083837808 */ /* 0x000fe40005800000 */
[----:B------:R-:W-:Y:S02]  /*2ca0*/  FSEL R134, R134, -INF , !P4 ;  /* 0xff80000086867808 */ /* 0x000fe40006000000 */
[----:B------:R-:W-:Y:S01]  /*2cb0*/  FSEL R135, R135, -INF , !P5 ;  /* 0xff80000087877808 */ /* 0x000fe20006800000 */
[----:B------:R-:W-:Y:S01]  /*2cc0*/  FFMA.FTZ R131, R131, UR10, -R226 ;  /* 0x0000000a83837c23 */ /* 0x000fe200080108e2 */
[----:B------:R-:W-:Y:S01]  /*2cd0*/  FSEL R138, R138, -INF , !P6 ;  /* 0xff8000008a8a7808 */ /* 0x000fe20007000000 */
[----:B------:R-:W-:Y:S01]  /*2ce0*/  MUFU.EX2 R123, R123 ;  /* 0x0000007b007b7308 */ /* 0x000fe20000000800 */
[----:B------:R-:W-:-:S02]  /*2cf0*/  FSEL R139, R139, -INF , !P1 ;  /* 0xff8000008b8b7808 */ /* 0x000fc40004800000 */
[C---:B------:R-:W-:Y:S02]  /*2d00*/  ISETP.GT.AND P2, PT, R17.reuse, 0x68, PT ;  /* 0x000000681100780c */ /* 0x040fe40003f44270 */
[C---:B------:R-:W-:Y:S02]  /*2d10*/  ISETP.GT.AND P3, PT, R17.reuse, 0x69, PT ;  /* 0x000000691100780c */ /* 0x040fe40003f64270 */
[C---:B------:R-:W-:Y:S01]  /*2d20*/  ISETP.GT.AND P4, PT, R17.reuse, 0x70, PT ;  /* 0x000000701100780c */ /* 0x040fe20003f84270 */
[----:B------:R-:W-:Y:S01]  /*2d30*/  MUFU.EX2 R106, R106 ;  /* 0x0000006a006a7308 */ /* 0x000fe20000000800 */
[C---:B------:R-:W-:Y:S02]  /*2d40*/  ISETP.GT.AND P5, PT, R17.reuse, 0x71, PT ;  /* 0x000000711100780c */ /* 0x040fe40003fa4270 */
[C---:B------:R-:W-:Y:S02]  /*2d50*/  ISETP.GT.AND P6, PT, R17.reuse, 0x78, PT ;  /* 0x000000781100780c */ /* 0x040fe40003fc4270 */
[----:B------:R-:W-:Y:S01]  /*2d60*/  ISETP.GT.AND P1, PT, R17, 0x79, PT ;  /* 0x000000791100780c */ /* 0x000fe20003f24270 */
[--C-:B------:R-:W-:Y:S01]  /*2d70*/  FFMA.FTZ R17, R92, UR10, -R220.reuse ;  /* 0x0000000a5c117c23 */ /* 0x100fe200080108dc */
[----:B------:R-:W-:Y:S01]  /*2d80*/  FFMA.FTZ R220, R94, UR10, -R220 ;  /* 0x0000000a5edc7c23 */ /* 0x000fe200080108dc */
[----:B------:R1:W3:Y:S01]  /*2d90*/  SHFL.IDX PT, R92, R9, R231, 0x1f ;  /* 0x00001fe7095c7589 */ /* 0x0002e200000e0000 */
[----:B------:R-:W-:Y:S01]  /*2da0*/  FFMA.FTZ R94, R124, UR10, -R224 ;  /* 0x0000000a7c5e7c23 */ /* 0x000fe200080108e0 */
[----:B------:R-:W-:Y:S01]  /*2db0*/  FSEL R142, R142, -INF , !P2 ;  /* 0xff8000008e8e7808 */ /* 0x000fe20005000000 */
[----:B------:R-:W-:Y:S01]  /*2dc0*/  MUFU.EX2 R111, R111 ;  /* 0x0000006f006f7308 */ /* 0x000fe20000000800 */
[----:B------:R-:W4:Y:S01]  /*2dd0*/  SHFL.IDX PT, R124, R10, R232, 0x1f ;  /* 0x00001fe80a7c7589 */ /* 0x000f2200000e0000 */
[----:B------:R-:W-:-:S02]  /*2de0*/  FSEL R150, R150, -INF , !P6 ;  /* 0xff80000096967808 */ /* 0x000fc40007000000 */
[----:B------:R-:W-:Y:S01]  /*2df0*/  FSEL R151, R151, -INF , !P1 ;  /* 0xff80000097977808 */ /* 0x000fe20004800000 */
[--C-:B-1----:R-:W-:Y:S01]  /*2e00*/  FFMA.FTZ R9, R96, UR10, -R222.reuse ;  /* 0x0000000a60097c23 */ /* 0x102fe200080108de */
[----:B------:R-:W-:Y:S01]  /*2e10*/  FFMA.FTZ R222, R98, UR10, -R222 ;  /* 0x0000000a62de7c23 */ /* 0x000fe200080108de */
[----:B------:R1:W5:Y:S01]  /*2e20*/  SHFL.IDX PT, R96, R12, R19, 0x1f ;  /* 0x00001f130c607589 */ /* 0x00036200000e0000 */
[----:B------:R-:W-:Y:S03]  /*2e30*/  MUFU.EX2 R94, R94 ;  /* 0x0000005e005e7308 */ /* 0x000fe60000000800 */
[----:B------:R-:W2:Y:S01]  /*2e40*/  SHFL.IDX PT, R98, R12, R233, 0x1f ;  /* 0x00001fe90c627589 */ /* 0x000ea200000e0000 */
[----:B------:R-:W-:Y:S02]  /*2e50*/  WARPGROUP.DEPBAR.LE gsb0, 0x0 ;  /* 0x00008000000079c5 */ /* 0x000fe40000010000 */
[----:B------:R-:W-:Y:S01]  /*2e60*/  WARPGROUP.ARRIVE ;  /* 0x00000000000079c5 */ /* 0x000fe20000000000 */
[----:B-1----:R-:W-:Y:S01]  /*2e70*/  FFMA.FTZ R19, R100, UR10, -R90 ;  /* 0x0000000a64137c23 */ /* 0x002fe2000801085a */
[----:B---3--:R-:W-:Y:S01]  /*2e80*/  FFMA.FTZ R20, R101, UR10, -R92 ;  /* 0x0000000a65147c23 */ /* 0x008fe2000801085c */
[----:B------:R-:W1:Y:S01]  /*2e90*/  SHFL.IDX PT, R100, R12, R237, 0x1f ;  /* 0x00001fed0c647589 */ /* 0x000e6200000e0000 */
[--C-:B----4-:R-:W-:Y:S01]  /*2ea0*/  FFMA.FTZ R132, R132, UR10, -R124.reuse ;  /* 0x0000000a84847c23 */ /* 0x110fe2000801087c */
[----:B------:R-:W-:Y:S01]  /*2eb0*/  FFMA.FTZ R134, R134, UR10, -R124 ;  /* 0x0000000a86867c23 */ /* 0x000fe2000801087c */
[----:B------:R-:W-:Y:S01]  /*2ec0*/  HGMMA.64x128x16.F32 R24, gdesc[UR4], R24, gsb0 ;  /* 0x01e00000041879f0 */ /* 0x000fe20008000818 */
[----:B------:R-:W-:Y:S01]  /*2ed0*/  UIADD3 UR6, UR8, 0x6, URZ ;  /* 0x0000000608067890 */ /* 0x000fe2000fffe03f */
[----:B------:R-:W3:Y:S01]  /*2ee0*/  SHFL.IDX PT, R101, R12, R234, 0x1f ;  /* 0x00001fea0c657589 */ /* 0x000ee200000e0000 */
[----:B------:R-:W-:Y:S01]  /*2ef0*/  UIADD3 UR4, UR9, 0x6, URZ ;  /* 0x0000000609047890 */ /* 0x000fe2000fffe03f */
[----:B------:R2:W-:Y:S01]  /*2f00*/  MUFU.EX2 R97, R132 ;  /* 0x0000008400617308 */ /* 0x0005e20000000800 */
[----:B------:R-:W-:Y:S01]  /*2f10*/  UMOV UR7, 0x40000040 ;  /* 0x4000004000077882 */ /* 0x000fe20000000000 */
[----:B------:R-:W-:Y:S01]  /*2f20*/  UMOV UR5, 0x40000040 ;  /* 0x4000004000057882 */ /* 0x000fe20000000000 */
[--C-:B-----5:R-:W-:Y:S01]  /*2f30*/  FFMA.FTZ R22, R105, UR10, -R96.reuse ;  /* 0x0000000a69167c23 */ /* 0x120fe20008010860 */
[----:B------:R-:W-:Y:S01]  /*2f40*/  FFMA.FTZ R107, R107, UR10, -R96 ;  /* 0x0000000a6b6b7c23 */ /* 0x000fe20008010860 */
[----:B------:R-:W-:Y:S01]  /*2f50*/  FFMA.FTZ R96, R129, UR10, -R226 ;  /* 0x0000000a81607c23 */ /* 0x000fe200080108e2 */
[----:B------:R-:W-:Y:S01]  /*2f60*/  FSEL R124, R147, -INF , !P5 ;  /* 0xff800000937c7808 */ /* 0x000fe20006800000 */
[----:B------:R-:W4:Y:S01]  /*2f70*/  SHFL.IDX PT, R129, R11, R8, 0x1f ;  /* 0x00001f080b817589 */ /* 0x000f2200000e0000 */
[----:B------:R-:W-:Y:S01]  /*2f80*/  MUFU.EX2 R131, R131 ;  /* 0x0000008300837308 */ /* 0x000fe20000000800 */
[----:B--2---:R-:W-:-:S02]  /*2f90*/  FFMA.FTZ R132, R115, UR10, -R98 ;  /* 0x0000000a73847c23 */ /* 0x004fc40008010862 */
[----:B------:R-:W2:Y:S05]  /*2fa0*/  SHFL.IDX PT, R115, R11, R237, 0x1f ;  /* 0x00001fed0b737589 */ /* 0x000eaa00000e0000 */
[----:B------:R-:W-:Y:S01]  /*2fb0*/  MUFU.EX2 R96, R96 ;  /* 0x0000006000607308 */ /* 0x000fe20000000800 */
[--C-:B-1----:R-:W-:Y:S01]  /*2fc0*/  FFMA.FTZ R88, R108, UR10, -R100.reuse ;  /* 0x0000000a6c587c23 */ /* 0x102fe20008010864 */
[----:B------:R-:W-:Y:S01]  /*2fd0*/  FFMA.FTZ R110, R110, UR10, -R100 ;  /* 0x0000000a6e6e7c23 */ /* 0x000fe20008010864 */
[----:B------:R1:W5:Y:S01]  /*2fe0*/  SHFL.IDX PT, R108, R12, R232, 0x1f ;  /* 0x00001fe80c6c7589 */ /* 0x00036200000e0000 */
[----:B---3--:R-:W-:-:S04]  /*2ff0*/  FFMA.FTZ R114, R114, UR10, -R101 ;  /* 0x0000000a72727c23 */ /* 0x008fc80008010865 */
[----:B------:R-:W-:Y:S01]  /*3000*/  MUFU.EX2 R17, R17 ;  /* 0x0000001100117308 */ /* 0x000fe20000000800 */
[----:B-1----:R-:W-:Y:S01]  /*3010*/  FFMA.FTZ R12, R112, UR10, -R101 ;  /* 0x0000000a700c7c23 */ /* 0x002fe20008010865 */
[----:B------:R-:W-:Y:S01]  /*3020*/  FFMA.FTZ R112, R99, UR10, -R89 ;  /* 0x0000000a63707c23 */ /* 0x000fe20008010859 */
[----:B------:R-:W-:Y:S01]  /*3030*/  FFMA.FTZ R89, R113, UR10, -R98 ;  /* 0x0000000a71597c23 */ /* 0x000fe20008010862 */
[--C-:B----4-:R-:W-:Y:S01]  /*3040*/  FFMA.FTZ R100, R136, UR10, -R129.reuse ;  /* 0x0000000a88647c23 */ /* 0x110fe20008010881 */
[----:B------:R-:W1:Y:S01]  /*3050*/  SHFL.IDX PT, R113, R10, R8, 0x1f ;  /* 0x00001f080a717589 */ /* 0x000e6200000e0000 */
[----:B------:R-:W-:Y:S01]  /*3060*/  FFMA.FTZ R138, R138, UR10, -R129 ;  /* 0x0000000a8a8a7c23 */ /* 0x000fe20008010881 */
[--C-:B--2---:R-:W-:Y:S01]  /*3070*/  FFMA.FTZ R101, R140, UR10, -R115.reuse ;  /* 0x0000000a8c657c23 */ /* 0x104fe20008010873 */
[----:B------:R-:W-:Y:S01]  /*3080*/  MUFU.EX2 R220, R220 ;  /* 0x000000dc00dc7308 */ /* 0x000fe20000000800 */
[----:B------:R-:W2:Y:S01]  /*3090*/  SHFL.IDX PT, R136, R11, R234, 0x1f ;  /* 0x00001fea0b887589 */ /* 0x000ea200000e0000 */
[----:B------:R-:W-:-:S03]  /*30a0*/  FFMA.FTZ R115, R142, UR10, -R115 ;  /* 0x0000000a8e737c23 */ /* 0x000fc60008010873 */
[----:B------:R-:W3:Y:S01]  /*30b0*/  SHFL.IDX PT, R140, R11, R231, 0x1f ;  /* 0x00001fe70b8c7589 */ /* 0x000ee200000e0000 */
[----:B-----5:R-:W-:Y:S01]  /*30c0*/  FFMA.FTZ R91, R116, UR10, -R108 ;  /* 0x0000000a745b7c23 */ /* 0x020fe2000801086c */
[----:B------:R-:W-:Y:S01]  /*30d0*/  FFMA.FTZ R116, R102, UR10, -R90 ;  /* 0x0000000a66747c23 */ /* 0x000fe2000801085a */
[----:B------:R-:W-:Y:S01]  /*30e0*/  FFMA.FTZ R118, R118, UR10, -R108 ;  /* 0x0000000a76767c23 */ /* 0x000fe2000801086c */
[----:B------:R-:W-:Y:S01]  /*30f0*/  FSEL R108, R143, -INF , !P3 ;  /* 0xff8000008f6c7808 */ /* 0x000fe20005800000 */
[----:B------:R4:W-:Y:S08]  /*3100*/  MUFU.EX2 R90, R91 ;  /* 0x0000005b005a7308 */ /* 0x0009f00000000800 */
[----:B------:R-:W-:Y:S01]  /*3110*/  MUFU.EX2 R9, R9 ;  /* 0x0000000900097308 */ /* 0x000fe20000000800 */
[----:B----4-:R-:W-:Y:S01]  /*3120*/  FFMA.FTZ R91, R117, UR10, -R109 ;  /* 0x0000000a755b7c23 */ /* 0x010fe2000801086d */
[--C-:B-1----:R-:W-:Y:S01]  /*3130*/  FFMA.FTZ R93, R120, UR10, -R113.reuse ;  /* 0x0000000a785d7c23 */ /* 0x102fe20008010871 */
[----:B------:R-:W-:Y:S01]  /*3140*/  FFMA.FTZ R120, R103, UR10, -R92 ;  /* 0x0000000a67787c23 */ /* 0x000fe2000801085c */
[----:B------:R-:W1:Y:S01]  /*3150*/  SHFL.IDX PT, R117, R10, R235, 0x1f ;  /* 0x00001feb0a757589 */ /* 0x000e6200000e0000 */
[----:B------:R-:W-:Y:S01]  /*3160*/  FFMA.FTZ R122, R122, UR10, -R113 ;  /* 0x0000000a7a7a7c23 */ /* 0x000fe20008010871 */
[----:B--2---:R-:W-:-:S02]  /*3170*/  FFMA.FTZ R102, R144, UR10, -R136 ;  /* 0x0000000a90667c23 */ /* 0x004fc40008010888 */
[----:B------:R2:W-:Y:S01]  /*3180*/  MUFU.EX2 R92, R93 ;  /* 0x0000005d005c7308 */ /* 0x0005e20000000800 */
[--C-:B---3--:R-:W-:Y:S01]  /*3190*/  FFMA.FTZ R105, R149, UR10, -R140.reuse ;  /* 0x0000000a95697c23 */ /* 0x108fe2000801088c */
[----:B------:R-:W-:-:S06]  /*31a0*/  FFMA.FTZ R140, R151, UR10, -R140 ;  /* 0x0000000a978c7c23 */ /* 0x000fcc000801088c */
[----:B------:R-:W-:Y:S01]  /*31b0*/  MUFU.EX2 R19, R19 ;  /* 0x0000001300137308 */ /* 0x000fe20000000800 */
[----:B--2---:R-:W-:Y:S02]  /*31c0*/  FFMA.FTZ R93, R121, UR10, -R223 ;  /* 0x0000000a795d7c23 */ /* 0x004fe400080108df */
[----:B------:R-:W2:Y:S05]  /*31d0*/  SHFL.IDX PT, R121, R10, R234, 0x1f ;  /* 0x00001fea0a797589 */ /* 0x000eaa00000e0000 */
[----:B------:R-:W-:Y:S01]  /*31e0*/  MUFU.EX2 R20, R20 ;  /* 0x0000001400147308 */ /* 0x000fe20000000800 */
[--C-:B-1----:R-:W-:Y:S01]  /*31f0*/  FFMA.FTZ R95, R125, UR10, -R117.reuse ;  /* 0x0000000a7d5f7c23 */ /* 0x102fe20008010875 */
[----:B------:R-:W-:Y:S01]  /*3200*/  FFMA.FTZ R127, R127, UR10, -R117 ;  /* 0x0000000a7f7f7c23 */ /* 0x000fe20008010875 */
[----:B------:R2:W1:Y:S05]  /*3210*/  SHFL.IDX PT, R125, R10, R231, 0x1f ;  /* 0x00001fe70a7d7589 */ /* 0x00046a00000e0000 */
[----:B------:R-:W-:Y:S08]  /*3220*/  MUFU.EX2 R93, R93 ;  /* 0x0000005d005d7308 */ /* 0x000ff00000000800 */
[----:B------:R-:W3:Y:S01]  /*3230*/  MUFU.EX2 R127, R127 ;  /* 0x0000007f007f7308 */ /* 0x000ee20000000800 */
[--C-:B--2---:R-:W-:Y:S01]  /*3240*/  FFMA.FTZ R10, R128, UR10, -R121.reuse ;  /* 0x0000000a800a7c23 */ /* 0x104fe20008010879 */
[----:B------:R-:W-:Y:S01]  /*3250*/  FFMA.FTZ R130, R130, UR10, -R121 ;  /* 0x0000000a82827c23 */ /* 0x000fe20008010879 */
[----:B------:R2:W4:Y:S05]  /*3260*/  SHFL.IDX PT, R128, R11, R104, 0x1f ;  /* 0x00001f680b807589 */ /* 0x00052a00000e0000 */
[----:B------:R-:W5:Y:S01]  /*3270*/  MUFU.EX2 R95, R95 ;  /* 0x0000005f005f7308 */ /* 0x000f620000000800 */
[--C-:B-1----:R-:W-:Y:S01]  /*3280*/  FFMA.FTZ R133, R133, UR10, -R125.reuse ;  /* 0x0000000a85857c23 */ /* 0x102fe2000801087d */
[----:B------:R-:W-:-:S06]  /*3290*/  FFMA.FTZ R135, R135, UR10, -R125 ;  /* 0x0000000a87877c23 */ /* 0x000fcc000801087d */
[----:B------:R-:W1:Y:S01]  /*32a0*/  MUFU.EX2 R130, R130 ;  /* 0x0000008200827308 */ /* 0x000e620000000800 */
[--C-:B--2---:R-:W-:Y:S01]  /*32b0*/  FFMA.FTZ R104, R148, UR10, -R225.reuse ;  /* 0x0000000a94687c23 */ /* 0x104fe200080108e1 */
[----:B------:R-:W-:-:S06]  /*32c0*/  FFMA.FTZ R225, R150, UR10, -R225 ;  /* 0x0000000a96e17c23 */ /* 0x000fcc00080108e1 */
[----:B------:R2:W-:Y:S01]  /*32d0*/  MUFU.EX2 R98, R133 ;  /* 0x0000008500627308 */ /* 0x0005e20000000800 */
[--C-:B----4-:R-:W-:Y:S01]  /*32e0*/  FFMA.FTZ R99, R137, UR10, -R128.reuse ;  /* 0x0000000a89637c23 */ /* 0x110fe20008010880 */
[----:B------:R-:W-:Y:S01]  /*32f0*/  FFMA.FTZ R139, R139, UR10, -R128 ;  /* 0x0000000a8b8b7c23 */ /* 0x000fe20008010880 */
[----:B------:R-:W4:Y:S05]  /*3300*/  SHFL.IDX PT, R137, R11, R233, 0x1f ;  /* 0x00001fe90b897589 */ /* 0x000f2a00000e0000 */
[----:B------:R-:W-:Y:S01]  /*3310*/  MUFU.EX2 R222, R222 ;  /* 0x000000de00de7308 */ /* 0x000fe20000000800 */
[----:B------:R-:W-:Y:S02]  /*3320*/  WARPGROUP.DEPBAR.LE gsb0, 0x0 ;  /* 0x00008000000079c5 */ /* 0x000fe40000010000 */
[----:B------:R-:W-:Y:S01]  /*3330*/  WARPGROUP.ARRIVE ;  /* 0x00000000000079c5 */ /* 0x000fe20000000000 */
[----:B--2---:R2:W3:Y:S04]  /*3340*/  SHFL.IDX PT, R133, R11, R235, 0x1f ;  /* 0x00001feb0b857589 */ /* 0x0044e800000e0000 */
[----:B------:R-:W-:Y:S01]  /*3350*/  MUFU.EX2 R112, R112 ;  /* 0x0000007000707308 */ /* 0x000fe20000000800 */
[----:B------:R-:W-:Y:S01]  /*3360*/  HGMMA.64x128x16.F32 R24, gdesc[UR4], R24, gsb0 ;  /* 0x01e00000041879f0 */ /* 0x000fe20008000818 */
[----:B------:R-:W-:-:S02]  /*3370*/  R2UR UR4, R13 ;  /* 0x000000000d0472ca */ /* 0x000fc400000e0000 */
[----:B------:R-:W-:-:S04]  /*3380*/  FSEL R13, R146, -INF , !P4 ;  /* 0xff800000920d7808 */ /* 0x000fc80006000000 */
[----:B--2---:R3:W2:Y:S01]  /*3390*/  MUFU.EX2 R11, R101 ;  /* 0x00000065000b7308 */ /* 0x0046a20000000800 */
[----:B------:R-:W-:Y:S01]  /*33a0*/  FFMA.FTZ R136, R13, UR10, -R136 ;  /* 0x0000000a0d887c23 */ /* 0x000fe20008010888 */
[--C-:B----4-:R-:W-:Y:S01]  /*33b0*/  FFMA.FTZ R103, R145, UR10, -R137.reuse ;  /* 0x0000000a91677c23 */ /* 0x110fe20008010889 */
[----:B------:R-:W-:-:S05]  /*33c0*/  FFMA.FTZ R137, R124, UR10, -R137 ;  /* 0x0000000a7c897c23 */ /* 0x000fca0008010889 */
[----:B------:R-:W-:Y:S01]  /*33d0*/  MUFU.EX2 R116, R116 ;  /* 0x0000007400747308 */ /* 0x000fe20000000800 */
[--C-:B---3--:R-:W-:Y:S01]  /*33e0*/  FFMA.FTZ R101, R141, UR10, -R133.reuse ;  /* 0x0000000a8d657c23 */ /* 0x108fe20008010885 */
[----:B------:R-:W-:Y:S02]  /*33f0*/  VIADD R141, R8, 0x4 ;  /* 0x00000004088d7836 */ /* 0x000fe40000000000 */
[----:B------:R-:W-:-:S04]  /*3400*/  FFMA.FTZ R133, R108, UR10, -R133 ;  /* 0x0000000a6c857c23 */ /* 0x000fc80008010885 */
[----:B------:R-:W-:Y:S08]  /*3410*/  MUFU.EX2 R120, R120 ;  /* 0x0000007800787308 */ /* 0x000ff00000000800 */
[----:B------:R-:W3:Y:S08]  /*3420*/  MUFU.EX2 R101, R101 ;  /* 0x0000006500657308 */ /* 0x000ef00000000800 */
[----:B------:R-:W4:Y:S08]  /*3430*/  MUFU.EX2 R122, R122 ;  /* 0x0000007a007a7308 */ /* 0x000f300000000800 */
        /* <DEDUP_REMOVED lines=13> */
[----:B------:R-:W4:Y:S01]  /*3510*/  MUFU.EX2 R139, R139 ;  /* 0x0000008b008b7308 */ /* 0x000f220000000800 */
[----:B------:R-:W-:Y:S04]  /*3520*/  LDS R229, [R229+0x400] ;  /* 0x00040000e5e57984 */ /* 0x000fe80000000800 */
[----:B------:R-:W-:Y:S03]  /*3530*/  LDS R228, [R228+0x400] ;  /* 0x00040000e4e47984 */ /* 0x000fe60000000800 */
[----:B------:R-:W4:Y:S01]  /*3540*/  MUFU.EX2 R132, R132 ;  /* 0x0000008400847308 */ /* 0x000f220000000800 */
[----:B------:R-:W-:Y:S07]  /*3550*/  LDS R227, [R227+0x400] ;  /* 0x00040000e3e37984 */ /* 0x000fee0000000800 */
[----:B------:R-:W4:Y:S08]  /*3560*/  MUFU.EX2 R118, R118 ;  /* 0x0000007600767308 */ /* 0x000f300000000800 */
[----:B------:R-:W4:Y:S08]  /*3570*/  MUFU.EX2 R119, R119 ;  /* 0x0000007700777308 */ /* 0x000f300000000800 */
[----:B------:R-:W4:Y:S01]  /*3580*/  MUFU.EX2 R10, R10 ;  /* 0x0000000a000a7308 */ /* 0x000f220000000800 */
[----:B-----5:R-:W5:Y:S07]  /*3590*/  SHFL.IDX PT, R124, R14, R8, 0x1f ;  /* 0x00001f080e7c7589 */ /* 0x020f6e00000e0000 */
[----:B------:R-:W4:Y:S01]  /*35a0*/  MUFU.EX2 R100, R100 ;  /* 0x0000006400647308 */ /* 0x000f220000000800 */
[----:B------:R-:W1:Y:S04]  /*35b0*/  SHFL.IDX PT, R113, R14, R235, 0x1f ;  /* 0x00001feb0e717589 */ /* 0x000e6800000e0000 */
[----:B------:R-:W2:Y:S03]  /*35c0*/  SHFL.IDX PT, R121, R14, R141, 0x1f ;  /* 0x00001f8d0e797589 */ /* 0x000ea600000e0000 */
[----:B------:R-:W4:Y:S01]  /*35d0*/  MUFU.EX2 R99, R99 ;  /* 0x0000006300637308 */ /* 0x000f220000000800 */
[----:B------:R-:W3:Y:S04]  /*35e0*/  SHFL.IDX PT, R13, R14, R232, 0x1f ;  /* 0x00001fe80e0d7589 */ /* 0x000ee800000e0000 */
[----:B------:R-:W4:Y:S03]  /*35f0*/  SHFL.IDX PT, R117, R14, R237, 0x1f ;  /* 0x00001fed0e757589 */ /* 0x000f2600000e0000 */
[----:B------:R-:W4:Y:S01]  /*3600*/  MUFU.EX2 R115, R115 ;  /* 0x0000007300737308 */ /* 0x000f220000000800 */
[----:B------:R-:W4:Y:S01]  /*3610*/  SHFL.IDX PT, R108, R14, R233, 0x1f ;  /* 0x00001fe90e6c7589 */ /* 0x000f2200000e0000 */
[--C-:B-----5:R-:W-:Y:S01]  /*3620*/  FADD.FTZ R24, R24, -R124.reuse ;  /* 0x8000007c18187221 */ /* 0x120fe20000010000 */
[----:B------:R-:W-:-:S02]  /*3630*/  FADD.FTZ R26, R26, -R124 ;  /* 0x8000007c1a1a7221 */ /* 0x000fc40000010000 */
[----:B------:R-:W5:Y:S03]  /*3640*/  SHFL.IDX PT, R109, R14, R234, 0x1f ;  /* 0x00001fea0e6d7589 */ /* 0x000f6600000e0000 */
[----:B------:R-:W-:Y:S01]  /*3650*/  MUFU.EX2 R102, R102 ;  /* 0x0000006600667308 */ /* 0x000fe20000000800 */
[--C-:B-1----:R-:W-:Y:S01]  /*3660*/  FADD.FTZ R29, R29, -R113.reuse ;  /* 0x800000711d1d7221 */ /* 0x102fe20000010000 */
[----:B------:R-:W-:Y:S01]  /*3670*/  FADD.FTZ R31, R31, -R113 ;  /* 0x800000711f1f7221 */ /* 0x000fe20000010000 */
[----:B------:R-:W1:Y:S01]  /*3680*/  SHFL.IDX PT, R124, R14, R231, 0x1f ;  /* 0x00001fe70e7c7589 */ /* 0x000e6200000e0000 */
[--C-:B--2---:R-:W-:Y:S01]  /*3690*/  FADD.FTZ R25, R25, -R121.reuse ;  /* 0x8000007919197221 */ /* 0x104fe20000010000 */
[----:B------:R-:W-:Y:S02]  /*36a0*/  FADD.FTZ R27, R27, -R121 ;  /* 0x800000791b1b7221 */ /* 0x000fe40000010000 */
[----:B------:R-:W2:Y:S01]  /*36b0*/  SHFL.IDX PT, R113, R229, R141, 0x1f ;  /* 0x00001f8de5717589 */ /* 0x000ea200000e0000 */
[----:B------:R-:W-:Y:S01]  /*36c0*/  MUFU.EX2 R103, R103 ;  /* 0x0000006700677308 */ /* 0x000fe20000000800 */
[--C-:B---3--:R-:W-:Y:S01]  /*36d0*/  FADD.FTZ R36, R36, -R13.reuse ;  /* 0x8000000d24247221 */ /* 0x108fe20000010000 */
[----:B------:R-:W-:Y:S01]  /*36e0*/  FADD.FTZ R38, R38, -R13 ;  /* 0x8000000d26267221 */ /* 0x000fe20000010000 */
[----:B------:R-:W3:Y:S01]  /*36f0*/  SHFL.IDX PT, R14, R229, R233, 0x1f ;  /* 0x00001fe9e50e7589 */ /* 0x000ee200000e0000 */
[--C-:B----4-:R-:W-:Y:S01]  /*3700*/  FADD.FTZ R28, R28, -R117.reuse ;  /* 0x800000751c1c7221 */ /* 0x110fe20000010000 */
[----:B------:R-:W-:-:S02]  /*3710*/  FADD.FTZ R30, R30, -R117 ;  /* 0x800000751e1e7221 */ /* 0x000fc40000010000 */
[----:B------:R-:W4:Y:S01]  /*3720*/  SHFL.IDX PT, R13, R229, R232, 0x1f ;  /* 0x00001fe8e50d7589 */ /* 0x000f2200000e0000 */
[----:B------:R-:W-:Y:S01]  /*3730*/  MUFU.EX2 R104, R104 ;  /* 0x0000006800687308 */ /* 0x000fe20000000800 */
[--C-:B------:R-:W-:Y:S01]  /*3740*/  FADD.FTZ R33, R33, -R108.reuse ;  /* 0x8000006c21217221 */ /* 0x100fe20000010000 */
[----:B------:R-:W-:Y:S01]  /*3750*/  FADD.FTZ R35, R35, -R108 ;  /* 0x8000006c23237221 */ /* 0x000fe20000010000 */
[----:B------:R-:W4:Y:S01]  /*3760*/  SHFL.IDX PT, R117, R229, R237, 0x1f ;  /* 0x00001fede5757589 */ /* 0x000f2200000e0000 */
[--C-:B-----5:R-:W-:Y:S01]  /*3770*/  FADD.FTZ R32, R32, -R109.reuse ;  /* 0x8000006d20207221 */ /* 0x120fe20000010000 */
[----:B------:R-:W-:Y:S02]  /*3780*/  FADD.FTZ R34, R34, -R109 ;  /* 0x8000006d22227221 */ /* 0x000fe40000010000 */
[----:B------:R-:W5:Y:S01]  /*3790*/  SHFL.IDX PT, R108, R229, R234, 0x1f ;  /* 0x00001feae56c7589 */ /* 0x000f6200000e0000 */
[----:B------:R-:W-:Y:S01]  /*37a0*/  MUFU.EX2 R105, R105 ;  /* 0x0000006900697308 */ /* 0x000fe20000000800 */
[--C-:B-1----:R-:W-:Y:S01]  /*37b0*/  FADD.FTZ R37, R37, -R124.reuse ;  /* 0x8000007c25257221 */ /* 0x102fe20000010000 */
[----:B------:R-:W-:Y:S01]  /*37c0*/  FADD.FTZ R39, R39, -R124 ;  /* 0x8000007c27277221 */ /* 0x000fe20000010000 */
[----:B------:R-:W1:Y:S01]  /*37d0*/  SHFL.IDX PT, R121, R229, R8, 0x1f ;  /* 0x00001f08e5797589 */ /* 0x000e6200000e0000 */
[--C-:B--2---:R-:W-:Y:S01]  /*37e0*/  FADD.FTZ R41, R41, -R113.reuse ;  /* 0x8000007129297221 */ /* 0x104fe20000010000 */
[----:B------:R-:W-:-:S02]  /*37f0*/  FADD.FTZ R43, R43, -R113 ;  /* 0x800000712b2b7221 */ /* 0x000fc40000010000 */
[----:B------:R-:W-:Y:S01]  /*3800*/  SHFL.IDX PT, R124, R228, R141, 0x1f ;  /* 0x00001f8de47c7589 */ /* 0x000fe200000e0000 */
[--C-:B---3--:R-:W-:Y:S01]  /*3810*/  FADD.FTZ R49, R49, -R14.reuse ;  /* 0x8000000e31317221 */ /* 0x108fe20000010000 */
[----:B------:R-:W-:Y:S02]  /*3820*/  FADD.FTZ R51, R51, -R14 ;  /* 0x8000000e33337221 */ /* 0x000fe40000010000 */
[----:B------:R2:W-:Y:S01]  /*3830*/  SHFL.IDX PT, R113, R227, R141, 0x1f ;  /* 0x00001f8de3717589 */ /* 0x0005e200000e0000 */
[--C-:B----4-:R-:W-:Y:S01]  /*3840*/  FADD.FTZ R52, R52, -R13.reuse ;  /* 0x8000000d34347221 */ /* 0x110fe20000010000 */
[----:B------:R-:W-:Y:S02]  /*3850*/  FADD.FTZ R54, R54, -R13 ;  /* 0x8000000d36367221 */ /* 0x000fe40000010000 */
[----:B------:R-:W3:Y:S01]  /*3860*/  SHFL.IDX PT, R109, R229, R235, 0x1f ;  /* 0x00001febe56d7589 */ /* 0x000ee200000e0000 */
[--C-:B------:R-:W-:Y:S01]  /*3870*/  FADD.FTZ R44, R44, -R117.reuse ;  /* 0x800000752c2c7221 */ /* 0x100fe20000010000 */
[----:B------:R-:W-:-:S02]  /*3880*/  FADD.FTZ R46, R46, -R117 ;  /* 0x800000752e2e7221 */ /* 0x000fc40000010000 */
[----:B------:R-:W4:Y:S04]  /*3890*/  SHFL.IDX PT, R13, R228, R235, 0x1f ;  /* 0x00001febe40d7589 */ /* 0x000f2800000e0000 */
[----:B--2---:R-:W2:Y:S01]  /*38a0*/  LDL R141, [R1+0x38] ;  /* 0x00003800018d7983 */ /* 0x004ea20000100800 */
[--C-:B-----5:R-:W-:Y:S01]  /*38b0*/  FADD.FTZ R48, R48, -R108.reuse ;  /* 0x8000006c30307221 */ /* 0x120fe20000010000 */
[----:B------:R-:W-:Y:S02]  /*38c0*/  FADD.FTZ R50, R50, -R108 ;  /* 0x8000006c32327221 */ /* 0x000fe40000010000 */
[----:B------:R-:W5:Y:S01]  /*38d0*/  SHFL.IDX PT, R117, R228, R237, 0x1f ;  /* 0x00001fede4757589 */ /* 0x000f6200000e0000 */
[--C-:B-1----:R-:W-:Y:S01]  /*38e0*/  FADD.FTZ R40, R40, -R121.reuse ;  /* 0x8000007928287221 */ /* 0x102fe20000010000 */
[----:B------:R-:W-:-:S02]  /*38f0*/  FADD.FTZ R42, R42, -R121 ;  /* 0x800000792a2a7221 */ /* 0x000fc40000010000 */
[----:B------:R-:W-:Y:S04]  /*3900*/  SHFL.IDX PT, R14, R228, R232, 0x1f ;  /* 0x00001fe8e40e7589 */ /* 0x000fe800000e0000 */
[----:B------:R-:W1:Y:S01]  /*3910*/  SHFL.IDX PT, R232, R227, R232, 0x1f ;  /* 0x00001fe8e3e87589 */ /* 0x000e6200000e0000 */
[--C-:B---3--:R-:W-:Y:S01]  /*3920*/  FADD.FTZ R45, R45, -R109.reuse ;  /* 0x8000006d2d2d7221 */ /* 0x108fe20000010000 */
[----:B------:R-:W-:Y:S02]  /*3930*/  FADD.FTZ R47, R47, -R109 ;  /* 0x8000006d2f2f7221 */ /* 0x000fe40000010000 */
[----:B------:R-:W3:Y:S04]  /*3940*/  SHFL.IDX PT, R108, R228, R233, 0x1f ;  /* 0x00001fe9e46c7589 */ /* 0x000ee800000e0000 */
[----:B------:R-:W-:Y:S04]  /*3950*/  SHFL.IDX PT, R121, R228, R8, 0x1f ;  /* 0x00001f08e4797589 */ /* 0x000fe800000e0000 */
[----:B------:R-:W3:Y:S04]  /*3960*/  SHFL.IDX PT, R109, R228, R234, 0x1f ;  /* 0x00001feae46d7589 */ /* 0x000ee800000e0000 */
[----:B------:R-:W3:Y:S04]  /*3970*/  SHFL.IDX PT, R237, R227, R237, 0x1f ;  /* 0x00001fede3ed7589 */ /* 0x000ee800000e0000 */
[----:B------:R-:W3:Y:S04]  /*3980*/  SHFL.IDX PT, R235, R227, R235, 0x1f ;  /* 0x00001febe3eb7589 */ /* 0x000ee800000e0000 */
[----:B------:R-:W-:Y:S04]  /*3990*/  SHFL.IDX PT, R229, R229, R231, 0x1f ;  /* 0x00001fe7e5e57589 */ /* 0x000fe800000e0000 */
[----:B------:R-:W3:Y:S04]  /*39a0*/  SHFL.IDX PT, R228, R228, R231, 0x1f ;  /* 0x00001fe7e4e47589 */ /* 0x000ee800000e0000 */
[----:B------:R-:W3:Y:S04]  /*39b0*/  SHFL.IDX PT, R231, R227, R231, 0x1f ;  /* 0x00001fe7e3e77589 */ /* 0x000ee800000e0000 */
[----:B------:R-:W-:Y:S04]  /*39c0*/  SHFL.IDX PT, R234, R227, R234, 0x1f ;  /* 0x00001feae3ea7589 */ /* 0x000fe800000e0000 */
[----:B------:R-:W-:Y:S04]  /*39d0*/  SHFL.IDX PT, R233, R227, R233, 0x1f ;  /* 0x00001fe9e3e97589 */ /* 0x000fe800000e0000 */
[----:B------:R-:W3:Y:S01]  /*39e0*/  SHFL.IDX PT, R227, R227, R8, 0x1f ;  /* 0x00001f08e3e37589 */ /* 0x000ee200000e0000 */
[----:B----4-:R-:W-:Y:S01]  /*39f0*/  FADD.FTZ R61, R61, -R13 ;  /* 0x8000000d3d3d7221 */ /* 0x010fe20000010000 */
[----:B-----5:R-:W-:Y:S01]  /*3a00*/  FADD.FTZ R62, R62, -R117 ;  /* 0x800000753e3e7221 */ /* 0x020fe20000010000 */
        /* <DEDUP_REMOVED lines=12> */
[----:B---3--:R-:W-:Y:S01]  /*3ad0*/  FADD.FTZ R65, R65, -R108 ;  /* 0x8000006c41417221 */ /* 0x008fe20000010000 */
[----:B------:R-:W-:Y:S01]  /*3ae0*/  FADD.FTZ R63, R68, -R14 ;  /* 0x8000000e443f7221 */ /* 0x000fe20000010000 */
[----:B------:R-:W3:Y:S01]  /*3af0*/  MUFU.EX2 R136, R136 ;  /* 0x0000008800887308 */ /* 0x000ee20000000800 */
        /* <DEDUP_REMOVED lines=124> */
[----:B--2---:R-:W-:-:S04]  /*42c0*/  IMAD R13, R0, 0x4000, R141 ;  /* 0x00004000000d7824 */ /* 0x004fc800078e028d */
        /* <DEDUP_REMOVED lines=147> */
.L_x_2566:
        /* <DEDUP_REMOVED lines=68> */
.L_x_2567:
        /* <DEDUP_REMOVED lines=12> */
.L_x_2557:
[----:B------:R-:W2:Y:S02]  /*5100*/  LDL R5, [R1+0x44] ;  /* 0x0000440001057983 */ /* 0x000ea40000100800 */
[----:B--2---:R-:W-:-:S13]  /*5110*/  ISETP.GE.AND P0, PT, R16, R5, PT ;  /* 0x000000051000720c */ /* 0x004fda0003f06270 */
[----:B------:R-:W-:Y:S05]  /*5120*/  @P0 BRA `(.L_x_2569) ;  /* 0x0000003800500947 */ /* 0x000fea0003800000 */
[----:B-1----:R-:W2:Y:S01]  /*5130*/  LDL.LU R13, [R1+0x28] ;  /* 0x00002800010d7983 */ /* 0x002ea20000300800 */
[----:B------:R-:W1:Y:S03]  /*5140*/  LDC R15, c[0x0][0x290] ;  /* 0x0000a400ff0f7b82 */ /* 0x000e660000000800 */
[----:B------:R-:W4:Y:S04]  /*5150*/  LDL.LU R22, [R1+0x1c] ;  /* 0x00001c0001167983 */ /* 0x000f280000300800 */
[----:B------:R-:W5:Y:S01]  /*5160*/  LDL.LU R21, [R1+0x18] ;  /* 0x0000180001157983 */ /* 0x000f620000300800 */
[----:B------:R-:W3:Y:S01]  /*5170*/  S2R R5, SR_TID.X ;  /* 0x0000000000057919 */ /* 0x000ee20000002100 */
[----:B-1----:R-:W-:-:S02]  /*5180*/  VIADD R20, R15, -UR42 ;  /* 0x8000002a0f147c36 */ /* 0x002fc40008000000 */
[----:B---3--:R-:W-:-:S05]  /*5190*/  VIADD R5, R5, 0xffffff80 ;  /* 0xffffff8005057836 */ /* 0x008fca0000000000 */
[----:B------:R-:W-:-:S04]  /*51a0*/  SHF.R.S32.HI R6, RZ, 0x1f, R5 ;  /* 0x0000001fff067819 */ /* 0x000fc80000011405 */
[CC--:B------:R-:W-:Y:S02]  /*51b0*/  LEA.HI R7, R6.reuse, R5.reuse, RZ, 0x5 ;  /* 0x0000000506077211 */ /* 0x0c0fe400078f28ff */
[CC--:B------:R-:W-:Y:S02]  /*51c0*/  LEA.HI R11, R6.reuse, R5.reuse, RZ, 0x2 ;  /* 0x00000005060b7211 */ /* 0x0c0fe400078f10ff */
[----:B------:R-:W-:Y:S02]  /*51d0*/  LOP3.LUT R8, R7, 0xffffffe0, RZ, 0xc0, !PT ;  /* 0xffffffe007087812 */ /* 0x000fe400078ec0ff */
[----:B------:R-:W-:Y:S02]  /*51e0*/  LEA.HI R7, R6, R5, RZ, 0x7 ;  /* 0x0000000506077211 */ /* 0x000fe400078f38ff */
[----:B------:R-:W-:Y:S01]  /*51f0*/  LOP3.LUT R14, R11, 0xfffffffc, RZ, 0xc0, !PT ;  /* 0xfffffffc0b0e7812 */ /* 0x000fe200078ec0ff */
[----:B------:R-:W-:Y:S01]  /*5200*/  IMAD.IADD R8, R5, 0x1, -R8 ;  /* 0x0000000105087824 */ /* 0x000fe200078e0a08 */
[----:B------:R-:W-:-:S02]  /*5210*/  LOP3.LUT R6, R7, 0xffffff80, RZ, 0xc0, !PT ;  /* 0xffffff8007067812 */ /* 0x000fc400078ec0ff */
[----:B------:R-:W-:Y:S02]  /*5220*/  SHF.R.S32.HI R7, RZ, 0x7, R7 ;  /* 0x00000007ff077819 */ /* 0x000fe40000011407 */
[----:B------:R-:W-:Y:S01]  /*5230*/  SHF.R.S32.HI R9, RZ, 0x1f, R8 ;  /* 0x0000001fff097819 */ /* 0x000fe20000011408 */
[----:B------:R-:W-:Y:S01]  /*5240*/  IMAD.IADD R6, R5, 0x1, -R6 ;  /* 0x0000000105067824 */ /* 0x000fe200078e0a06 */
[----:B------:R-:W-:Y:S01]  /*5250*/  LEA.HI R12, R7, R7, RZ, 0x1 ;  /* 0x00000007070c7211 */ /* 0x000fe200078f08ff */
[----:B------:R-:W-:Y:S01]  /*5260*/  IMAD.IADD R5, R5, 0x1, -R14 ;  /* 0x0000000105057824 */ /* 0x000fe200078e0a0e */
[CC--:B------:R-:W-:Y:S02]  /*5270*/  LEA.HI R10, R9.reuse, R8.reuse, RZ, 0x3 ;  /* 0x00000008090a7211 */ /* 0x0c0fe400078f18ff */
[----:B------:R-:W-:Y:S02]  /*5280*/  LEA.HI R9, R9, R8, RZ, 0x2 ;  /* 0x0000000809097211 */ /* 0x000fe400078f10ff */
        /* <DEDUP_REMOVED lines=11> */
[----:B------:R-:W-:Y:S02]  /*5340*/  IMAD.IADD R8, R8, 0x1, -R11 ;  /* 0x0000000108087824 */ /* 0x000fe400078e0a0b */
[C---:B------:R-:W-:Y:S01]  /*5350*/  IMAD.IADD R9, R10.reuse, 0x1, -R9 ;  /* 0x000000010a097824 */ /* 0x040fe200078e0a09 */
[----:B------:R-:W-:Y:S01]  /*5360*/  LOP3.LUT R17, R15, 0xfffffffe, RZ, 0xc0, !PT ;  /* 0xfffffffe0f117812 */ /* 0x000fe200078ec0ff */
[----:B------:R-:W-:Y:S02]  /*5370*/  VIADD R12, R10, 0x10 ;  /* 0x000000100a0c7836 */ /* 0x000fe40000000000 */
[----:B------:R-:W-:-:S05]  /*5380*/  IMAD R8, R8, 0x8, R9 ;  /* 0x0000000808087824 */ /* 0x000fca00078e0209 */
[----:B------:R1:W-:Y:S01]  /*5390*/  STL [R1+0x40], R8 ;  /* 0x0000400801007387 */ /* 0x0003e20000100800 */
[----:B------:R-:W-:Y:S02]  /*53a0*/  IMAD.IADD R17, R14, 0x1, -R17 ;  /* 0x000000010e117824 */ /* 0x000fe400078e0a11 */
[----:B------:R-:W-:Y:S02]  /*53b0*/  IMAD R230, R230, 0x2000, R236 ;  /* 0x00002000e6e67824 */ /* 0x000fe400078e02ec */
[----:B------:R-:W-:Y:S01]  /*53c0*/  IMAD.MOV.U32 R235, RZ, RZ, 0x40000040 ;  /* 0x40000040ffeb7424 */ /* 0x000fe200078e00ff */
[----:B--2---:R-:W-:Y:S01]  /*53d0*/  LEA.HI R13, R13, R6, RZ, 0x5 ;  /* 0x000000060d0d7211 */ /* 0x004fe200078f28ff */
[----:B------:R-:W-:Y:S01]  /*53e0*/  VIADD R6, R10, 0x8 ;  /* 0x000000080a067836 */ /* 0x000fe20000000000 */
[----:B------:R-:W-:Y:S02]  /*53f0*/  LEA.HI R10, R12, R12, RZ, 0x1 ;  /* 0x0000000c0c0a7211 */ /* 0x000fe400078f08ff */
[----:B------:R-:W-:-:S02]  /*5400*/  SHF.R.S32.HI R19, RZ, 0x5, R13 ;  /* 0x00000005ff137819 */ /* 0x000fc4000001140d */
[----:B------:R-:W-:Y:S02]  /*5410*/  LEA.HI R7, R6, R6, RZ, 0x1 ;  /* 0x0000000606077211 */ /* 0x000fe400078f08ff */
[----:B------:R-:W-:Y:S02]  /*5420*/  LOP3.LUT R13, R10, 0xfffffffe, RZ, 0xc0, !PT ;  /* 0xfffffffe0a0d7812 */ /* 0x000fe400078ec0ff */
[----:B------:R-:W-:Y:S02]  /*5430*/  LOP3.LUT R11, R7, 0xfffffffe, RZ, 0xc0, !PT ;  /* 0xfffffffe070b7812 */ /* 0x000fe400078ec0ff */
[----:B-1----:R-:W-:-:S03]  /*5440*/  SHF.R.S32.HI R8, RZ, 0x1, R10 ;  /* 0x00000001ff087819 */ /* 0x002fc6000001140a */
[----:B------:R-:W-:Y:S01]  /*5450*/  IMAD.IADD R11, R6, 0x1, -R11 ;  /* 0x00000001060b7824 */ /* 0x000fe200078e0a0b */
[--C-:B------:R-:W-:Y:S02]  /*5460*/  SHF.R.S32.HI R6, RZ, 0x1, R7.reuse ;  /* 0x00000001ff067819 */ /* 0x100fe40000011407 */
[----:B------:R-:W-:Y:S02]  /*5470*/  SHF.R.S32.HI R7, RZ, 0x1f, R7 ;  /* 0x0000001fff077819 */ /* 0x000fe40000011407 */
[----:B------:R-:W-:Y:S02]  /*5480*/  SHF.R.S32.HI R9, RZ, 0x1f, R10 ;  /* 0x0000001fff097819 */ /* 0x000fe4000001140a */
[--C-:B------:R-:W-:Y:S02]  /*5490*/  SHF.R.S32.HI R10, RZ, 0x1, R15.reuse ;  /* 0x00000001ff0a7819 */ /* 0x100fe4000001140f */
[----:B------:R-:W-:Y:S02]  /*54a0*/  SHF.R.S32.HI R15, RZ, 0x1f, R15 ;  /* 0x0000001fff0f7819 */ /* 0x000fe4000001140f */
[----:B------:R-:W-:-:S02]  /*54b0*/  LEA.HI R7, R7, R6, RZ, 0x4 ;  /* 0x0000000607077211 */ /* 0x000fc400078f20ff */
[----:B------:R-:W-:Y:S02]  /*54c0*/  LEA.HI R9, R9, R8, RZ, 0x4 ;  /* 0x0000000809097211 */ /* 0x000fe400078f20ff */
[----:B------:R-:W-:Y:S02]  /*54d0*/  LEA.HI R15, R15, R10, RZ, 0x4 ;  /* 0x0000000a0f0f7211 */ /* 0x000fe400078f20ff */
[----:B------:R-:W-:Y:S02]  /*54e0*/  LOP3.LUT R7, R7, 0x1ffffff0, RZ, 0xc0, !PT ;  /* 0x1ffffff007077812 */ /* 0x000fe400078ec0ff */
[----:B------:R-:W-:Y:S02]  /*54f0*/  LOP3.LUT R9, R9, 0x1ffffff0, RZ, 0xc0, !PT ;  /* 0x1ffffff009097812 */ /* 0x000fe400078ec0ff */
[----:B------:R-:W-:Y:S01]  /*5500*/  LOP3.LUT R15, R15, 0x1ffffff0, RZ, 0xc0, !PT ;  /* 0x1ffffff00f0f7812 */ /* 0x000fe200078ec0ff */
[----:B------:R-:W-:Y:S02]  /*5510*/  IMAD.IADD R6, R6, 0x1, -R7 ;  /* 0x0000000106067824 */ /* 0x000fe400078e0a07 */
[----:B------:R-:W-:-:S02]  /*5520*/  IMAD.IADD R13, R12, 0x1, -R13 ;  /* 0x000000010c0d7824 */ /* 0x000fc400078e0a0d */
[----:B------:R-:W-:Y:S02]  /*5530*/  IMAD.IADD R8, R8, 0x1, -R9 ;  /* 0x0000000108087824 */ /* 0x000fe400078e0a09 */
[----:B------:R-:W-:Y:S02]  /*5540*/  IMAD.IADD R10, R10, 0x1, -R15 ;  /* 0x000000010a0a7824 */ /* 0x000fe400078e0a0f */
[----:B------:R-:W-:Y:S02]  /*5550*/  IMAD R6, R6, 0x8, R11 ;  /* 0x0000000806067824 */ /* 0x000fe400078e020b */
[----:B------:R-:W-:Y:S02]  /*5560*/  IMAD R8, R8, 0x8, R13 ;  /* 0x0000000808087824 */ /* 0x000fe400078e020d */
[----:B------:R-:W-:Y:S01]  /*5570*/  IMAD R7, R10, 0x8, R17 ;  /* 0x000000080a077824 */ /* 0x000fe200078e0211 */
[----:B----4-:R-:W-:Y:S01]  /*5580*/  SHF.R.S32.HI R12, RZ, 0x2, R22 ;  /* 0x00000002ff0c7819 */ /* 0x010fe20000011416 */
[----:B------:R-:W-:Y:S01]  /*5590*/  IMAD R20, R19, -0x10, R20 ;  /* 0xfffffff013147824 */ /* 0x000fe200078e0214 */
[----:B------:R-:W-:Y:S01]  /*55a0*/  SHF.R.S32.HI R19, RZ, 0x1f, R22 ;  /* 0x0000001fff137819 */ /* 0x000fe20000011416 */
[----:B------:R-:W-:Y:S04]  /*55b0*/  STL [R1+0x3c], R6 ;  /* 0x00003c0601007387 */ /* 0x000fe80000100800 */
[----:B------:R1:W-:Y:S01]  /*55c0*/  STL [R1+0x30], R8 ;  /* 0x0000300801007387 */ /* 0x0003e20000100800 */
[----:B------:R-:W-:-:S03]  /*55d0*/  LEA.HI R19, R19, R12, RZ, 0x3 ;  /* 0x0000000c13137211 */ /* 0x000fc600078f18ff */
[----:B------:R2:W-:Y:S01]  /*55e0*/  STL [R1+0x2c], R7 ;  /* 0x00002c0701007387 */ /* 0x0005e20000100800 */
[----:B------:R-:W-:Y:S01]  /*55f0*/  LOP3.LUT R19, R19, 0xfffffff8, RZ, 0xc0, !PT ;  /* 0xfffffff813137812 */ /* 0x000fe200078ec0ff */
[C---:B-1----:R-:W-:Y:S02]  /*5600*/  VIADD R8, R230.reuse, 0x4000 ;  /* 0x00004000e6087836 */ /* 0x042fe40000000000 */
[----:B--2---:R-:W-:Y:S01]  /*5610*/  VIADD R7, R230, 0x20c00 ;  /* 0x00020c00e6077836 */ /* 0x004fe20000000000 */
[----:B------:R-:W-:Y:S02]  /*5620*/  SHF.R.U32.HI R230, RZ, 0x4, R230 ;  /* 0x00000004ffe67819 */ /* 0x000fe400000116e6 */
[----:B------:R-:W-:Y:S02]  /*5630*/  SHF.R.U32.HI R8, RZ, 0x4, R8 ;  /* 0x00000004ff087819 */ /* 0x000fe40000011608 */
[----:B------:R-:W-:Y:S02]  /*5640*/  SHF.R.U32.HI R7, RZ, 0x4, R7 ;  /* 0x00000004ff077819 */ /* 0x000fe40000011607 */
[----:B------:R-:W-:-:S02]  /*5650*/  LOP3.LUT R230, R230, 0x3fff, RZ, 0xc0, !PT ;  /* 0x00003fffe6e67812 */ /* 0x000fc400078ec0ff */
[----:B------:R-:W-:Y:S02]  /*5660*/  IADD3 R19, R20, R19, -R12 ;  /* 0x0000001314137210 */ /* 0x000fe40007ffe80c */
[----:B------:R-:W-:Y:S02]  /*5670*/  LOP3.LUT R8, R8, 0x3fff, RZ, 0xc0, !PT ;  /* 0x00003fff08087812 */ /* 0x000fe400078ec0ff */
[----:B------:R-:W-:Y:S02]  /*5680*/  LOP3.LUT R7, R7, 0x3fff, RZ, 0xc0, !PT ;  /* 0x00003fff07077812 */ /* 0x000fe400078ec0ff */
[----:B------:R-:W-:Y:S01]  /*5690*/  LOP3.LUT R10, R230, 0x10000, RZ, 0xfc, !PT ;  /* 0x00010000e60a7812 */ /* 0x000fe200078efcff */
[----:B------:R-:W-:Y:S01]  /*56a0*/  IMAD R6, R18, -0x40, R19 ;  /* 0xffffffc012067824 */ /* 0x000fe200078e0213 */
[----:B------:R-:W-:Y:S01]  /*56b0*/  LOP3.LUT R237, R8, 0x10000, RZ, 0xfc, !PT ;  /* 0x0001000008ed7812 */ /* 0x000fe200078efcff */
[----:B------:R-:W-:Y:S01]  /*56c0*/  IMAD.MOV.U32 R19, RZ, RZ, 0x40000040 ;  /* 0x40000040ff137424 */ /* 0x000fe200078e00ff */
[----:B------:R-:W-:Y:S01]  /*56d0*/  LOP3.LUT R7, R7, 0x10000, RZ, 0xfc, !PT ;  /* 0x0001000007077812 */ /* 0x000fe200078efcff */
[----:B------:R-:W-:-:S02]  /*56e0*/  VIADD R18, R10, 0x2 ;  /* 0x000000020a127836 */ /* 0x000fc40000000000 */
[C---:B------:R-:W-:Y:S02]  /*56f0*/  VIADD R14, R10.reuse, 0x4 ;  /* 0x000000040a0e7836 */ /* 0x040fe40000000000 */
[----:B------:R-:W-:Y:S01]  /*5700*/  IMAD.MOV.U32 R15, RZ, RZ, 0x40000040 ;  /* 0x40000040ff0f7424 */ /* 0x000fe200078e00ff */
        /* <DEDUP_REMOVED lines=14> */
[----:B-----5:R-:W-:Y:S01]  /*57f0*/  LOP3.LUT R231, R21, 0x1, RZ, 0xfc, !PT ;  /* 0x0000000115e77812 */ /* 0x020fe200078efcff */
[----:B------:R-:W-:-:S02]  /*5800*/  VIADD R20, R5, 0x8 ;  /* 0x0000000805147836 */ /* 0x000fc40000000000 */
[C---:B------:R-:W-:Y:S02]  /*5810*/  VIADD R17, R5.reuse, 0xc ;  /* 0x0000000c05117836 */ /* 0x040fe40000000000 */
[----:B------:R-:W-:Y:S02]  /*5820*/  VIADD R7, R5, 0x10 ;  /* 0x0000001005077836 */ /* 0x000fe40000000000 */
[----:B------:R-:W-:Y:S02]  /*5830*/  VIADD R234, R237, 0x6 ;  /* 0x00000006edea7836 */ /* 0x000fe40000000000 */
[C---:B------:R-:W-:Y:S02]  /*5840*/  VIADD R20, R5.reuse, 0x14 ;  /* 0x0000001405147836 */ /* 0x040fe40000000000 */
[C---:B------:R-:W-:Y:S02]  /*5850*/  VIADD R17, R5.reuse, 0x18 ;  /* 0x0000001805117836 */ /* 0x040fe40000000000 */
[----:B---3--:R-:W-:-:S07]  /*5860*/  VIADD R7, R5, 0x1c ;  /* 0x0000001c05077836 */ /* 0x008fce0000000000 */
.L_x_2580:
[----:B------:R-:W-:Y:S01]  /*5870*/  ISETP.NE.AND P0, PT, R231, 0x3, PT ;  /* 0x00000003e700780c */ /* 0x000fe20003f05270 */
[----:B------:R-:W-:-:S12]  /*5880*/  YIELD ;  /* 0x0000000000007946 */ /* 0x000fd80003800000 */
[----:B------:R-:W-:Y:S05]  /*5890*/  @!P0 BRA `(.L_x_2570) ;  /* 0x0000000000048947 */ /* 0x000fea0003800000 */
[----:B------:R-:W-:Y:S01]  /*58a0*/  BPT.TRAP 0x1 ;  /* 0x000000040000795c */ /* 0x000fe20000300000 */
.L_x_2570:
[----:B------:R-:W-:Y:S01]  /*58b0*/  IMAD R7, R0, 0x8, R236 ;  /* 0x0000000800077824 */ /* 0x000fe200078e02ec */
[----:B------:R-:W-:-:S04]  /*58c0*/  SHF.L.U32 R20, R4, 0x1f, RZ ;  /* 0x0000001f04147819 */ /* 0x000fc800000006ff */
[----:B------:R1:W2:Y:S01]  /*58d0*/  SYNCS.PHASECHK.TRANS64.TRYWAIT P1, [R7+URZ+0x30c10], R20 ;  /* 0x030c1014070075a7 */ /* 0x0002a2000802017f */
[----:B------:R-:W-:Y:S05]  /*58e0*/  @!P0 BRA `(.L_x_2571) ;  /* 0x0000000000048947 */ /* 0x000fea0003800000 */
[----:B------:R-:W-:Y:S01]  /*58f0*/  BPT.TRAP 0x1 ;  /* 0x000000040000795c */ /* 0x000fe20000300000 */
.L_x_2571:
[----:B------:R-:W-:-:S05]  /*5900*/  VIADD R8, R236, 0x10000 ;  /* 0x00010000ec087836 */ /* 0x000fca0000000000 */
[----:B------:R-:W-:-:S04]  /*5910*/  SHF.R.U32.HI R8, RZ, 0x4, R8 ;  /* 0x00000004ff087819 */ /* 0x000fc80000011608 */
[----:B------:R-:W-:-:S04]  /*5920*/  LOP3.LUT R8, R8, 0x3fff, RZ, 0xc0, !PT ;  /* 0x00003fff08087812 */ /* 0x000fc800078ec0ff */
[----:B------:R-:W-:Y:S01]  /*5930*/  LOP3.LUT R9, R8, 0x10000, RZ, 0xfc, !PT ;  /* 0x0001000008097812 */ /* 0x000fe200078efcff */
[----:B--2---:R-:W-:Y:S06]  /*5940*/  @P1 BRA `(.L_x_2572) ;  /* 0x0000000000081947 */ /* 0x004fec0003800000 */
[----:B------:R-:W2:Y:S02]  /*5950*/  SYNCS.PHASECHK.TRANS64.TRYWAIT P1, [R7+URZ+0x30c10], R20 ;  /* 0x030c1014070075a7 */ /* 0x000ea4000802017f */
[----:B--2---:R-:W-:Y:S05]  /*5960*/  @!P1 BRA `(.L_x_2573) ;  /* 0x0000008000ac9947 */ /* 0x004fea0003800000 */
.L_x_2572:
        /* <DEDUP_REMOVED lines=63> */
.L_x_2574:
[----:B------:R1:W1:Y:S01]  /*5d60*/  SYNCS.PHASECHK.TRANS64.TRYWAIT P1, [R7+URZ+0x30c30], R20 ;  /* 0x030c3014070075a7 */ /* 0x000262000802017f */
[----:B------:R-:W-:Y:S05]  /*5d70*/  @!P0 BRA `(.L_x_2575) ;  /* 0x0000000000048947 */ /* 0x000fea0003800000 */
[----:B------:R-:W-:Y:S01]  /*5d80*/  BPT.TRAP 0x1 ;  /* 0x000000040000795c */ /* 0x000fe20000300000 */
.L_x_2575:
        /* <DEDUP_REMOVED lines=8> */
.L_x_2576:
        /* <DEDUP_REMOVED lines=342> */
[----:B------:R-:W-:-:S07]  /*7370*/  F2FP.F16.F32.PACK_AB R87, R26, R25 ;  /* 0x000000191a57723e */ /* 0x000fce00000000ff */
[----:B------:R-:W3:Y:S01]  /*7380*/  MUFU.EX2 R17, R17 ;  /* 0x0000001100117308 */ /* 0x000ee20000000800 */
[----:B----4-:R-:W-:-:S07]  /*7390*/  FADD.FTZ R122, R68, -R36 ;  /* 0x80000024447a7221 */ /* 0x010fce0000010000 */
        /* <DEDUP_REMOVED lines=8> */
[----:B------:R-:W4:Y:S08]  /*7420*/  MUFU.EX2 R89, R89 ;  /* 0x0000005900597308 */ /* 0x000f300000000800 */
        /* <DEDUP_REMOVED lines=9> */
[----:B--2---:R-:W-:-:S07]  /*74c0*/  FMUL.FTZ R38, R13, R38 ;  /* 0x000000260d267220 */ /* 0x004fce0000410000 */
[----:B------:R-:W2:Y:S01]  /*74d0*/  MUFU.EX2 R110, R110 ;  /* 0x0000006e006e7308 */ /* 0x000ea20000000800 */
[----:B-1----:R-:W-:Y:S01]  /*74e0*/  FADD.FTZ R121, R67, -R134 ;  /* 0x8000008643797221 */ /* 0x002fe20000010000 */
[----:B------:R-:W-:Y:S01]  /*74f0*/  FADD.FTZ R67, R70, -R36 ;  /* 0x8000002446437221 */ /* 0x000fe20000010000 */
[----:B------:R-:W-:-:S05]  /*7500*/  FADD.FTZ R70, R69, -R217 ;  /* 0x800000d945467221 */ /* 0x000fca0000010000 */
[----:B------:R-:W1:Y:S01]  /*7510*/  MUFU.EX2 R112, R112 ;  /* 0x0000007000707308 */ /* 0x000e620000000800 */
[----:B------:R-:W-:Y:S01]  /*7520*/  FMUL.FTZ R39, R15, R39 ;  /* 0x000000270f277220 */ /* 0x000fe20000410000 */
[----:B-----5:R-:W-:-:S06]  /*7530*/  FMUL.FTZ R60, R101, R60 ;  /* 0x0000003c653c7220 */ /* 0x020fcc0000410000 */
[----:B------:R5:W1:Y:S01]  /*7540*/  MUFU.EX2 R33, R123 ;  /* 0x0000007b00217308 */ /* 0x000a620000000800 */
[----:B------:R-:W-:Y:S01]  /*7550*/  FMUL.FTZ R61, R103, R61 ;  /* 0x0000003d673d7220 */ /* 0x000fe20000410000 */
[----:B------:R-:W-:Y:S01]  /*7560*/  FMUL.FTZ R62, R102, R62 ;  /* 0x0000003e663e7220 */ /* 0x000fe20000410000 */
[----:B---3--:R-:W-:-:S05]  /*7570*/  FMUL.FTZ R63, R104, R63 ;  /* 0x0000003f683f7220 */ /* 0x008fca0000410000 */
[----:B------:R3:W1:Y:S01]  /*7580*/  MUFU.EX2 R36, R120 ;  /* 0x0000007800247308 */ /* 0x0006620000000800 */
[----:B------:R-:W-:Y:S01]  /*7590*/  FMUL.FTZ R64, R105, R64 ;  /* 0x0000004069407220 */ /* 0x000fe20000410000 */
[----:B------:R-:W-:Y:S01]  /*75a0*/  FMUL.FTZ R26, R108, R121 ;  /* 0x000000796c1a7220 */ /* 0x000fe20000410000 */
[----:B------:R-:W-:-:S05]  /*75b0*/  FMUL.FTZ R66, R109, R122 ;  /* 0x0000007a6d427220 */ /* 0x000fca0000410000 */
[----:B------:R-:W1:Y:S01]  /*75c0*/  MUFU.EX2 R119, R119 ;  /* 0x0000007700777308 */ /* 0x000e620000000800 */
[----:B------:R-:W-:Y:S01]  /*75d0*/  FMUL.FTZ R27, R111, R70 ;  /* 0x000000466f1b7220 */ /* 0x000fe20000410000 */
[----:B-----5:R-:W-:-:S06]  /*75e0*/  FADD.FTZ R123, R72, -R125 ;  /* 0x8000007d487b7221 */ /* 0x020fcc0000010000 */
        /* <DEDUP_REMOVED lines=14> */
[----:B------:R-:W-:Y:S01]  /*76d0*/  FADD.FTZ R144, R84, -R145 ;  /* 0x8000009154907221 */ /* 0x000fe20000010000 */
[----:B---3--:R-:W-:Y:S01]  /*76e0*/  FADD.FTZ R120, R71, -R217 ;  /* 0x800000d947787221 */ /* 0x008fe20000010000 */
        /* <DEDUP_REMOVED lines=47> */
[----:B--2---:R-:W-:Y:S01]  /*79e0*/  FMUL.FTZ R67, R110, R67 ;  /* 0x000000436e437220 */ /* 0x004fe20000410000 */
[----:B------:R-:W-:Y:S01]  /*79f0*/  F2FP.F16.F32.PACK_AB R86, R130, R86 ;  /* 0x000000568256723e */ /* 0x000fe200000000ff */
[----:B-1----:R-:W-:Y:S01]  /*7a00*/  FMUL.FTZ R120, R112, R120 ;  /* 0x0000007870787220 */ /* 0x002fe20000410000 */
        /* <DEDUP_REMOVED lines=180> */
.L_x_2578:
        /* <DEDUP_REMOVED lines=70> */
.L_x_2579:
[----:B--2---:R-:W2:Y:S01]  /*89b0*/  LDL R8, [R1+0x44] ;  /* 0x0000440001087983 */ /* 0x004ea20000100800 */
[----:B------:R-:W-:Y:S02]  /*89c0*/  VIADD R16, R16, 0x1 ;  /* 0x0000000110107836 */ /* 0x000fe40000000000 */
        /* <DEDUP_REMOVED lines=8> */
[----:B--2---:R-:W-:-:S13]  /*8a50*/  ISETP.GE.AND P1, PT, R16, R8, PT ;  /* 0x000000081000720c */ /* 0x004fda0003f26270 */
[----:B------:R-:W-:Y:S05]  /*8a60*/  @!P1 BRA `(.L_x_2580) ;  /* 0xffffffcc00809947 */ /* 0x000fea000383ffff */
.L_x_2569:
        /* <DEDUP_REMOVED lines=34> */
.L_x_2549:
[----:B------:R-:W-:Y:S05]  /*8c90*/  @P0 BRA `(.L_x_2581) ;  /* 0x0000000800c40947 */ /* 0x000fea0003800000 */
[----:B------:R-:W2:Y:S01]  /*8ca0*/  S2R R3, SR_CgaCtaId ;  /* 0x0000000000037919 */ /* 0x000ea20000008800 */
[----:B------:R-:W-:-:S04]  /*8cb0*/  MOV R0, 0x400 ;  /* 0x0000040000007802 */ /* 0x000fc80000000f00 */
[----:B--2---:R-:W-:-:S04]  /*8cc0*/  LEA R17, R3, R0, 0x18 ;  /* 0x0000000003117211 */ /* 0x004fc800078ec0ff */
        /* <DEDUP_REMOVED lines=9> */
[----:B------:R-:W-:Y:S02]  /*8d60*/  IMAD.U32 R6, RZ, RZ, UR6 ;  /* 0x00000006ff067e24 */ /* 0x000fe4000f8e00ff */
[----:B------:R-:W-:Y:S02]  /*8d70*/  IMAD.U32 R7, RZ, RZ, UR7 ;  /* 0x00000007ff077e24 */ /* 0x000fe4000f8e00ff */
[----:B------:R-:W-:-:S02]  /*8d80*/  IMAD.U32 R10, RZ, RZ, UR4 ;  /* 0x00000004ff0a7e24 */ /* 0x000fc4000f8e00ff */
[----:B---3--:R-:W-:Y:S02]  /*8d90*/  IMAD.U32 R11, RZ, RZ, UR5 ;  /* 0x00000005ff0b7e24 */ /* 0x008fe4000f8e00ff */
[----:B------:R-:W-:Y:S02]  /*8da0*/  IMAD.MOV.U32 R8, RZ, RZ, 0x70 ;  /* 0x00000070ff087424 */ /* 0x000fe400078e00ff */
[----:B------:R-:W-:Y:S02]  /*8db0*/  IMAD.MOV.U32 R12, RZ, RZ, 0x1 ;  /* 0x00000001ff0c7424 */ /* 0x000fe400078e00ff */
[----:B-12---:R-:W-:-:S07]  /*8dc0*/  IMAD.MOV.U32 R13, RZ, RZ, RZ ;  /* 0x000000ffff0d7224 */ /* 0x006fce00078e00ff */
[----:B------:R-:W-:-:S07]  /*8dd0*/  LEPC R20, `(.L_x_2582) ;  /* 0x000000001014794e */ /* 0x000fce0000000000 */
[----:B----4-:R-:W-:Y:S05]  /*8de0*/  CALL.ABS.NOINC R2 ;  /* 0x0000000002007343 */ /* 0x010fea0003c00000 */
.L_x_2582:
        /* <DEDUP_REMOVED lines=19> */
.L_x_2583:
        /* <DEDUP_REMOVED lines=18> */
.L_x_2584:
        /* <DEDUP_REMOVED lines=18> */
.L_x_2585:
[----:B------:R-:W2:Y:S01]  /*9160*/  S2R R0, SR_TID.X ;  /* 0x0000000000007919 */ /* 0x000ea20000002100 */
        /* <DEDUP_REMOVED lines=17> */
[----:B--2---:R-:W-:Y:S01]  /*9280*/  VIADD R7, R0, 0xffffff80 ;  /* 0xffffff8000077836 */ /* 0x004fe20000000000 */
[----:B------:R-:W-:Y:S02]  /*9290*/  F2FP.F16.F32.PACK_AB R211, R215, R214 ;  /* 0x000000d6d7d3723e */ /* 0x000fe400000000ff */
[----:B------:R-:W-:-:S02]  /*92a0*/  F2FP.F16.F32.PACK_AB R153, R155, R154 ;  /* 0x0000009a9b99723e */ /* 0x000fc400000000ff */
[----:B------:R-:W-:Y:S02]  /*92b0*/  SHF.R.S32.HI R2, RZ, 0x1f, R7 ;  /* 0x0000001fff027819 */ /* 0x000fe40000011407 */
        /* <DEDUP_REMOVED lines=66> */
[----:B------:R-:W-:Y:S01]  /*96e0*/  UMOV UR41, URZ ;  /* 0x0000003f00297c82 */ /* 0x000fe20008000000 */
[----:B------:R-:W-:Y:S02]  /*96f0*/  UIADD3 UR4, UP0, UR8, 0x770, URZ ;  /* 0x0000077008047890 */ /* 0x000fe4000ff1e03f */
[----:B------:R-:W-:Y:S02]  /*9700*/  UIADD3 UR8, UP1, UR8, 0x670, URZ ;  /* 0x0000067008087890 */ /* 0x000fe4000ff3e03f */
[----:B------:R-:W-:Y:S02]  /*9710*/  UIADD3.X UR5, URZ, UR9, URZ, UP0, !UPT ;  /* 0x000000093f057290 */ /* 0x000fe400087fe43f */
[----:B------:R-:W-:-:S04]  /*9720*/  UIADD3.X UR9, URZ, UR9, URZ, UP1, !UPT ;  /* 0x000000093f097290 */ /* 0x000fc80008ffe43f */
[----:B------:R-:W-:-:S09]  /*9730*/  UIADD3 UR40, UR6, 0x4000, URZ ;  /* 0x0000400006287890 */ /* 0x000fd2000fffe03f */
[----:B------:R2:W-:Y:S02]  /*9740*/  UTMASTG.4D [UR40], [UR4] ;  /* 0x00000028040073b5 */ /* 0x0005e40008018000 */
[----:B--2---:R-:W-:Y:S02]  /*9750*/  UMOV UR40, UR6 ;  /* 0x0000000600287c82 */ /* 0x004fe40008000000 */
[----:B------:R2:W-:Y:S02]  /*9760*/  UTMASTG.4D [UR40], [UR8] ;  /* 0x00000028080073b5 */ /* 0x0005e40008018000 */
[----:B--2---:R0:W-:Y:S02]  /*9770*/  UTMACMDFLUSH ;  /* 0x00000000000079b7 */ /* 0x0041e40000000000 */
.L_x_2587:
[----:B------:R-:W-:Y:S05]  /*9780*/  BSYNC B0 ;  /* 0x0000000000007941 */ /* 0x000fea0003800000 */
.L_x_2586:
[----:B------:R-:W-:-:S04]  /*9790*/  DEPBAR.LE SB0, 0x0 ;  /* 0x000080000000791a */ /* 0x000fc80000000000 */
[----:B------:R-:W-:Y:S05]  /*97a0*/  BRA `(.L_x_2548) ;  /* 0x0000004000bc7947 */ /* 0x000fea0003800000 */
.L_x_2581:
[----:B------:R-:W2:Y:S01]  /*97b0*/  S2R R0, SR_TID.X ;  /* 0x0000000000007919 */ /* 0x000ea20000002100 */
[----:B------:R-:W4:Y:S01]  /*97c0*/  LDC.64 R6, c[0x0][0x820] ;  /* 0x00020800ff067b82 */ /* 0x000f220000000a00 */
[----:B------:R-:W-:Y:S01]  /*97d0*/  IMAD.U32 R9, RZ, RZ, UR43 ;  /* 0x0000002bff097e24 */ /* 0x000fe2000f8e00ff */
[----:B------:R-:W-:Y:S01]  /*97e0*/  ULOP3.LUT UR4, URZ, UR38, URZ, 0x33, !UPT ;  /* 0x000000263f047292 */ /* 0x000fe2000f8e333f */
[----:B------:R-:W-:Y:S01]  /*97f0*/  IMAD.U32 R25, RZ, RZ, UR44 ;  /* 0x0000002cff197e24 */ /* 0x000fe2000f8e00ff */
[----:B------:R-:W-:Y:S02]  /*9800*/  BSSY B0, `(.L_x_2588) ;  /* 0x0000036000007945 */ /* 0x000fe40003800000 */
[----:B------:R-:W-:Y:S02]  /*9810*/  SHF.R.S32.HI R9, RZ, 0x1f, R9 ;  /* 0x0000001fff097819 */ /* 0x000fe40000011409 */
[----:B------:R-:W3:Y:S01]  /*9820*/  LDC.64 R18, c[0x0][0x808] ;  /* 0x00020200ff127b82 */ /* 0x000ee20000000a00 */
[----:B------:R-:W-:-:S07]  /*9830*/  SHF.R.S32.HI R25, RZ, 0x1f, R25 ;  /* 0x0000001fff197819 */ /* 0x000fce0000011419 */
[----:B------:R-:W5:Y:S08]  /*9840*/  LDC.64 R14, c[0x0][0x828] ;  /* 0x00020a00ff0e7b82 */ /* 0x000f700000000a00 */
[----:B------:R-:W1:Y:S01]  /*9850*/  LDC R10, c[0x0][0xb2c] ;  /* 0x0002cb00ff0a7b82 */ /* 0x000e620000000800 */
[----:B--2---:R-:W-:-:S07]  /*9860*/  VIADD R3, R0, 0xffffff80 ;  /* 0xffffff8000037836 */ /* 0x004fce0000000000 */
[----:B------:R-:W2:Y:S01]  /*9870*/  LDC.64 R16, c[0x0][0x850] ;  /* 0x00021400ff107b82 */ /* 0x000ea20000000a00 */
[----:B---3--:R-:W-:Y:S01]  /*9880*/  VIADD R11, R18, -UR42 ;  /* 0x8000002a120b7c36 */ /* 0x008fe20008000000 */
[----:B------:R-:W-:-:S04]  /*9890*/  SHF.R.S32.HI R0, RZ, 0x1f, R3 ;  /* 0x0000001fff007819 */ /* 0x000fc80000011403 */
[----:B------:R-:W-:Y:S02]  /*98a0*/  LEA.HI R8, R0, R3, RZ, 0x3 ;  /* 0x0000000300087211 */ /* 0x000fe400078f18ff */
[----:B------:R-:W3:Y:S02]  /*98b0*/  LDC R23, c[0x0][0x83c] ;  /* 0x00020f00ff177b82 */ /* 0x000ee40000000800 */
[----:B------:R-:W-:-:S05]  /*98c0*/  LOP3.LUT R0, R8, 0x1ffffff8, RZ, 0xc0, !PT ;  /* 0x1ffffff808007812 */ /* 0x000fca00078ec0ff */
[----:B------:R-:W-:Y:S01]  /*98d0*/  IMAD.IADD R0, R3, 0x1, -R0 ;  /* 0x0000000103007824 */ /* 0x000fe200078e0a00 */
[----:B------:R-:W3:Y:S03]  /*98e0*/  LDC.64 R20, c[0x0][0x858] ;  /* 0x00021600ff147b82 */ /* 0x000ee60000000a00 */
[----:B------:R-:W-:Y:S02]  /*98f0*/  IMAD.SHL.U32 R4, R0, 0x8, RZ ;  /* 0x0000000800047824 */ /* 0x000fe400078e00ff */
[----:B----4-:R-:W-:-:S03]  /*9900*/  IMAD R0, R9, R6, RZ ;  /* 0x0000000609007224 */ /* 0x010fc600078e02ff */
[----:B------:R-:W-:Y:S01]  /*9910*/  SHF.R.S32.HI R5, RZ, 0x1f, R4 ;  /* 0x0000001fff057819 */ /* 0x000fe20000011404 */
[----:B------:R-:W-:Y:S02]  /*9920*/  IMAD R7, R7, UR43, R0 ;  /* 0x0000002b07077c24 */ /* 0x000fe4000f8e0200 */
[----:B-----5:R-:W-:Y:S02]  /*9930*/  IMAD R0, R25, R14, RZ ;  /* 0x0000000e19007224 */ /* 0x020fe400078e02ff */
[----:B------:R-:W-:-:S04]  /*9940*/  IMAD.WIDE.U32 R2, R6, UR43, R4 ;  /* 0x0000002b06027c25 */ /* 0x000fc8000f8e0004 */
[----:B------:R-:W-:Y:S01]  /*9950*/  IMAD.MOV.U32 R6, RZ, RZ, R2 ;  /* 0x000000ffff067224 */ /* 0x000fe200078e0002 */
[----:B------:R-:W-:Y:S01]  /*9960*/  SHF.R.S32.HI R2, RZ, 0x3, R8 ;  /* 0x00000003ff027819 */ /* 0x000fe20000011408 */
[----:B------:R-:W-:Y:S02]  /*9970*/  IMAD.IADD R7, R3, 0x1, R7 ;  /* 0x0000000103077824 */ /* 0x000fe400078e0207 */
[----:B------:R-:W-:Y:S01]  /*9980*/  IMAD R15, R15, UR44, R0 ;  /* 0x0000002c0f0f7c24 */ /* 0x000fe2000f8e0200 */
[C---:B------:R-:W-:Y:S01]  /*9990*/  ISETP.GE.AND P2, PT, R2.reuse, R11, PT ;  /* 0x0000000b0200720c */ /* 0x040fe20003f46270 */
[C---:B------:R-:W-:Y:S02]  /*99a0*/  VIADD R3, R2.reuse, 0x40 ;  /* 0x0000004002037836 */ /* 0x040fe40000000000 */
[----:B------:R-:W-:Y:S01]  /*99b0*/  VIADD R0, R2, 0x20 ;  /* 0x0000002002007836 */ /* 0x000fe20000000000 */
[----:B------:R-:W-:Y:S01]  /*99c0*/  ISETP.GE.OR P6, PT, R4, R19, P2 ;  /* 0x000000130400720c */ /* 0x000fe200017c6670 */
[----:B------:R-:W-:Y:S01]  /*99d0*/  VIADD R8, R2, 0x60 ;  /* 0x0000006002087836 */ /* 0x000fe20000000000 */
[-C--:B------:R-:W-:Y:S01]  /*99e0*/  ISETP.GE.AND P0, PT, R3, R11.reuse, PT ;  /* 0x0000000b0300720c */ /* 0x080fe20003f06270 */
[----:B-1----:R-:W-:Y:S01]  /*99f0*/  IMAD.WIDE.U32 R12, R14, UR44, R6 ;  /* 0x0000002c0e0c7c25 */ /* 0x002fe2000f8e0006 */
[----:B------:R-:W-:-:S02]  /*9a00*/  ISETP.GE.AND P3, PT, R0, R11, PT ;  /* 0x0000000b0000720c */ /* 0x000fc40003f66270 */
[----:B------:R-:W-:Y:S01]  /*9a10*/  ISETP.GE.AND P1, PT, R8, R11, PT ;  /* 0x0000000b0800720c */ /* 0x000fe20003f26270 */
[----:B------:R-:W-:Y:S01]  /*9a20*/  VIADD R11, R10, UR4 ;  /* 0x000000040a0b7c36 */ /* 0x000fe20008000000 */
[----:B------:R-:W-:Y:S01]  /*9a30*/  SHF.R.S32.HI R3, RZ, 0x1f, R2 ;  /* 0x0000001fff037819 */ /* 0x000fe20000011402 */
[----:B--2---:R-:W-:Y:S01]  /*9a40*/  IMAD R0, R9, R16, RZ ;  /* 0x0000001009007224 */ /* 0x004fe200078e02ff */
[-C--:B------:R-:W-:Y:S01]  /*9a50*/  ISETP.GE.OR P4, PT, R4, R19.reuse, P3 ;  /* 0x000000130400720c */ /* 0x080fe20001f86670 */
[----:B------:R-:W-:Y:S01]  /*9a60*/  IMAD.WIDE.U32 R8, R16, UR43, R4 ;  /* 0x0000002b10087c25 */ /* 0x000fe2000f8e0004 */
[----:B------:R-:W-:-:S03]  /*9a70*/  ISETP.GE.OR P5, PT, R4, R19, P0 ;  /* 0x000000130400720c */ /* 0x000fc600007a6670 */
[----:B------:R-:W-:-:S04]  /*9a80*/  IMAD.WIDE R10, R11, 0x80, R2 ;  /* 0x000000800b0a7825 */ /* 0x000fc800078e0202 */
[----:B------:R-:W-:Y:S02]  /*9a90*/  IMAD R17, R17, UR43, R0 ;  /* 0x0000002b11117c24 */ /* 0x000fe4000f8e0200 */
[----:B------:R-:W-:Y:S01]  /*9aa0*/  IMAD.IADD R7, R13, 0x1, R15 ;  /* 0x000000010d077824 */ /* 0x000fe200078e020f */
[----:B---3--:R-:W-:Y:S06]  /*9ab0*/  @P6 BRA `(.L_x_2589) ;  /* 0x0000000000286947 */ /* 0x008fec0003800000 */
        /* <DEDUP_REMOVED lines=10> */
.L_x_2589:
[----:B------:R-:W-:Y:S05]  /*9b60*/  BSYNC B0 ;  /* 0x0000000000007941 */ /* 0x000fea0003800000 */
.L_x_2588:
[----:B------:R-:W-:Y:S01]  /*9b70*/  IMAD.IADD R9, R9, 0x1, R17 ;  /* 0x0000000109097824 */ /* 0x000fe200078e0211 */
[----:B------:R-:W-:Y:S01]  /*9b80*/  BSSY B0, `(.L_x_2590) ;  /* 0x0000017000007945 */ /* 0x000fe20003800000 */
[----:B------:R-:W-:Y:S01]  /*9b90*/  IMAD R0, R25, R20, RZ ;  /* 0x0000001419007224 */ /* 0x000fe200078e02ff */
[----:B------:R-:W-:Y:S01]  /*9ba0*/  ISETP.GE.OR P6, PT, R4, R19, P1 ;  /* 0x000000130400720c */ /* 0x000fe20000fc6670 */
[----:B------:R-:W-:Y:S01]  /*9bb0*/  IMAD.WIDE.U32 R8, R20, UR44, R8 ;  /* 0x0000002c14087c25 */ /* 0x000fe2000f8e0008 */
[CC--:B------:R-:W-:Y:S02]  /*9bc0*/  ISETP.GE.OR P2, PT, R4.reuse, R23.reuse, P2 ;  /* 0x000000170400720c */ /* 0x0c0fe40001746670 */
[CC--:B------:R-:W-:Y:S01]  /*9bd0*/  ISETP.GE.OR P3, PT, R4.reuse, R23.reuse, P3 ;  /* 0x000000170400720c */ /* 0x0c0fe20001f66670 */
[----:B-1----:R-:W-:Y:S01]  /*9be0*/  IMAD R15, R21, UR44, R0 ;  /* 0x0000002c150f7c24 */ /* 0x002fe2000f8e0200 */
[CC--:B------:R-:W-:Y:S02]  /*9bf0*/  ISETP.GE.OR P0, PT, R4.reuse, R23.reuse, P0 ;  /* 0x000000170400720c */ /* 0x0c0fe40000706670 */
[----:B------:R-:W-:Y:S01]  /*9c00*/  ISETP.GE.OR P1, PT, R4, R23, P1 ;  /* 0x000000170400720c */ /* 0x000fe20000f26670 */
[----:B------:R-:W-:-:S12]  /*9c10*/  @P4 BRA `(.L_x_2591) ;  /* 0x0000000000344947 */ /* 0x000fd80003800000 */
        /* <DEDUP_REMOVED lines=13> */
.L_x_2591:
[----:B------:R-:W-:Y:S05]  /*9cf0*/  BSYNC B0 ;  /* 0x0000000000007941 */ /* 0x000fea0003800000 */
.L_x_2590:
        /* <DEDUP_REMOVED lines=15> */
.L_x_2593:
[----:B------:R-:W-:Y:S05]  /*9df0*/  BSYNC B0 ;  /* 0x0000000000007941 */ /* 0x000fea0003800000 */
.L_x_2592:
        /* <DEDUP_REMOVED lines=15> */
.L_x_2595:
[----:B------:R-:W-:Y:S05]  /*9ef0*/  BSYNC B0 ;  /* 0x0000000000007941 */ /* 0x000fea0003800000 */
.L_x_2594:
[----:B------:R-:W-:Y:S01]  /*9f00*/  BSSY B0, `(.L_x_2596) ;  /* 0x000000d000007945 */ /* 0x000fe20003800000 */
[----:B-123--:R-:W-:-:S03]  /*9f10*/  IMAD.IADD R5, R9, 0x1, R15 ;  /* 0x0000000109057824 */ /* 0x00efc600078e020f */
[----:B------:R-:W-:Y:S05]  /*9f20*/  @P2 BRA `(.L_x_2597) ;  /* 0x0000000000282947 */ /* 0x000fea0003800000 */
        /* <DEDUP_REMOVED lines=10> */
.L_x_2597:
[----:B------:R-:W-:Y:S05]  /*9fd0*/  BSYNC B0 ;  /* 0x0000000000007941 */ /* 0x000fea0003800000 */
.L_x_2596:
        /* <DEDUP_REMOVED lines=15> */
.L_x_2599:
[----:B------:R-:W-:Y:S05]  /*a0d0*/  BSYNC B0 ;  /* 0x0000000000007941 */ /* 0x000fea0003800000 */
.L_x_2598:
        /* <DEDUP_REMOVED lines=15> */
.L_x_2601:
[----:B------:R-:W-:Y:S05]  /*a1d0*/  BSYNC B0 ;  /* 0x0000000000007941 */ /* 0x000fea0003800000 */
.L_x_2600:
[----:B------:R-:W-:Y:S05]  /*a1e0*/  @P1 BRA `(.L_x_2548) ;  /* 0x00000038002c1947 */ /* 0x000fea0003800000 */
[----:B-123--:R-:W-:Y:S01]  /*a1f0*/  IADD3 R7, P0, R10, 0x60, RZ ;  /* 0x000000600a077810 */ /* 0x00efe20007f1e0ff */
        /* <DEDUP_REMOVED lines=13> */
.L_x_2544:
        /* <DEDUP_REMOVED lines=29> */
.L_x_2603:
[----:B------:R-:W-:Y:S01]  /*a4a0*/  ULDC UR9, c[0x0][0xb44] ;  /* 0x0002d10000097ab9 */ /* 0x000fe20000000800 */
[----:B------:R-:W-:Y:S01]  /*a4b0*/  UMOV UR7, UR8 ;  /* 0x0000000800077c82 */ /* 0x000fe20008000000 */
[----:B------:R-:W-:-:S11]  /*a4c0*/  UISETP.NE.AND UP0, UPT, UR9, 0x1, UPT ;  /* 0x000000010900788c */ /* 0x000fd6000bf05270 */
[----:B------:R-:W-:Y:S02]  /*a4d0*/  @UP0 ULDC.64 UR10, c[0x0][0xb48] ;  /* 0x0002d200000a0ab9 */ /* 0x000fe40000000a00 */
[----:B------:R-:W-:-:S04]  /*a4e0*/  UIMAD.WIDE.U32 UR4, UR8, UR10, URZ ;  /* 0x0000000a080472a5 */ /* 0x000fc8000f8e003f */
[----:B------:R-:W-:-:S04]  /*a4f0*/  @UP0 USHF.R.U32.HI UR7, URZ, UR11, UR5 ;  /* 0x0000000b3f070299 */ /* 0x000fc80008011605 */
[----:B------:R-:W-:-:S12]  /*a500*/  UIMAD UR4, UR7, UR9, URZ ;  /* 0x00000009070472a4 */ /* 0x000fd8000f8e023f */
.L_x_2604:
[----:B------:R-:W-:Y:S01]  /*a510*/  ULDC UR17, c[0x0][0xb38] ;  /* 0x0002ce0000117ab9 */ /* 0x000fe20000000800 */
[----:B------:R-:W-:Y:S02]  /*a520*/  UIADD3 UR4, UR8, -UR4, URZ ;  /* 0x8000000408047290 */ /* 0x000fe4000fffe03f */
[----:B------:R-:W-:Y:S01]  /*a530*/  UISETP.NE.AND UP0, UPT, UR17, 0x1, UPT ;  /* 0x000000011100788c */ /* 0x000fe2000bf05270 */
[----:B------:R-:W-:Y:S01]  /*a540*/  ULDC UR5, c[0x0][0xb44] ;  /* 0x0002d10000057ab9 */ /* 0x000fe20000000800 */
[----:B------:R-:W-:Y:S02]  /*a550*/  ULOP3.LUT UR7, URZ, UR7, URZ, 0x33, !UPT ;  /* 0x000000073f077292 */ /* 0x000fe4000f8e333f */
[----:B------:R-:W-:Y:S01]  /*a560*/  UIMAD UR6, UR6, UR5, UR4 ;  /* 0x00000005060672a4 */ /* 0x000fe2000f8e0204 */
[----:B------:R-:W-:Y:S02]  /*a570*/  ULDC UR18, c[0x0][0xb2c] ;  /* 0x0002cb0000127ab9 */ /* 0x000fe40000000800 */
[----:B------:R-:W-:-:S04]  /*a580*/  UIADD3 UR18, UR7, UR18, URZ ;  /* 0x0000001207127290 */ /* 0x000fc8000fffe03f */
        /* <DEDUP_REMOVED lines=14> */
[----:B------:R-:W-:-:S04]  /*a670*/  UIADD3 UR4, -UR5, UR4, -UR16 ;  /* 0x0000000405047290 */ /* 0x000fc8000fffe910 */
        /* <DEDUP_REMOVED lines=8> */
[----:B------:R-:W-:-:S06]  /*a700*/  UISETP.GT.AND UP0, UPT, UR5, UR8, UPT ;  /* 0x000000080500728c */ /* 0x000fcc000bf04270 */
[----:B------:R-:W-:-:S13]  /*a710*/  PLOP3.LUT P0, PT, PT, PT, UP0, 0x80, 0x0 ;  /* 0x000000000000781c */ /* 0x000fda0003f0f008 */
[----:B------:R-:W-:Y:S05]  /*a720*/  @!P0 BRA `(.L_x_2548) ;  /* 0x0000003000dc8947 */ /* 0x000fea0003800000 */
[----:B------:R-:W-:Y:S01]  /*a730*/  USHF.R.S32.HI UR19, URZ, 0x1f, UR17 ;  /* 0x0000001f3f137899 */ /* 0x000fe20008011411 */
[----:B------:R-:W1:Y:S01]  /*a740*/  S2R R0, SR_TID.X ;  /* 0x0000000000007919 */ /* 0x000e620000002100 */
[----:B------:R-:W-:Y:S01]  /*a750*/  ULDC.64 UR12, c[0x0][0x2d8] ;  /* 0x0000b600000c7ab9 */ /* 0x000fe20000000a00 */
[----:B------:R-:W-:Y:S01]  /*a760*/  USHF.R.S32.HI UR9, URZ, 0x1f, UR10 ;  /* 0x0000001f3f097899 */ /* 0x000fe2000801140a */
[----:B------:R-:W-:Y:S01]  /*a770*/  LOP3.LUT R8, RZ, UR18, RZ, 0x33, !PT ;  /* 0x00000012ff087c12 */ /* 0x000fe2000f8e33ff */
[----:B------:R-:W-:Y:S02]  /*a780*/  UIMAD UR4, UR19, UR12, URZ ;  /* 0x0000000c130472a4 */ /* 0x000fe4000f8e023f */
[----:B------:R-:W-:Y:S02]  /*a790*/  UIMAD.WIDE.U32 UR6, UR17, UR12, URZ ;  /* 0x0000000c110672a5 */ /* 0x000fe4000f8e003f */
[----:B------:R-:W-:Y:S02]  /*a7a0*/  UIMAD UR4, UR17, UR13, UR4 ;  /* 0x0000000d110472a4 */ /* 0x000fe4000f8e0204 */
[----:B------:R-:W-:-:S02]  /*a7b0*/  UIADD3 UR11, UR5, -UR8, URZ ;  /* 0x80000008050b7290 */ /* 0x000fc4000fffe03f */
[----:B------:R-:W-:Y:S01]  /*a7c0*/  UIADD3 UR7, UR7, UR4, URZ ;  /* 0x0000000407077290 */ /* 0x000fe2000fffe03f */
[----:B------:R-:W-:Y:S01]  /*a7d0*/  ULDC.64 UR12, c[0x0][0x2e0] ;  /* 0x0000b800000c7ab9 */ /* 0x000fe20000000a00 */
[----:B------:R-:W-:Y:S02]  /*a7e0*/  UIADD3 UR4, UR16, 0x7f, URZ ;  /* 0x0000007f10047890 */ /* 0x000fe4000fffe03f */
[----:B------:R-:W-:Y:S02]  /*a7f0*/  UIMAD UR9, UR9, UR12, URZ ;  /* 0x0000000c090972a4 */ /* 0x000fe4000f8e023f */
[----:B------:R-:W-:Y:S02]  /*a800*/  UIMAD.WIDE.U32 UR6, UR10, UR12, UR6 ;  /* 0x0000000c0a0672a5 */ /* 0x000fe4000f8e0006 */
[----:B------:R-:W-:Y:S02]  /*a810*/  UIADD3 UR12, UR16, 0xff, -UR14 ;  /* 0x000000ff100c7890 */ /* 0x000fe4000fffe80e */
[----:B------:R-:W-:Y:S01]  /*a820*/  ULOP3.LUT UR14, UR11, 0x1, URZ, 0xc0, !UPT ;  /* 0x000000010b0e7892 */ /* 0x000fe2000f8ec03f */
[----:B------:R-:W-:Y:S01]  /*a830*/  ULDC UR15, c[0x0][0x288] ;  /* 0x0000a200000f7ab9 */ /* 0x000fe20000000800 */
[----:B------:R-:W-:-:S02]  /*a840*/  UIMAD UR9, UR10, UR13, UR9 ;  /* 0x0000000d0a0972a4 */ /* 0x000fc4000f8e0209 */
[----:B------:R-:W-:Y:S02]  /*a850*/  UISETP.NE.U32.AND UP0, UPT, UR14, 0x1, UPT ;  /* 0x000000010e00788c */ /* 0x000fe4000bf05070 */
[----:B------:R-:W-:Y:S02]  /*a860*/  UIMAD UR10, UR10, UR15, URZ ;  /* 0x0000000f0a0a72a4 */ /* 0x000fe4000f8e023f */
[----:B------:R-:W-:Y:S01]  /*a870*/  USHF.R.S32.HI UR11, URZ, 0x1f, UR4 ;  /* 0x0000001f3f0b7899 */ /* 0x000fe20008011404 */
[----:B-1----:R-:W-:Y:S01]  /*a880*/  LOP3.LUT R0, R0, 0x1f, RZ, 0xc0, !PT ;  /* 0x0000001f00007812 */ /* 0x002fe200078ec0ff */
[----:B------:R-:W-:Y:S01]  /*a890*/  UIADD3 UR13, UP1, UR17, UR10, URZ ;  /* 0x0000000a110d7290 */ /* 0x000fe2000ff3e03f */
[----:B------:R-:W-:Y:S01]  /*a8a0*/  PLOP3.LUT P1, PT, PT, PT, UP0, 0x80, 0x0 ;  /* 0x000000000000781c */ /* 0x000fe20003f2f008 */
[----:B------:R-:W-:Y:S01]  /*a8b0*/  ULEA.HI UR11, UR11, UR4, URZ, 0x7 ;  /* 0x000000040b0b7291 */ /* 0x000fe2000f8f383f */
[----:B------:R-:W-:Y:S01]  /*a8c0*/  ULDC UR16, c[0x0][0x760] ;  /* 0x0001d80000107ab9 */ /* 0x000fe20000000800 */
[----:B------:R-:W-:Y:S01]  /*a8d0*/  ELECT P0, URZ, PT ;  /* 0x00000000003f782f */ /* 0x000fe20003800000 */
[----:B------:R-:W-:-:S02]  /*a8e0*/  UIMAD UR14, UR15, UR16, URZ ;  /* 0x000000100f0e72a4 */ /* 0x000fc4000f8e023f */
[----:B------:R-:W-:Y:S02]  /*a8f0*/  ULEA.HI.X.SX32 UR15, UR10, UR19, 0x1, UP1 ;  /* 0x000000130a0f7291 */ /* 0x000fe400088f0e3f */
[----:B------:R-:W-:Y:S02]  /*a900*/  USHF.R.S32.HI UR16, URZ, 0x7, UR11 ;  /* 0x000000073f107899 */ /* 0x000fe4000801140b */
[----:B------:R-:W-:-:S03]  /*a910*/  UIADD3 UR25, UR7, UR9, URZ ;  /* 0x0000000907197290 */ /* 0x000fc6000fffe03f */
[----:B------:R-:W-:Y:S09]  /*a920*/  @P1 BRA `(.L_x_2605) ;  /* 0x0000000400881947 */ /* 0x000ff20003800000 */
        /* <DEDUP_REMOVED lines=11> */
[----:B------:R-:W-:-:S04]  /*a9e0*/  ULEA UR4, UR8, UR12, 0x7 ;  /* 0x0000000c08047291 */ /* 0x000fc8000f8e383f */
[----:B------:R-:W-:-:S04]  /*a9f0*/  USHF.R.S32.HI UR10, URZ, 0x1f, UR4 ;  /* 0x0000001f3f0a7899 */ /* 0x000fc80008011404 */
[----:B------:R-:W-:-:S04]  /*aa00*/  ULEA.HI UR10, UR10, UR4, URZ, 0x7 ;  /* 0x000000040a0a7291 */ /* 0x000fc8000f8f383f */
[----:B------:R-:W-:-:S04]  /*aa10*/  USHF.R.S32.HI UR10, URZ, 0x7, UR10 ;  /* 0x000000073f0a7899 */ /* 0x000fc8000801140a */
[----:B------:R-:W-:-:S04]  /*aa20*/  UISETP.LT.AND UP0, UPT, UR16, UR10, UPT ;  /* 0x0000000a1000728c */ /* 0x000fc8000bf01270 */
[----:B------:R-:W-:-:S06]  /*aa30*/  USEL UR10, UR16, UR10, UP0 ;  /* 0x0000000a100a7287 */ /* 0x000fcc0008000000 */
[----:B------:R-:W-:-:S07]  /*aa40*/  VIADD R5, R8, UR10 ;  /* 0x0000000a08057c36 */ /* 0x000fce0008000000 */
.L_x_2608:
[----:B------:R-:W2:Y:S04]  /*aa50*/  LDG.E.STRONG.GPU R4, desc[UR36][R2.64] ;  /* 0x0000002402047981 */ /* 0x000ea8000c1ef900 */
[----:B--2---:R-:W-:Y:S01]  /*aa60*/  CCTL.IVALL ;  /* 0x00000000ff00798f */ /* 0x004fe20002000000 */
[----:B------:R-:W-:Y:S05]  /*aa70*/  YIELD ;  /* 0x0000000000007946 */ /* 0x000fea0003800000 */
[----:B------:R-:W-:-:S13]  /*aa80*/  ISETP.NE.AND P1, PT, R4, R5, PT ;  /* 0x000000050400720c */ /* 0x000fda0003f25270 */
[----:B------:R-:W-:Y:S05]  /*aa90*/  @P1 BRA `(.L_x_2608) ;  /* 0xfffffffc00ec1947 */ /* 0x000fea000383ffff */
.L_x_2607:
[----:B------:R-:W-:Y:S05]  /*aaa0*/  BSYNC B0 ;  /* 0x0000000000007941 */ /* 0x000fea0003800000 */
.L_x_2606:
[----:B------:R-:W-:-:S03]  /*aab0*/  UMOV UR4, 0xffffffff ;  /* 0xffffffff00047882 */ /* 0x000fc60000000000 */
[----:B------:R-:W-:Y:S05]  /*aac0*/  BRA.DIV UR4, `(.L_x_2609) ;  /* 0x00000032047c7947 */ /* 0x000fea000b800000 */
[----:B------:R-:W-:Y:S01]  /*aad0*/  NOP ;  /* 0x0000000000007918 */ /* 0x000fe20000000000 */
.L_x_2678:
[----:B------:R-:W-:Y:S01]  /*aae0*/  IMAD.U32 R9, RZ, RZ, UR8 ;  /* 0x00000008ff097e24 */ /* 0x000fe2000f8e00ff */
[----:B------:R-:W-:Y:S05]  /*aaf0*/  WARPSYNC.ALL ;  /* 0x0000000000007948 */ /* 0x000fea0003800000 */
[----:B------:R-:W-:Y:S01]  /*ab00*/  BAR.SYNC.DEFER_BLOCKING 0xd, 0xa0 ;  /* 0x0342800000007b1d */ /* 0x000fe20000010000 */
[----:B------:R-:W-:-:S05]  /*ab10*/  IMAD.SHL.U32 R9, R9, 0x2000, RZ ;  /* 0x0000200009097824 */ /* 0x000fca00078e00ff */
[----:B------:R-:W-:Y:S04]  /*ab20*/  BSSY B0, `(.L_x_2610) ;  /* 0x0000012000007945 */ /* 0x000fe80003800000 */
[----:B------:R-:W-:Y:S05]  /*ab30*/  @!P0 BRA `(.L_x_2611) ;  /* 0x0000000000408947 */ /* 0x000fea0003800000 */
[----:B------:R-:W1:Y:S01]  /*ab40*/  LDC.64 R6, c[0x0][0x2c0] ;  /* 0x0000b000ff067b82 */ /* 0x000e620000000a00 */
[----:B------:R-:W-:Y:S01]  /*ab50*/  IADD3 R5, P1, R9, UR6, RZ ;  /* 0x0000000609057c10 */ /* 0x000fe2000ff3e0ff */
[----:B------:R-:W-:Y:S01]  /*ab60*/  UMOV UR4, 0x400 ;  /* 0x0000040000047882 */ /* 0x000fe20000000000 */
[----:B------:R-:W-:Y:S01]  /*ab70*/  UMOV UR20, 0x0 ;  /* 0x0000000000147882 */ /* 0x000fe20000000000 */
[----:B------:R-:W-:-:S04]  /*ab80*/  UMOV UR21, 0x14f00000 ;  /* 0x14f0000000157882 */ /* 0x000fc80000000000 */
[----:B------:R-:W2:Y:S01]  /*ab90*/  S2UR UR10, SR_CgaCtaId ;  /* 0x00000000000a79c3 */ /* 0x000ea20000008800 */
[----:B-1----:R-:W-:Y:S02]  /*aba0*/  LEA R4, P3, R5, R6, 0x2 ;  /* 0x0000000605047211 */ /* 0x002fe400078610ff */
[----:B------:R-:W-:Y:S02]  /*abb0*/  LEA.HI.X.SX32 R6, R9, UR25, 0x1, P1 ;  /* 0x0000001909067c11 */ /* 0x000fe400088f0eff */
[----:B------:R-:W-:Y:S02]  /*abc0*/  R2UR UR18, R4 ;  /* 0x00000000041272ca */ /* 0x000fe400000e0000 */
[----:B------:R-:W-:Y:S01]  /*abd0*/  LEA.HI.X R5, R5, R7, R6, 0x2, P3 ;  /* 0x0000000705057211 */ /* 0x000fe200018f1406 */
[----:B--2---:R-:W-:-:S03]  /*abe0*/  ULEA UR4, UR10, UR4, 0x18 ;  /* 0x000000040a047291 */ /* 0x004fc6000f8ec03f */
[----:B------:R-:W-:Y:S01]  /*abf0*/  R2UR UR19, R5 ;  /* 0x00000000051372ca */ /* 0x000fe200000e0000 */
[----:B------:R-:W-:Y:S01]  /*ac00*/  UMOV UR10, 0x400 ;  /* 0x00000400000a7882 */ /* 0x000fe20000000000 */
[----:B------:R-:W-:-:S11]  /*ac10*/  UIADD3 UR4, UR4, 0x8000, URZ ;  /* 0x0000800004047890 */ /* 0x000fd6000fffe03f */
[----:B------:R1:W-:Y:S02]  /*ac20*/  UBLKRED.G.S.ADD.F32.RN [UR18], [UR4], UR10, desc[UR20] ;  /* 0x00001412040073bb */ /* 0x0003e400080a140a */
[----:B-1----:R0:W-:Y:S02]  /*ac30*/  UTMACMDFLUSH ;  /* 0x00000000000079b7 */ /* 0x0021e40000000000 */
.L_x_2611:
[----:B------:R-:W-:Y:S05]  /*ac40*/  BSYNC B0 ;  /* 0x0000000000007941 */ /* 0x000fea0003800000 */
.L_x_2610:
        /* <DEDUP_REMOVED lines=20> */
.L_x_2613:
[----:B------:R-:W-:Y:S05]  /*ad90*/  BSYNC B0 ;  /* 0x0000000000007941 */ /* 0x000fea0003800000 */
.L_x_2612:
[----:B------:R-:W-:Y:S06]  /*ada0*/  BAR.ARV 0xa, 0xa0 ;  /* 0x0282800000007b1d */ /* 0x000fec0000002000 */
[----:B------:R-:W-:Y:S04]  /*adb0*/  BSSY B0, `(.L_x_2614) ;  /* 0x0000003000007945 */ /* 0x000fe80003800000 */
[----:B------:R-:W-:Y:S05]  /*adc0*/  @!P0 BRA `(.L_x_2615) ;  /* 0x0000000000048947 */ /* 0x000fea0003800000 */
[----:B------:R-:W-:-:S04]  /*add0*/  DEPBAR.LE SB0, 0x0 ;  /* 0x000080000000791a */ /* 0x000fc80000000000 */
.L_x_2615:
[----:B------:R-:W-:Y:S05]  /*ade0*/  BSYNC B0 ;  /* 0x0000000000007941 */ /* 0x000fea0003800000 */
.L_x_2614:
        /* <DEDUP_REMOVED lines=19> */
.L_x_2617:
[----:B------:R-:W-:Y:S05]  /*af20*/  BSYNC B0 ;  /* 0x0000000000007941 */ /* 0x000fea0003800000 */
.L_x_2616:
[----:B------:R-:W-:Y:S01]  /*af30*/  UIADD3 UR17, UR8, 0x1, URZ ;  /* 0x0000000108117890 */ /* 0x000fe2000fffe03f */
[----:B------:R-:W-:Y:S11]  /*af40*/  BRA `(.L_x_2618) ;  /* 0x0000000000047947 */ /* 0x000ff60003800000 */
.L_x_2605:
[----:B------:R-:W-:-:S05]  /*af50*/  UMOV UR17, UR8 ;  /* 0x0000000800117c82 */ /* 0x000fca0008000000 */
.L_x_2618:
[----:B------:R-:W-:-:S04]  /*af60*/  UIADD3 UR4, UR8, 0x1, URZ ;  /* 0x0000000108047890 */ /* 0x000fc8000fffe03f */
[----:B------:R-:W-:-:S06]  /*af70*/  UISETP.NE.AND UP0, UPT, UR5, UR4, UPT ;  /* 0x000000040500728c */ /* 0x000fcc000bf05270 */
[----:B------:R-:W-:-:S13]  /*af80*/  PLOP3.LUT P1, PT, PT, PT, UP0, 0x80, 0x0 ;  /* 0x000000000000781c */ /* 0x000fda0003f2f008 */
[----:B------:R-:W-:Y:S05]  /*af90*/  @!P1 BRA `(.L_x_2548) ;  /* 0x0000002800c09947 */ /* 0x000fea0003800000 */
[----:B------:R-:W-:Y:S01]  /*afa0*/  ULDC.64 UR10, c[0x0][0x2c0] ;  /* 0x0000b000000a7ab9 */ /* 0x000fe20000000a00 */
[----:B------:R-:W-:Y:S02]  /*afb0*/  UIADD3 UR21, UR9, UR7, URZ ;  /* 0x0000000709157290 */ /* 0x000fe4000fffe03f */
[----:B------:R-:W-:Y:S01]  /*afc0*/  ULEA UR20, UP0, UR6, UR10, 0x2 ;  /* 0x0000000a06147291 */ /* 0x000fe2000f80103f */
[----:B------:R-:W-:Y:S01]  /*afd0*/  UMOV UR22, UR17 ;  /* 0x0000001100167c82 */ /* 0x000fe20008000000 */
[----:B------:R-:W-:Y:S02]  /*afe0*/  UMOV UR4, URZ ;  /* 0x0000003f00047c82 */ /* 0x000fe40008000000 */
[----:B------:R-:W-:Y:S02]  /*aff0*/  ULEA.HI.X UR21, UR6, UR11, UR21, 0x2, UP0 ;  /* 0x0000000b06157291 */ /* 0x000fe400080f1415 */
[----:B------:R-:W-:-:S04]  /*b000*/  UIADD3 UR20, UP0, UR20, 0x4000, URZ ;  /* 0x0000400014147890 */ /* 0x000fc8000ff1e03f */
[----:B------:R-:W-:-:S12]  /*b010*/  UIADD3.X UR21, URZ, UR21, URZ, UP0, !UPT ;  /* 0x000000153f157290 */ /* 0x000fd800087fe43f */
.L_x_2643:
        /* <DEDUP_REMOVED lines=18> */
.L_x_2621:
[----:B------:R-:W2:Y:S04]  /*b140*/  LDG.E.STRONG.GPU R4, desc[UR36][R2.64] ;  /* 0x0000002402047981 */ /* 0x000ea8000c1ef900 */
[----:B--2---:R-:W-:Y:S01]  /*b150*/  CCTL.IVALL ;  /* 0x00000000ff00798f */ /* 0x004fe20002000000 */
[----:B------:R-:W-:Y:S05]  /*b160*/  YIELD ;  /* 0x0000000000007946 */ /* 0x000fea0003800000 */
[----:B------:R-:W-:-:S13]  /*b170*/  ISETP.NE.AND P1, PT, R4, R5, PT ;  /* 0x000000050400720c */ /* 0x000fda0003f25270 */
[----:B------:R-:W-:Y:S05]  /*b180*/  @P1 BRA `(.L_x_2621) ;  /* 0xfffffffc00ec1947 */ /* 0x000fea000383ffff */
.L_x_2620:
[----:B------:R-:W-:Y:S05]  /*b190*/  BSYNC B0 ;  /* 0x0000000000007941 */ /* 0x000fea0003800000 */
.L_x_2619:
[----:B------:R-:W-:-:S03]  /*b1a0*/  UMOV UR18, 0xffffffff ;  /* 0xffffffff00127882 */ /* 0x000fc60000000000 */
[----:B------:R-:W-:Y:S05]  /*b1b0*/  BRA.DIV UR18, `(.L_x_2622) ;  /* 0x0000002a12dc7947 */ /* 0x000fea000b800000 */
[----:B------:R-:W-:Y:S01]  /*b1c0*/  NOP ;  /* 0x0000000000007918 */ /* 0x000fe20000000000 */
.L_x_2681:
        /* <DEDUP_REMOVED lines=17> */
[----:B------:R1:W-:Y:S02]  /*b2e0*/  UBLKRED.G.S.ADD.F32.RN [UR18], [UR24], UR26, desc[UR28] ;  /* 0x00001c12180073bb */ /* 0x0003e400080a141a */
[----:B-1----:R0:W-:Y:S02]  /*b2f0*/  UTMACMDFLUSH ;  /* 0x00000000000079b7 */ /* 0x0021e40000000000 */
.L_x_2624:
[----:B------:R-:W-:Y:S05]  /*b300*/  BSYNC B0 ;  /* 0x0000000000007941 */ /* 0x000fea0003800000 */
.L_x_2623:
        /* <DEDUP_REMOVED lines=15> */
.L_x_2626:
[----:B------:R-:W-:Y:S05]  /*b400*/  BSYNC B0 ;  /* 0x0000000000007941 */ /* 0x000fea0003800000 */
.L_x_2625:
[----:B------:R-:W-:Y:S06]  /*b410*/  BAR.ARV 0xa, 0xa0 ;  /* 0x0282800000007b1d */ /* 0x000fec0000002000 */
[----:B------:R-:W-:Y:S04]  /*b420*/  BSSY B0, `(.L_x_2627) ;  /* 0x0000003000007945 */ /* 0x000fe80003800000 */
[----:B------:R-:W-:Y:S05]  /*b430*/  @!P0 BRA `(.L_x_2628) ;  /* 0x0000000000048947 */ /* 0x000fea0003800000 */
[----:B------:R-:W-:-:S04]  /*b440*/  DEPBAR.LE SB0, 0x0 ;  /* 0x000080000000791a */ /* 0x000fc80000000000 */
.L_x_2628:
[----:B------:R-:W-:Y:S05]  /*b450*/  BSYNC B0 ;  /* 0x0000000000007941 */ /* 0x000fea0003800000 */
.L_x_2627:
        /* <DEDUP_REMOVED lines=19> */
.L_x_2630:
[----:B------:R-:W-:Y:S05]  /*b590*/  BSYNC B0 ;  /* 0x0000000000007941 */ /* 0x000fea0003800000 */
.L_x_2629:
        /* <DEDUP_REMOVED lines=10> */
[----:B------:R-:W-:-:S04]  /*b640*/  UIADD3 UR10, UR10, 0x80, URZ ;  /* 0x000000800a0a7890 */ /* 0x000fc8000fffe03f */
[----:B------:R-:W-:-:S04]  /*b650*/  USHF.R.S32.HI UR11, URZ, 0x1f, UR10 ;  /* 0x0000001f3f0b7899 */ /* 0x000fc8000801140a */
[----:B------:R-:W-:-:S04]  /*b660*/  ULEA.HI UR11, UR11, UR10, URZ, 0x7 ;  /* 0x0000000a0b0b7291 */ /* 0x000fc8000f8f383f */
[----:B------:R-:W-:-:S04]  /*b670*/  USHF.R.S32.HI UR11, URZ, 0x7, UR11 ;  /* 0x000000073f0b7899 */ /* 0x000fc8000801140b */
[----:B------:R-:W-:-:S04]  /*b680*/  UISETP.LT.AND UP0, UPT, UR16, UR11, UPT ;  /* 0x0000000b1000728c */ /* 0x000fc8000bf01270 */
[----:B------:R-:W-:-:S06]  /*b690*/  USEL UR11, UR16, UR11, UP0 ;  /* 0x0000000b100b7287 */ /* 0x000fcc0008000000 */
[----:B------:R-:W-:-:S07]  /*b6a0*/  VIADD R5, R8, UR11 ;  /* 0x0000000b08057c36 */ /* 0x000fce0008000000 */
.L_x_2633:
[----:B------:R-:W2:Y:S04]  /*b6b0*/  LDG.E.STRONG.GPU R4, desc[UR36][R2.64] ;  /* 0x0000002402047981 */ /* 0x000ea8000c1ef900 */
[----:B--2---:R-:W-:Y:S01]  /*b6c0*/  CCTL.IVALL ;  /* 0x00000000ff00798f */ /* 0x004fe20002000000 */
[----:B------:R-:W-:Y:S05]  /*b6d0*/  YIELD ;  /* 0x0000000000007946 */ /* 0x000fea0003800000 */
[----:B------:R-:W-:-:S13]  /*b6e0*/  ISETP.NE.AND P1, PT, R4, R5, PT ;  /* 0x000000050400720c */ /* 0x000fda0003f25270 */
[----:B------:R-:W-:Y:S05]  /*b6f0*/  @P1 BRA `(.L_x_2633) ;  /* 0xfffffffc00ec1947 */ /* 0x000fea000383ffff */
.L_x_2632:
[----:B------:R-:W-:Y:S05]  /*b700*/  BSYNC B0 ;  /* 0x0000000000007941 */ /* 0x000fea0003800000 */
.L_x_2631:
[----:B------:R-:W-:-:S03]  /*b710*/  UMOV UR10, 0xffffffff ;  /* 0xffffffff000a7882 */ /* 0x000fc60000000000 */
[----:B------:R-:W-:Y:S05]  /*b720*/  BRA.DIV UR10, `(.L_x_2634) ;  /* 0x000000260a9c7947 */ /* 0x000fea000b800000 */
[----:B------:R-:W-:Y:S01]  /*b730*/  NOP ;  /* 0x0000000000007918 */ /* 0x000fe20000000000 */
.L_x_2684:
        /* <DEDUP_REMOVED lines=15> */
.L_x_2636:
[----:B------:R-:W-:Y:S05]  /*b830*/  BSYNC B0 ;  /* 0x0000000000007941 */ /* 0x000fea0003800000 */
.L_x_2635:
        /* <DEDUP_REMOVED lines=15> */
.L_x_2638:
[----:B------:R-:W-:Y:S05]  /*b930*/  BSYNC B0 ;  /* 0x0000000000007941 */ /* 0x000fea0003800000 */
.L_x_2637:
[----:B------:R-:W-:Y:S06]  /*b940*/  BAR.ARV 0xa, 0xa0 ;  /* 0x0282800000007b1d */ /* 0x000fec0000002000 */
[----:B------:R-:W-:Y:S04]  /*b950*/  BSSY B0, `(.L_x_2639) ;  /* 0x0000003000007945 */ /* 0x000fe80003800000 */
[----:B------:R-:W-:Y:S05]  /*b960*/  @!P0 BRA `(.L_x_2640) ;  /* 0x0000000000048947 */ /* 0x000fea0003800000 */
[----:B------:R-:W-:-:S04]  /*b970*/  DEPBAR.LE SB0, 0x0 ;  /* 0x000080000000791a */ /* 0x000fc80000000000 */
.L_x_2640:
[----:B------:R-:W-:Y:S05]  /*b980*/  BSYNC B0 ;  /* 0x0000000000007941 */ /* 0x000fea0003800000 */
.L_x_2639:
        /* <DEDUP_REMOVED lines=19> */
.L_x_2642:
[----:B------:R-:W-:Y:S05]  /*bac0*/  BSYNC B0 ;  /* 0x0000000000007941 */ /* 0x000fea0003800000 */
.L_x_2641:
[----:B------:R-:W-:Y:S02]  /*bad0*/  UIADD3 UR17, UR17, 0x2, URZ ;  /* 0x0000000211117890 */ /* 0x000fe4000fffe03f */
[----:B------:R-:W-:Y:S02]  /*bae0*/  UIADD3 UR4, UR4, 0x4000, URZ ;  /* 0x0000400004047890 */ /* 0x000fe4000fffe03f */
[----:B------:R-:W-:-:S06]  /*baf0*/  UISETP.GE.AND UP0, UPT, UR17, UR5, UPT ;  /* 0x000000051100728c */ /* 0x000fcc000bf06270 */
[----:B------:R-:W-:-:S13]  /*bb00*/  PLOP3.LUT P1, PT, PT, PT, UP0, 0x80, 0x0 ;  /* 0x000000000000781c */ /* 0x000fda0003f2f008 */
[----:B------:R-:W-:Y:S05]  /*bb10*/  @!P1 BRA `(.L_x_2643) ;  /* 0xfffffff400409947 */ /* 0x000fea000383ffff */
[----:B------:R-:W-:Y:S05]  /*bb20*/  BRA `(.L_x_2548) ;  /* 0x0000001c00dc7947 */ /* 0x000fea0003800000 */
.L_x_2602:
        /* <DEDUP_REMOVED lines=21> */
.L_x_2644:
[----:B------:R-:W-:Y:S01]  /*bc80*/  ULDC UR9, c[0x0][0xb44] ;  /* 0x0002d10000097ab9 */ /* 0x000fe20000000800 */
[----:B------:R-:W-:Y:S01]  /*bc90*/  UMOV UR7, UR8 ;  /* 0x0000000800077c82 */ /* 0x000fe20008000000 */
[----:B------:R-:W-:-:S11]  /*bca0*/  UISETP.NE.AND UP0, UPT, UR9, 0x1, UPT ;  /* 0x000000010900788c */ /* 0x000fd6000bf05270 */
[----:B------:R-:W-:Y:S02]  /*bcb0*/  @UP0 ULDC.64 UR10, c[0x0][0xb48] ;  /* 0x0002d200000a0ab9 */ /* 0x000fe40000000a00 */
[----:B------:R-:W-:-:S04]  /*bcc0*/  UIMAD.WIDE.U32 UR4, UR8, UR10, URZ ;  /* 0x0000000a080472a5 */ /* 0x000fc8000f8e003f */
[----:B------:R-:W-:-:S04]  /*bcd0*/  @UP0 USHF.R.U32.HI UR7, URZ, UR11, UR5 ;  /* 0x0000000b3f070299 */ /* 0x000fc80008011605 */
[----:B------:R-:W-:-:S12]  /*bce0*/  UIMAD UR4, UR7, UR9, URZ ;  /* 0x00000009070472a4 */ /* 0x000fd8000f8e023f */
.L_x_2645:
        /* <DEDUP_REMOVED lines=17> */
[----:B------:R-:W-:Y:S01]  /*be00*/  ULOP3.LUT UR7, URZ, UR7, URZ, 0x33, !UPT ;  /* 0x000000073f077292 */ /* 0x000fe2000f8e333f */
[----:B------:R-:W-:-:S03]  /*be10*/  ULDC UR4, c[0x0][0xb2c] ;  /* 0x0002cb0000047ab9 */ /* 0x000fc60000000800 */
[----:B------:R-:W-:-:S03]  /*be20*/  UIADD3 UR7, UR7, UR4, URZ ;  /* 0x0000000407077290 */ /* 0x000fc6000fffe03f */
[----:B------:R-:W2:Y:S01]  /*be30*/  LDC R2, c[0x0][0x290] ;  /* 0x0000a400ff027b82 */ /* 0x000ea20000000800 */
[----:B------:R-:W-:Y:S01]  /*be40*/  USHF.L.U32 UR11, UR7, 0x7, URZ ;  /* 0x00000007070b7899 */ /* 0x000fe2000800063f */
[----:B------:R-:W-:Y:S01]  /*be50*/  ULDC UR4, c[0x0][0x74c] ;  /* 0x0001d30000047ab9 */ /* 0x000fe20000000800 */
        /* <DEDUP_REMOVED lines=55> */
.L_x_2685:
        /* <DEDUP_REMOVED lines=12> */
.L_x_2649:
        /* <DEDUP_REMOVED lines=70> */
.L_x_2660:
[----:B------:R-:W-:-:S04]  /*c6f0*/  SHF.L.U32 R19, R10, 0x1f, RZ ;  /* 0x0000001f0a137819 */ /* 0x000fc800000006ff */
[----:B------:R-:W2:Y:S02]  /*c700*/  SYNCS.PHASECHK.TRANS64.TRYWAIT P1, [R0+URZ+0x30c40], R19 ;  /* 0x030c4013000075a7 */ /* 0x000ea4000802017f */
[----:B--2---:R-:W-:Y:S05]  /*c710*/  @!P1 BRA `(.L_x_2652) ;  /* 0x0000001400d09947 */ /* 0x004fea0003800000 */
.L_x_2686:
        /* <DEDUP_REMOVED lines=8> */
.L_x_2653:
        /* <DEDUP_REMOVED lines=30> */
.L_x_2687:
        /* <DEDUP_REMOVED lines=8> */
.L_x_2655:
        /* <DEDUP_REMOVED lines=30> */
.L_x_2688:
        /* <DEDUP_REMOVED lines=8> */
.L_x_2657:
        /* <DEDUP_REMOVED lines=25> */
.L_x_2690:
        /* <DEDUP_REMOVED lines=8> */
.L_x_2659:
        /* <DEDUP_REMOVED lines=28> */
.L_x_2651:
[----:B-1----:R-:W2:Y:S04]  /*d030*/  LDL.LU R4, [R1+0x10] ;  /* 0x0000100001047983 */ /* 0x002ea80000300800 */
[----:B------:R1:W5:Y:S01]  /*d040*/  LDL R5, [R1+0x14] ;  /* 0x0000140001057983 */ /* 0x0003620000100800 */
[----:B--2---:R-:W-:-:S13]  /*d050*/  ISETP.NE.AND P1, PT, R4, RZ, PT ;  /* 0x000000ff0400720c */ /* 0x004fda0003f25270 */
[----:B-1----:R-:W-:Y:S05]  /*d060*/  @!P1 BRA `(.L_x_2650) ;  /* 0x0000000400249947 */ /* 0x002fea0003800000 */
[----:B------:R-:W-:-:S04]  /*d070*/  SHF.L.U32 R14, R10, 0x1f, RZ ;  /* 0x0000001f0a0e7819 */ /* 0x000fc800000006ff */
[----:B------:R-:W1:Y:S02]  /*d080*/  SYNCS.PHASECHK.TRANS64.TRYWAIT P1, [R0+URZ+0x30c40], R14 ;  /* 0x030c400e000075a7 */ /* 0x000e64000802017f */
[----:B-1----:R-:W-:Y:S05]  /*d090*/  @!P1 BRA `(.L_x_2661) ;  /* 0x0000000c00c49947 */ /* 0x002fea0003800000 */
.L_x_2691:
        /* <DEDUP_REMOVED lines=8> */
.L_x_2662:
        /* <DEDUP_REMOVED lines=27> */
.L_x_2692:
        /* <DEDUP_REMOVED lines=8> */
.L_x_2664:
        /* <DEDUP_REMOVED lines=27> */
.L_x_2650:
        /* <DEDUP_REMOVED lines=8> */
.L_x_2693:
[----:B------:R-:W-:Y:S05]  /*d580*/  @P1 BRA `(.L_x_2666) ;  /* 0x0000000000181947 */ /* 0x000fea0003800000 */
[----:B------:R-:W4:Y:S01]  /*d590*/  S2R R2, SR_TID.X ;  /* 0x0000000000027919 */ /* 0x000f220000002100 */
[----:B---3--:R-:W-:-:S04]  /*d5a0*/  IMAD.MOV.U32 R3, RZ, RZ, 0x4200 ;  /* 0x00004200ff037424 */ /* 0x008fc800078e00ff */
[----:B------:R3:W-:Y:S01]  /*d5b0*/  SYNCS.ARRIVE.TRANS64 RZ, [R4+URZ+0x30c30], R3 ;  /* 0x030c300304ff79a7 */ /* 0x0007e2000800003f */
[----:B----4-:R-:W-:-:S13]  /*d5c0*/  LOP3.LUT P0, RZ, R2, 0x1f, RZ, 0xc0, !PT ;  /* 0x0000001f02ff7812 */ /* 0x010fda000780c0ff */
[----:B---3--:R-:W-:Y:S05]  /*d5d0*/  @!P0 BRA `(.L_x_2666) ;  /* 0x0000000000048947 */ /* 0x008fea0003800000 */
[----:B------:R-:W-:Y:S01]  /*d5e0*/  BPT.TRAP 0x1 ;  /* 0x000000040000795c */ /* 0x000fe20000300000 */
.L_x_2666:
        /* <DEDUP_REMOVED lines=37> */
.L_x_2647:
[----:B------:R-:W-:Y:S05]  /*d840*/  BSYNC B0 ;  /* 0x0000000000007941 */ /* 0x000fea0003800000 */
.L_x_2646:
[----:B------:R-:W-:-:S03]  /*d850*/  UMOV UR4, 0xffffffff ;  /* 0xffffffff00047882 */ /* 0x000fc60000000000 */
[----:B------:R-:W-:Y:S05]  /*d860*/  BRA.DIV UR4, `(.L_x_2667) ;  /* 0x0000000a040c7947 */ /* 0x000fea000b800000 */
[----:B------:R-:W-:-:S13]  /*d870*/  ELECT P6, URZ, PT ;  /* 0x00000000003f782f */ /* 0x000fda00038c0000 */
.L_x_2696:
[----:B------:R-:W-:Y:S05]  /*d880*/  @!P6 BRA `(.L_x_2548) ;  /* 0x000000000084e947 */ /* 0x000fea0003800000 */
[----:B------:R-:W2:Y:S02]  /*d890*/  LDL.LU R2, [R1+0x18] ;  /* 0x0000180001027983 */ /* 0x000ea40000300800 */
[----:B--2---:R-:W-:-:S04]  /*d8a0*/  LOP3.LUT R2, R2, 0x2, RZ, 0xfc, !PT ;  /* 0x0000000202027812 */ /* 0x004fc800078efcff */
[----:B------:R-:W-:-:S13]  /*d8b0*/  ISETP.NE.AND P2, PT, R2, 0x3, PT ;  /* 0x000000030200780c */ /* 0x000fda0003f45270 */
[----:B------:R-:W-:Y:S05]  /*d8c0*/  @!P2 BRA `(.L_x_2668) ;  /* 0x000000000004a947 */ /* 0x000fea0003800000 */
[----:B------:R-:W-:Y:S01]  /*d8d0*/  BPT.TRAP 0x1 ;  /* 0x000000040000795c */ /* 0x000fe20000300000 */
.L_x_2668:
        /* <DEDUP_REMOVED lines=15> */
.L_x_2697:
[----:B------:R-:W2:Y:S02]  /*d9d0*/  SYNCS.PHASECHK.TRANS64.TRYWAIT P0, [R3+URZ], R2 ;  /* 0x00000002030075a7 */ /* 0x000ea4000800017f */
[----:B--2---:R-:W-:Y:S05]  /*d9e0*/  @!P0 BRA `(.L_x_2670) ;  /* 0x0000000400e08947 */ /* 0x004fea0003800000 */
.L_x_2698:
[----:B------:R-:W-:Y:S05]  /*d9f0*/  @!P2 BRA `(.L_x_2671) ;  /* 0x000000000004a947 */ /* 0x000fea0003800000 */
[----:B------:R-:W-:Y:S01]  /*da00*/  BPT.TRAP 0x1 ;  /* 0x000000040000795c */ /* 0x000fe20000300000 */
.L_x_2671:
[----:B--2---:R-:W-:-:S04]  /*da10*/  VIADD R3, R8, 0x30c40 ;  /* 0x00030c4008037836 */ /* 0x004fc80000000000 */
[----:B------:R-:W-:-:S04]  /*da20*/  IMAD R5, R0, 0x8, R3 ;  /* 0x0000000800057824 */ /* 0x000fc800078e0203 */
[----:B------:R-:W2:Y:S02]  /*da30*/  SYNCS.PHASECHK.TRANS64.TRYWAIT P0, [R5+URZ], R4 ;  /* 0x00000004050075a7 */ /* 0x000ea4000800017f */
[----:B--2---:R-:W-:Y:S05]  /*da40*/  @!P0 BRA `(.L_x_2672) ;  /* 0x0000000400dc8947 */ /* 0x004fea0003800000 */
.L_x_2699:
[----:B------:R-:W-:-:S07]  /*da50*/  IMAD R3, R6, 0x8, R3 ;  /* 0x0000000806037824 */ /* 0x000fce00078e0203 */
.L_x_2673:
[----:B---3--:R3:W4:Y:S02]  /*da60*/  SYNCS.PHASECHK.TRANS64.TRYWAIT P0, [R3+URZ], R2 ;  /* 0x00000002030075a7 */ /* 0x008724000800017f */
[----:B----4-:R-:W-:Y:S05]  /*da70*/  @!P0 NANOSLEEP.SYNCS 0x989680 ;  /* 0x009896800000895d */ /* 0x010fea0003900000 */
[----:B------:R-:W4:Y:S02]  /*da80*/  @!P0 SYNCS.PHASECHK.TRANS64 P0, [R3+URZ], R2 ;  /* 0x00000002030085a7 */ /* 0x000f24000800007f */
[----:B----4-:R-:W-:Y:S05]  /*da90*/  @!P0 BRA `(.L_x_2673) ;  /* 0xfffffffc00f08947 */ /* 0x010fea000383ffff */
.L_x_2548:
[----:B------:R-:W-:Y:S05]  /*daa0*/  BSYNC B6 ;  /* 0x0000000000067941 */ /* 0x000fea0003800000 */
.L_x_2543:
[----:B------:R-:W-:Y:S05]  /*dab0*/  EXIT ;  /* 0x000000000000794d */ /* 0x000fea0003800000 */
.L_x_2554:
[----:B------:R-:W-:Y:S02]  /*dac0*/  IMAD.MOV.U32 R12, RZ, RZ, RZ ;  /* 0x000000ffff0c7224 */ /* 0x000fe400078e00ff */
[----:B------:R-:W-:Y:S02]  /*dad0*/  IMAD.MOV.U32 R11, RZ, RZ, 0x1f ;  /* 0x0000001fff0b7424 */ /* 0x000fe400078e00ff */
[----:B------:R-:W-:-:S07]  /*dae0*/  IMAD.MOV.U32 R15, RZ, RZ, -0x1 ;  /* 0xffffffffff0f7424 */ /* 0x000fce00078e00ff */
[----:B------:R-:W-:Y:S05]  /*daf0*/  WARPSYNC.COLLECTIVE R15, `(.L_x_2674) ;  /* 0x000000000f087348 */ /* 0x000fea0003c00000 */
[----:B------:R1:W2:Y:S02]  /*db00*/  SHFL.IDX P6, R14, R13, R12, R11 ;  /* 0x0000000c0d0e7389 */ /* 0x0002a400000c000b */
[----:B-12---:R-:W-:Y:S01]  /*db10*/  ENDCOLLECTIVE ;  /* 0x000000000000791b */ /* 0x006fe20003800000 */
.L_x_2674:
[----:B------:R-:W-:Y:S05]  /*db20*/  BRA `(.L_x_2675) ;  /* 0xffffff3400947947 */ /* 0x000fea000383ffff */
.L_x_2556:
[----:B---3--:R3:W4:Y:S02]  /*db30*/  SYNCS.PHASECHK.TRANS64.TRYWAIT P0, [R236+URZ+0x30c00], R11 ;  /* 0x030c000bec0075a7 */ /* 0x008724000800017f */
[----:B----4-:R-:W-:Y:S05]  /*db40*/  @!P0 NANOSLEEP.SYNCS 0x989680 ;  /* 0x009896800000895d */ /* 0x010fea0003900000 */
[----:B------:R-:W4:Y:S02]  /*db50*/  @!P0 SYNCS.PHASECHK.TRANS64 P0, [R236+URZ+0x30c00], R11 ;  /* 0x030c000bec0085a7 */ /* 0x000f24000800007f */
[----:B----4-:R-:W-:Y:S05]  /*db60*/  @!P0 BRA `(.L_x_2556) ;  /* 0xfffffffc00f08947 */ /* 0x010fea000383ffff */
[----:B------:R-:W-:Y:S05]  /*db70*/  BRA `(.L_x_2555) ;  /* 0xffffff3400c47947 */ /* 0x000fea000383ffff */
.L_x_2561:
[----:B--2---:R2:W3:Y:S02]  /*db80*/  SYNCS.PHASECHK.TRANS64.TRYWAIT P1, [R6+URZ+0x30c10], R17 ;  /* 0x030c1011060075a7 */ /* 0x0044e4000802017f */
[----:B---3--:R-:W-:Y:S05]  /*db90*/  @!P1 NANOSLEEP.SYNCS 0x989680 ;  /* 0x009896800000995d */ /* 0x008fea0003900000 */
[----:B------:R-:W3:Y:S02]  /*dba0*/  @!P1 SYNCS.PHASECHK.TRANS64 P1, [R6+URZ+0x30c10], R17 ;  /* 0x030c1011060095a7 */ /* 0x000ee4000802007f */
[----:B---3--:R-:W-:Y:S05]  /*dbb0*/  @!P1 BRA `(.L_x_2561) ;  /* 0xfffffffc00f09947 */ /* 0x008fea000383ffff */
[----:B------:R-:W-:Y:S05]  /*dbc0*/  BRA `(.L_x_2560) ;  /* 0xffffff40000c7947 */ /* 0x000fea000383ffff */
.L_x_2565:
[----:B------:R1:W1:Y:S02]  /*dbd0*/  SYNCS.PHASECHK.TRANS64.TRYWAIT P1, [R6+URZ+0x30c30], R17 ;  /* 0x030c3011060075a7 */ /* 0x000264000802017f */
[----:B-1----:R-:W-:Y:S05]  /*dbe0*/  @!P1 NANOSLEEP.SYNCS 0x989680 ;  /* 0x009896800000995d */ /* 0x002fea0003900000 */
[----:B------:R-:W1:Y:S02]  /*dbf0*/  @!P1 SYNCS.PHASECHK.TRANS64 P1, [R6+URZ+0x30c30], R17 ;  /* 0x030c3011060095a7 */ /* 0x000e64000802007f */
[----:B-1----:R-:W-:Y:S05]  /*dc00*/  @!P1 BRA `(.L_x_2565) ;  /* 0xfffffffc00f09947 */ /* 0x002fea000383ffff */
[----:B------:R-:W-:Y:S05]  /*dc10*/  BRA `(.L_x_2564) ;  /* 0xffffff4400287947 */ /* 0x000fea000383ffff */
.L_x_2573:
[----:B--2---:R2:W3:Y:S02]  /*dc20*/  SYNCS.PHASECHK.TRANS64.TRYWAIT P1, [R7+URZ+0x30c10], R20 ;  /* 0x030c1014070075a7 */ /* 0x0044e4000802017f */
[----:B---3--:R-:W-:Y:S05]  /*dc30*/  @!P1 NANOSLEEP.SYNCS 0x989680 ;  /* 0x009896800000995d */ /* 0x008fea0003900000 */
[----:B------:R-:W3:Y:S02]  /*dc40*/  @!P1 SYNCS.PHASECHK.TRANS64 P1, [R7+URZ+0x30c10], R20 ;  /* 0x030c1014070095a7 */ /* 0x000ee4000802007f */
[----:B---3--:R-:W-:Y:S05]  /*dc50*/  @!P1 BRA `(.L_x_2573) ;  /* 0xfffffffc00f09947 */ /* 0x008fea000383ffff */
[----:B------:R-:W-:Y:S05]  /*dc60*/  BRA `(.L_x_2572) ;  /* 0xffffff7c00407947 */ /* 0x000fea000383ffff */
.L_x_2577:
[----:B------:R1:W1:Y:S02]  /*dc70*/  SYNCS.PHASECHK.TRANS64.TRYWAIT P1, [R7+URZ+0x30c30], R20 ;  /* 0x030c3014070075a7 */ /* 0x000264000802017f */
[----:B-1----:R-:W-:Y:S05]  /*dc80*/  @!P1 NANOSLEEP.SYNCS 0x989680 ;  /* 0x009896800000995d */ /* 0x002fea0003900000 */
[----:B------:R-:W1:Y:S02]  /*dc90*/  @!P1 SYNCS.PHASECHK.TRANS64 P1, [R7+URZ+0x30c30], R20 ;  /* 0x030c3014070095a7 */ /* 0x000e64000802007f */
[----:B-1----:R-:W-:Y:S05]  /*dca0*/  @!P1 BRA `(.L_x_2577) ;  /* 0xfffffffc00f09947 */ /* 0x002fea000383ffff */
[----:B------:R-:W-:Y:S05]  /*dcb0*/  BRA `(.L_x_2576) ;  /* 0xffffff8000547947 */ /* 0x000fea000383ffff */
.L_x_2609:
[----:B------:R-:W-:Y:S01]  /*dcc0*/  BSSY B0, `(.L_x_2676) ;  /* 0x0000005000007945 */ /* 0x000fe20003800000 */
[----:B------:R-:W-:-:S07]  /*dcd0*/  IMAD.MOV.U32 R15, RZ, RZ, -0x1 ;  /* 0xffffffffff0f7424 */ /* 0x000fce00078e00ff */
[----:B------:R-:W-:Y:S05]  /*dce0*/  WARPSYNC.COLLECTIVE R15, `(.L_x_2677) ;  /* 0x000000000f087348 */ /* 0x000fea0003c00000 */
[----:B------:R-:W-:Y:S01]  /*dcf0*/  NOP ;  /* 0x0000000000007918 */ /* 0x000fe20000000000 */
[----:B------:R-:W-:Y:S01]  /*dd00*/  ENDCOLLECTIVE ;  /* 0x000000000000791b */ /* 0x000fe20003800000 */
.L_x_2677:
[----:B------:R-:W-:Y:S05]  /*dd10*/  BSYNC B0 ;  /* 0x0000000000007941 */ /* 0x000fea0003800000 */
.L_x_2676:
[----:B------:R-:W-:Y:S05]  /*dd20*/  BRA `(.L_x_2678) ;  /* 0xffffffcc006c7947 */ /* 0x000fea000383ffff */
.L_x_2622:
[----:B------:R-:W-:Y:S01]  /*dd30*/  BSSY B0, `(.L_x_2679) ;  /* 0x0000005000007945 */ /* 0x000fe20003800000 */
[----:B------:R-:W-:-:S07]  /*dd40*/  IMAD.MOV.U32 R15, RZ, RZ, -0x1 ;  /* 0xffffffffff0f7424 */ /* 0x000fce00078e00ff */
[----:B------:R-:W-:Y:S05]  /*dd50*/  WARPSYNC.COLLECTIVE R15, `(.L_x_2680) ;  /* 0x000000000f087348 */ /* 0x000fea0003c00000 */
[----:B------:R-:W-:Y:S01]  /*dd60*/  NOP ;  /* 0x0000000000007918 */ /* 0x000fe20000000000 */
[----:B------:R-:W-:Y:S01]  /*dd70*/  ENDCOLLECTIVE ;  /* 0x000000000000791b */ /* 0x000fe20003800000 */
.L_x_2680:
[----:B------:R-:W-:Y:S05]  /*dd80*/  BSYNC B0 ;  /* 0x0000000000007941 */ /* 0x000fea0003800000 */
.L_x_2679:
[----:B------:R-:W-:Y:S05]  /*dd90*/  BRA `(.L_x_2681) ;  /* 0xffffffd4000c7947 */ /* 0x000fea000383ffff */
.L_x_2634:
[----:B------:R-:W-:Y:S01]  /*dda0*/  BSSY B0, `(.L_x_2682) ;  /* 0x0000005000007945 */ /* 0x000fe20003800000 */
[----:B------:R-:W-:-:S07]  /*ddb0*/  IMAD.MOV.U32 R15, RZ, RZ, -0x1 ;  /* 0xffffffffff0f7424 */ /* 0x000fce00078e00ff */
[----:B------:R-:W-:Y:S05]  /*ddc0*/  WARPSYNC.COLLECTIVE R15, `(.L_x_2683) ;  /* 0x000000000f087348 */ /* 0x000fea0003c00000 */
[----:B------:R-:W-:Y:S01]  /*ddd0*/  NOP ;  /* 0x0000000000007918 */ /* 0x000fe20000000000 */
[----:B------:R-:W-:Y:S01]  /*dde0*/  ENDCOLLECTIVE ;  /* 0x000000000000791b */ /* 0x000fe20003800000 */
.L_x_2683:
[----:B------:R-:W-:Y:S05]  /*ddf0*/  BSYNC B0 ;  /* 0x0000000000007941 */ /* 0x000fea0003800000 */
.L_x_2682:
[----:B------:R-:W-:Y:S05]  /*de00*/  BRA `(.L_x_2684) ;  /* 0xffffffd8004c7947 */ /* 0x000fea000383ffff */
.L_x_2648:
[----:B-1----:R1:W2:Y:S02]  /*de10*/  SYNCS.PHASECHK.TRANS64.TRYWAIT P1, [R0+URZ+0x30c20], R11 ;  /* 0x030c200b000075a7 */ /* 0x0022a4000802017f */
[----:B--2---:R-:W-:Y:S05]  /*de20*/  @!P1 NANOSLEEP.SYNCS 0x989680 ;  /* 0x009896800000995d */ /* 0x004fea0003900000 */
[----:B------:R-:W2:Y:S02]  /*de30*/  @!P1 SYNCS.PHASECHK.TRANS64 P1, [R0+URZ+0x30c20], R11 ;  /* 0x030c200b000095a7 */ /* 0x000ea4000802007f */
[----:B--2---:R-:W-:Y:S05]  /*de40*/  @!P1 BRA `(.L_x_2648) ;  /* 0xfffffffc00f09947 */ /* 0x004fea000383ffff */
[----:B------:R-:W-:Y:S05]  /*de50*/  BRA `(.L_x_2685) ;  /* 0xffffffe000dc7947 */ /* 0x000fea000383ffff */
.L_x_2652:
[----:B--2---:R2:W3:Y:S02]  /*de60*/  SYNCS.PHASECHK.TRANS64.TRYWAIT P1, [R0+URZ+0x30c40], R19 ;  /* 0x030c4013000075a7 */ /* 0x0044e4000802017f */
[----:B---3--:R-:W-:Y:S05]  /*de70*/  @!P1 NANOSLEEP.SYNCS 0x989680 ;  /* 0x009896800000995d */ /* 0x008fea0003900000 */
[----:B------:R-:W3:Y:S02]  /*de80*/  @!P1 SYNCS.PHASECHK.TRANS64 P1, [R0+URZ+0x30c40], R19 ;  /* 0x030c4013000095a7 */ /* 0x000ee4000802007f */
[----:B---3--:R-:W-:Y:S05]  /*de90*/  @!P1 BRA `(.L_x_2652) ;  /* 0xfffffffc00f09947 */ /* 0x008fea000383ffff */
[----:B------:R-:W-:Y:S05]  /*dea0*/  BRA `(.L_x_2686) ;  /* 0xffffffe8001c7947 */ /* 0x000fea000383ffff */
.L_x_2654:
[----:B-1----:R1:W3:Y:S02]  /*deb0*/  SYNCS.PHASECHK.TRANS64.TRYWAIT P1, [R0+URZ+0x30c28], R19 ;  /* 0x030c2813000075a7 */ /* 0x0022e4000802017f */
[----:B---3--:R-:W-:Y:S05]  /*dec0*/  @!P1 NANOSLEEP.SYNCS 0x989680 ;  /* 0x009896800000995d */ /* 0x008fea0003900000 */
[----:B------:R-:W3:Y:S02]  /*ded0*/  @!P1 SYNCS.PHASECHK.TRANS64 P1, [R0+URZ+0x30c28], R19 ;  /* 0x030c2813000095a7 */ /* 0x000ee4000802007f */
[----:B---3--:R-:W-:Y:S05]  /*dee0*/  @!P1 BRA `(.L_x_2654) ;  /* 0xfffffffc00f09947 */ /* 0x008fea000383ffff */
[----:B------:R-:W-:Y:S05]  /*def0*/  BRA `(.L_x_2687) ;  /* 0xffffffe800a07947 */ /* 0x000fea000383ffff */
.L_x_2656:
[----:B---3--:R3:W4:Y:S02]  /*df00*/  SYNCS.PHASECHK.TRANS64.TRYWAIT P1, [R0+URZ+0x30c48], R19 ;  /* 0x030c4813000075a7 */ /* 0x008724000802017f */
[----:B----4-:R-:W-:Y:S05]  /*df10*/  @!P1 NANOSLEEP.SYNCS 0x989680 ;  /* 0x009896800000995d */ /* 0x010fea0003900000 */
[----:B------:R-:W4:Y:S02]  /*df20*/  @!P1 SYNCS.PHASECHK.TRANS64 P1, [R0+URZ+0x30c48], R19 ;  /* 0x030c4813000095a7 */ /* 0x000f24000802007f */
[----:B----4-:R-:W-:Y:S05]  /*df30*/  @!P1 BRA `(.L_x_2656) ;  /* 0xfffffffc00f09947 */ /* 0x010fea000383ffff */
[----:B------:R-:W-:Y:S05]  /*df40*/  BRA `(.L_x_2688) ;  /* 0xffffffec00247947 */ /* 0x000fea000383ffff */
.L_x_2658:
[----:B------:R-:W-:-:S07]  /*df50*/  SHF.L.U32 R4, R10, 0x1f, RZ ;  /* 0x0000001f0a047819 */ /* 0x000fce00000006ff */
.L_x_2689:
[----:B-1----:R1:W2:Y:S02]  /*df60*/  SYNCS.PHASECHK.TRANS64.TRYWAIT P1, [R0+URZ+0x30c20], R4 ;  /* 0x030c2004000075a7 */ /* 0x0022a4000802017f */
[----:B--2---:R-:W-:Y:S05]  /*df70*/  @!P1 NANOSLEEP.SYNCS 0x989680 ;  /* 0x009896800000995d */ /* 0x004fea0003900000 */
[----:B------:R-:W2:Y:S02]  /*df80*/  @!P1 SYNCS.PHASECHK.TRANS64 P1, [R0+URZ+0x30c20], R4 ;  /* 0x030c2004000095a7 */ /* 0x000ea4000802007f */
[----:B--2---:R-:W-:Y:S05]  /*df90*/  @!P1 BRA `(.L_x_2689) ;  /* 0xfffffffc00f09947 */ /* 0x004fea000383ffff */
[----:B------:R-:W-:Y:S05]  /*dfa0*/  BRA `(.L_x_2690) ;  /* 0xffffffec00907947 */ /* 0x000fea000383ffff */
.L_x_2661:
[----:B-1----:R1:W2:Y:S02]  /*dfb0*/  SYNCS.PHASECHK.TRANS64.TRYWAIT P1, [R0+URZ+0x30c40], R14 ;  /* 0x030c400e000075a7 */ /* 0x0022a4000802017f */
[----:B--2---:R-:W-:Y:S05]  /*dfc0*/  @!P1 NANOSLEEP.SYNCS 0x989680 ;  /* 0x009896800000995d */ /* 0x004fea0003900000 */
[----:B------:R-:W2:Y:S02]  /*dfd0*/  @!P1 SYNCS.PHASECHK.TRANS64 P1, [R0+URZ+0x30c40], R14 ;  /* 0x030c400e000095a7 */ /* 0x000ea4000802007f */
[----:B--2---:R-:W-:Y:S05]  /*dfe0*/  @!P1 BRA `(.L_x_2661) ;  /* 0xfffffffc00f09947 */ /* 0x004fea000383ffff */
[----:B------:R-:W-:Y:S05]  /*dff0*/  BRA `(.L_x_2691) ;  /* 0xfffffff000287947 */ /* 0x000fea000383ffff */
.L_x_2663:
[----:B--2---:R2:W3:Y:S02]  /*e000*/  SYNCS.PHASECHK.TRANS64.TRYWAIT P1, [R0+URZ+0x30c28], R14 ;  /* 0x030c280e000075a7 */ /* 0x0044e4000802017f */
[----:B---3--:R-:W-:Y:S05]  /*e010*/  @!P1 NANOSLEEP.SYNCS 0x989680 ;  /* 0x009896800000995d */ /* 0x008fea0003900000 */
[----:B------:R-:W3:Y:S02]  /*e020*/  @!P1 SYNCS.PHASECHK.TRANS64 P1, [R0+URZ+0x30c28], R14 ;  /* 0x030c280e000095a7 */ /* 0x000ee4000802007f */
[----:B---3--:R-:W-:Y:S05]  /*e030*/  @!P1 BRA `(.L_x_2663) ;  /* 0xfffffffc00f09947 */ /* 0x008fea000383ffff */
[----:B------:R-:W-:Y:S05]  /*e040*/  BRA `(.L_x_2692) ;  /* 0xfffffff000a07947 */ /* 0x000fea000383ffff */
.L_x_2665:
[----:B---3--:R3:W4:Y:S02]  /*e050*/  SYNCS.PHASECHK.TRANS64.TRYWAIT P0, [R4+URZ+0x30c40], R3 ;  /* 0x030c4003040075a7 */ /* 0x008724000800017f */
[----:B----4-:R-:W-:Y:S05]  /*e060*/  @!P0 NANOSLEEP.SYNCS 0x989680 ;  /* 0x009896800000895d */ /* 0x010fea0003900000 */
[----:B------:R-:W4:Y:S02]  /*e070*/  @!P0 SYNCS.PHASECHK.TRANS64 P0, [R4+URZ+0x30c40], R3 ;  /* 0x030c4003040085a7 */ /* 0x000f24000800007f */
[----:B----4-:R-:W-:Y:S05]  /*e080*/  @!P0 BRA `(.L_x_2665) ;  /* 0xfffffffc00f08947 */ /* 0x010fea000383ffff */
[----:B------:R-:W-:Y:S05]  /*e090*/  BRA `(.L_x_2693) ;  /* 0xfffffff400387947 */ /* 0x000fea000383ffff */
.L_x_2667:
[----:B------:R-:W-:Y:S01]  /*e0a0*/  BSSY B0, `(.L_x_2694) ;  /* 0x0000006000007945 */ /* 0x000fe20003800000 */
[----:B------:R-:W-:-:S07]  /*e0b0*/  IMAD.MOV.U32 R15, RZ, RZ, -0x1 ;  /* 0xffffffffff0f7424 */ /* 0x000fce00078e00ff */
[----:B------:R-:W-:Y:S05]  /*e0c0*/  WARPSYNC.COLLECTIVE R15, `(.L_x_2695) ;  /* 0x000000000f0c7348 */ /* 0x000fea0003c00000 */
[----:B------:R-:W-:Y:S02]  /*e0d0*/  ELECT P6, UR62, PT ;  /* 0x00000000003e782f */ /* 0x000fe400038c0000 */
[----:B------:R-:W-:Y:S01]  /*e0e0*/  MOV R14, UR62 ;  /* 0x0000003e000e7c02 */ /* 0x000fe20008000f00 */
[----:B------:R-:W-:Y:S10]  /*e0f0*/  ENDCOLLECTIVE ;  /* 0x000000000000791b */ /* 0x000ff40003800000 */
.L_x_2695:
[----:B------:R-:W-:Y:S05]  /*e100*/  BSYNC B0 ;  /* 0x0000000000007941 */ /* 0x000fea0003800000 */
.L_x_2694:
[----:B------:R-:W-:Y:S05]  /*e110*/  BRA `(.L_x_2696) ;  /* 0xfffffff400d87947 */ /* 0x000fea000383ffff */
.L_x_2669:
[----:B-1----:R1:W2:Y:S02]  /*e120*/  SYNCS.PHASECHK.TRANS64.TRYWAIT P0, [R7+URZ], R4 ;  /* 0x00000004070075a7 */ /* 0x0022a4000800017f */
[----:B--2---:R-:W-:Y:S05]  /*e130*/  @!P0 NANOSLEEP.SYNCS 0x989680 ;  /* 0x009896800000895d */ /* 0x004fea0003900000 */
[----:B------:R-:W2:Y:S02]  /*e140*/  @!P0 SYNCS.PHASECHK.TRANS64 P0, [R7+URZ], R4 ;  /* 0x00000004070085a7 */ /* 0x000ea4000800007f */
[----:B--2---:R-:W-:Y:S05]  /*e150*/  @!P0 BRA `(.L_x_2669) ;  /* 0xfffffffc00f08947 */ /* 0x004fea000383ffff */
[----:B------:R-:W-:Y:S05]  /*e160*/  BRA `(.L_x_2697) ;  /* 0xfffffff800187947 */ /* 0x000fea000383ffff */
.L_x_2670:
[----:B--2---:R2:W3:Y:S02]  /*e170*/  SYNCS.PHASECHK.TRANS64.TRYWAIT P0, [R3+URZ], R2 ;  /* 0x00000002030075a7 */ /* 0x0044e4000800017f */
[----:B---3--:R-:W-:Y:S05]  /*e180*/  @!P0 NANOSLEEP.SYNCS 0x989680 ;  /* 0x009896800000895d */ /* 0x008fea0003900000 */
[----:B------:R-:W3:Y:S02]  /*e190*/  @!P0 SYNCS.PHASECHK.TRANS64 P0, [R3+URZ], R2 ;  /* 0x00000002030085a7 */ /* 0x000ee4000800007f */
[----:B---3--:R-:W-:Y:S05]  /*e1a0*/  @!P0 BRA `(.L_x_2670) ;  /* 0xfffffffc00f08947 */ /* 0x008fea000383ffff */
[----:B------:R-:W-:Y:S05]  /*e1b0*/  BRA `(.L_x_2698) ;  /* 0xfffffff8000c7947 */ /* 0x000fea000383ffff */
.L_x_2672:
[----:B--2---:R2:W3:Y:S02]  /*e1c0*/  SYNCS.PHASECHK.TRANS64.TRYWAIT P0, [R5+URZ], R4 ;  /* 0x00000004050075a7 */ /* 0x0044e4000800017f */
[----:B---3--:R-:W-:Y:S05]  /*e1d0*/  @!P0 NANOSLEEP.SYNCS 0x989680 ;  /* 0x009896800000895d */ /* 0x008fea0003900000 */
[----:B------:R-:W3:Y:S02]  /*e1e0*/  @!P0 SYNCS.PHASECHK.TRANS64 P0, [R5+URZ], R4 ;  /* 0x00000004050085a7 */ /* 0x000ee4000800007f */
[----:B---3--:R-:W-:Y:S05]  /*e1f0*/  @!P0 BRA `(.L_x_2672) ;  /* 0xfffffffc00f08947 */ /* 0x008fea000383ffff */
[----:B------:R-:W-:Y:S05]  /*e200*/  BRA `(.L_x_2699) ;  /* 0xfffffff800107947 */ /* 0x000fea000383ffff */
.L_x_2700:
        /* <DEDUP_REMOVED lines=15> */
.L_x_3710:


//--------------------- .text._ZN7cutlass13device_kernelIN5flash11enable_sm90INS1_16FlashAttnBwdSm90INS1_25CollectiveMainloopBwdSm90ILi2ELi2ELi2EN4cute5tupleIJNS5_1CILi1EEES8_S8_EEENS6_IJNS7_ILi128EEESA_NS7_ILi64EEEEEENS_6half_tEfNS_4arch4Sm90ELb1ELb0ELb0ELb0ELb0ELb1ELb0ELb0ELi2ELi1ELi2ELi2ELb0EEENS1_24CollectiveEpilogueBwdGQAISC_fSF_Li256ELb0ELb0EEENS1_25SingleTileBwdLPTSchedulerILb0ELi128ELb0EEEEEEEEEvNT_6ParamsE --------------------------
	.section	.text._ZN7cutlass13device_kernelIN5flash11enable_sm90INS1_16FlashAttnBwdSm90INS1_25CollectiveMainloopBwdSm90ILi2ELi2ELi2EN4cute5tupleIJNS5_1CILi1EEES8_S8_EEENS6_IJNS7_ILi128EEESA_NS7_ILi64EEEEEENS_6half_tEfNS_4arch4Sm90ELb1ELb0ELb0ELb0ELb0ELb1ELb0ELb0ELi2ELi1ELi2ELi2ELb0EEENS1_24CollectiveEpilogueBwdGQAISC_fSF_Li256ELb0ELb0EEENS1_25SingleTileBwdLPTSchedulerILb0ELi128ELb0EEEEEEEEEvNT_6ParamsE,"ax",@progbits
	.align	128
.text._ZN7cutlass13device_kernelIN5flash11enable_sm90INS1_16FlashAttnBwdSm90INS1_25CollectiveMainloopBwdSm90ILi2ELi2ELi2EN4cute5tupleIJNS5_1CILi1EEES8_S8_EEENS6_IJNS7_ILi128EEESA_NS7_ILi64EEEEEENS_6half_tEfNS_4arch4Sm90ELb1ELb0ELb0ELb0ELb0ELb1ELb0ELb0ELi2ELi1ELi2ELi2ELb0EEENS1_24CollectiveEpilogueBwdGQAISC_fSF_Li256ELb0ELb0EEENS1_25SingleTileBwdLPTSchedulerILb0ELi128ELb0EEEEEEEEEvNT_6ParamsE:
        .type           _ZN7cutlass13device_kernelIN5flash11enable_sm90INS1_16FlashAttnBwdSm90INS1_25CollectiveMainloopBwdSm90ILi2ELi2ELi2EN4cute5tupleIJNS5_1CILi1EEES8_S8_EEENS6_IJNS7_ILi128EEESA_NS7_ILi64EEEEEENS_6half_tEfNS_4arch4Sm90ELb1ELb0ELb0ELb0ELb0ELb1ELb0ELb0ELi2ELi1ELi2ELi2ELb0EEENS1_24CollectiveEpilogueBwdGQAISC_fSF_Li256ELb0ELb0EEENS1_25SingleTileBwdLPTSchedulerILb0ELi128ELb0EEEEEEEEEvNT_6ParamsE,@function
        .size           _ZN7cutlass13device_kernelIN5flash11enable_sm90INS1_16FlashAttnBwdSm90INS1_25CollectiveMainloopBwdSm90ILi2ELi2ELi2EN4cute5tupleIJNS5_1CILi1EEES8_S8_EEENS6_IJNS7_ILi128EEESA_NS7_ILi64EEEEEENS_6half_tEfNS_4arch4Sm90ELb1ELb0ELb0ELb0ELb0ELb1ELb0ELb0ELi2ELi1ELi2ELi2ELb0EEENS1_24CollectiveEpilogueBwdGQAISC_fSF_Li256ELb0ELb0EEENS1_25SingleTileBwdLPTSchedulerILb0ELi128ELb0EEEEEEEEEvNT_6ParamsE,(.L_x_3711 - _ZN7cutlass13device_kernelIN5flash11enable_sm90INS1_16FlashAttnBwdSm90INS1_25CollectiveMainloopBwdSm90ILi2ELi2ELi2EN4cute5tupleIJNS5_1CILi1EEES8_S8_EEENS6_IJNS7_ILi128EEESA_NS7_ILi64EEEEEENS_6half_tEfNS_4arch4Sm90ELb1ELb0ELb0ELb0ELb0ELb1ELb0ELb0ELi2ELi1ELi2ELi2ELb0EEENS1_24CollectiveEpilogueBwdGQAISC_fSF_Li256ELb0ELb0EEENS1_25SingleTileBwdLPTSchedulerILb0ELi128ELb0EEEEEEEEEvNT_6ParamsE)
        .other          _ZN7cutlass13device_kernelIN5flash11enable_sm90INS1_16FlashAttnBwdSm90INS1_25CollectiveMainloopBwdSm90ILi2ELi2ELi2EN4cute5tupleIJNS5_1CILi1EEES8_S8_EEENS6_IJNS7_ILi128EEESA_NS7_ILi64EEEEEENS_6half_tEfNS_4arch4Sm90ELb1ELb0ELb0ELb0ELb0ELb1ELb0ELb0ELi2ELi1ELi2ELi2ELb0EEENS1_24CollectiveEpilogueBwdGQAISC_fSF_Li256ELb0ELb0EEENS1_25SingleTileBwdLPTSchedulerILb0ELi128ELb0EEEEEEEEEvNT_6ParamsE,@"STO_CUDA_ENTRY STV_DEFAULT"
_ZN7cutlass13device_kernelIN5flash11enable_sm90INS1_16FlashAttnBwdSm90INS1_25CollectiveMainloopBwdSm90ILi2ELi2ELi2EN4cute5tupleIJNS5_1CILi1EEES8_S8_EEENS6_IJNS7_ILi128EEESA_NS7_ILi64EEEEEENS_6half_tEfNS_4arch4Sm90ELb1ELb0ELb0ELb0ELb0ELb1ELb0ELb0ELi2ELi1ELi2ELi2ELb0EEENS1_24CollectiveEpilogueBwdGQAISC_fSF_Li256ELb0ELb0EEENS1_25SingleTileBwdLPTSchedulerILb0ELi128ELb0EEEEEEEEEvNT_6ParamsE:
        /* <DEDUP_REMOVED lines=24> */
.L_x_2702:
[----:B------:R-:W-:Y:S05]  /*0180*/  BSYNC B0 ;  /* 0x0000000000007941 */ /* 0x000fea0003800000 */
.L_x_2701:
        /* <DEDUP_REMOVED lines=37> */
.L_x_2703:
        /* <DEDUP_REMOVED lines=22> */
.L_x_2704:
[----:B------:R-:W-:Y:S01]  /*0540*/  PLOP3.LUT P0, PT, PT, PT, UP0, 0x80, 0x0 ;  /* 0x000000000000781c */ /* 0x000fe20003f0f008 */
[----:B------:R-:W-:Y:S01]  /*0550*/  NOP ;  /* 0x0000000000007918 */ /* 0x000fe20000000000 */
[----:B------:R-:W-:Y:S01]  /*0560*/  BSSY B6, `(.L_x_2705) ;  /* 0x0000bd2000067945 */ /* 0x000fe20003800000 */
[----:B-12-4-:R-:W-:Y:S10]  /*0570*/  BAR.SYNC.DEFER_BLOCKING 0x0 ;  /* 0x0000000000007b1d */ /* 0x016ff40000010000 */
[----:B------:R-:W-:Y:S05]  /*0580*/  @!P0 BRA `(.L_x_2706) ;  /* 0x0000009000088947 */ /* 0x000fea0003800000 */
.L_x_2707:
[----:B------:R-:W-:-:S08]  /*0590*/  NOP ;  /* 0x0000000000007918 */ /* 0x000fd00000000000 */
[----:B------:R-:W1:Y:S02]  /*05a0*/  USETMAXREG.TRY_ALLOC.CTAPOOL UP0, 0xf0 ;  /* 0x000000f0000079c8 */ /* 0x000e640008000600 */
[----:B-1----:R-:W-:-:S13]  /*05b0*/  PLOP3.LUT P0, PT, PT, PT, UP0, 0x80, 0x0 ;  /* 0x000000000000781c */ /* 0x002fda0003f0f008 */
[----:B------:R-:W-:Y:S05]  /*05c0*/  @!P0 BRA `(.L_x_2707) ;  /* 0xfffffffc00f08947 */ /* 0x000fea000383ffff */
[----:B------:R-:W-:Y:S01]  /*05d0*/  LOP3.LUT R0, R0, 0x3, RZ, 0xc0, !PT ;  /* 0x0000000300007812 */ /* 0x000fe200078ec0ff */
[----:B------:R-:W1:Y:S01]  /*05e0*/  S2R R2, SR_TID.X ;  /* 0x0000000000027919 */ /* 0x000e620000002100 */
        /* <DEDUP_REMOVED lines=26> */
.L_x_2708:
[----:B------:R-:W-:Y:S01]  /*0790*/  ULDC UR7, c[0x0][0x8cc] ;  /* 0x0002330000077ab9 */ /* 0x000fe20000000800 */
[----:B------:R-:W-:Y:S01]  /*07a0*/  UMOV UR37, UR10 ;  /* 0x0000000a00257c82 */ /* 0x000fe20008000000 */
[----:B------:R-:W-:-:S11]  /*07b0*/  UISETP.NE.AND UP0, UPT, UR7, 0x1, UPT ;  /* 0x000000010700788c */ /* 0x000fd6000bf05270 */
[----:B------:R-:W-:Y:S02]  /*07c0*/  @UP0 ULDC.64 UR8, c[0x0][0x8d0] ;  /* 0x0002340000080ab9 */ /* 0x000fe40000000a00 */
[----:B------:R-:W-:-:S04]  /*07d0*/  UIMAD.WIDE.U32 UR4, UR10, UR8, URZ ;  /* 0x000000080a0472a5 */ /* 0x000fc8000f8e003f */
[----:B------:R-:W-:-:S04]  /*07e0*/  @UP0 USHF.R.U32.HI UR37, URZ, UR9, UR5 ;  /* 0x000000093f250299 */ /* 0x000fc80008011605 */
[----:B------:R-:W-:-:S12]  /*07f0*/  UIMAD UR4, UR37, UR7, URZ ;  /* 0x00000007250472a4 */ /* 0x000fd8000f8e023f */
.L_x_2709:
        /* <DEDUP_REMOVED lines=15> */
[----:B------:R-:W-:Y:S01]  /*08f0*/  IMAD.U32 R0, RZ, RZ, UR4 ;  /* 0x00000004ff007e24 */ /* 0x000fe2000f8e00ff */
[----:B------:R-:W-:Y:S01]  /*0900*/  ULEA UR4, UR37, UR39, 0x7 ;  /* 0x0000002725047291 */ /* 0x000fe2000f8e383f */
[----:B------:R-:W-:Y:S01]  /*0910*/  PLOP3.LUT P0, PT, PT, PT, PT, 0x80, 0x0 ;  /* 0x000000000000781c */ /* 0x000fe20003f0f070 */
[----:B------:R-:W-:Y:S01]  /*0920*/  ULDC UR5, c[0x0][0x290] ;  /* 0x0000a40000057ab9 */ /* 0x000fe20000000800 */
[----:B------:R-:W-:Y:S01]  /*0930*/  ULDC UR6, c[0x0][0x74c] ;  /* 0x0001d30000067ab9 */ /* 0x000fe20000000800 */
[----:B------:R-:W-:Y:S01]  /*0940*/  UIADD3 UR39, UR39, 0x7f, URZ ;  /* 0x0000007f27277890 */ /* 0x000fe2000fffe03f */
[----:B------:R1:W-:Y:S01]  /*0950*/  STL [R1+0x3c], R0 ;  /* 0x00003c0001007387 */ /* 0x0003e20000100800 */
[----:B------:R-:W-:Y:S01]  /*0960*/  UIADD3 UR4, -UR6, UR4, -UR5 ;  /* 0x0000000406047290 */ /* 0x000fe2000fffe905 */
[----:B------:R-:W-:Y:S02]  /*0970*/  CS2R R152, SRZ ;  /* 0x0000000000987805 */ /* 0x000fe4000001ff00 */
[----:B------:R-:W-:-:S02]  /*0980*/  CS2R R184, SRZ ;  /* 0x0000000000b87805 */ /* 0x000fc4000001ff00 */
[----:B------:R-:W-:Y:S01]  /*0990*/  CS2R R154, SRZ ;  /* 0x00000000009a7805 */ /* 0x000fe2000001ff00 */
[----:B------:R-:W-:Y:S01]  /*09a0*/  USHF.R.S32.HI UR5, URZ, 0x1f, UR4 ;  /* 0x0000001f3f057899 */ /* 0x000fe20008011404 */
[----:B------:R-:W-:Y:S02]  /*09b0*/  CS2R R156, SRZ ;  /* 0x00000000009c7805 */ /* 0x000fe4000001ff00 */
        /* <DEDUP_REMOVED lines=17> */
[----:B------:R-:W-:Y:S01]  /*0ad0*/  CS2R R178, SRZ ;  /* 0x0000000000b27805 */ /* 0x000fe2000001ff00 */
[----:B------:R-:W-:Y:S01]  /*0ae0*/  UISETP.GT.AND UP0, UPT, UR40, UR41, UPT ;  /* 0x000000292800728c */ /* 0x000fe2000bf04270 */
[----:B------:R-:W-:Y:S02]  /*0af0*/  CS2R R180, SRZ ;  /* 0x0000000000b47805 */ /* 0x000fe4000001ff00 */
[----:B------:R-:W-:Y:S02]  /*0b00*/  CS2R R182, SRZ ;  /* 0x0000000000b67805 */ /* 0x000fe4000001ff00 */
[----:B------:R-:W-:Y:S02]  /*0b10*/  CS2R R186, SRZ ;  /* 0x0000000000ba7805 */ /* 0x000fe4000001ff00 */
[----:B------:R-:W-:-:S02]  /*0b20*/  CS2R R188, SRZ ;  /* 0x0000000000bc7805 */ /* 0x000fc4000001ff00 */
[----:B------:R-:W-:Y:S02]  /*0b30*/  CS2R R190, SRZ ;  /* 0x0000000000be7805 */ /* 0x000fe4000001ff00 */
[----:B------:R-:W-:Y:S02]  /*0b40*/  PLOP3.LUT P1, PT, PT, PT, UP0, 0x80, 0x0 ;  /* 0x000000000000781c */ /* 0x000fe40003f2f008 */
        /* <DEDUP_REMOVED lines=12> */
[----:B-1----:R-:W-:Y:S06]  /*0c10*/  @!P1 BRA `(.L_x_2711) ;  /* 0x0000008000749947 */ /* 0x002fec0003800000 */
        /* <DEDUP_REMOVED lines=21> */
.L_x_2713:
        /* <DEDUP_REMOVED lines=15> */
.L_x_2712:
        /* <DEDUP_REMOVED lines=22> */
.L_x_2715:
        /* <DEDUP_REMOVED lines=15> */
.L_x_2714:
[----:B------:R-:W-:Y:S01]  /*10b0*/  SHF.R.S32.HI R5, RZ, 0x1f, R16 ;  /* 0x0000001fff057819 */ /* 0x000fe20000011410 */
[----:B------:R-:W-:-:S03]  /*10c0*/  UMOV UR4, 0xffffffff ;  /* 0xffffffff00047882 */ /* 0x000fc60000000000 */
[----:B------:R-:W-:-:S04]  /*10d0*/  LEA.HI R0, R5, R16, RZ, 0x7 ;  /* 0x0000001005007211 */ /* 0x000fc800078f38ff */
[----:B------:R-:W-:Y:S01]  /*10e0*/  SHF.R.S32.HI R13, RZ, 0x7, R0 ;  /* 0x00000007ff0d7819 */ /* 0x000fe20000011400 */
[----:B------:R-:W-:Y:S06]  /*10f0*/  BRA.DIV UR4, `(.L_x_2716) ;  /* 0x000000b204687947 */ /* 0x000fec000b800000 */
[----:B------:R1:W2:Y:S02]  /*1100*/  SHFL.IDX PT, R14, R13, RZ, 0x1f ;  /* 0x00001fff0d0e7589 */ /* 0x0002a400000e0000 */
.L_x_2802:
[----:B------:R-:W-:Y:S01]  /*1110*/  SHF.L.U32 R15, RZ, 0x1f, RZ ;  /* 0x0000001fff0f7819 */ /* 0x000fe200000006ff */
[----:B------:R-:W-:Y:S01]  /*1120*/  IMAD.SHL.U32 R3, R16, 0x40, RZ ;  /* 0x0000004010037824 */ /* 0x000fe200078e00ff */
[CC--:B------:R-:W-:Y:S02]  /*1130*/  LEA.HI R7, R5.reuse, R16.reuse, RZ, 0x5 ;  /* 0x0000001005077211 */ /* 0x0c0fe400078f28ff */
[----:B------:R-:W3:Y:S01]  /*1140*/  SYNCS.PHASECHK.TRANS64.TRYWAIT P0, [R236+URZ+0x30c00], R15 ;  /* 0x030c000fec0075a7 */ /* 0x000ee2000800017f */
[----:B------:R-:W-:Y:S02]  /*1150*/  LEA.HI R6, R5, R16, RZ, 0x4 ;  /* 0x0000001005067211 */ /* 0x000fe400078f20ff */
[----:B------:R-:W-:Y:S02]  /*1160*/  SHF.R.S32.HI R2, RZ, 0x5, R7 ;  /* 0x00000005ff027819 */ /* 0x000fe40000011407 */
[----:B------:R-:W-:Y:S02]  /*1170*/  SHF.R.S32.HI R11, RZ, 0x4, R6 ;  /* 0x00000004ff0b7819 */ /* 0x000fe40000011406 */
[----:B------:R-:W-:Y:S01]  /*1180*/  LOP3.LUT R4, R3, 0x1c0, RZ, 0xc0, !PT ;  /* 0x000001c003047812 */ /* 0x000fe200078ec0ff */
[----:B------:R-:W-:Y:S01]  /*1190*/  IMAD.SHL.U32 R9, R2, 0x10, RZ ;  /* 0x0000001002097824 */ /* 0x000fe200078e00ff */
[----:B------:R-:W-:-:S02]  /*11a0*/  LEA.HI R8, R6, R11, RZ, 0x1 ;  /* 0x0000000b06087211 */ /* 0x000fc400078f08ff */
[----:B--2---:R-:W-:Y:S02]  /*11b0*/  LEA.HI R2, R14, R14, RZ, 0x1 ;  /* 0x0000000e0e027211 */ /* 0x004fe400078f08ff */
[----:B------:R-:W-:Y:S02]  /*11c0*/  LOP3.LUT R8, R8, 0x7ffffe, RZ, 0xc0, !PT ;  /* 0x007ffffe08087812 */ /* 0x000fe400078ec0ff */
[----:B------:R-:W-:Y:S02]  /*11d0*/  LEA.HI R3, R5, R16, RZ, 0x3 ;  /* 0x0000001005037211 */ /* 0x000fe400078f18ff */
[----:B------:R-:W-:Y:S01]  /*11e0*/  LOP3.LUT R6, R4, 0x30, R9, 0xf8, !PT ;  /* 0x0000003004067812 */ /* 0x000fe200078ef809 */
[----:B------:R-:W-:Y:S01]  /*11f0*/  IMAD.IADD R8, R11, 0x1, -R8 ;  /* 0x000000010b087824 */ /* 0x000fe200078e0a08 */
[----:B------:R-:W-:Y:S02]  /*1200*/  LOP3.LUT R229, R2, 0xffffe, RZ, 0xc0, !PT ;  /* 0x000ffffe02e57812 */ /* 0x000fe400078ec0ff */
[----:B------:R-:W-:Y:S01]  /*1210*/  LOP3.LUT R3, R6, 0x8, R3, 0xf8, !PT ;  /* 0x0000000806037812 */ /* 0x000fe200078ef803 */
[----:B------:R-:W-:Y:S01]  /*1220*/  IMAD R8, R13, 0x10, R8 ;  /* 0x000000100d087824 */ /* 0x000fe200078e0208 */
[----:B------:R-:W-:Y:S01]  /*1230*/  SHF.R.U32.HI R4, RZ, 0x3, R4 ;  /* 0x00000003ff047819 */ /* 0x000fe20000011604 */
[----:B------:R-:W-:-:S03]  /*1240*/  IMAD.IADD R229, R14, 0x1, -R229 ;  /* 0x000000010ee57824 */ /* 0x000fc600078e0ae5 */
[----:B------:R-:W-:Y:S01]  /*1250*/  LOP3.LUT R3, R3, R4, RZ, 0x3c, !PT ;  /* 0x0000000403037212 */ /* 0x000fe200078e3cff */
[----:B---3--:R-:W-:Y:S06]  /*1260*/  @P0 BRA `(.L_x_2717) ;  /* 0x0000000000080947 */ /* 0x008fec0003800000 */
[----:B------:R-:W2:Y:S02]  /*1270*/  SYNCS.PHASECHK.TRANS64.TRYWAIT P0, [R236+URZ+0x30c00], R15 ;  /* 0x030c000fec0075a7 */ /* 0x000ea4000800017f */
[----:B--2---:R-:W-:Y:S05]  /*1280*/  @!P0 BRA `(.L_x_2718) ;  /* 0x000000b000208947 */ /* 0x004fea0003800000 */
.L_x_2717:
[----:B------:R-:W-:Y:S01]  /*1290*/  ULDC UR6, c[0x0][0x290] ;  /* 0x0000a40000067ab9 */ /* 0x000fe20000000800 */
[----:B------:R-:W-:Y:S01]  /*12a0*/  ULDC UR5, c[0x0][0x74c] ;  /* 0x0001d30000057ab9 */ /* 0x000fe20000000800 */
[----:B------:R-:W-:Y:S01]  /*12b0*/  UIADD3 UR4, UR39, -UR6, URZ ;  /* 0x8000000627047290 */ /* 0x000fe2000fffe03f */
[----:B------:R-:W-:Y:S01]  /*12c0*/  IMAD.U32 R2, R8, 0x200, R3 ;  /* 0x0000020008027824 */ /* 0x000fe200078e0003 */
[----:B------:R-:W-:Y:S01]  /*12d0*/  LOP3.LUT R3, R0, 0xffffff80, RZ, 0xc0, !PT ;  /* 0xffffff8000037812 */ /* 0x000fe200078ec0ff */
[----:B------:R-:W-:Y:S01]  /*12e0*/  IMAD.MOV.U32 R0, RZ, RZ, RZ ;  /* 0x000000ffff007224 */ /* 0x000fe200078e00ff */
[----:B------:R-:W-:Y:S01]  /*12f0*/  ULEA UR4, UR37, UR4, 0x7 ;  /* 0x0000000425047291 */ /* 0x000fe2000f8e383f */
[----:B------:R-:W-:Y:S01]  /*1300*/  IMAD.MOV.U32 R4, RZ, RZ, RZ ;  /* 0x000000ffff047224 */ /* 0x000fe200078e00ff */
[----:B------:R3:W-:Y:S01]  /*1310*/  STL [R1+0x30], R2 ;  /* 0x0000300201007387 */ /* 0x0007e20000100800 */
[----:B------:R-:W-:Y:S01]  /*1320*/  IMAD.IADD R6, R16, 0x1, -R3 ;  /* 0x0000000110067824 */ /* 0x000fe200078e0a03 */
[----:B------:R-:W-:Y:S01]  /*1330*/  UIADD3 UR4, UR4, -UR5, URZ ;  /* 0x8000000504047290 */ /* 0x000fe2000fffe03f */
[----:B------:R-:W-:-:S02]  /*1340*/  CS2R R152, SRZ ;  /* 0x0000000000987805 */ /* 0x000fc4000001ff00 */
[----:B------:R-:W-:Y:S01]  /*1350*/  CS2R R154, SRZ ;  /* 0x00000000009a7805 */ /* 0x000fe2000001ff00 */
[--C-:B------:R-:W-:Y:S01]  /*1360*/  IMAD R9, R13, 0x400, R6.reuse ;  /* 0x000004000d097824 */ /* 0x100fe200078e0206 */
[----:B------:R-:W-:Y:S01]  /*1370*/  USHF.R.S32.HI UR5, URZ, 0x1f, UR4 ;  /* 0x0000001f3f057899 */ /* 0x000fe20008011404 */
[----:B------:R-:W-:Y:S02]  /*1380*/  SHF.R.S32.HI R11, RZ, 0x1f, R6 ;  /* 0x0000001fff0b7819 */ /* 0x000fe40000011406 */
[----:B------:R-:W-:Y:S01]  /*1390*/  CS2R R156, SRZ ;  /* 0x00000000009c7805 */ /* 0x000fe2000001ff00 */
[----:B------:R-:W-:Y:S01]  /*13a0*/  IMAD.SHL.U32 R9, R9, 0x4, RZ ;  /* 0x0000000409097824 */ /* 0x000fe200078e00ff */
[----:B------:R-:W-:Y:S01]  /*13b0*/  ULEA.HI UR5, UR5, UR4, URZ, 0x7 ;  /* 0x0000000405057291 */ /* 0x000fe2000f8f383f */
[----:B------:R-:W-:Y:S01]  /*13c0*/  LEA.HI R10, R11, R6, RZ, 0x2 ;  /* 0x000000060b0a7211 */ /* 0x000fe200078f10ff */
[----:B------:R4:W-:Y:S01]  /*13d0*/  STL [R1+0x20], R11 ;  /* 0x0000200b01007387 */ /* 0x0009e20000100800 */
[----:B------:R-:W-:Y:S01]  /*13e0*/  CS2R R158, SRZ ;  /* 0x00000000009e7805 */ /* 0x000fe2000001ff00 */
[----:B------:R-:W-:Y:S01]  /*13f0*/  ULEA.HI.SX32 UR5, UR5, 0x1, 0x19 ;  /* 0x0000000105057891 */ /* 0x000fe2000f8fca3f */
[----:B------:R-:W-:-:S02]  /*1400*/  LOP3.LUT R3, R10, 0xfffffffc, RZ, 0xc0, !PT ;  /* 0xfffffffc0a037812 */ /* 0x000fc400078ec0ff */
[----:B------:R-:W-:Y:S02]  /*1410*/  CS2R R160, SRZ ;  /* 0x0000000000a07805 */ /* 0x000fe4000001ff00 */
[----:B------:R-:W-:Y:S02]  /*1420*/  CS2R R162, SRZ ;  /* 0x0000000000a27805 */ /* 0x000fe4000001ff00 */
[----:B------:R-:W-:Y:S02]  /*1430*/  CS2R R164, SRZ ;  /* 0x0000000000a47805 */ /* 0x000fe4000001ff00 */
[----:B------:R-:W-:Y:S01]  /*1440*/  CS2R R166, SRZ ;  /* 0x0000000000a67805 */ /* 0x000fe2000001ff00 */
[----:B---3--:R-:W-:Y:S01]  /*1450*/  IMAD.U32 R2, RZ, RZ, UR5 ;  /* 0x00000005ff027e24 */ /* 0x008fe2000f8e00ff */
[----:B------:R-:W-:Y:S02]  /*1460*/  CS2R R168, SRZ ;  /* 0x0000000000a87805 */ /* 0x000fe4000001ff00 */
[----:B------:R-:W-:-:S02]  /*1470*/  CS2R R170, SRZ ;  /* 0x0000000000aa7805 */ /* 0x000fc4000001ff00 */
[----:B------:R-:W-:Y:S02]  /*1480*/  CS2R R172, SRZ ;  /* 0x0000000000ac7805 */ /* 0x000fe4000001ff00 */
[----:B------:R-:W-:Y:S02]  /*1490*/  CS2R R174, SRZ ;  /* 0x0000000000ae7805 */ /* 0x000fe4000001ff00 */
[----:B------:R-:W-:Y:S02]  /*14a0*/  VIMNMX R12, R2, UR40, PT ;  /* 0x00000028020c7c48 */ /* 0x000fe4000bfe0100 */
[----:B------:R-:W-:Y:S02]  /*14b0*/  CS2R R176, SRZ ;  /* 0x0000000000b07805 */ /* 0x000fe4000001ff00 */
[----:B------:R-:W-:Y:S02]  /*14c0*/  CS2R R178, SRZ ;  /* 0x0000000000b27805 */ /* 0x000fe4000001ff00 */
[----:B------:R-:W-:-:S02]  /*14d0*/  CS2R R180, SRZ ;  /* 0x0000000000b47805 */ /* 0x000fc4000001ff00 */
[----:B------:R-:W-:Y:S01]  /*14e0*/  ISETP.LE.AND P0, PT, R12, UR41, PT ;  /* 0x000000290c007c0c */ /* 0x000fe2000bf03270 */
[----:B------:R4:W-:Y:S01]  /*14f0*/  STL [R1], R12 ;  /* 0x0000000c01007387 */ /* 0x0009e20000100800 */
[----:B------:R-:W-:Y:S02]  /*1500*/  CS2R R182, SRZ ;  /* 0x0000000000b67805 */ /* 0x000fe4000001ff00 */
[----:B------:R-:W-:Y:S02]  /*1510*/  CS2R R184, SRZ ;  /* 0x0000000000b87805 */ /* 0x000fe4000001ff00 */
[----:B------:R-:W-:Y:S01]  /*1520*/  CS2R R186, SRZ ;  /* 0x0000000000ba7805 */ /* 0x000fe2000001ff00 */
[----:B------:R4:W-:Y:S01]  /*1530*/  STL [R1+0x14], R10 ;  /* 0x0000140a01007387 */ /* 0x0009e20000100800 */
        /* <DEDUP_REMOVED lines=13> */
[----:B------:R-:W-:Y:S01]  /*1610*/  CS2R R214, SRZ ;  /* 0x0000000000d67805 */ /* 0x000fe2000001ff00 */
[----:B------:R-:W-:-:S02]  /*1620*/  IMAD R2, R9, 0x4, R236 ;  /* 0x0000000409027824 */ /* 0x000fc400078e02ec */
[----:B------:R-:W-:Y:S01]  /*1630*/  IMAD.IADD R3, R6, 0x1, -R3 ;  /* 0x0000000106037824 */ /* 0x000fe200078e0a03 */
[----:B----4-:R-:W-:Y:S06]  /*1640*/  @P0 BRA `(.L_x_2719) ;  /* 0x0000003c000c0947 */ /* 0x010fec0003800000 */
[----:B------:R-:W-:Y:S01]  /*1650*/  UIMAD UR4, UR37, -0x80, UR6 ;  /* 0xffffff80250478a4 */ /* 0x000fe2000f8e0206 */
[----:B------:R-:W-:Y:S02]  /*1660*/  LOP3.LUT R7, R7, 0xffffffe0, RZ, 0xc0, !PT ;  /* 0xffffffe007077812 */ /* 0x000fe400078ec0ff */
[----:B------:R-:W-:Y:S02]  /*1670*/  CS2R R182, SRZ ;  /* 0x0000000000b67805 */ /* 0x000fe4000001ff00 */
[----:B------:R-:W-:Y:S02]  /*1680*/  LEA.HI R6, R11, R6, RZ, 0x5 ;  /* 0x000000060b067211 */ /* 0x000fe400078f28ff */
[----:B------:R-:W-:Y:S02]  /*1690*/  CS2R R180, SRZ ;  /* 0x0000000000b47805 */ /* 0x000fe4000001ff00 */
[----:B------:R-:W-:Y:S01]  /*16a0*/  LEA.HI R0, R13, R13, RZ, 0x1 ;  /* 0x0000000d0d007211 */ /* 0x000fe200078f08ff */
[----:B------:R-:W-:Y:S01]  /*16b0*/  IMAD.IADD R7, R16, 0x1, -R7 ;  /* 0x0000000110077824 */ /* 0x000fe200078e0a07 */
[----:B------:R-:W-:Y:S01]  /*16c0*/  SHF.R.S32.HI R6, RZ, 0x5, R6 ;  /* 0x00000005ff067819 */ /* 0x000fe20000011406 */
[----:B------:R-:W-:Y:S01]  /*16d0*/  IMAD.U32 R9, RZ, RZ, UR4 ;  /* 0x00000004ff097e24 */ /* 0x000fe2000f8e00ff */
[----:B------:R-:W-:-:S02]  /*16e0*/  LOP3.LUT R4, R0, 0xfffffffe, RZ, 0xc0, !PT ;  /* 0xfffffffe00047812 */ /* 0x000fc400078ec0ff */
[----:B------:R-:W-:Y:S02]  /*16f0*/  CS2R R178, SRZ ;  /* 0x0000000000b27805 */ /* 0x000fe4000001ff00 */
[----:B------:R-:W-:Y:S01]  /*1700*/  SHF.R.S32.HI R0, RZ, 0x1f, R7 ;  /* 0x0000001fff007819 */ /* 0x000fe20000011407 */
[----:B------:R-:W-:Y:S01]  /*1710*/  IMAD R8, R6, -0x10, R9 ;  /* 0xfffffff006087824 */ /* 0x000fe200078e0209 */
[----:B------:R-:W-:Y:S01]  /*1720*/  SHF.R.S32.HI R6, RZ, 0x2, R10 ;  /* 0x00000002ff067819 */ /* 0x000fe2000001140a */
[----:B-1----:R-:W-:Y:S01]  /*1730*/  IMAD.IADD R13, R13, 0x1, -R4 ;  /* 0x000000010d0d7824 */ /* 0x002fe200078e0a04 */
[----:B------:R-:W-:Y:S02]  /*1740*/  SHF.R.S32.HI R9, RZ, 0x1f, R10 ;  /* 0x0000001fff097819 */ /* 0x000fe4000001140a */
[----:B------:R-:W-:Y:S02]  /*1750*/  CS2R R176, SRZ ;  /* 0x0000000000b07805 */ /* 0x000fe4000001ff00 */
[----:B------:R-:W-:-:S02]  /*1760*/  LEA.HI R4, R0, R7, RZ, 0x3 ;  /* 0x0000000700047211 */ /* 0x000fc400078f18ff */
[----:B------:R-:W-:Y:S02]  /*1770*/  CS2R R174, SRZ ;  /* 0x0000000000ae7805 */ /* 0x000fe4000001ff00 */
[----:B------:R-:W-:Y:S02]  /*1780*/  LEA.HI R7, R0, R7, RZ, 0x2 ;  /* 0x0000000700077211 */ /* 0x000fe400078f10ff */
[----:B------:R-:W-:Y:S02]  /*1790*/  CS2R R172, SRZ ;  /* 0x0000000000ac7805 */ /* 0x000fe4000001ff00 */
[----:B------:R-:W-:Y:S02]  /*17a0*/  LEA.HI R9, R9, R6, RZ, 0x3 ;  /* 0x0000000609097211 */ /* 0x000fe400078f18ff */
[----:B------:R-:W-:Y:S02]  /*17b0*/  CS2R R170, SRZ ;  /* 0x0000000000aa7805 */ /* 0x000fe4000001ff00 */
[----:B------:R-:W-:-:S02]  /*17c0*/  LEA.HI R10, R5, R16, RZ, 0x2 ;  /* 0x00000010050a7211 */ /* 0x000fc400078f10ff */
[----:B------:R-:W-:Y:S02]  /*17d0*/  CS2R R168, SRZ ;  /* 0x0000000000a87805 */ /* 0x000fe4000001ff00 */
[--C-:B------:R-:W-:Y:S02]  /*17e0*/  SHF.R.S32.HI R0, RZ, 0x3, R4.reuse ;  /* 0x00000003ff007819 */ /* 0x100fe40000011404 */
[----:B------:R-:W-:Y:S02]  /*17f0*/  CS2R R166, SRZ ;  /* 0x0000000000a67805 */ /* 0x000fe4000001ff00 */
[----:B------:R-:W-:Y:S02]  /*1800*/  SHF.R.S32.HI R5, RZ, 0x1f, R4 ;  /* 0x0000001fff057819 */ /* 0x000fe40000011404 */
[----:B------:R-:W-:Y:S02]  /*1810*/  CS2R R164, SRZ ;  /* 0x0000000000a47805 */ /* 0x000fe4000001ff00 */
[----:B------:R-:W-:-:S02]  /*1820*/  LOP3.LUT R9, R9, 0xfffffff8, RZ, 0xc0, !PT ;  /* 0xfffffff809097812 */ /* 0x000fc400078ec0ff */
[----:B------:R-:W-:Y:S02]  /*1830*/  CS2R R162, SRZ ;  /* 0x0000000000a27805 */ /* 0x000fe4000001ff00 */
[----:B------:R-:W-:Y:S02]  /*1840*/  SHF.R.S32.HI R4, RZ, 0x2, R7 ;  /* 0x00000002ff047819 */ /* 0x000fe40000011407 */
[----:B------:R-:W-:Y:S02]  /*1850*/  CS2R R160, SRZ ;  /* 0x0000000000a07805 */ /* 0x000fe4000001ff00 */
[----:B------:R-:W-:Y:S02]  /*1860*/  LEA.HI R5, R5, R0, RZ, 0x4 ;  /* 0x0000000005057211 */ /* 0x000fe400078f20ff */
[----:B------:R-:W-:Y:S02]  /*1870*/  CS2R R158, SRZ ;  /* 0x00000000009e7805 */ /* 0x000fe4000001ff00 */
[----:B------:R-:W-:Y:S01]  /*1880*/  IADD3 R12, R8, R9, -R6 ;  /* 0x00000009080c7210 */ /* 0x000fe20007ffe806 */
[C---:B------:R-:W-:Y:S01]  /*1890*/  VIADD R6, R4.reuse, 0x8 ;  /* 0x0000000804067836 */ /* 0x040fe20000000000 */
[----:B------:R-:W-:Y:S01]  /*18a0*/  LOP3.LUT R9, R5, 0x1ffffff0, RZ, 0xc0, !PT ;  /* 0x1ffffff005097812 */ /* 0x000fe200078ec0ff */
[----:B------:R-:W-:Y:S01]  /*18b0*/  VIADD R14, R4, 0x18 ;  /* 0x00000018040e7836 */ /* 0x000fe20000000000 */
[----:B------:R-:W-:-:S02]  /*18c0*/  LOP3.LUT R11, R10, 0xfffffffc, RZ, 0xc0, !PT ;  /* 0xfffffffc0a0b7812 */ /* 0x000fc400078ec0ff */
[----:B------:R-:W-:Y:S02]  /*18d0*/  CS2R R156, SRZ ;  /* 0x00000000009c7805 */ /* 0x000fe4000001ff00 */
[----:B------:R-:W-:Y:S01]  /*18e0*/  LEA.HI R10, R6, R6, RZ, 0x1 ;  /* 0x00000006060a7211 */ /* 0x000fe200078f08ff */
[----:B------:R-:W-:Y:S01]  /*18f0*/  IMAD.IADD R0, R0, 0x1, -R9 ;  /* 0x0000000100007824 */ /* 0x000fe200078e0a09 */
[----:B------:R-:W-:Y:S01]  /*1900*/  LEA.HI R5, R7, R4, RZ, 0x1 ;  /* 0x0000000407057211 */ /* 0x000fe200078f08ff */
[----:B------:R-:W-:Y:S01]  /*1910*/  IMAD R7, R13, -0x40, R12 ;  /* 0xffffffc00d077824 */ /* 0x000fe200078e020c */
[----:B------:R-:W-:Y:S01]  /*1920*/  LOP3.LUT R9, R10, 0xfffffffe, RZ, 0xc0, !PT ;  /* 0xfffffffe0a097812 */ /* 0x000fe200078ec0ff */
[----:B------:R-:W-:Y:S01]  /*1930*/  VIADD R12, R4, 0x10 ;  /* 0x00000010040c7836 */ /* 0x000fe20000000000 */
[----:B------:R-:W-:Y:S01]  /*1940*/  LOP3.LUT R5, R5, 0xfffffffe, RZ, 0xc0, !PT ;  /* 0xfffffffe05057812 */ /* 0x000fe200078ec0ff */
[----:B------:R-:W-:Y:S01]  /*1950*/  IMAD.IADD R8, R16, 0x1, -R11 ;  /* 0x0000000110087824 */ /* 0x000fe200078e0a0b */
[----:B------:R-:W-:Y:S01]  /*1960*/  LEA.HI R16, R14, R14, RZ, 0x1 ;  /* 0x0000000e0e107211 */ /* 0x000fe200078f08ff */
[----:B------:R-:W-:Y:S01]  /*1970*/  IMAD.IADD R9, R6, 0x1, -R9 ;  /* 0x0000000106097824 */ /* 0x000fe200078e0a09 */
[----:B------:R-:W-:Y:S01]  /*1980*/  LEA.HI R6, R12, R12, RZ, 0x1 ;  /* 0x0000000c0c067211 */ /* 0x000fe200078f08ff */
[----:B------:R-:W-:Y:S01]  /*1990*/  IMAD.IADD R5, R4, 0x1, -R5 ;  /* 0x0000000104057824 */ /* 0x000fe200078e0a05 */
[----:B------:R-:W-:-:S02]  /*19a0*/  SHF.R.S32.HI R4, RZ, 0x1, R10 ;  /* 0x00000001ff047819 */ /* 0x000fc4000001140a */
[----:B------:R-:W-:Y:S02]  /*19b0*/  CS2R R154, SRZ ;  /* 0x00000000009a7805 */ /* 0x000fe4000001ff00 */
[----:B------:R-:W-:Y:S01]  /*19c0*/  SHF.R.S32.HI R11, RZ, 0x1f, R10 ;  /* 0x0000001fff0b7819 */ /* 0x000fe2000001140a */
[----:B------:R-:W-:Y:S01]  /*19d0*/  IMAD R5, R0, 0x8, R5 ;  /* 0x0000000800057824 */ /* 0x000fe200078e0205 */
[----:B------:R-:W-:Y:S02]  /*19e0*/  LOP3.LUT R13, R6, 0xfffffffe, RZ, 0xc0, !PT ;  /* 0xfffffffe060d7812 */ /* 0x000fe400078ec0ff */
[----:B------:R-:W-:Y:S02]  /*19f0*/  CS2R R152, SRZ ;  /* 0x0000000000987805 */ /* 0x000fe4000001ff00 */
[----:B------:R-:W-:Y:S02]  /*1a00*/  SHF.R.S32.HI R10, RZ, 0x1, R6 ;  /* 0x00000001ff0a7819 */ /* 0x000fe40000011406 */
[----:B------:R-:W-:-:S02]  /*1a10*/  CS2R R214, SRZ ;  /* 0x0000000000d67805 */ /* 0x000fc4000001ff00 */
[----:B--2---:R-:W-:Y:S01]  /*1a20*/  SHF.R.S32.HI R15, RZ, 0x1f, R6 ;  /* 0x0000001fff0f7819 */ /* 0x004fe20000011406 */
[----:B------:R-:W-:Y:S01]  /*1a30*/  IMAD.IADD R13, R12, 0x1, -R13 ;  /* 0x000000010c0d7824 */ /* 0x000fe200078e0a0d */
[--C-:B------:R-:W-:Y:S01]  /*1a40*/  SHF.R.S32.HI R6, RZ, 0x1, R16.reuse ;  /* 0x00000001ff067819 */ /* 0x100fe20000011410 */
[----:B------:R1:W-:Y:S01]  /*1a50*/  STL [R1+0x10], R5 ;  /* 0x0000100501007387 */ /* 0x0003e20000100800 */
[----:B------:R-:W-:Y:S02]  /*1a60*/  SHF.R.S32.HI R17, RZ, 0x1f, R16 ;  /* 0x0000001fff117819 */ /* 0x000fe40000011410 */
[----:B------:R-:W-:Y:S02]  /*1a70*/  CS2R R212, SRZ ;  /* 0x0000000000d47805 */ /* 0x000fe4000001ff00 */
[----:B------:R-:W-:Y:S02]  /*1a80*/  LEA.HI R11, R11, R4, RZ, 0x4 ;  /* 0x000000040b0b7211 */ /* 0x000fe400078f20ff */
[----:B------:R-:W-:-:S02]  /*1a90*/  CS2R R210, SRZ ;  /* 0x0000000000d27805 */ /* 0x000fc4000001ff00 */
[----:B------:R-:W-:Y:S02]  /*1aa0*/  LEA.HI R15, R15, R10, RZ, 0x4 ;  /* 0x0000000a0f0f7211 */ /* 0x000fe400078f20ff */
[----:B------:R-:W-:Y:S02]  /*1ab0*/  CS2R R208, SRZ ;  /* 0x0000000000d07805 */ /* 0x000fe4000001ff00 */
[----:B------:R-:W-:Y:S02]  /*1ac0*/  LEA.HI R12, R17, R6, RZ, 0x4 ;  /* 0x00000006110c7211 */ /* 0x000fe400078f20ff */
[----:B------:R-:W-:Y:S02]  /*1ad0*/  CS2R R206, SRZ ;  /* 0x0000000000ce7805 */ /* 0x000fe4000001ff00 */
[----:B------:R-:W-:Y:S02]  /*1ae0*/  LOP3.LUT R11, R11, 0x1ffffff0, RZ, 0xc0, !PT ;  /* 0x1ffffff00b0b7812 */ /* 0x000fe400078ec0ff */
[----:B------:R-:W-:-:S02]  /*1af0*/  CS2R R204, SRZ ;  /* 0x0000000000cc7805 */ /* 0x000fc4000001ff00 */
[----:B------:R-:W-:Y:S02]  /*1b00*/  LOP3.LUT R15, R15, 0x1ffffff0, RZ, 0xc0, !PT ;  /* 0x1ffffff00f0f7812 */ /* 0x000fe400078ec0ff */
        /* <DEDUP_REMOVED lines=14> */
[----:B-1----:R-:W-:Y:S01]  /*1bf0*/  IMAD R5, R6, 0x8, R17 ;  /* 0x0000000806057824 */ /* 0x002fe200078e0211 */
[----:B------:R1:W-:Y:S01]  /*1c00*/  STL [R1+0xc], R4 ;  /* 0x00000c0401007387 */ /* 0x0003e20000100800 */
[----:B------:R-:W-:-:S02]  /*1c10*/  CS2R R190, SRZ ;  /* 0x0000000000be7805 */ /* 0x000fc4000001ff00 */
[----:B------:R-:W-:Y:S02]  /*1c20*/  CS2R R188, SRZ ;  /* 0x0000000000bc7805 */ /* 0x000fe4000001ff00 */
[----:B------:R-:W-:Y:S01]  /*1c30*/  CS2R R186, SRZ ;  /* 0x0000000000ba7805 */ /* 0x000fe2000001ff00 */
[----:B------:R2:W-:Y:S01]  /*1c40*/  STL [R1+0x8], R0 ;  /* 0x0000080001007387 */ /* 0x0005e20000100800 */
[----:B------:R-:W-:-:S03]  /*1c50*/  CS2R R184, SRZ ;  /* 0x0000000000b87805 */ /* 0x000fc6000001ff00 */
[----:B------:R3:W-:Y:S01]  /*1c60*/  STL [R1+0x4], R5 ;  /* 0x0000040501007387 */ /* 0x0007e20000100800 */
[----:B-1----:R-:W-:Y:S02]  /*1c70*/  IMAD.MOV.U32 R4, RZ, RZ, RZ ;  /* 0x000000ffff047224 */ /* 0x002fe400078e00ff */
[----:B--2---:R-:W-:-:S07]  /*1c80*/  IMAD.MOV.U32 R0, RZ, RZ, RZ ;  /* 0x000000ffff007224 */ /* 0x004fce00078e00ff */
.L_x_2730:
[----:B------:R-:W-:-:S06]  /*1c90*/  ULOP3.LUT UR4, UR36, 0x1, URZ, 0xfc, !UPT ;  /* 0x0000000124047892 */ /* 0x000fcc000f8efc3f */
[----:B---3--:R-:W-:-:S05]  /*1ca0*/  IMAD.U32 R5, RZ, RZ, UR4 ;  /* 0x00000004ff057e24 */ /* 0x008fca000f8e00ff */
[----:B------:R-:W-:-:S13]  /*1cb0*/  ISETP.NE.AND P0, PT, R5, 0x3, PT ;  /* 0x000000030500780c */ /* 0x000fda0003f05270 */
[----:B------:R-:W-:Y:S05]  /*1cc0*/  @!P0 BRA `(.L_x_2720) ;  /* 0x0000000000048947 */ /* 0x000fea0003800000 */
[----:B------:R-:W-:Y:S01]  /*1cd0*/  BPT.TRAP 0x1 ;  /* 0x000000040000795c */ /* 0x000fe20000300000 */
.L_x_2720:
[----:B------:R-:W-:Y:S01]  /*1ce0*/  IMAD R6, R0, 0x8, R236 ;  /* 0x0000000800067824 */ /* 0x000fe200078e02ec */
[----:B------:R-:W-:-:S04]  /*1cf0*/  SHF.L.U32 R19, R4, 0x1f, RZ ;  /* 0x0000001f04137819 */ /* 0x000fc800000006ff */
[----:B------:R1:W2:Y:S01]  /*1d00*/  SYNCS.PHASECHK.TRANS64.TRYWAIT P1, [R6+URZ+0x30c10], R19 ;  /* 0x030c1013060075a7 */ /* 0x0002a2000802017f */
[----:B------:R-:W-:Y:S05]  /*1d10*/  @!P0 BRA `(.L_x_2721) ;  /* 0x0000000000048947 */ /* 0x000fea0003800000 */
[----:B------:R-:W-:Y:S01]  /*1d20*/  BPT.TRAP 0x1 ;  /* 0x000000040000795c */ /* 0x000fe20000300000 */
.L_x_2721:
[----:B------:R-:W-:-:S05]  /*1d30*/  VIADD R5, R236, 0x10000 ;  /* 0x00010000ec057836 */ /* 0x000fca0000000000 */
[----:B------:R-:W-:-:S04]  /*1d40*/  SHF.R.U32.HI R5, RZ, 0x4, R5 ;  /* 0x00000004ff057819 */ /* 0x000fc80000011605 */
[----:B------:R-:W-:Y:S01]  /*1d50*/  LOP3.LUT R5, R5, 0x3fff, RZ, 0xc0, !PT ;  /* 0x00003fff05057812 */ /* 0x000fe200078ec0ff */
[----:B--2---:R-:W-:Y:S06]  /*1d60*/  @P1 BRA `(.L_x_2722) ;  /* 0x0000000000081947 */ /* 0x004fec0003800000 */
[----:B------:R-:W2:Y:S02]  /*1d70*/  SYNCS.PHASECHK.TRANS64.TRYWAIT P1, [R6+URZ+0x30c10], R19 ;  /* 0x030c1013060075a7 */ /* 0x000ea4000802017f */
[----:B--2---:R-:W-:Y:S05]  /*1d80*/  @!P1 BRA `(.L_x_2723) ;  /* 0x000000a400749947 */ /* 0x004fea0003800000 */
.L_x_2722:
        /* <DEDUP_REMOVED lines=32> */
[----:B----4-:R-:W-:Y:S02]  /*1f90*/  IMAD R12, R0, 0x80, R12 ;  /* 0x00000080000c7824 */ /* 0x010fe400078e020c */
[----:B------:R-:W-:Y:S01]  /*1fa0*/  VIADD R10, R236, 0x20000 ;  /* 0x00020000ec0a7836 */ /* 0x000fe20000000000 */
[----:B------:R-:W-:Y:S02]  /*1fb0*/  WARPGROUP.DEPBAR.LE gsb0, 0x0 ;  /* 0x00008000000079c5 */ /* 0x000fe40000010000 */
[----:B------:R-:W-:Y:S01]  /*1fc0*/  WARPGROUP.ARRIVE ;  /* 0x00000000000079c5 */ /* 0x000fe20000000000 */
[C---:B-----5:R-:W-:Y:S02]  /*1fd0*/  IMAD R14, R0.reuse, 0x80, R13 ;  /* 0x00000080000e7824 */ /* 0x060fe400078e020d */
[----:B--2---:R-:W-:-:S02]  /*1fe0*/  IMAD R16, R0, 0x80, R11 ;  /* 0x0000008000107824 */ /* 0x004fc400078e020b */
[C---:B------:R-:W-:Y:S01]  /*1ff0*/  IMAD R227, R3.reuse, 0x2, R12 ;  /* 0x0000000203e37824 */ /* 0x040fe200078e020c */
[----:B------:R-:W-:Y:S01]  /*2000*/  HGMMA.64x128x16.F32 R88, gdesc[UR4], R88, gsb0 ;  /* 0x01e00000045879f0 */ /* 0x000fe20008000858 */
[----:B------:R-:W-:Y:S01]  /*2010*/  UIADD3 UR6, UR8, 0x6, URZ ;  /* 0x0000000608067890 */ /* 0x000fe2000fffe03f */
[C---:B------:R-:W-:Y:S01]  /*2020*/  IMAD R15, R3.reuse, 0x2, R14 ;  /* 0x00000002030f7824 */ /* 0x040fe200078e020e */
[----:B------:R-:W-:Y:S01]  /*2030*/  UIADD3 UR4, UR10, 0x6, URZ ;  /* 0x000000060a047890 */ /* 0x000fe2000fffe03f */
[----:B------:R-:W-:Y:S01]  /*2040*/  IMAD R17, R3, 0x2, R16 ;  /* 0x0000000203117824 */ /* 0x000fe200078e0210 */
[----:B------:R-:W-:Y:S01]  /*2050*/  UMOV UR7, 0x40000040 ;  /* 0x4000004000077882 */ /* 0x000fe20000000000 */
[----:B------:R-:W-:Y:S01]  /*2060*/  UMOV UR5, 0x40000040 ;  /* 0x4000004000057882 */ /* 0x000fe20000000000 */
[--C-:B------:R-:W-:Y:S02]  /*2070*/  IMAD R11, R9, 0x4, R236.reuse ;  /* 0x00000004090b7824 */ /* 0x100fe400078e02ec */
[----:B------:R-:W-:-:S02]  /*2080*/  IMAD R14, R227, 0x4, R236 ;  /* 0x00000004e30e7824 */ /* 0x000fc400078e02ec */
[--C-:B------:R-:W-:Y:S02]  /*2090*/  IMAD R13, R15, 0x4, R236.reuse ;  /* 0x000000040f0d7824 */ /* 0x100fe400078e02ec */
[----:B------:R-:W-:Y:S02]  /*20a0*/  IMAD R12, R17, 0x4, R236 ;  /* 0x00000004110c7824 */ /* 0x000fe400078e02ec */
[--C-:B------:R-:W-:Y:S02]  /*20b0*/  IMAD R9, R9, 0x4, R10.reuse ;  /* 0x0000000409097824 */ /* 0x100fe400078e020a */
[--C-:B------:R-:W-:Y:S02]  /*20c0*/  IMAD R227, R227, 0x4, R10.reuse ;  /* 0x00000004e3e37824 */ /* 0x100fe400078e020a */
[--C-:B------:R-:W-:Y:S02]  /*20d0*/  IMAD R15, R15, 0x4, R10.reuse ;  /* 0x000000040f0f7824 */ /* 0x100fe400078e020a */
[----:B------:R-:W-:Y:S01]  /*20e0*/  IMAD R10, R17, 0x4, R10 ;  /* 0x00000004110a7824 */ /* 0x000fe200078e020a */
[----:B------:R-:W-:-:S02]  /*20f0*/  WARPGROUP.DEPBAR.LE gsb0, 0x0 ;  /* 0x00008000000079c5 */ /* 0x000fc40000010000 */
        /* <DEDUP_REMOVED lines=9> */
.L_x_2724:
[----:B------:R1:W1:Y:S01]  /*2190*/  SYNCS.PHASECHK.TRANS64.TRYWAIT P1, [R6+URZ+0x30c30], R19 ;  /* 0x030c3013060075a7 */ /* 0x000262000802017f */
[----:B------:R-:W-:Y:S05]  /*21a0*/  @!P0 BRA `(.L_x_2725) ;  /* 0x0000000000048947 */ /* 0x000fea0003800000 */
[----:B------:R-:W-:Y:S01]  /*21b0*/  BPT.TRAP 0x1 ;  /* 0x000000040000795c */ /* 0x000fe20000300000 */
.L_x_2725:
[----:B------:R-:W-:-:S05]  /*21c0*/  VIADD R16, R236, 0x18000 ;  /* 0x00018000ec107836 */ /* 0x000fca0000000000 */
[----:B------:R-:W-:-:S04]  /*21d0*/  SHF.R.U32.HI R16, RZ, 0x4, R16 ;  /* 0x00000004ff107819 */ /* 0x000fc80000011610 */
[----:B------:R-:W-:-:S04]  /*21e0*/  LOP3.LUT R16, R16, 0x3fff, RZ, 0xc0, !PT ;  /* 0x00003fff10107812 */ /* 0x000fc800078ec0ff */
[----:B------:R-:W-:Y:S01]  /*21f0*/  LOP3.LUT R17, R16, 0x10000, RZ, 0xfc, !PT ;  /* 0x0001000010117812 */ /* 0x000fe200078efcff */
[----:B-1----:R-:W-:Y:S06]  /*2200*/  @P1 BRA `(.L_x_2726) ;  /* 0x0000000000081947 */ /* 0x002fec0003800000 */
[----:B------:R-:W1:Y:S02]  /*2210*/  SYNCS.PHASECHK.TRANS64.TRYWAIT P1, [R6+URZ+0x30c30], R19 ;  /* 0x030c3013060075a7 */ /* 0x000e64000802017f */
[----:B-1----:R-:W-:Y:S05]  /*2220*/  @!P1 BRA `(.L_x_2727) ;  /* 0x000000a000609947 */ /* 0x002fea0003800000 */
.L_x_2726:
[----:B------:R-:W-:Y:S01]  /*2230*/  UIADD3 UR9, UR9, 0x4000, URZ ;  /* 0x0000400009097890 */ /* 0x000fe2000fffe03f */
[----:B------:R-:W-:Y:S01]  /*2240*/  IMAD R17, R0, 0x400, R17 ;  /* 0x0000040000117824 */ /* 0x000fe200078e0211 */
[----:B------:R-:W-:Y:S01]  /*2250*/  ULDC UR4, c[0x0][0x280] ;  /* 0x0000a00000047ab9 */ /* 0x000fe20000000800 */
[----:B------:R-:W-:Y:S01]  /*2260*/  IMAD.MOV.U32 R18, RZ, RZ, -0x2 ;  /* 0xfffffffeff127424 */ /* 0x000fe200078e00ff */
[----:B------:R-:W-:Y:S01]  /*2270*/  USHF.R.U32.HI UR9, URZ, 0x4, UR9 ;  /* 0x000000043f097899 */ /* 0x000fe20008011609 */
[----:B------:R-:W-:Y:S01]  /*2280*/  WARPGROUP.ARRIVE ;  /* 0x00000000000079c5 */ /* 0x000fe20000000000 */
[----:B------:R-:W-:Y:S01]  /*2290*/  R2UR UR8, R17 ;  /* 0x00000000110872ca */ /* 0x000fe200000e0000 */
[----:B------:R-:W-:Y:S01]  /*22a0*/  UIMAD UR4, UR41, -0x80, UR4 ;  /* 0xffffff80290478a4 */ /* 0x000fe2000f8e0204 */
[----:B------:R-:W-:Y:S01]  /*22b0*/  ISETP.GT.AND P1, PT, R7, RZ, PT ;  /* 0x000000ff0700720c */ /* 0x000fe20003f24270 */
[----:B------:R-:W-:Y:S01]  /*22c0*/  ULOP3.LUT UR9, UR9, 0x3fff, URZ, 0xc0, !UPT ;  /* 0x00003fff09097892 */ /* 0x000fe2000f8ec03f */
[C---:B------:R-:W-:Y:S01]  /*22d0*/  VIADD R233, R8.reuse, 0x10 ;  /* 0x0000001008e97836 */ /* 0x040fe20000000000 */
[----:B------:R-:W-:Y:S01]  /*22e0*/  UMOV UR7, 0x40000040 ;  /* 0x4000004000077882 */ /* 0x000fe20000000000 */
[----:B------:R-:W-:Y:S01]  /*22f0*/  UMOV UR5, 0x40000040 ;  /* 0x4000004000057882 */ /* 0x000fe20000000000 */
[----:B------:R-:W-:Y:S01]  /*2300*/  ULOP3.LUT UR9, UR9, 0x10000, URZ, 0xfc, !UPT ;  /* 0x0001000009097892 */ /* 0x000fe2000f8efc3f */
[----:B------:R-:W-:Y:S01]  /*2310*/  IMAD R18, R3, R18, UR4 ;  /* 0x0000000403127e24 */ /* 0x000fe2000f8e0212 */
[----:B--2---:R-:W1:Y:S01]  /*2320*/  SHFL.IDX PT, R222, R11, R233, 0x1f ;  /* 0x00001fe90bde7589 */ /* 0x004e6200000e0000 */
[----:B------:R-:W-:Y:S01]  /*2330*/  VIADD R235, R8, 0x8 ;  /* 0x0000000808eb7836 */ /* 0x000fe20000000000 */
[----:B------:R-:W-:Y:S01]  /*2340*/  ULDC UR10, c[0x0][0x744] ;  /* 0x0001d100000a7ab9 */ /* 0x000fe20000000800 */
[----:B------:R-:W-:Y:S01]  /*2350*/  IMAD.IADD R17, R18, 0x1, -R7 ;  /* 0x0000000112117824 */ /* 0x000fe200078e0a07 */
[----:B------:R-:W-:Y:S01]  /*2360*/  UMOV UR6, UR8 ;  /* 0x0000000800067c82 */ /* 0x000fe20008000000 */
[----:B------:R-:W-:Y:S01]  /*2370*/  UMOV UR4, UR9 ;  /* 0x0000000900047c82 */ /* 0x000fe20008000000 */
[----:B------:R-:W-:Y:S01]  /*2380*/  VIADD R237, R8, 0x4 ;  /* 0x0000000408ed7836 */ /* 0x000fe20000000000 */
[----:B------:R-:W-:Y:S01]  /*2390*/  HGMMA.64x128x16.F32 R24, gdesc[UR4], RZ, !UPT, gsb0 ;  /* 0x01e00000041879f0 */ /* 0x000fe2000c0008ff */
[----:B------:R-:W-:Y:S01]  /*23a0*/  SEL R18, R17, 0x80, P1 ;  /* 0x0000008011127807 */ /* 0x000fe20000800000 */
[----:B------:R-:W-:Y:S01]  /*23b0*/  UIADD3 UR6, UR8, 0x2, URZ ;  /* 0x0000000208067890 */ /* 0x000fe2000fffe03f */
[----:B------:R-:W-:Y:S01]  /*23c0*/  SHFL.IDX PT, R220, R11, R235, 0x1f ;  /* 0x00001feb0bdc7589 */ /* 0x000fe200000e0000 */
[----:B------:R-:W-:Y:S01]  /*23d0*/  UIADD3 UR4, UR9, 0x2, URZ ;  /* 0x0000000209047890 */ /* 0x000fe2000fffe03f */
[C---:B------:R-:W-:Y:S01]  /*23e0*/  ISETP.GT.AND P5, PT, R18.reuse, RZ, PT ;  /* 0x000000ff1200720c */ /* 0x040fe20003fa4270 */
[----:B------:R-:W-:Y:S01]  /*23f0*/  UMOV UR7, 0x40000040 ;  /* 0x4000004000077882 */ /* 0x000fe20000000000 */
[----:B------:R-:W-:Y:S01]  /*2400*/  ISETP.GT.AND P6, PT, R18, 0x1, PT ;  /* 0x000000011200780c */ /* 0x000fe20003fc4270 */
[----:B------:R-:W-:Y:S01]  /*2410*/  UMOV UR5, 0x40000040 ;  /* 0x4000004000057882 */ /* 0x000fe20000000000 */
[----:B------:R-:W-:Y:S01]  /*2420*/  FSEL R88, R88, -INF , !P5 ;  /* 0xff80000058587808 */ /* 0x000fe20006800000 */
[----:B------:R-:W-:Y:S01]  /*2430*/  VIADD R231, R8, 0x18 ;  /* 0x0000001808e77836 */ /* 0x000fe20000000000 */
[----:B------:R-:W-:Y:S01]  /*2440*/  FSEL R89, R89, -INF , !P6 ;  /* 0xff80000059597808 */ /* 0x000fe20007000000 */
[----:B------:R-:W-:Y:S01]  /*2450*/  VIADD R19, R17, 0x8 ;  /* 0x0000000811137836 */ /* 0x000fe20000000000 */
[C---:B------:R-:W-:Y:S01]  /*2460*/  ISETP.GT.AND P1, PT, R18.reuse, 0x8, PT ;  /* 0x000000081200780c */ /* 0x040fe20003f24270 */
[----:B------:R-:W2:Y:S01]  /*2470*/  SHFL.IDX PT, R17, R11, R237, 0x1f ;  /* 0x00001fed0b117589 */ /* 0x000ea200000e0000 */
[----:B------:R-:W-:Y:S01]  /*2480*/  ISETP.GT.AND P2, PT, R18, 0x9, PT ;  /* 0x000000091200780c */ /* 0x000fe20003f44270 */
[----:B------:R-:W-:Y:S01]  /*2490*/  VIADD R230, R8, 0x1c ;  /* 0x0000001c08e67836 */ /* 0x000fe20000000000 */
[C---:B------:R-:W-:Y:S01]  /*24a0*/  ISETP.GT.AND P3, PT, R18.reuse, 0x10, PT ;  /* 0x000000101200780c */ /* 0x040fe20003f64270 */
[----:B------:R-:W5:Y:S01]  /*24b0*/  SHFL.IDX PT, R224, R11, R231, 0x1f ;  /* 0x00001fe70be07589 */ /* 0x000f6200000e0000 */
[----:B------:R-:W-:Y:S01]  /*24c0*/  ISETP.GT.AND P4, PT, R18, 0x11, PT ;  /* 0x000000111200780c */ /* 0x000fe20003f84270 */
[----:B------:R-:W-:Y:S01]  /*24d0*/  VIADD R232, R8, 0x14 ;  /* 0x0000001408e87836 */ /* 0x000fe20000000000 */
[----:B------:R-:W-:Y:S01]  /*24e0*/  ISETP.GT.AND P5, PT, R18, 0x18, PT ;  /* 0x000000181200780c */ /* 0x000fe20003fa4270 */
[----:B------:R-:W-:Y:S01]  /*24f0*/  VIADD R234, R8, 0xc ;  /* 0x0000000c08ea7836 */ /* 0x000fe20000000000 */
[----:B------:R-:W-:Y:S01]  /*2500*/  ISETP.GT.AND P6, PT, R18, 0x19, PT ;  /* 0x000000191200780c */ /* 0x000fe20003fc4270 */
[----:B---3--:R-:W-:Y:S01]  /*2510*/  SHFL.IDX PT, R223, R14, R230, 0x1f ;  /* 0x00001fe60edf7589 */ /* 0x008fe200000e0000 */
[----:B------:R-:W-:-:S02]  /*2520*/  FSEL R92, R92, -INF , !P1 ;  /* 0xff8000005c5c7808 */ /* 0x000fc40004800000 */
[----:B------:R-:W-:Y:S01]  /*2530*/  FSEL R93, R93, -INF , !P2 ;  /* 0xff8000005d5d7808 */ /* 0x000fe20005000000 */
[----:B------:R-:W-:Y:S01]  /*2540*/  SHFL.IDX PT, R221, R11, R234, 0x1f ;  /* 0x00001fea0bdd7589 */ /* 0x000fe200000e0000 */
[----:B------:R-:W-:Y:S02]  /*2550*/  FSEL R96, R96, -INF , !P3 ;  /* 0xff80000060607808 */ /* 0x000fe40005800000 */
[----:B------:R-:W-:Y:S01]  /*2560*/  FSEL R97, R97, -INF , !P4 ;  /* 0xff80000061617808 */ /* 0x000fe20006000000 */
[----:B----4-:R-:W-:Y:S01]  /*2570*/  SHFL.IDX PT, R226, R13, R231, 0x1f ;  /* 0x00001fe70de27589 */ /* 0x010fe200000e0000 */
[----:B------:R-:W-:Y:S01]  /*2580*/  FSEL R100, R100, -INF , !P5 ;  /* 0xff80000064647808 */ /* 0x000fe20006800000 */
[----:B-1----:R-:W-:Y:S01]  /*2590*/  FFMA.FTZ R21, R96, UR10, -R222 ;  /* 0x0000000a60157c23 */ /* 0x002fe200080108de */
[----:B------:R-:W-:Y:S01]  /*25a0*/  FSEL R101, R101, -INF , !P6 ;  /* 0xff80000065657808 */ /* 0x000fe20007000000 */
[----:B------:R-:W1:Y:S01]  /*25b0*/  SHFL.IDX PT, R96, R14, R8, 0x1f ;  /* 0x00001f080e607589 */ /* 0x000e6200000e0000 */
[C---:B------:R-:W-:Y:S01]  /*25c0*/  ISETP.GT.AND P1, PT, R18.reuse, 0x20, PT ;  /* 0x000000201200780c */ /* 0x040fe20003f24270 */
[----:B--2---:R-:W-:Y:S01]  /*25d0*/  FFMA.FTZ R218, R89, UR10, -R17 ;  /* 0x0000000a59da7c23 */ /* 0x004fe20008010811 */
[C---:B------:R-:W-:Y:S01]  /*25e0*/  ISETP.GT.AND P2, PT, R18.reuse, 0x21, PT ;  /* 0x000000211200780c */ /* 0x040fe20003f44270 */
[----:B------:R-:W-:Y:S01]  /*25f0*/  SHFL.IDX PT, R89, R11, R232, 0x1f ;  /* 0x00001fe80b597589 */ /* 0x000fe200000e0000 */
[----:B------:R-:W-:Y:S01]  /*2600*/  ISETP.GT.AND P3, PT, R18, 0x28, PT ;  /* 0x000000281200780c */ /* 0x000fe20003f64270 */
[----:B-----5:R-:W-:Y:S01]  /*2610*/  FFMA.FTZ R20, R100, UR10, -R224 ;  /* 0x0000000a64147c23 */ /* 0x020fe200080108e0 */
[C---:B------:R-:W-:Y:S01]  /*2620*/  ISETP.GT.AND P4, PT, R18.reuse, 0x29, PT ;  /* 0x000000291200780c */ /* 0x040fe20003f84270 */
[----:B------:R-:W-:Y:S01]  /*2630*/  SHFL.IDX PT, R100, R14, R235, 0x1f ;  /* 0x00001feb0e647589 */ /* 0x000fe200000e0000 */
[----:B------:R-:W-:Y:S01]  /*2640*/  ISETP.GT.AND P5, PT, R18, 0x30, PT ;  /* 0x000000301200780c */ /* 0x000fe20003fa4270 */
[----:B------:R-:W-:Y:S01]  /*2650*/  IMAD R16, R0, 0x400, R16 ;  /* 0x0000040000107824 */ /* 0x000fe200078e0210 */
[----:B------:R-:W-:Y:S01]  /*2660*/  ISETP.GT.AND P6, PT, R18, 0x31, PT ;  /* 0x000000311200780c */ /* 0x000fe20003fc4270 */
[----:B------:R-:W-:Y:S01]  /*2670*/  SHFL.IDX PT, R225, R13, R232, 0x1f ;  /* 0x00001fe80de17589 */ /* 0x000fe200000e0000 */
[----:B------:R-:W-:Y:S01]  /*2680*/  FSEL R104, R104, -INF , !P1 ;  /* 0xff80000068687808 */ /* 0x000fe20004800000 */
[----:B------:R-:W-:Y:S01]  /*2690*/  MUFU.EX2 R218, R218 ;  /* 0x000000da00da7308 */ /* 0x000fe20000000800 */
[----:B------:R-:W-:Y:S01]  /*26a0*/  FSEL R105, R105, -INF , !P2 ;  /* 0xff80000069697808 */ /* 0x000fe20005000000 */
[----:B------:R-:W-:Y:S01]  /*26b0*/  SHFL.IDX PT, R228, R12, R231, 0x1f ;  /* 0x00001fe70ce47589 */ /* 0x000fe200000e0000 */
[----:B------:R-:W-:-:S02]  /*26c0*/  FSEL R108, R108, -INF , !P3 ;  /* 0xff8000006c6c7808 */ /* 0x000fc40005800000 */
[----:B------:R-:W-:Y:S02]  /*26d0*/  FSEL R109, R109, -INF , !P4 ;  /* 0xff8000006d6d7808 */ /* 0x000fe40006000000 */
[----:B------:R-:W-:Y:S01]  /*26e0*/  FSEL R112, R112, -INF , !P5 ;  /* 0xff80000070707808 */ /* 0x000fe20006800000 */
[----:B------:R-:W-:Y:S01]  /*26f0*/  MUFU.EX2 R20, R20 ;  /* 0x0000001400147308 */ /* 0x000fe20000000800 */
[----:B------:R-:W-:Y:S01]  /*2700*/  FSEL R113, R113, -INF , !P6 ;  /* 0xff80000071717808 */ /* 0x000fe20007000000 */
[----:B-1----:R-:W-:Y:S01]  /*2710*/  FFMA.FTZ R22, R104, UR10, -R96 ;  /* 0x0000000a68167c23 */ /* 0x002fe20008010860 */
[C---:B------:R-:W-:Y:S01]  /*2720*/  ISETP.GT.AND P1, PT, R18.reuse, 0x38, PT ;  /* 0x000000381200780c */ /* 0x040fe20003f24270 */
[----:B------:R-:W-:Y:S01]  /*2730*/  SHFL.IDX PT, R104, R14, R233, 0x1f ;  /* 0x00001fe90e687589 */ /* 0x000fe200000e0000 */
[C---:B------:R-:W-:Y:S02]  /*2740*/  ISETP.GT.AND P2, PT, R18.reuse, 0x39, PT ;  /* 0x000000391200780c */ /* 0x040fe40003f44270 */
[C---:B------:R-:W-:Y:S01]  /*2750*/  ISETP.GT.AND P3, PT, R18.reuse, 0x40, PT ;  /* 0x000000401200780c */ /* 0x040fe20003f64270 */
[----:B------:R-:W-:Y:S01]  /*2760*/  MUFU.EX2 R22, R22 ;  /* 0x0000001600167308 */ /* 0x000fe20000000800 */
[----:B------:R-:W-:-:S02]  /*2770*/  ISETP.GT.AND P4, PT, R18, 0x41, PT ;  /* 0x000000411200780c */ /* 0x000fc40003f84270 */
[C---:B------:R-:W-:Y:S02]  /*2780*/  ISETP.GT.AND P5, PT, R18.reuse, 0x48, PT ;  /* 0x000000481200780c */ /* 0x040fe40003fa4270 */
[----:B------:R-:W-:Y:S02]  /*2790*/  ISETP.GT.AND P6, PT, R18, 0x49, PT ;  /* 0x000000491200780c */ /* 0x000fe40003fc4270 */
[----:B------:R-:W-:Y:S02]  /*27a0*/  FSEL R116, R116, -INF , !P1 ;  /* 0xff80000074747808 */ /* 0x000fe40004800000 */
[----:B------:R-:W-:Y:S02]  /*27b0*/  FSEL R117, R117, -INF , !P2 ;  /* 0xff80000075757808 */ /* 0x000fe40005000000 */
[----:B------:R-:W-:Y:S02]  /*27c0*/  FSEL R120, R120, -INF , !P3 ;  /* 0xff80000078787808 */ /* 0x000fe40005800000 */
[----:B------:R-:W-:-:S02]  /*27d0*/  FSEL R121, R121, -INF , !P4 ;  /* 0xff80000079797808 */ /* 0x000fc40006000000 */
[----:B------:R-:W-:Y:S02]  /*27e0*/  FSEL R124, R124, -INF , !P5 ;  /* 0xff8000007c7c7808 */ /* 0x000fe40006800000 */
[----:B------:R-:W-:Y:S02]  /*27f0*/  FSEL R125, R125, -INF , !P6 ;  /* 0xff8000007d7d7808 */ /* 0x000fe40007000000 */
[C---:B------:R-:W-:Y:S02]  /*2800*/  ISETP.GT.AND P1, PT, R18.reuse, 0x50, PT ;  /* 0x000000501200780c */ /* 0x040fe40003f24270 */
[C---:B------:R-:W-:Y:S02]  /*2810*/  ISETP.GT.AND P2, PT, R18.reuse, 0x51, PT ;  /* 0x000000511200780c */ /* 0x040fe40003f44270 */
[C---:B------:R-:W-:Y:S02]  /*2820*/  ISETP.GT.AND P3, PT, R18.reuse, 0x58, PT ;  /* 0x000000581200780c */ /* 0x040fe40003f64270 */
        /* <DEDUP_REMOVED lines=15> */
[----:B------:R-:W1:Y:S01]  /*2920*/  SHFL.IDX PT, R18, R11, R8, 0x1f ;  /* 0x00001f080b127589 */ /* 0x000e6200000e0000 */
[----:B------:R-:W-:Y:S02]  /*2930*/  FSEL R140, R140, -INF , !P1 ;  /* 0xff8000008c8c7808 */ /* 0x000fe40004800000 */
[----:B------:R-:W-:Y:S02]  /*2940*/  ISETP.GT.AND P1, PT, R7, 0x8, PT ;  /* 0x000000080700780c */ /* 0x000fe40003f24270 */
[----:B------:R-:W-:Y:S02]  /*2950*/  FSEL R149, R149, -INF , !P6 ;  /* 0xff80000095957808 */ /* 0x000fe40007000000 */
[----:B------:R-:W-:-:S02]  /*2960*/  SEL R19, R19, 0x80, P1 ;  /* 0x0000008013137807 */ /* 0x000fc40000800000 */
[----:B------:R-:W-:Y:S02]  /*2970*/  FSEL R145, R145, -INF , !P4 ;  /* 0xff80000091917808 */ /* 0x000fe40006000000 */
[C---:B------:R-:W-:Y:S01]  /*2980*/  ISETP.GT.AND P6, PT, R19.reuse, RZ, PT ;  /* 0x000000ff1300720c */ /* 0x040fe20003fc4270 */
[----:B------:R-:W-:Y:S02]  /*2990*/  WARPGROUP.DEPBAR.LE gsb0, 0x0 ;  /* 0x00008000000079c5 */ /* 0x000fe40000010000 */
[----:B------:R-:W-:Y:S01]  /*29a0*/  WARPGROUP.ARRIVE ;  /* 0x00000000000079c5 */ /* 0x000fe20000000000 */
[----:B------:R-:W-:Y:S02]  /*29b0*/  FSEL R216, R90, -INF , !P6 ;  /* 0xff8000005ad87808 */ /* 0x000fe40007000000 */
[C---:B------:R-:W-:Y:S02]  /*29c0*/  ISETP.GT.AND P4, PT, R19.reuse, 0x10, PT ;  /* 0x000000101300780c */ /* 0x040fe40003f84270 */
[C---:B------:R-:W-:Y:S01]  /*29d0*/  ISETP.GT.AND P1, PT, R19.reuse, 0x1, PT ;  /* 0x000000011300780c */ /* 0x040fe20003f24270 */
[----:B------:R-:W-:Y:S01]  /*29e0*/  HGMMA.64x128x16.F32 R24, gdesc[UR4], R24, gsb0 ;  /* 0x01e00000041879f0 */ /* 0x000fe20008000818 */
[----:B------:R-:W-:Y:S01]  /*29f0*/  FSEL R98, R98, -INF , !P4 ;  /* 0xff80000062627808 */ /* 0x000fe20006000000 */
[----:B------:R-:W-:Y:S01]  /*2a00*/  UIADD3 UR6, UR8, 0x4, URZ ;  /* 0x0000000408067890 */ /* 0x000fe2000fffe03f */
[--C-:B-1----:R-:W-:Y:S01]  /*2a10*/  FFMA.FTZ R88, R88, UR10, -R18.reuse ;  /* 0x0000000a58587c23 */ /* 0x102fe20008010812 */
[----:B------:R-:W-:Y:S01]  /*2a20*/  FFMA.FTZ R216, R216, UR10, -R18 ;  /* 0x0000000ad8d87c23 */ /* 0x000fe20008010812 */
[----:B------:R-:W-:Y:S01]  /*2a30*/  FFMA.FTZ R18, R92, UR10, -R220 ;  /* 0x0000000a5c127c23 */ /* 0x000fe200080108dc */
[----:B------:R-:W-:Y:S01]  /*2a40*/  FFMA.FTZ R222, R98, UR10, -R222 ;  /* 0x0000000a62de7c23 */ /* 0x000fe200080108de */
[----:B------:R1:W2:Y:S01]  /*2a50*/  SHFL.IDX PT, R92, R11, R230, 0x1f ;  /* 0x00001fe60b5c7589 */ /* 0x0002a200000e0000 */
[----:B------:R-:W-:Y:S01]  /*2a60*/  FSEL R148, R148, -INF , !P5 ;  /* 0xff80000094947808 */ /* 0x000fe20006800000 */
[----:B------:R2:W-:Y:S01]  /*2a70*/  MUFU.EX2 R217, R88 ;  /* 0x0000005800d97308 */ /* 0x0005e20000000800 */
[----:B------:R-:W-:Y:S01]  /*2a80*/  ISETP.GT.AND P5, PT, R19, 0x11, PT ;  /* 0x000000111300780c */ /* 0x000fe20003fa4270 */
[----:B------:R-:W-:Y:S01]  /*2a90*/  SHFL.IDX PT, R98, R14, R234, 0x1f ;  /* 0x00001fea0e627589 */ /* 0x000fe200000e0000 */
[----:B------:R-:W-:Y:S01]  /*2aa0*/  FSEL R91, R91, -INF , !P1 ;  /* 0xff8000005b5b7808 */ /* 0x000fe20004800000 */
[----:B------:R-:W-:Y:S01]  /*2ab0*/  UIADD3 UR4, UR9, 0x4, URZ ;  /* 0x0000000409047890 */ /* 0x000fe2000fffe03f */
[----:B------:R-:W-:Y:S01]  /*2ac0*/  FSEL R99, R99, -INF , !P5 ;  /* 0xff80000063637808 */ /* 0x000fe20006800000 */
[----:B------:R-:W-:Y:S01]  /*2ad0*/  UMOV UR7, 0x40000040 ;  /* 0x4000004000077882 */ /* 0x000fe20000000000 */
[----:B------:R-:W-:Y:S01]  /*2ae0*/  FSEL R141, R141, -INF , !P2 ;  /* 0xff8000008d8d7808 */ /* 0x000fe20005000000 */
[----:B-1----:R-:W-:Y:S01]  /*2af0*/  MUFU.EX2 R11, R21 ;  /* 0x00000015000b7308 */ /* 0x002fe20000000800 */
[----:B------:R-:W-:Y:S01]  /*2b00*/  FFMA.FTZ R219, R91, UR10, -R17 ;  /* 0x0000000a5bdb7c23 */ /* 0x000fe20008010811 */
[----:B------:R-:W-:Y:S01]  /*2b10*/  FFMA.FTZ R17, R97, UR10, -R89 ;  /* 0x0000000a61117c23 */ /* 0x000fe20008010859 */
[----:B------:R-:W-:Y:S01]  /*2b20*/  FSEL R144, R144, -INF , !P3 ;  /* 0xff80000090907808 */ /* 0x000fe20005800000 */
[----:B------:R-:W1:Y:S01]  /*2b30*/  SHFL.IDX PT, R97, R14, R237, 0x1f ;  /* 0x00001fed0e617589 */ /* 0x000e6200000e0000 */
[C---:B------:R-:W-:Y:S01]  /*2b40*/  ISETP.GT.AND P2, PT, R19.reuse, 0x8, PT ;  /* 0x000000081300780c */ /* 0x040fe20003f44270 */
[----:B------:R-:W-:Y:S01]  /*2b50*/  UMOV UR5, 0x40000040 ;  /* 0x4000004000057882 */ /* 0x000fe20000000000 */
[----:B------:R-:W-:-:S02]  /*2b60*/  ISETP.GT.AND P3, PT, R19, 0x9, PT ;  /* 0x000000091300780c */ /* 0x000fc40003f64270 */
[C---:B------:R-:W-:Y:S02]  /*2b70*/  ISETP.GT.AND P6, PT, R19.reuse, 0x18, PT ;  /* 0x000000181300780c */ /* 0x040fe40003fc4270 */
[----:B------:R-:W-:Y:S01]  /*2b80*/  ISETP.GT.AND P4, PT, R19, 0x28, PT ;  /* 0x000000281300780c */ /* 0x000fe20003f84270 */
[----:B------:R-:W-:Y:S02]  /*2b90*/  WARPGROUP.DEPBAR.LE gsb0, 0x0 ;  /* 0x00008000000079c5 */ /* 0x000fe40000010000 */
[----:B--2---:R-:W-:Y:S01]  /*2ba0*/  FFMA.FTZ R88, R101, UR10, -R92 ;  /* 0x0000000a65587c23 */ /* 0x004fe2000801085c */
[----:B------:R-:W-:Y:S01]  /*2bb0*/  ISETP.GT.AND P1, PT, R19, 0x19, PT ;  /* 0x000000191300780c */ /* 0x000fe20003f24270 */
[----:B------:R-:W2:Y:S01]  /*2bc0*/  SHFL.IDX PT, R101, R14, R232, 0x1f ;  /* 0x00001fe80e657589 */ /* 0x000ea200000e0000 */
[----:B------:R-:W-:Y:S01]  /*2bd0*/  FSEL R94, R94, -INF , !P2 ;  /* 0xff8000005e5e7808 */ /* 0x000fe20005000000 */
[----:B------:R3:W-:Y:S01]  /*2be0*/  MUFU.EX2 R21, R88 ;  /* 0x0000005800157308 */ /* 0x0007e20000000800 */
[----:B------:R-:W-:Y:S01]  /*2bf0*/  FSEL R95, R95, -INF , !P3 ;  /* 0xff8000005f5f7808 */ /* 0x000fe20005800000 */
[----:B------:R-:W-:Y:S01]  /*2c00*/  WARPGROUP.ARRIVE ;  /* 0x00000000000079c5 */ /* 0x000fe20000000000 */
[----:B------:R-:W-:Y:S01]  /*2c10*/  FSEL R102, R102, -INF , !P6 ;  /* 0xff80000066667808 */ /* 0x000fe20007000000 */
[----:B------:R-:W-:Y:S01]  /*2c20*/  FFMA.FTZ R220, R94, UR10, -R220 ;  /* 0x0000000a5edc7c23 */ /* 0x000fe200080108dc */
[----:B------:R-:W-:Y:S01]  /*2c30*/  FSEL R103, R103, -INF , !P1 ;  /* 0xff80000067677808 */ /* 0x000fe20004800000 */
[----:B-1----:R-:W-:Y:S01]  /*2c40*/  FFMA.FTZ R23, R105, UR10, -R97 ;  /* 0x0000000a69177c23 */ /* 0x002fe20008010861 */
[C---:B------:R-:W-:Y:S01]  /*2c50*/  ISETP.GT.AND P2, PT, R19.reuse, 0x20, PT ;  /* 0x000000201300780c */ /* 0x040fe20003f44270 */
[----:B------:R-:W-:Y:S01]  /*2c60*/  HGMMA.64x128x16.F32 R24, gdesc[UR4], R24, gsb0 ;  /* 0x01e00000041879f0 */ /* 0x000fe20008000818 */
[----:B---3--:R-:W-:Y:S01]  /*2c70*/  FFMA.FTZ R88, R108, UR10, -R100 ;  /* 0x0000000a6c587c23 */ /* 0x008fe20008010864 */
[C---:B------:R-:W-:Y:S01]  /*2c80*/  ISETP.GT.AND P3, PT, R19.reuse, 0x21, PT ;  /* 0x000000211300780c */ /* 0x040fe20003f64270 */
[----:B------:R1:W3:Y:S01]  /*2c90*/  SHFL.IDX PT, R108, R14, R231, 0x1f ;  /* 0x00001fe70e6c7589 */ /* 0x0002e200000e0000 */
[C---:B------:R-:W-:Y:S01]  /*2ca0*/  ISETP.GT.AND P5, PT, R19.reuse, 0x29, PT ;  /* 0x000000291300780c */ /* 0x040fe20003fa4270 */
[----:B------:R-:W-:Y:S01]  /*2cb0*/  FFMA.FTZ R224, R102, UR10, -R224 ;  /* 0x0000000a66e07c23 */ /* 0x000fe200080108e0 */
[C---:B------:R-:W-:Y:S01]  /*2cc0*/  ISETP.GT.AND P6, PT, R19.reuse, 0x30, PT ;  /* 0x000000301300780c */ /* 0x040fe20003fc4270 */
[----:B------:R-:W-:Y:S01]  /*2cd0*/  UIADD3 UR6, UR8, 0x6, URZ ;  /* 0x0000000608067890 */ /* 0x000fe2000fffe03f */
[----:B------:R-:W-:Y:S01]  /*2ce0*/  ISETP.GT.AND P1, PT, R19, 0x31, PT ;  /* 0x000000311300780c */ /* 0x000fe20003f24270 */
[----:B------:R-:W-:Y:S01]  /*2cf0*/  UIADD3 UR4, UR9, 0x6, URZ ;  /* 0x0000000609047890 */ /* 0x000fe2000fffe03f */
[----:B------:R-:W-:Y:S01]  /*2d00*/  FSEL R106, R106, -INF , !P2 ;  /* 0xff8000006a6a7808 */ /* 0x000fe20005000000 */
[----:B------:R-:W-:Y:S01]  /*2d10*/  UMOV UR7, 0x40000040 ;  /* 0x4000004000077882 */ /* 0x000fe20000000000 */
[----:B------:R-:W-:Y:S01]  /*2d20*/  FSEL R107, R107, -INF , !P3 ;  /* 0xff8000006b6b7808 */ /* 0x000fe20005800000 */
[----:B-1----:R-:W-:Y:S01]  /*2d30*/  FFMA.FTZ R14, R109, UR10, -R98 ;  /* 0x0000000a6d0e7c23 */ /* 0x002fe20008010862 */
[----:B------:R-:W-:Y:S01]  /*2d40*/  FFMA.FTZ R109, R99, UR10, -R89 ;  /* 0x0000000a636d7c23 */ /* 0x000fe20008010859 */
[----:B------:R-:W-:Y:S01]  /*2d50*/  FFMA.FTZ R89, R112, UR10, -R104 ;  /* 0x0000000a70597c23 */ /* 0x000fe20008010868 */
[----:B------:R-:W-:Y:S01]  /*2d60*/  FSEL R110, R110, -INF , !P4 ;  /* 0xff8000006e6e7808 */ /* 0x000fe20006000000 */
[----:B------:R-:W-:Y:S01]  /*2d70*/  SHFL.IDX PT, R112, R13, R8, 0x1f ;  /* 0x00001f080d707589 */ /* 0x000fe200000e0000 */
[----:B------:R-:W-:Y:S01]  /*2d80*/  FSEL R111, R111, -INF , !P5 ;  /* 0xff8000006f6f7808 */ /* 0x000fe20006800000 */
[----:B--2---:R-:W-:Y:S01]  /*2d90*/  FFMA.FTZ R90, R113, UR10, -R101 ;  /* 0x0000000a715a7c23 */ /* 0x004fe20008010865 */
[----:B------:R-:W-:Y:S01]  /*2da0*/  FSEL R114, R114, -INF , !P6 ;  /* 0xff80000072727808 */ /* 0x000fe20007000000 */
[----:B------:R-:W1:Y:S01]  /*2db0*/  SHFL.IDX PT, R113, R13, R237, 0x1f ;  /* 0x00001fed0d717589 */ /* 0x000e6200000e0000 */
[----:B------:R-:W-:Y:S01]  /*2dc0*/  FSEL R115, R115, -INF , !P1 ;  /* 0xff80000073737808 */ /* 0x000fe20004800000 */
[----:B------:R-:W-:Y:S01]  /*2dd0*/  FFMA.FTZ R111, R111, UR10, -R98 ;  /* 0x0000000a6f6f7c23 */ /* 0x000fe20008010862 */
[C---:B------:R-:W-:Y:S01]  /*2de0*/  ISETP.GT.AND P2, PT, R19.reuse, 0x38, PT ;  /* 0x000000381300780c */ /* 0x040fe20003f44270 */
[----:B------:R-:W-:Y:S01]  /*2df0*/  FFMA.FTZ R98, R132, UR10, -R226 ;  /* 0x0000000a84627c23 */ /* 0x000fe200080108e2 */
[C---:B------:R-:W-:Y:S01]  /*2e00*/  ISETP.GT.AND P3, PT, R19.reuse, 0x39, PT ;  /* 0x000000391300780c */ /* 0x040fe20003f64270 */
[----:B---3--:R-:W-:Y:S01]  /*2e10*/  FFMA.FTZ R91, R116, UR10, -R108 ;  /* 0x0000000a745b7c23 */ /* 0x008fe2000801086c */
[----:B------:R-:W-:Y:S01]  /*2e20*/  ISETP.GT.AND P4, PT, R19, 0x40, PT ;  /* 0x000000401300780c */ /* 0x000fe20003f84270 */
[----:B------:R-:W-:Y:S01]  /*2e30*/  FFMA.FTZ R116, R103, UR10, -R92 ;  /* 0x0000000a67747c23 */ /* 0x000fe2000801085c */
[----:B------:R-:W-:Y:S01]  /*2e40*/  ISETP.GT.AND P5, PT, R19, 0x41, PT ;  /* 0x000000411300780c */ /* 0x000fe20003fa4270 */
[----:B------:R-:W-:Y:S01]  /*2e50*/  FFMA.FTZ R92, R117, UR10, -R223 ;  /* 0x0000000a755c7c23 */ /* 0x000fe200080108df */
[C---:B------:R-:W-:Y:S01]  /*2e60*/  ISETP.GT.AND P6, PT, R19.reuse, 0x48, PT ;  /* 0x000000481300780c */ /* 0x040fe20003fc4270 */
[----:B------:R-:W-:Y:S01]  /*2e70*/  SHFL.IDX PT, R117, R13, R235, 0x1f ;  /* 0x00001feb0d757589 */ /* 0x000fe200000e0000 */
[----:B------:R-:W-:Y:S01]  /*2e80*/  ISETP.GT.AND P1, PT, R19, 0x49, PT ;  /* 0x000000491300780c */ /* 0x000fe20003f24270 */
[----:B------:R-:W-:Y:S01]  /*2e90*/  FFMA.FTZ R107, R107, UR10, -R97 ;  /* 0x0000000a6b6b7c23 */ /* 0x000fe20008010861 */
[----:B------:R-:W-:Y:S01]  /*2ea0*/  FSEL R118, R118, -INF , !P2 ;  /* 0xff80000076767808 */ /* 0x000fe20005000000 */
[----:B------:R-:W2:Y:S01]  /*2eb0*/  SHFL.IDX PT, R132, R12, R235, 0x1f ;  /* 0x00001feb0c847589 */ /* 0x000ea200000e0000 */
[----:B------:R-:W-:Y:S01]  /*2ec0*/  FSEL R119, R119, -INF , !P3 ;  /* 0xff80000077777808 */ /* 0x000fe20005800000 */
[----:B------:R-:W-:Y:S01]  /*2ed0*/  FFMA.FTZ R97, R129, UR10, -R225 ;  /* 0x0000000a81617c23 */ /* 0x000fe200080108e1 */
[----:B------:R-:W-:Y:S01]  /*2ee0*/  FSEL R122, R122, -INF , !P4 ;  /* 0xff8000007a7a7808 */ /* 0x000fe20006000000 */
[----:B------:R-:W3:Y:S01]  /*2ef0*/  SHFL.IDX PT, R129, R12, R237, 0x1f ;  /* 0x00001fed0c817589 */ /* 0x000ee200000e0000 */
[----:B------:R-:W-:Y:S01]  /*2f00*/  FSEL R123, R123, -INF , !P5 ;  /* 0xff8000007b7b7808 */ /* 0x000fe20006800000 */
[----:B------:R-:W-:Y:S01]  /*2f10*/  FFMA.FTZ R110, R110, UR10, -R100 ;  /* 0x0000000a6e6e7c23 */ /* 0x000fe20008010864 */
[----:B------:R-:W-:Y:S01]  /*2f20*/  FSEL R126, R126, -INF , !P6 ;  /* 0xff8000007e7e7808 */ /* 0x000fe20007000000 */
[----:B-1----:R-:W-:Y:S01]  /*2f30*/  FFMA.FTZ R94, R121, UR10, -R113 ;  /* 0x0000000a795e7c23 */ /* 0x002fe20008010871 */
[----:B------:R-:W-:Y:S01]  /*2f40*/  FSEL R127, R127, -INF , !P1 ;  /* 0xff8000007f7f7808 */ /* 0x000fe20004800000 */
[----:B------:R-:W1:Y:S01]  /*2f50*/  SHFL.IDX PT, R121, R13, R233, 0x1f ;  /* 0x00001fe90d797589 */ /* 0x000e6200000e0000 */
[----:B------:R-:W-:Y:S01]  /*2f60*/  ISETP.GT.AND P2, PT, R19, 0x50, PT ;  /* 0x000000501300780c */ /* 0x000fe20003f44270 */
[----:B------:R-:W-:Y:S01]  /*2f70*/  FFMA.FTZ R115, R115, UR10, -R101 ;  /* 0x0000000a73737c23 */ /* 0x000fe20008010865 */
[C---:B------:R-:W-:Y:S01]  /*2f80*/  ISETP.GT.AND P3, PT, R19.reuse, 0x51, PT ;  /* 0x000000511300780c */ /* 0x040fe20003f64270 */
[----:B------:R-:W-:Y:S01]  /*2f90*/  UMOV UR5, 0x40000040 ;  /* 0x4000004000057882 */ /* 0x000fe20000000000 */
[C---:B------:R-:W-:Y:S01]  /*2fa0*/  ISETP.GT.AND P4, PT, R19.reuse, 0x58, PT ;  /* 0x000000581300780c */ /* 0x040fe20003f84270 */
[----:B------:R-:W-:Y:S01]  /*2fb0*/  FFMA.FTZ R105, R148, UR10, -R228 ;  /* 0x0000000a94697c23 */ /* 0x000fe200080108e4 */
[C---:B------:R-:W-:Y:S01]  /*2fc0*/  ISETP.GT.AND P5, PT, R19.reuse, 0x59, PT ;  /* 0x000000591300780c */ /* 0x040fe20003fa4270 */
[----:B------:R-:W4:Y:S01]  /*2fd0*/  MUFU.EX2 R216, R216 ;  /* 0x000000d800d87308 */ /* 0x000f220000000800 */
[----:B------:R-:W-:-:S02]  /*2fe0*/  ISETP.GT.AND P6, PT, R19, 0x60, PT ;  /* 0x000000601300780c */ /* 0x000fc40003fc4270 */
[----:B------:R-:W-:Y:S02]  /*2ff0*/  ISETP.GT.AND P1, PT, R19, 0x61, PT ;  /* 0x000000611300780c */ /* 0x000fe40003f24270 */
[----:B------:R-:W-:Y:S01]  /*3000*/  FSEL R130, R130, -INF , !P2 ;  /* 0xff80000082827808 */ /* 0x000fe20005000000 */
[----:B--2---:R-:W-:Y:S01]  /*3010*/  FFMA.FTZ R102, R140, UR10, -R132 ;  /* 0x0000000a8c667c23 */ /* 0x004fe20008010884 */
[----:B------:R-:W-:Y:S01]  /*3020*/  FSEL R131, R131, -INF , !P3 ;  /* 0xff80000083837808 */ /* 0x000fe20005800000 */
[----:B------:R-:W-:Y:S01]  /*3030*/  SHFL.IDX PT, R140, R12, R230, 0x1f ;  /* 0x00001fe60c8c7589 */ /* 0x000fe200000e0000 */
[----:B------:R-:W-:Y:S01]  /*3040*/  FSEL R134, R134, -INF , !P4 ;  /* 0xff80000086867808 */ /* 0x000fe20006000000 */
[----:B---3--:R-:W-:Y:S01]  /*3050*/  FFMA.FTZ R101, R137, UR10, -R129 ;  /* 0x0000000a89657c23 */ /* 0x008fe20008010881 */
[----:B------:R-:W-:Y:S01]  /*3060*/  FSEL R135, R135, -INF , !P5 ;  /* 0xff80000087877808 */ /* 0x000fe20006800000 */
[----:B------:R-:W-:Y:S01]  /*3070*/  SHFL.IDX PT, R137, R12, R232, 0x1f ;  /* 0x00001fe80c897589 */ /* 0x000fe200000e0000 */
[----:B------:R-:W-:Y:S01]  /*3080*/  FSEL R138, R138, -INF , !P6 ;  /* 0xff8000008a8a7808 */ /* 0x000fe20007000000 */
[----:B------:R-:W2:Y:S01]  /*3090*/  MUFU.EX2 R219, R219 ;  /* 0x000000db00db7308 */ /* 0x000ea20000000800 */
[----:B------:R-:W-:Y:S01]  /*30a0*/  FSEL R139, R139, -INF , !P1 ;  /* 0xff8000008b8b7808 */ /* 0x000fe20004800000 */
[----:B-1----:R-:W-:Y:S01]  /*30b0*/  FFMA.FTZ R128, R128, UR10, -R121 ;  /* 0x0000000a80807c23 */ /* 0x002fe20008010879 */
[----:B------:R-:W-:-:S02]  /*30c0*/  ISETP.GT.AND P2, PT, R19, 0x68, PT ;  /* 0x000000681300780c */ /* 0x000fc40003f44270 */
[C---:B------:R-:W-:Y:S02]  /*30d0*/  ISETP.GT.AND P3, PT, R19.reuse, 0x69, PT ;  /* 0x000000691300780c */ /* 0x040fe40003f64270 */
[C---:B------:R-:W-:Y:S01]  /*30e0*/  ISETP.GT.AND P4, PT, R19.reuse, 0x70, PT ;  /* 0x000000701300780c */ /* 0x040fe20003f84270 */
[----:B------:R-:W1:Y:S01]  /*30f0*/  MUFU.EX2 R18, R18 ;  /* 0x0000001200127308 */ /* 0x000e620000000800 */
[C---:B------:R-:W-:Y:S02]  /*3100*/  ISETP.GT.AND P5, PT, R19.reuse, 0x71, PT ;  /* 0x000000711300780c */ /* 0x040fe40003fa4270 */
[C---:B------:R-:W-:Y:S02]  /*3110*/  ISETP.GT.AND P6, PT, R19.reuse, 0x78, PT ;  /* 0x000000781300780c */ /* 0x040fe40003fc4270 */
[----:B------:R-:W-:Y:S01]  /*3120*/  ISETP.GT.AND P1, PT, R19, 0x79, PT ;  /* 0x000000791300780c */ /* 0x000fe20003f24270 */
[--C-:B------:R-:W-:Y:S01]  /*3130*/  FFMA.FTZ R19, R93, UR10, -R221.reuse ;  /* 0x0000000a5d137c23 */ /* 0x100fe200080108dd */
[----:B------:R-:W-:Y:S01]  /*3140*/  FFMA.FTZ R93, R120, UR10, -R112 ;  /* 0x0000000a785d7c23 */ /* 0x000fe20008010870 */
[----:B------:R-:W-:Y:S01]  /*3150*/  FFMA.FTZ R221, R95, UR10, -R221 ;  /* 0x0000000a5fdd7c23 */ /* 0x000fe200080108dd */
[----:B------:R-:W3:Y:S01]  /*3160*/  SHFL.IDX PT, R120, R13, R234, 0x1f ;  /* 0x00001fea0d787589 */ /* 0x000ee200000e0000 */
[----:B------:R-:W-:Y:S01]  /*3170*/  FFMA.FTZ R95, R124, UR10, -R117 ;  /* 0x0000000a7c5f7c23 */ /* 0x000fe20008010875 */
[----:B------:R-:W-:Y:S01]  /*3180*/  FFMA.FTZ R124, R106, UR10, -R96 ;  /* 0x0000000a6a7c7c23 */ /* 0x000fe20008010860 */
[----:B------:R-:W-:Y:S08]  /*3190*/  MUFU.EX2 R220, R220 ;  /* 0x000000dc00dc7308 */ /* 0x000ff00000000800 */
[----:B------:R-:W-:Y:S08]  /*31a0*/  MUFU.EX2 R17, R17 ;  /* 0x0000001100117308 */ /* 0x000ff00000000800 */
[----:B------:R-:W-:Y:S01]  /*31b0*/  MUFU.EX2 R222, R222 ;  /* 0x000000de00de7308 */ /* 0x000fe20000000800 */
[----:B---3--:R-:W-:-:S02]  /*31c0*/  FFMA.FTZ R96, R125, UR10, -R120 ;  /* 0x0000000a7d607c23 */ /* 0x008fc40008010878 */
[----:B------:R3:W5:Y:S05]  /*31d0*/  SHFL.IDX PT, R125, R13, R230, 0x1f ;  /* 0x00001fe60d7d7589 */ /* 0x00076a00000e0000 */
[----:B------:R-:W-:Y:S01]  /*31e0*/  MUFU.EX2 R23, R23 ;  /* 0x0000001700177308 */ /* 0x000fe20000000800 */
[----:B------:R-:W-:-:S07]  /*31f0*/  WARPGROUP.DEPBAR.LE gsb0, 0x0 ;  /* 0x00008000000079c5 */ /* 0x000fce0000010000 */
[----:B---3--:R3:W-:Y:S01]  /*3200*/  MUFU.EX2 R13, R128 ;  /* 0x00000080000d7308 */ /* 0x0087e20000000800 */
[----:B-----5:R-:W-:Y:S01]  /*3210*/  FFMA.FTZ R99, R133, UR10, -R125 ;  /* 0x0000000a85637c23 */ /* 0x020fe2000801087d */
[----:B------:R-:W-:Y:S01]  /*3220*/  WARPGROUP.ARRIVE ;  /* 0x00000000000079c5 */ /* 0x000fe20000000000 */
[----:B------:R-:W-:Y:S05]  /*3230*/  SHFL.IDX PT, R133, R12, R234, 0x1f ;  /* 0x00001fea0c857589 */ /* 0x000fea00000e0000 */
[----:B------:R-:W-:Y:S01]  /*3240*/  HGMMA.64x128x16.F32 R24, gdesc[UR4], R24, gsb0 ;  /* 0x01e00000041879f0 */ /* 0x000fe20008000818 */
[----:B---3--:R-:W-:Y:S01]  /*3250*/  FFMA.FTZ R128, R114, UR10, -R104 ;  /* 0x0000000a72807c23 */ /* 0x008fe20008010868 */
[----:B------:R-:W-:Y:S01]  /*3260*/  FFMA.FTZ R123, R123, UR10, -R113 ;  /* 0x0000000a7b7b7c23 */ /* 0x000fe20008010871 */
[----:B------:R-:W3:Y:S01]  /*3270*/  SHFL.IDX PT, R114, R12, R8, 0x1f ;  /* 0x00001f080c727589 */ /* 0x000ee200000e0000 */
[----:B------:R-:W-:Y:S01]  /*3280*/  FFMA.FTZ R127, R127, UR10, -R120 ;  /* 0x0000000a7f7f7c23 */ /* 0x000fe20008010878 */
[----:B------:R-:W-:Y:S01]  /*3290*/  FFMA.FTZ R118, R118, UR10, -R108 ;  /* 0x0000000a76767c23 */ /* 0x000fe2000801086c */
[----:B------:R-:W-:Y:S01]  /*32a0*/  FFMA.FTZ R122, R122, UR10, -R112 ;  /* 0x0000000a7a7a7c23 */ /* 0x000fe20008010870 */
[----:B------:R-:W-:Y:S01]  /*32b0*/  FFMA.FTZ R126, R126, UR10, -R117 ;  /* 0x0000000a7e7e7c23 */ /* 0x000fe20008010875 */
[----:B------:R-:W5:Y:S01]  /*32c0*/  MUFU.EX2 R19, R19 ;  /* 0x0000001300137308 */ /* 0x000f620000000800 */
[----:B------:R-:W-:Y:S01]  /*32d0*/  FFMA.FTZ R130, R130, UR10, -R121 ;  /* 0x0000000a82827c23 */ /* 0x000fe20008010879 */
[----:B------:R-:W-:-:S06]  /*32e0*/  FFMA.FTZ R135, R135, UR10, -R125 ;  /* 0x0000000a87877c23 */ /* 0x000fcc000801087d */
[----:B------:R-:W5:Y:S01]  /*32f0*/  MUFU.EX2 R98, R98 ;  /* 0x0000006200627308 */ /* 0x000f620000000800 */
[----:B------:R-:W-:-:S07]  /*3300*/  FFMA.FTZ R131, R131, UR10, -R225 ;  /* 0x0000000a83837c23 */ /* 0x000fce00080108e1 */
[----:B------:R-:W5:Y:S01]  /*3310*/  MUFU.EX2 R99, R99 ;  /* 0x0000006300637308 */ /* 0x000f620000000800 */
[--C-:B---3--:R-:W-:Y:S02]  /*3320*/  FFMA.FTZ R100, R136, UR10, -R114.reuse ;  /* 0x0000000a88647c23 */ /* 0x108fe40008010872 */
[----:B------:R3:W4:Y:S01]  /*3330*/  SHFL.IDX PT, R136, R12, R233, 0x1f ;  /* 0x00001fe90c887589 */ /* 0x00072200000e0000 */
[----:B------:R-:W-:Y:S02]  /*3340*/  R2UR UR4, R16 ;  /* 0x00000000100472ca */ /* 0x000fe400000e0000 */
[----:B------:R-:W-:Y:S01]  /*3350*/  FSEL R113, R142, -INF , !P2 ;  /* 0xff8000008e717808 */ /* 0x000fe20005000000 */
[----:B------:R-:W-:Y:S01]  /*3360*/  FFMA.FTZ R104, R145, UR10, -R137 ;  /* 0x0000000a91687c23 */ /* 0x000fe20008010889 */
[----:B------:R-:W-:Y:S01]  /*3370*/  FFMA.FTZ R138, R138, UR10, -R114 ;  /* 0x0000000a8a8a7c23 */ /* 0x000fe20008010872 */
[----:B------:R-:W5:Y:S08]  /*3380*/  MUFU.EX2 R95, R95 ;  /* 0x0000005f005f7308 */ /* 0x000f700000000800 */
[----:B---3--:R3:W-:Y:S01]  /*3390*/  MUFU.EX2 R12, R102 ;  /* 0x00000066000c7308 */ /* 0x0087e20000000800 */
[----:B------:R-:W-:-:S07]  /*33a0*/  FFMA.FTZ R134, R134, UR10, -R226 ;  /* 0x0000000a86867c23 */ /* 0x000fce00080108e2 */
[----:B------:R-:W5:Y:S01]  /*33b0*/  MUFU.EX2 R96, R96 ;  /* 0x0000006000607308 */ /* 0x000f620000000800 */
[--C-:B---3--:R-:W-:Y:S02]  /*33c0*/  FFMA.FTZ R102, R141, UR10, -R133.reuse ;  /* 0x0000000a8d667c23 */ /* 0x108fe40008010885 */
[----:B------:R-:W3:Y:S01]  /*33d0*/  LDL R141, [R1+0x30] ;  /* 0x00003000018d7983 */ /* 0x000ee20000100800 */
[----:B------:R-:W-:Y:S01]  /*33e0*/  FSEL R16, R143, -INF , !P3 ;  /* 0xff8000008f107808 */ /* 0x000fe20005800000 */
[----:B------:R-:W-:Y:S01]  /*33f0*/  FFMA.FTZ R132, R113, UR10, -R132 ;  /* 0x0000000a71847c23 */ /* 0x000fe20008010884 */
[----:B------:R-:W-:Y:S02]  /*3400*/  FSEL R113, R146, -INF , !P4 ;  /* 0xff80000092717808 */ /* 0x000fe40006000000 */
[----:B------:R-:W5:Y:S01]  /*3410*/  MUFU.EX2 R97, R97 ;  /* 0x0000006100617308 */ /* 0x000f620000000800 */
[----:B------:R-:W-:Y:S01]  /*3420*/  FFMA.FTZ R133, R16, UR10, -R133 ;  /* 0x0000000a10857c23 */ /* 0x000fe20008010885 */
[----:B------:R-:W-:Y:S01]  /*3430*/  FSEL R16, R147, -INF , !P5 ;  /* 0xff80000093107808 */ /* 0x000fe20006800000 */
[--C-:B----4-:R-:W-:Y:S01]  /*3440*/  FFMA.FTZ R103, R144, UR10, -R136.reuse ;  /* 0x0000000a90677c23 */ /* 0x110fe20008010888 */
[----:B------:R-:W-:-:S03]  /*3450*/  FFMA.FTZ R136, R113, UR10, -R136 ;  /* 0x0000000a71887c23 */ /* 0x000fc60008010888 */
[----:B------:R-:W-:Y:S01]  /*3460*/  FFMA.FTZ R137, R16, UR10, -R137 ;  /* 0x0000000a10897c23 */ /* 0x000fe20008010889 */
[----:B------:R-:W-:Y:S01]  /*3470*/  FSEL R113, R150, -INF , !P6 ;  /* 0xff80000096717808 */ /* 0x000fe20007000000 */
[----:B------:R-:W-:Y:S04]  /*3480*/  MUFU.EX2 R101, R101 ;  /* 0x0000006500657308 */ /* 0x000fe80000000800 */
[----:B------:R-:W-:Y:S01]  /*3490*/  FFMA.FTZ R228, R113, UR10, -R228 ;  /* 0x0000000a71e47c23 */ /* 0x000fe200080108e4 */
[----:B------:R-:W-:Y:S01]  /*34a0*/  FFMA.FTZ R119, R119, UR10, -R223 ;  /* 0x0000000a77777c23 */ /* 0x000fe200080108df */
[----:B------:R-:W-:Y:S01]  /*34b0*/  FSEL R151, R151, -INF , !P1 ;  /* 0xff80000097977808 */ /* 0x000fe20004800000 */
[----:B------:R-:W-:Y:S01]  /*34c0*/  FFMA.FTZ R139, R139, UR10, -R129 ;  /* 0x0000000a8b8b7c23 */ /* 0x000fe20008010881 */
        /* <DEDUP_REMOVED lines=10> */
[----:B------:R-:W-:Y:S01]  /*3570*/  LDS R227, [R227+0x400] ;  /* 0x00040000e3e37984 */ /* 0x000fe20000000800 */
[----:B------:R-:W5:Y:S03]  /*3580*/  MUFU.EX2 R130, R130 ;  /* 0x0000008200827308 */ /* 0x000f660000000800 */
[----:B------:R-:W-:Y:S04]  /*3590*/  LDS R15, [R15+0x400] ;  /* 0x000400000f0f7984 */ /* 0x000fe80000000800 */
[----:B------:R-:W-:Y:S01]  /*35a0*/  LDS R10, [R10+0x400] ;  /* 0x000400000a0a7984 */ /* 0x000fe20000000800 */
[----:B------:R-:W5:Y:S01]  /*35b0*/  MUFU.EX2 R135, R135 ;  /* 0x0000008700877308 */ /* 0x000f620000000800 */
[----:B------:R-:W-:-:S07]  /*35c0*/  FFMA.FTZ R106, R149, UR10, -R140 ;  /* 0x0000000a956a7c23 */ /* 0x000fce000801088c */
[----:B------:R-:W5:Y:S08]  /*35d0*/  MUFU.EX2 R100, R100 ;  /* 0x0000006400647308 */ /* 0x000f700000000800 */
[----:B------:R-:W-:Y:S08]  /*35e0*/  MUFU.EX2 R89, R89 ;  /* 0x0000005900597308 */ /* 0x000ff00000000800 */
[----:B------:R-:W-:Y:S01]  /*35f0*/  MUFU.EX2 R90, R90 ;  /* 0x0000005a005a7308 */ /* 0x000fe20000000800 */
[----:B----4-:R-:W4:Y:S04]  /*3600*/  SHFL.IDX PT, R120, R9, R8, 0x1f ;  /* 0x00001f0809787589 */ /* 0x010f2800000e0000 */
[----:B------:R-:W2:Y:S03]  /*3610*/  SHFL.IDX PT, R117, R9, R237, 0x1f ;  /* 0x00001fed09757589 */ /* 0x000ea600000e0000 */
[----:B------:R-:W-:Y:S01]  /*3620*/  MUFU.EX2 R91, R91 ;  /* 0x0000005b005b7308 */ /* 0x000fe20000000800 */
[----:B------:R-:W1:Y:S04]  /*3630*/  SHFL.IDX PT, R114, R9, R235, 0x1f ;  /* 0x00001feb09727589 */ /* 0x000e6800000e0000 */
[----:B------:R-:W5:Y:S03]  /*3640*/  SHFL.IDX PT, R112, R9, R233, 0x1f ;  /* 0x00001fe909707589 */ /* 0x000f6600000e0000 */
[----:B------:R-:W-:Y:S01]  /*3650*/  MUFU.EX2 R92, R92 ;  /* 0x0000005c005c7308 */ /* 0x000fe20000000800 */
[----:B------:R-:W5:Y:S04]  /*3660*/  SHFL.IDX PT, R108, R9, R232, 0x1f ;  /* 0x00001fe8096c7589 */ /* 0x000f6800000e0000 */
[----:B------:R-:W5:Y:S04]  /*3670*/  SHFL.IDX PT, R16, R9, R231, 0x1f ;  /* 0x00001fe709107589 */ /* 0x000f6800000e0000 */
[----:B------:R-:W5:Y:S01]  /*3680*/  SHFL.IDX PT, R113, R9, R234, 0x1f ;  /* 0x00001fea09717589 */ /* 0x000f6200000e0000 */
[--C-:B----4-:R-:W-:Y:S01]  /*3690*/  FADD.FTZ R24, R24, -R120.reuse ;  /* 0x8000007818187221 */ /* 0x110fe20000010000 */
[----:B------:R-:W-:-:S02]  /*36a0*/  FADD.FTZ R26, R26, -R120 ;  /* 0x800000781a1a7221 */ /* 0x000fc40000010000 */
[----:B------:R-:W-:Y:S01]  /*36b0*/  SHFL.IDX PT, R120, R9, R230, 0x1f ;  /* 0x00001fe609787589 */ /* 0x000fe200000e0000 */
[--C-:B--2---:R-:W-:Y:S01]  /*36c0*/  FADD.FTZ R25, R25, -R117.reuse ;  /* 0x8000007519197221 */ /* 0x104fe20000010000 */
[----:B------:R-:W-:Y:S01]  /*36d0*/  FADD.FTZ R27, R27, -R117 ;  /* 0x800000751b1b7221 */ /* 0x000fe20000010000 */
[--C-:B-1----:R-:W-:Y:S01]  /*36e0*/  FADD.FTZ R28, R28, -R114.reuse ;  /* 0x800000721c1c7221 */ /* 0x102fe20000010000 */
[----:B------:R-:W-:Y:S01]  /*36f0*/  FADD.FTZ R30, R30, -R114 ;  /* 0x800000721e1e7221 */ /* 0x000fe20000010000 */
[----:B------:R-:W1:Y:S01]  /*3700*/  SHFL.IDX PT, R9, R227, R231, 0x1f ;  /* 0x00001fe7e3097589 */ /* 0x000e6200000e0000 */
[--C-:B-----5:R-:W-:Y:S01]  /*3710*/  FADD.FTZ R32, R32, -R112.reuse ;  /* 0x8000007020207221 */ /* 0x120fe20000010000 */
[----:B------:R-:W-:Y:S02]  /*3720*/  FADD.FTZ R34, R34, -R112 ;  /* 0x8000007022227221 */ /* 0x000fe40000010000 */
[----:B------:R-:W2:Y:S01]  /*3730*/  SHFL.IDX PT, R117, R227, R8, 0x1f ;  /* 0x00001f08e3757589 */ /* 0x000ea200000e0000 */
[--C-:B------:R-:W-:Y:S01]  /*3740*/  FADD.FTZ R33, R33, -R108.reuse ;  /* 0x8000006c21217221 */ /* 0x100fe20000010000 */
[----:B------:R-:W-:-:S02]  /*3750*/  FADD.FTZ R35, R35, -R108 ;  /* 0x8000006c23237221 */ /* 0x000fc40000010000 */
[----:B------:R-:W4:Y:S01]  /*3760*/  SHFL.IDX PT, R114, R227, R235, 0x1f ;  /* 0x00001febe3727589 */ /* 0x000f2200000e0000 */
[--C-:B------:R-:W-:Y:S01]  /*3770*/  FADD.FTZ R36, R36, -R16.reuse ;  /* 0x8000001024247221 */ /* 0x100fe20000010000 */
[----:B------:R-:W-:Y:S02]  /*3780*/  FADD.FTZ R38, R38, -R16 ;  /* 0x8000001026267221 */ /* 0x000fe40000010000 */
[----:B------:R-:W5:Y:S04]  /*3790*/  SHFL.IDX PT, R112, R227, R234, 0x1f ;  /* 0x00001feae3707589 */ /* 0x000f6800000e0000 */
[----:B------:R-:W5:Y:S04]  /*37a0*/  SHFL.IDX PT, R108, R227, R233, 0x1f ;  /* 0x00001fe9e36c7589 */ /* 0x000f6800000e0000 */
[----:B------:R-:W5:Y:S01]  /*37b0*/  SHFL.IDX PT, R16, R227, R232, 0x1f ;  /* 0x00001fe8e3107589 */ /* 0x000f6200000e0000 */
[--C-:B------:R-:W-:Y:S01]  /*37c0*/  FADD.FTZ R29, R29, -R113.reuse ;  /* 0x800000711d1d7221 */ /* 0x100fe20000010000 */
[----:B------:R-:W-:-:S02]  /*37d0*/  FADD.FTZ R31, R31, -R113 ;  /* 0x800000711f1f7221 */ /* 0x000fc40000010000 */
[----:B------:R-:W5:Y:S01]  /*37e0*/  SHFL.IDX PT, R113, R227, R237, 0x1f ;  /* 0x00001fede3717589 */ /* 0x000f6200000e0000 */
[--C-:B-1----:R-:W-:Y:S01]  /*37f0*/  FADD.FTZ R52, R52, -R9.reuse ;  /* 0x8000000934347221 */ /* 0x102fe20000010000 */
[----:B------:R-:W-:Y:S01]  /*3800*/  FADD.FTZ R54, R54, -R9 ;  /* 0x8000000936367221 */ /* 0x000fe20000010000 */
[--C-:B------:R-:W-:Y:S01]  /*3810*/  FADD.FTZ R37, R37, -R120.reuse ;  /* 0x8000007825257221 */ /* 0x100fe20000010000 */
[----:B------:R-:W-:Y:S01]  /*3820*/  FADD.FTZ R39, R39, -R120 ;  /* 0x8000007827277221 */ /* 0x000fe20000010000 */
[--C-:B--2---:R-:W-:Y:S01]  /*3830*/  FADD.FTZ R40, R40, -R117.reuse ;  /* 0x8000007528287221 */ /* 0x104fe20000010000 */
[----:B------:R-:W-:Y:S01]  /*3840*/  FADD.FTZ R42, R42, -R117 ;  /* 0x800000752a2a7221 */ /* 0x000fe20000010000 */
[----:B------:R-:W-:Y:S01]  /*3850*/  SHFL.IDX PT, R9, R15, R231, 0x1f ;  /* 0x00001fe70f097589 */ /* 0x000fe200000e0000 */
[--C-:B----4-:R-:W-:Y:S01]  /*3860*/  FADD.FTZ R44, R44, -R114.reuse ;  /* 0x800000722c2c7221 */ /* 0x110fe20000010000 */
[----:B------:R-:W-:Y:S02]  /*3870*/  FADD.FTZ R46, R46, -R114 ;  /* 0x800000722e2e7221 */ /* 0x000fe40000010000 */
[----:B------:R-:W-:Y:S01]  /*3880*/  SHFL.IDX PT, R117, R15, R8, 0x1f ;  /* 0x00001f080f757589 */ /* 0x000fe200000e0000 */
[--C-:B-----5:R-:W-:Y:S01]  /*3890*/  FADD.FTZ R45, R45, -R112.reuse ;  /* 0x800000702d2d7221 */ /* 0x120fe20000010000 */
[----:B------:R-:W-:-:S02]  /*38a0*/  FADD.FTZ R47, R47, -R112 ;  /* 0x800000702f2f7221 */ /* 0x000fc40000010000 */
[----:B------:R-:W-:Y:S01]  /*38b0*/  SHFL.IDX PT, R120, R15, R237, 0x1f ;  /* 0x00001fed0f787589 */ /* 0x000fe200000e0000 */
[--C-:B------:R-:W-:Y:S01]  /*38c0*/  FADD.FTZ R48, R48, -R108.reuse ;  /* 0x8000006c30307221 */ /* 0x100fe20000010000 */
[----:B------:R-:W-:Y:S02]  /*38d0*/  FADD.FTZ R50, R50, -R108 ;  /* 0x8000006c32327221 */ /* 0x000fe40000010000 */
[----:B------:R-:W-:Y:S01]  /*38e0*/  SHFL.IDX PT, R114, R15, R235, 0x1f ;  /* 0x00001feb0f727589 */ /* 0x000fe200000e0000 */
[--C-:B------:R-:W-:Y:S01]  /*38f0*/  FADD.FTZ R49, R49, -R16.reuse ;  /* 0x8000001031317221 */ /* 0x100fe20000010000 */
[----:B------:R-:W-:Y:S02]  /*3900*/  FADD.FTZ R51, R51, -R16 ;  /* 0x8000001033337221 */ /* 0x000fe40000010000 */
[----:B------:R-:W-:Y:S04]  /*3910*/  SHFL.IDX PT, R112, R15, R234, 0x1f ;  /* 0x00001fea0f707589 */ /* 0x000fe800000e0000 */
[----:B------:R-:W-:Y:S04]  /*3920*/  SHFL.IDX PT, R108, R15, R233, 0x1f ;  /* 0x00001fe90f6c7589 */ /* 0x000fe800000e0000 */
[----:B------:R-:W-:Y:S04]  /*3930*/  SHFL.IDX PT, R16, R15, R232, 0x1f ;  /* 0x00001fe80f107589 */ /* 0x000fe800000e0000 */
[----:B------:R-:W-:Y:S04]  /*3940*/  SHFL.IDX PT, R15, R15, R230, 0x1f ;  /* 0x00001fe60f0f7589 */ /* 0x000fe800000e0000 */
[----:B------:R-:W1:Y:S04]  /*3950*/  SHFL.IDX PT, R231, R10, R231, 0x1f ;  /* 0x00001fe70ae77589 */ /* 0x000e6800000e0000 */
[----:B------:R-:W-:Y:S04]  /*3960*/  SHFL.IDX PT, R227, R227, R230, 0x1f ;  /* 0x00001fe6e3e37589 */ /* 0x000fe800000e0000 */
[----:B------:R-:W2:Y:S01]  /*3970*/  SHFL.IDX PT, R230, R10, R230, 0x1f ;  /* 0x00001fe60ae67589 */ /* 0x000ea200000e0000 */
[--C-:B------:R-:W-:Y:S01]  /*3980*/  FADD.FTZ R41, R41, -R113.reuse ;  /* 0x8000007129297221 */ /* 0x100fe20000010000 */
[----:B------:R-:W-:-:S02]  /*3990*/  FADD.FTZ R43, R43, -R113 ;  /* 0x800000712b2b7221 */ /* 0x000fc40000010000 */
[----:B------:R-:W-:Y:S04]  /*39a0*/  SHFL.IDX PT, R237, R10, R237, 0x1f ;  /* 0x00001fed0aed7589 */ /* 0x000fe800000e0000 */
[----:B------:R-:W4:Y:S04]  /*39b0*/  SHFL.IDX PT, R113, R10, R8, 0x1f ;  /* 0x00001f080a717589 */ /* 0x000f2800000e0000 */
[----:B------:R-:W5:Y:S04]  /*39c0*/  SHFL.IDX PT, R235, R10, R235, 0x1f ;  /* 0x00001feb0aeb7589 */ /* 0x000f6800000e0000 */
[----:B------:R-:W5:Y:S04]  /*39d0*/  SHFL.IDX PT, R234, R10, R234, 0x1f ;  /* 0x00001fea0aea7589 */ /* 0x000f6800000e0000 */
[----:B------:R-:W3:Y:S04]  /*39e0*/  SHFL.IDX PT, R233, R10, R233, 0x1f ;  /* 0x00001fe90ae97589 */ /* 0x000ee800000e0000 */
[----:B------:R2:W3:Y:S01]  /*39f0*/  SHFL.IDX PT, R232, R10, R232, 0x1f ;  /* 0x00001fe80ae87589 */ /* 0x0004e200000e0000 */
[----:B------:R-:W-:Y:S01]  /*3a00*/  FMUL.FTZ R26, R216, R26 ;  /* 0x0000001ad81a7220 */ /* 0x000fe20000410000 */
[----:B------:R-:W-:Y:S01]  /*3a10*/  FMUL.FTZ R27, R219, R27 ;  /* 0x0000001bdb1b7220 */ /* 0x000fe20000410000 */
[----:B------:R-:W5:Y:S01]  /*3a20*/  MUFU.EX2 R221, R221 ;  /* 0x000000dd00dd7308 */ /* 0x000f620000000800 */
[----:B-1----:R-:W-:Y:S01]  /*3a30*/  FADD.FTZ R121, R84, -R231 ;  /* 0x800000e754797221 */ /* 0x002fe20000010000 */
[----:B------:R-:W-:Y:S01]  /*3a40*/  FMUL.FTZ R28, R18, R28 ;  /* 0x0000001c121c7220 */ /* 0x000fe20000410000 */
[----:B------:R-:W-:Y:S01]  /*3a50*/  FMUL.FTZ R29, R19, R29 ;  /* 0x0000001d131d7220 */ /* 0x000fe20000410000 */
[----:B------:R-:W-:Y:S01]  /*3a60*/  FADD.FTZ R60, R60, -R114 ;  /* 0x800000723c3c7221 */ /* 0x000fe20000010000 */
[----:B--2---:R-:W-:-:S03]  /*3a70*/  FADD.FTZ R10, R68, -R9 ;  /* 0x80000009440a7221 */ /* 0x004fc60000010000 */
[----:B------:R-:W1:Y:S01]  /*3a80*/  MUFU.EX2 R126, R126 ;  /* 0x0000007e007e7308 */ /* 0x000e620000000800 */
[----:B------:R-:W-:Y:S01]  /*3a90*/  FADD.FTZ R9, R70, -R9 ;  /* 0x8000000946097221 */ /* 0x000fe20000010000 */
[----:B------:R-:W-:Y:S01]  /*3aa0*/  FADD.FTZ R70, R69, -R15 ;  /* 0x8000000f45467221 */ /* 0x000fe20000010000 */
[----:B------:R-:W-:Y:S01]  /*3ab0*/  FADD.FTZ R61, R61, -R112 ;  /* 0x800000703d3d7221 */ /* 0x000fe20000010000 */
[----:B------:R-:W-:Y:S01]  /*3ac0*/  FMUL.FTZ R84, R217, R24 ;  /* 0x00000018d9547220 */ /* 0x000fe20000410000 */
[----:B------:R-:W-:-:S03]  /*3ad0*/  FMUL.FTZ R25, R218, R25 ;  /* 0x00000019da197220 */ /* 0x000fc60000410000 */
[----:B------:R-:W2:Y:S01]  /*3ae0*/  MUFU.EX2 R127, R127 ;  /* 0x0000007f007f7308 */ /* 0x000ea20000000800 */
[----:B------:R-:W-:Y:S01]  /*3af0*/  FFMA.FTZ R140, R151, UR10, -R140 ;  /* 0x0000000a978c7c23 */ /* 0x000fe2000801088c */
[----:B------:R-:W-:Y:S01]  /*3b00*/  FADD.FTZ R125, R85, -R230 ;  /* 0x800000e6557d7221 */ /* 0x000fe20000010000 */
[----:B------:R-:W-:Y:S01]  /*3b10*/  FADD.FTZ R65, R65, -R16 ;  /* 0x8000001041417221 */ /* 0x000fe20000010000 */
[----:B------:R-:W-:-:S04]  /*3b20*/  F2FP.F16.F32.PACK_AB R85, R27, R26 ;  /* 0x0000001a1b55723e */ /* 0x000fc800000000ff */
[----:B------:R-:W2:Y:S01]  /*3b30*/  MUFU.EX2 R131, R131 ;  /* 0x0000008300837308 */ /* 0x000ea20000000800 */
[----:B------:R-:W-:Y:S01]  /*3b40*/  FADD.FTZ R66, R66, -R108 ;  /* 0x8000006c42427221 */ /* 0x000fe20000010000 */
[----:B------:R-:W-:Y:S01]  /*3b50*/  FADD.FTZ R231, R86, -R231 ;  /* 0x800000e756e77221 */ /* 0x000fe20000010000 */
[----:B------:R-:W-:Y:S01]  /*3b60*/  FMUL.FTZ R10, R98, R10 ;  /* 0x0000000a620a7220 */ /* 0x000fe20000410000 */
[----:B------:R-:W-:-:S04]  /*3b70*/  FMUL.FTZ R27, R99, R70 ;  /* 0x00000046631b7220 */ /* 0x000fc80000410000 */
[----:B------:R-:W3:Y:S01]  /*3b80*/  MUFU.EX2 R122, R122 ;  /* 0x0000007a007a7308 */ /* 0x000ee20000000800 */
[----:B------:R-:W-:Y:S01]  /*3b90*/  F2FP.F16.F32.PACK_AB R86, R29, R28 ;  /* 0x0000001c1d56723e */ /* 0x000fe200000000ff */
[----:B------:R-:W-:Y:S01]  /*3ba0*/  FMUL.FTZ R60, R95, R60 ;  /* 0x0000003c5f3c7220 */ /* 0x000fe20000410000 */
[----:B------:R-:W-:-:S05]  /*3bb0*/  FMUL.FTZ R61, R96, R61 ;  /* 0x0000003d603d7220 */ /* 0x000fca0000410000 */
[----:B------:R-:W3:Y:S01]  /*3bc0*/  MUFU.EX2 R123, R123 ;  /* 0x0000007b007b7308 */ /* 0x000ee20000000800 */
[----:B------:R-:W-:Y:S01]  /*3bd0*/  FADD.FTZ R64, R64, -R108 ;  /* 0x8000006c40407221 */ /* 0x000fe20000010000 */
[----:B------:R-:W-:-:S06]  /*3be0*/  FADD.FTZ R16, R67, -R16 ;  /* 0x8000001043107221 */ /* 0x000fcc0000010000 */
[----:B------:R-:W3:Y:S01]  /*3bf0*/  MUFU.EX2 R134, R134 ;  /* 0x0000008600867308 */ /* 0x000ee20000000800 */
[----:B------:R-:W-:Y:S01]  /*3c00*/  FADD.FTZ R15, R71, -R15 ;  /* 0x8000000f470f7221 */ /* 0x000fe20000010000 */
[----:B------:R-:W-:-:S06]  /*3c10*/  F2FP.F16.F32.PACK_AB R84, R25, R84 ;  /* 0x000000541954723e */ /* 0x000fcc00000000ff */
[----:B------:R-:W3:Y:S01]  /*3c20*/  MUFU.EX2 R124, R124 ;  /* 0x0000007c007c7308 */ /* 0x000ee20000000800 */
[----:B----4-:R-:W-:Y:S01]  /*3c30*/  FADD.FTZ R67, R72, -R113 ;  /* 0x8000007148437221 */ /* 0x010fe20000010000 */
[----:B------:R-:W-:-:S06]  /*3c40*/  FADD.FTZ R108, R73, -R237 ;  /* 0x800000ed496c7221 */ /* 0x000fcc0000010000 */
[----:B------:R-:W4:Y:S01]  /*3c50*/  MUFU.EX2 R107, R107 ;  /* 0x0000006b006b7308 */ /* 0x000f220000000800 */
[----:B------:R-:W-:-:S07]  /*3c60*/  FMUL.FTZ R25, R97, R65 ;  /* 0x0000004161197220 */ /* 0x000fce0000410000 */
[----:B------:R-:W4:Y:S01]  /*3c70*/  MUFU.EX2 R110, R110 ;  /* 0x0000006e006e7308 */ /* 0x000f220000000800 */
[----:B------:R-:W-:-:S07]  /*3c80*/  FMUL.FTZ R65, R130, R66 ;  /* 0x0000004282417220 */ /* 0x000fce0000410000 */
[----:B------:R-:W4:Y:S01]  /*3c90*/  MUFU.EX2 R128, R128 ;  /* 0x0000008000807308 */ /* 0x000f220000000800 */
[----:B------:R-:W-:-:S07]  /*3ca0*/  F2FP.F16.F32.PACK_AB R66, R27, R10 ;  /* 0x0000000a1b42723e */ /* 0x000fce00000000ff */
[----:B------:R-:W4:Y:S08]  /*3cb0*/  MUFU.EX2 R115, R115 ;  /* 0x0000007300737308 */ /* 0x000f300000000800 */
[----:B------:R-:W4:Y:S08]  /*3cc0*/  MUFU.EX2 R118, R118 ;  /* 0x0000007600767308 */ /* 0x000f300000000800 */
[----:B------:R-:W4:Y:S01]  /*3cd0*/  MUFU.EX2 R119, R119 ;  /* 0x0000007700777308 */ /* 0x000f220000000800 */
[----:B------:R-:W-:Y:S01]  /*3ce0*/  F2FP.F16.F32.PACK_AB R70, R61, R60 ;  /* 0x0000003c3d46723e */ /* 0x000fe200000000ff */
[----:B------:R-:W-:-:S06]  /*3cf0*/  FMUL.FTZ R10, R135, R15 ;  /* 0x0000000f870a7220 */ /* 0x000fcc0000410000 */
[----:B------:R-:W-:Y:S01]  /*3d00*/  MUFU.EX2 R102, R102 ;  /* 0x0000006600667308 */ /* 0x000fe20000000800 */
[----:B------:R-:W-:Y:S01]  /*3d10*/  FMUL.FTZ R60, R100, R67 ;  /* 0x00000043643c7220 */ /* 0x000fe20000410000 */
[----:B------:R-:W-:-:S06]  /*3d20*/  FMUL.FTZ R15, R101, R108 ;  /* 0x0000006c650f7220 */ /* 0x000fcc0000410000 */
[----:B------:R-:W4:Y:S01]  /*3d30*/  MUFU.EX2 R138, R138 ;  /* 0x0000008a008a7308 */ /* 0x000f220000000800 */
[----:B------:R-:W-:-:S07]  /*3d40*/  FADD.FTZ R62, R62, -R114 ;  /* 0x800000723e3e7221 */ /* 0x000fce0000010000 */
[----:B------:R-:W4:Y:S01]  /*3d50*/  MUFU.EX2 R139, R139 ;  /* 0x0000008b008b7308 */ /* 0x000f220000000800 */
[----:B------:R-:W-:-:S07]  /*3d60*/  FADD.FTZ R63, R63, -R112 ;  /* 0x800000703f3f7221 */ /* 0x000fce0000010000 */
[----:B------:R-:W4:Y:S08]  /*3d70*/  MUFU.EX2 R132, R132 ;  /* 0x0000008400847308 */ /* 0x000f300000000800 */
[----:B------:R-:W4:Y:S01]  /*3d80*/  MUFU.EX2 R133, R133 ;  /* 0x0000008500857308 */ /* 0x000f220000000800 */
[----:B------:R-:W-:-:S07]  /*3d90*/  FADD.FTZ R56, R56, -R117 ;  /* 0x8000007538387221 */ /* 0x000fce0000010000 */
[----:B------:R-:W4:Y:S01]  /*3da0*/  MUFU.EX2 R103, R103 ;  /* 0x0000006700677308 */ /* 0x000f220000000800 */
[----:B------:R-:W-:-:S07]  /*3db0*/  FADD.FTZ R58, R58, -R117 ;  /* 0x800000753a3a7221 */ /* 0x000fce0000010000 */
[----:B------:R-:W-:Y:S01]  /*3dc0*/  MUFU.EX2 R104, R104 ;  /* 0x0000006800687308 */ /* 0x000fe20000000800 */
[----:B------:R-:W-:-:S07]  /*3dd0*/  FADD.FTZ R57, R57, -R120 ;  /* 0x8000007839397221 */ /* 0x000fce0000010000 */
[----:B------:R-:W-:Y:S01]  /*3de0*/  MUFU.EX2 R105, R105 ;  /* 0x0000006900697308 */ /* 0x000fe20000000800 */
[----:B------:R-:W-:-:S07]  /*3df0*/  FADD.FTZ R59, R59, -R120 ;  /* 0x800000783b3b7221 */ /* 0x000fce0000010000 */
[----:B------:R-:W-:Y:S08]  /*3e00*/  MUFU.EX2 R106, R106 ;  /* 0x0000006a006a7308 */ /* 0x000ff00000000800 */
[----:B------:R-:W4:Y:S08]  /*3e10*/  MUFU.EX2 R136, R136 ;  /* 0x0000008800887308 */ /* 0x000f300000000800 */
[----:B------:R-:W4:Y:S08]  /*3e20*/  MUFU.EX2 R137, R137 ;  /* 0x0000008900897308 */ /* 0x000f300000000800 */
[----:B------:R-:W4:Y:S08]  /*3e30*/  MUFU.EX2 R228, R228 ;  /* 0x000000e400e47308 */ /* 0x000f300000000800 */
[----:B------:R-:W4:Y:S01]  /*3e40*/  MUFU.EX2 R29, R140 ;  /* 0x0000008c001d7308 */ /* 0x000f220000000800 */
[--C-:B------:R-:W-:Y:S01]  /*3e50*/  FADD.FTZ R53, R53, -R227.reuse ;  /* 0x800000e335357221 */ /* 0x100fe20000010000 */
[----:B------:R-:W-:Y:S01]  /*3e60*/  FADD.FTZ R55, R55, -R227 ;  /* 0x800000e337377221 */ /* 0x000fe20000010000 */
[----:B------:R-:W-:Y:S01]  /*3e70*/  FMUL.FTZ R30, R220, R30 ;  /* 0x0000001edc1e7220 */ /* 0x000fe20000410000 */
[----:B-----5:R-:W-:Y:S01]  /*3e80*/  FMUL.FTZ R31, R221, R31 ;  /* 0x0000001fdd1f7220 */ /* 0x020fe20000410000 */
[----:B-1----:R-:W-:Y:S01]  /*3e90*/  FMUL.FTZ R62, R126, R62 ;  /* 0x0000003e7e3e7220 */ /* 0x002fe20000410000 */
[----:B--2---:R-:W-:Y:S01]  /*3ea0*/  FMUL.FTZ R63, R127, R63 ;  /* 0x0000003f7f3f7220 */ /* 0x004fe20000410000 */
[----:B------:R-:W-:Y:S01]  /*3eb0*/  FMUL.FTZ R16, R131, R16 ;  /* 0x0000001083107220 */ /* 0x000fe20000410000 */
[----:B------:R-:W-:Y:S01]  /*3ec0*/  F2FP.F16.F32.PACK_AB R60, R15, R60 ;  /* 0x0000003c0f3c723e */ /* 0x000fe200000000ff */
        /* <DEDUP_REMOVED lines=12> */
[----:B---3--:R-:W-:Y:S01]  /*3f90*/  FMUL.FTZ R58, R122, R58 ;  /* 0x0000003a7a3a7220 */ /* 0x008fe20000410000 */
[----:B------:R-:W-:Y:S01]  /*3fa0*/  FMUL.FTZ R59, R123, R59 ;  /* 0x0000003b7b3b7220 */ /* 0x000fe20000410000 */
[----:B------:R-:W-:Y:S01]  /*3fb0*/  FMUL.FTZ R9, R134, R9 ;  /* 0x0000000986097220 */ /* 0x000fe20000410000 */
[----:B------:R-:W-:-:S02]  /*3fc0*/  IMAD R15, R0, 0x4000, R141 ;  /* 0x00004000000f7824 */ /* 0x000fc400078e028d */
[----:B------:R-:W-:Y:S01]  /*3fd0*/  FADD.FTZ R113, R74, -R113 ;  /* 0x800000714a717221 */ /* 0x000fe20000010000 */
[----:B------:R-:W-:Y:S01]  /*3fe0*/  FADD.FTZ R237, R75, -R237 ;  /* 0x800000ed4bed7221 */ /* 0x000fe20000010000 */
[----:B------:R-:W-:Y:S01]  /*3ff0*/  FADD.FTZ R235, R78, -R235 ;  /* 0x800000eb4eeb7221 */ /* 0x000fe20000010000 */
[----:B------:R-:W-:Y:S01]  /*4000*/  FADD.FTZ R234, R79, -R234 ;  /* 0x800000ea4fea7221 */ /* 0x000fe20000010000 */
[--C-:B------:R-:W-:Y:S01]  /*4010*/  FADD.FTZ R114, R80, -R233.reuse ;  /* 0x800000e950727221 */ /* 0x100fe20000010000 */
[--C-:B------:R-:W-:Y:S01]  /*4020*/  FADD.FTZ R120, R81, -R232.reuse ;  /* 0x800000e851787221 */ /* 0x100fe20000010000 */
[----:B------:R-:W-:Y:S01]  /*4030*/  FMUL.FTZ R40, R22, R40 ;  /* 0x0000002816287220 */ /* 0x000fe20000410000 */
[----:B------:R-:W-:Y:S01]  /*4040*/  FMUL.FTZ R41, R23, R41 ;  /* 0x0000002917297220 */ /* 0x000fe20000410000 */
[----:B------:R-:W-:Y:S01]  /*4050*/  FMUL.FTZ R42, R124, R42 ;  /* 0x0000002a7c2a7220 */ /* 0x000fe20000410000 */
[----:B----4-:R-:W-:Y:S01]  /*4060*/  FMUL.FTZ R43, R107, R43 ;  /* 0x0000002b6b2b7220 */ /* 0x010fe20000410000 */
        /* <DEDUP_REMOVED lines=45> */
[----:B------:R-:W-:-:S02]  /*4340*/  F2FP.F16.F32.PACK_AB R72, R49, R48 ;  /* 0x000000303148723e */ /* 0x000fc400000000ff */
[----:B------:R-:W-:Y:S02]  /*4350*/  F2FP.F16.F32.PACK_AB R73, R51, R50 ;  /* 0x000000323349723e */ /* 0x000fe400000000ff */
[----:B------:R-:W-:Y:S02]  /*4360*/  F2FP.F16.F32.PACK_AB R74, R53, R52 ;  /* 0x00000034354a723e */ /* 0x000fe400000000ff */
[----:B------:R-:W-:Y:S01]  /*4370*/  F2FP.F16.F32.PACK_AB R75, R55, R54 ;  /* 0x00000036374b723e */ /* 0x000fe200000000ff */
[----:B------:R1:W-:Y:S01]  /*4380*/  STSM.16.MT88.4 [R15+0x20c00], R84 ;  /* 0x020c00540f007844 */ /* 0x0003e20000004200 */
[----:B------:R-:W-:Y:S02]  /*4390*/  F2FP.F16.F32.PACK_AB R64, R25, R64 ;  /* 0x000000401940723e */ /* 0x000fe400000000ff */
[----:B------:R-:W-:Y:S01]  /*43a0*/  F2FP.F16.F32.PACK_AB R61, R16, R61 ;  /* 0x0000003d103d723e */ /* 0x000fe200000000ff */
[----:B------:R1:W-:Y:S01]  /*43b0*/  STSM.16.MT88.4 [R15+0x21400], R80 ;  /* 0x021400500f007844 */ /* 0x0003e20000004200 */
[----:B------:R-:W-:-:S02]  /*43c0*/  F2FP.F16.F32.PACK_AB R62, R117, R62 ;  /* 0x0000003e753e723e */ /* 0x000fc400000000ff */
[----:B------:R-:W-:Y:S01]  /*43d0*/  F2FP.F16.F32.PACK_AB R63, R234, R63 ;  /* 0x0000003fea3f723e */ /* 0x000fe200000000ff */
[----:B------:R1:W-:Y:S01]  /*43e0*/  STSM.16.MT88.4 [R15+0x21c00], R76 ;  /* 0x021c004c0f007844 */ /* 0x0003e20000004200 */
        /* <DEDUP_REMOVED lines=11> */
[----:B------:R1:W-:Y:S04]  /*44a0*/  STSM.16.MT88.4 [R15+0x23c00], R60 ;  /* 0x023c003c0f007844 */ /* 0x0003e80000004200 */
[----:B------:R1:W-:Y:S01]  /*44b0*/  STSM.16.MT88.4 [R15+0x24400], R56 ;  /* 0x024400380f007844 */ /* 0x0003e20000004200 */
[----:B------:R-:W-:Y:S01]  /*44c0*/  WARPGROUP.ARRIVE ;  /* 0x00000000000079c5 */ /* 0x000fe20000000000 */
[----:B------:R-:W-:Y:S01]  /*44d0*/  UMOV UR6, UR4 ;  /* 0x0000000400067c82 */ /* 0x000fe20008000000 */
[----:B------:R-:W-:-:S04]  /*44e0*/  UMOV UR7, 0x40000040 ;  /* 0x4000004000077882 */ /* 0x000fc80000000000 */
        /* <DEDUP_REMOVED lines=52> */
[----:B------:R-:W-:Y:S01]  /*4830*/  F2FP.F16.F32.PACK_AB R106, R106, R105 ;  /* 0x000000696a6a723e */ /* 0x000fe200000000ff */
[----:B------:R-:W-:-:S02]  /*4840*/  WARPGROUP.DEPBAR.LE gsb0, 0x0 ;  /* 0x00008000000079c5 */ /* 0x000fc40000010000 */
        /* <DEDUP_REMOVED lines=83> */
.L_x_2728:
        /* <DEDUP_REMOVED lines=68> */
.L_x_2729:
[----:B-1----:R-:W2:Y:S01]  /*51c0*/  LDL R5, [R1] ;  /* 0x0000000001057983 */ /* 0x002ea20000100800 */
        /* <DEDUP_REMOVED lines=10> */
[----:B----4-:R-:W-:Y:S05]  /*5270*/  @!P1 BRA `(.L_x_2730) ;  /* 0xffffffc800849947 */ /* 0x010fea000383ffff */
.L_x_2719:
[----:B------:R-:W-:-:S06]  /*5280*/  UISETP.GE.AND UP0, UPT, UR41, UR40, UPT ;  /* 0x000000282900728c */ /* 0x000fcc000bf06270 */
[----:B------:R-:W-:-:S13]  /*5290*/  PLOP3.LUT P0, PT, PT, PT, UP0, 0x80, 0x0 ;  /* 0x000000000000781c */ /* 0x000fda0003f0f008 */
[----:B------:R-:W-:Y:S05]  /*52a0*/  @P0 BRA `(.L_x_2731) ;  /* 0x0000003800480947 */ /* 0x000fea0003800000 */
[----:B------:R-:W1:Y:S01]  /*52b0*/  LDL.LU R11, [R1+0x20] ;  /* 0x00002000010b7983 */ /* 0x000e620000300800 */
[----:B------:R-:W-:-:S03]  /*52c0*/  ULDC UR4, c[0x0][0x290] ;  /* 0x0000a40000047ab9 */ /* 0x000fc60000000800 */
[----:B------:R-:W3:Y:S01]  /*52d0*/  LDL.LU R10, [R1+0x14] ;  /* 0x00001400010a7983 */ /* 0x000ee20000300800 */
[----:B------:R-:W-:Y:S01]  /*52e0*/  UIMAD UR4, UR37, -0x80, UR4 ;  /* 0xffffff80250478a4 */ /* 0x000fe2000f8e0204 */
[----:B------:R-:W-:Y:S01]  /*52f0*/  IMAD R229, R229, 0x2000, R236 ;  /* 0x00002000e5e57824 */ /* 0x000fe200078e02ec */
[----:B------:R-:W4:Y:S01]  /*5300*/  S2R R5, SR_TID.X ;  /* 0x0000000000057919 */ /* 0x000f220000002100 */
[----:B------:R-:W-:-:S03]  /*5310*/  IMAD.MOV.U32 R235, RZ, RZ, 0x40000040 ;  /* 0x40000040ffeb7424 */ /* 0x000fc600078e00ff */
[----:B--2---:R-:W-:Y:S02]  /*5320*/  IMAD.U32 R15, RZ, RZ, UR4 ;  /* 0x00000004ff0f7e24 */ /* 0x004fe4000f8e00ff */
[----:B------:R-:W-:Y:S02]  /*5330*/  IMAD.MOV.U32 R233, RZ, RZ, 0x40000040 ;  /* 0x40000040ffe97424 */ /* 0x000fe400078e00ff */
        /* <DEDUP_REMOVED lines=8> */
[----:B------:R-:W-:Y:S01]  /*53c0*/  IMAD.IADD R8, R5, 0x1, -R8 ;  /* 0x0000000105087824 */ /* 0x000fe200078e0a08 */
[----:B-1----:R-:W-:Y:S02]  /*53d0*/  LEA.HI R13, R11, R9, RZ, 0x5 ;  /* 0x000000090b0d7211 */ /* 0x002fe400078f28ff */
[----:B------:R-:W-:Y:S02]  /*53e0*/  LEA.HI R9, R7, R7, RZ, 0x1 ;  /* 0x0000000707097211 */ /* 0x000fe400078f08ff */
[--C-:B---3--:R-:W-:Y:S02]  /*53f0*/  SHF.R.S32.HI R11, RZ, 0x2, R10.reuse ;  /* 0x00000002ff0b7819 */ /* 0x108fe4000001140a */
[----:B------:R-:W-:Y:S02]  /*5400*/  LOP3.LUT R12, R9, 0xfffffffe, RZ, 0xc0, !PT ;  /* 0xfffffffe090c7812 */ /* 0x000fe400078ec0ff */
[----:B------:R-:W-:Y:S02]  /*5410*/  SHF.R.S32.HI R10, RZ, 0x1f, R10 ;  /* 0x0000001fff0a7819 */ /* 0x000fe4000001140a */
[----:B------:R-:W-:-:S02]  /*5420*/  SHF.R.S32.HI R9, RZ, 0x1f, R8 ;  /* 0x0000001fff097819 */ /* 0x000fc40000011408 */
[----:B------:R-:W-:Y:S01]  /*5430*/  SHF.R.S32.HI R14, RZ, 0x5, R13 ;  /* 0x00000005ff0e7819 */ /* 0x000fe2000001140d */
[----:B------:R-:W-:Y:S01]  /*5440*/  IMAD.IADD R13, R7, 0x1, -R12 ;  /* 0x00000001070d7824 */ /* 0x000fe200078e0a0c */
[----:B------:R-:W-:Y:S02]  /*5450*/  LEA.HI R10, R10, R11, RZ, 0x3 ;  /* 0x0000000b0a0a7211 */ /* 0x000fe400078f18ff */
[CC--:B------:R-:W-:Y:S01]  /*5460*/  LEA.HI R7, R9.reuse, R8.reuse, RZ, 0x3 ;  /* 0x0000000809077211 */ /* 0x0c0fe200078f18ff */
[----:B------:R-:W-:Y:S01]  /*5470*/  IMAD R14, R14, -0x10, R15 ;  /* 0xfffffff00e0e7824 */ /* 0x000fe200078e020f */
[----:B------:R-:W-:Y:S02]  /*5480*/  LEA.HI R9, R9, R8, RZ, 0x2 ;  /* 0x0000000809097211 */ /* 0x000fe400078f10ff */
[----:B------:R-:W-:Y:S02]  /*5490*/  LOP3.LUT R12, R10, 0xfffffff8, RZ, 0xc0, !PT ;  /* 0xfffffff80a0c7812 */ /* 0x000fe400078ec0ff */
[----:B------:R-:W-:-:S02]  /*54a0*/  SHF.R.S32.HI R8, RZ, 0x3, R7 ;  /* 0x00000003ff087819 */ /* 0x000fc40000011407 */
[----:B------:R-:W-:Y:S02]  /*54b0*/  SHF.R.S32.HI R7, RZ, 0x1f, R7 ;  /* 0x0000001fff077819 */ /* 0x000fe40000011407 */
[----:B------:R-:W-:Y:S02]  /*54c0*/  SHF.R.S32.HI R10, RZ, 0x2, R9 ;  /* 0x00000002ff0a7819 */ /* 0x000fe40000011409 */
[----:B------:R-:W-:Y:S02]  /*54d0*/  LEA.HI R7, R7, R8, RZ, 0x4 ;  /* 0x0000000807077211 */ /* 0x000fe400078f20ff */
[----:B------:R-:W-:Y:S02]  /*54e0*/  LEA.HI R9, R9, R10, RZ, 0x1 ;  /* 0x0000000a09097211 */ /* 0x000fe400078f08ff */
[----:B------:R-:W-:Y:S02]  /*54f0*/  LEA.HI R15, R6, R5, RZ, 0x2 ;  /* 0x00000005060f7211 */ /* 0x000fe400078f10ff */
[----:B------:R-:W-:-:S02]  /*5500*/  LOP3.LUT R7, R7, 0x1ffffff0, RZ, 0xc0, !PT ;  /* 0x1ffffff007077812 */ /* 0x000fc400078ec0ff */
[----:B------:R-:W-:Y:S02]  /*5510*/  LOP3.LUT R9, R9, 0xfffffffe, RZ, 0xc0, !PT ;  /* 0xfffffffe09097812 */ /* 0x000fe400078ec0ff */
[----:B------:R-:W-:Y:S01]  /*5520*/  IADD3 R6, R14, R12, -R11 ;  /* 0x0000000c0e067210 */ /* 0x000fe20007ffe80b */
[----:B------:R-:W-:Y:S01]  /*5530*/  IMAD.IADD R8, R8, 0x1, -R7 ;  /* 0x0000000108087824 */ /* 0x000fe200078e0a07 */
[----:B------:R-:W-:Y:S01]  /*5540*/  LOP3.LUT R12, R15, 0xfffffffc, RZ, 0xc0, !PT ;  /* 0xfffffffc0f0c7812 */ /* 0x000fe200078ec0ff */
[C---:B------:R-:W-:Y:S02]  /*5550*/  IMAD.IADD R9, R10.reuse, 0x1, -R9 ;  /* 0x000000010a097824 */ /* 0x040fe400078e0a09 */
[C---:B------:R-:W-:Y:S02]  /*5560*/  VIADD R11, R10.reuse, 0x8 ;  /* 0x000000080a0b7836 */ /* 0x040fe40000000000 */
[----:B------:R-:W-:Y:S02]  /*5570*/  IMAD R6, R13, -0x40, R6 ;  /* 0xffffffc00d067824 */ /* 0x000fe400078e0206 */
[----:B------:R-:W-:-:S02]  /*5580*/  VIADD R13, R10, 0x10 ;  /* 0x000000100a0d7836 */ /* 0x000fc40000000000 */
[----:B------:R-:W-:Y:S02]  /*5590*/  IMAD R7, R8, 0x8, R9 ;  /* 0x0000000808077824 */ /* 0x000fe400078e0209 */
[----:B------:R-:W-:Y:S01]  /*55a0*/  IMAD.IADD R5, R5, 0x1, -R12 ;  /* 0x0000000105057824 */ /* 0x000fe200078e0a0c */
[----:B------:R-:W-:Y:S01]  /*55b0*/  LEA.HI R12, R11, R11, RZ, 0x1 ;  /* 0x0000000b0b0c7211 */ /* 0x000fe200078f08ff */
[----:B------:R-:W-:Y:S01]  /*55c0*/  VIADD R15, R10, 0x18 ;  /* 0x000000180a0f7836 */ /* 0x000fe20000000000 */
[----:B------:R-:W-:Y:S01]  /*55d0*/  LEA.HI R8, R13, R13, RZ, 0x1 ;  /* 0x0000000d0d087211 */ /* 0x000fe200078f08ff */
[----:B------:R1:W-:Y:S01]  /*55e0*/  STL [R1+0x38], R7 ;  /* 0x0000380701007387 */ /* 0x0003e20000100800 */
[----:B------:R-:W-:Y:S02]  /*55f0*/  LOP3.LUT R14, R12, 0xfffffffe, RZ, 0xc0, !PT ;  /* 0xfffffffe0c0e7812 */ /* 0x000fe400078ec0ff */
[----:B------:R-:W-:Y:S02]  /*5600*/  LOP3.LUT R10, R8, 0xfffffffe, RZ, 0xc0, !PT ;  /* 0xfffffffe080a7812 */ /* 0x000fe400078ec0ff */
[----:B------:R-:W-:Y:S01]  /*5610*/  SHF.R.S32.HI R9, RZ, 0x1, R8 ;  /* 0x00000001ff097819 */ /* 0x000fe20000011408 */
[----:B------:R-:W-:Y:S01]  /*5620*/  IMAD.IADD R14, R11, 0x1, -R14 ;  /* 0x000000010b0e7824 */ /* 0x000fe200078e0a0e */
[----:B------:R-:W-:Y:S01]  /*5630*/  SHF.R.S32.HI R8, RZ, 0x1f, R8 ;  /* 0x0000001fff087819 */ /* 0x000fe20000011408 */
[----:B------:R-:W-:Y:S01]  /*5640*/  IMAD.IADD R10, R13, 0x1, -R10 ;  /* 0x000000010d0a7824 */ /* 0x000fe200078e0a0a */
[----:B------:R-:W-:Y:S01]  /*5650*/  LEA.HI R11, R15, R15, RZ, 0x1 ;  /* 0x0000000f0f0b7211 */ /* 0x000fe200078f08ff */
[----:B------:R-:W-:Y:S01]  /*5660*/  IMAD.MOV.U32 R13, RZ, RZ, 0x40000040 ;  /* 0x40000040ff0d7424 */ /* 0x000fe200078e00ff */
[----:B-1----:R-:W-:-:S02]  /*5670*/  SHF.R.S32.HI R7, RZ, 0x1, R12 ;  /* 0x00000001ff077819 */ /* 0x002fc4000001140c */
[----:B------:R-:W-:Y:S02]  /*5680*/  SHF.R.S32.HI R12, RZ, 0x1f, R12 ;  /* 0x0000001fff0c7819 */ /* 0x000fe4000001140c */
[----:B------:R-:W-:Y:S02]  /*5690*/  LEA.HI R8, R8, R9, RZ, 0x4 ;  /* 0x0000000908087211 */ /* 0x000fe400078f20ff */
[----:B------:R-:W-:Y:S02]  /*56a0*/  LEA.HI R12, R12, R7, RZ, 0x4 ;  /* 0x000000070c0c7211 */ /* 0x000fe400078f20ff */
[----:B------:R-:W-:Y:S02]  /*56b0*/  LOP3.LUT R8, R8, 0x1ffffff0, RZ, 0xc0, !PT ;  /* 0x1ffffff008087812 */ /* 0x000fe400078ec0ff */
[----:B------:R-:W-:Y:S02]  /*56c0*/  LOP3.LUT R12, R12, 0x1ffffff0, RZ, 0xc0, !PT ;  /* 0x1ffffff00c0c7812 */ /* 0x000fe400078ec0ff */
[--C-:B------:R-:W-:Y:S01]  /*56d0*/  SHF.R.S32.HI R16, RZ, 0x1, R11.reuse ;  /* 0x00000001ff107819 */ /* 0x100fe2000001140b */
[----:B------:R-:W-:Y:S01]  /*56e0*/  IMAD.IADD R9, R9, 0x1, -R8 ;  /* 0x0000000109097824 */ /* 0x000fe200078e0a08 */
[----:B------:R-:W-:Y:S01]  /*56f0*/  SHF.R.S32.HI R17, RZ, 0x1f, R11 ;  /* 0x0000001fff117819 */ /* 0x000fe2000001140b */
[----:B------:R-:W-:Y:S01]  /*5700*/  IMAD.IADD R7, R7, 0x1, -R12 ;  /* 0x0000000107077824 */ /* 0x000fe200078e0a0c */
[----:B------:R-:W-:Y:S01]  /*5710*/  LOP3.LUT R18, R11, 0xfffffffe, RZ, 0xc0, !PT ;  /* 0xfffffffe0b127812 */ /* 0x000fe200078ec0ff */
[----:B------:R-:W-:Y:S01]  /*5720*/  IMAD.MOV.U32 R11, RZ, RZ, 0x40000040 ;  /* 0x40000040ff0b7424 */ /* 0x000fe200078e00ff */
[----:B------:R-:W-:Y:S01]  /*5730*/  LEA.HI R17, R17, R16, RZ, 0x4 ;  /* 0x0000001011117211 */ /* 0x000fe200078f20ff */
[----:B------:R-:W-:-:S02]  /*5740*/  IMAD R8, R7, 0x8, R14 ;  /* 0x0000000807087824 */ /* 0x000fc400078e020e */
[----:B------:R-:W-:Y:S01]  /*5750*/  IMAD R7, R9, 0x8, R10 ;  /* 0x0000000809077824 */ /* 0x000fe200078e020a */
[----:B------:R-:W-:Y:S01]  /*5760*/  LOP3.LUT R17, R17, 0x1ffffff0, RZ, 0xc0, !PT ;  /* 0x1ffffff011117812 */ /* 0x000fe200078ec0ff */
[----:B------:R-:W-:Y:S01]  /*5770*/  IMAD.IADD R18, R15, 0x1, -R18 ;  /* 0x000000010f127824 */ /* 0x000fe200078e0a12 */
[----:B------:R1:W-:Y:S01]  /*5780*/  STL [R1+0x34], R8 ;  /* 0x0000340801007387 */ /* 0x0003e20000100800 */
[----:B------:R-:W-:Y:S02]  /*5790*/  IMAD.MOV.U32 R15, RZ, RZ, 0x40000040 ;  /* 0x40000040ff0f7424 */ /* 0x000fe400078e00ff */
[----:B------:R-:W-:Y:S01]  /*57a0*/  IMAD.IADD R17, R16, 0x1, -R17 ;  /* 0x0000000110117824 */ /* 0x000fe200078e0a11 */
[----:B------:R2:W-:Y:S01]  /*57b0*/  STL [R1+0x28], R7 ;  /* 0x0000280701007387 */ /* 0x0005e20000100800 */
[----:B------:R-:W-:Y:S02]  /*57c0*/  IMAD.MOV.U32 R9, RZ, RZ, 0x40000040 ;  /* 0x40000040ff097424 */ /* 0x000fe400078e00ff */
[----:B------:R-:W-:-:S02]  /*57d0*/  IMAD R10, R17, 0x8, R18 ;  /* 0x00000008110a7824 */ /* 0x000fc400078e0212 */
[----:B------:R-:W-:Y:S02]  /*57e0*/  VIADD R17, R5, 0x8 ;  /* 0x0000000805117836 */ /* 0x000fe40000000000 */
[----:B-1----:R-:W-:Y:S01]  /*57f0*/  VIADD R8, R229, 0x4000 ;  /* 0x00004000e5087836 */ /* 0x002fe20000000000 */
[----:B------:R1:W-:Y:S01]  /*5800*/  STL [R1+0x24], R10 ;  /* 0x0000240a01007387 */ /* 0x0003e20000100800 */
[----:B------:R-:W-:Y:S02]  /*5810*/  VIADD R16, R5, 0xc ;  /* 0x0000000c05107836 */ /* 0x000fe40000000000 */
[----:B--2---:R-:W-:Y:S01]  /*5820*/  VIADD R7, R229, 0x20c00 ;  /* 0x00020c00e5077836 */ /* 0x004fe20000000000 */
[----:B------:R-:W-:Y:S01]  /*5830*/  SHF.R.U32.HI R229, RZ, 0x4, R229 ;  /* 0x00000004ffe57819 */ /* 0x000fe200000116e5 */
[C---:B------:R-:W-:Y:S01]  /*5840*/  VIADD R17, R5.reuse, 0x14 ;  /* 0x0000001405117836 */ /* 0x040fe20000000000 */
[----:B------:R-:W-:Y:S01]  /*5850*/  SHF.R.U32.HI R8, RZ, 0x4, R8 ;  /* 0x00000004ff087819 */ /* 0x000fe20000011608 */
[----:B------:R-:W-:Y:S01]  /*5860*/  VIADD R16, R5, 0x18 ;  /* 0x0000001805107836 */ /* 0x000fe20000000000 */
[----:B------:R-:W-:-:S02]  /*5870*/  SHF.R.U32.HI R7, RZ, 0x4, R7 ;  /* 0x00000004ff077819 */ /* 0x000fc40000011607 */
[----:B------:R-:W-:Y:S02]  /*5880*/  LOP3.LUT R229, R229, 0x3fff, RZ, 0xc0, !PT ;  /* 0x00003fffe5e57812 */ /* 0x000fe400078ec0ff */
[----:B------:R-:W-:Y:S02]  /*5890*/  LOP3.LUT R8, R8, 0x3fff, RZ, 0xc0, !PT ;  /* 0x00003fff08087812 */ /* 0x000fe400078ec0ff */
[----:B------:R-:W-:Y:S02]  /*58a0*/  LOP3.LUT R7, R7, 0x3fff, RZ, 0xc0, !PT ;  /* 0x00003fff07077812 */ /* 0x000fe400078ec0ff */
[----:B-1----:R-:W-:Y:S02]  /*58b0*/  LOP3.LUT R10, R229, 0x10000, RZ, 0xfc, !PT ;  /* 0x00010000e50a7812 */ /* 0x002fe400078efcff */
[----:B------:R-:W-:Y:S02]  /*58c0*/  LOP3.LUT R237, R8, 0x10000, RZ, 0xfc, !PT ;  /* 0x0001000008ed7812 */ /* 0x000fe400078efcff */
[----:B------:R-:W-:Y:S01]  /*58d0*/  LOP3.LUT R7, R7, 0x10000, RZ, 0xfc, !PT ;  /* 0x0001000007077812 */ /* 0x000fe200078efcff */
[C---:B------:R-:W-:Y:S01]  /*58e0*/  VIADD R14, R10.reuse, 0x2 ;  /* 0x000000020a0e7836 */ /* 0x040fe20000000000 */
[----:B------:R1:W-:Y:S01]  /*58f0*/  STL [R1+0x20], R10 ;  /* 0x0000200a01007387 */ /* 0x0003e20000100800 */
[----:B------:R-:W-:-:S02]  /*5900*/  VIADD R12, R10, 0x4 ;  /* 0x000000040a0c7836 */ /* 0x000fc40000000000 */
[C---:B------:R-:W-:Y:S01]  /*5910*/  VIADD R8, R237.reuse, 0x2 ;  /* 0x00000002ed087836 */ /* 0x040fe20000000000 */
[----:B------:R2:W-:Y:S01]  /*5920*/  STL [R1+0x2c], R7 ;  /* 0x00002c0701007387 */ /* 0x0005e20000100800 */
[C---:B------:R-:W-:Y:S02]  /*5930*/  VIADD R234, R237.reuse, 0x4 ;  /* 0x00000004edea7836 */ /* 0x040fe40000000000 */
[----:B------:R-:W-:Y:S01]  /*5940*/  VIADD R232, R237, 0x6 ;  /* 0x00000006ede87836 */ /* 0x000fe20000000000 */
[----:B------:R3:W-:Y:S01]  /*5950*/  STL.64 [R1+0x18], R14 ;  /* 0x0000180e01007387 */ /* 0x0007e20000100a00 */
[----:B-1----:R-:W-:-:S03]  /*5960*/  VIADD R10, R10, 0x6 ;  /* 0x000000060a0a7836 */ /* 0x002fc60000000000 */
[----:B------:R3:W-:Y:S01]  /*5970*/  STL.64 [R1+0x10], R12 ;  /* 0x0000100c01007387 */ /* 0x0007e20000100a00 */
[----:B--2---:R-:W-:-:S03]  /*5980*/  VIADD R7, R5, 0x4 ;  /* 0x0000000405077836 */ /* 0x004fc60000000000 */
[----:B------:R3:W-:Y:S01]  /*5990*/  STL.64 [R1+0x8], R10 ;  /* 0x0000080a01007387 */ /* 0x0007e20000100a00 */
[C---:B------:R-:W-:Y:S02]  /*59a0*/  VIADD R7, R5.reuse, 0x10 ;  /* 0x0000001005077836 */ /* 0x040fe40000000000 */
[----:B------:R-:W-:Y:S01]  /*59b0*/  VIADD R7, R5, 0x1c ;  /* 0x0000001c05077836 */ /* 0x000fe20000000000 */
[----:B------:R3:W-:Y:S06]  /*59c0*/  STL.64 [R1], R8 ;  /* 0x0000000801007387 */ /* 0x0007ec0000100a00 */
.L_x_2742:
[----:B------:R-:W-:-:S05]  /*59d0*/  IMAD.U32 R7, RZ, RZ, UR36 ;  /* 0x00000024ff077e24 */ /* 0x000fca000f8e00ff */
[----:B------:R-:W-:-:S04]  /*59e0*/  LOP3.LUT R7, R7, 0x1, RZ, 0xfc, !PT ;  /* 0x0000000107077812 */ /* 0x000fc800078efcff */
[----:B------:R-:W-:-:S13]  /*59f0*/  ISETP.NE.AND P0, PT, R7, 0x3, PT ;  /* 0x000000030700780c */ /* 0x000fda0003f05270 */
[----:B--2---:R-:W-:Y:S05]  /*5a00*/  @!P0 BRA `(.L_x_2732) ;  /* 0x0000000000048947 */ /* 0x004fea0003800000 */
[----:B------:R-:W-:Y:S01]  /*5a10*/  BPT.TRAP 0x1 ;  /* 0x000000040000795c */ /* 0x000fe20000300000 */
.L_x_2732:
[----:B------:R-:W-:Y:S01]  /*5a20*/  IMAD R7, R0, 0x8, R236 ;  /* 0x0000000800077824 */ /* 0x000fe200078e02ec */
[----:B------:R-:W-:-:S04]  /*5a30*/  SHF.L.U32 R18, R4, 0x1f, RZ ;  /* 0x0000001f04127819 */ /* 0x000fc800000006ff */
[----:B------:R1:W2:Y:S01]  /*5a40*/  SYNCS.PHASECHK.TRANS64.TRYWAIT P1, [R7+URZ+0x30c10], R18 ;  /* 0x030c1012070075a7 */ /* 0x0002a2000802017f */
[----:B------:R-:W-:Y:S05]  /*5a50*/  @!P0 BRA `(.L_x_2733) ;  /* 0x0000000000048947 */ /* 0x000fea0003800000 */
[----:B------:R-:W-:Y:S01]  /*5a60*/  BPT.TRAP 0x1 ;  /* 0x000000040000795c */ /* 0x000fe20000300000 */
.L_x_2733:
[----:B---3--:R-:W-:-:S05]  /*5a70*/  VIADD R8, R236, 0x10000 ;  /* 0x00010000ec087836 */ /* 0x008fca0000000000 */
[----:B------:R-:W-:-:S04]  /*5a80*/  SHF.R.U32.HI R8, RZ, 0x4, R8 ;  /* 0x00000004ff087819 */ /* 0x000fc80000011608 */
[----:B------:R-:W-:-:S04]  /*5a90*/  LOP3.LUT R8, R8, 0x3fff, RZ, 0xc0, !PT ;  /* 0x00003fff08087812 */ /* 0x000fc800078ec0ff */
[----:B------:R-:W-:Y:S01]  /*5aa0*/  LOP3.LUT R9, R8, 0x10000, RZ, 0xfc, !PT ;  /* 0x0001000008097812 */ /* 0x000fe200078efcff */
[----:B--2---:R-:W-:Y:S06]  /*5ab0*/  @P1 BRA `(.L_x_2734) ;  /* 0x0000000000081947 */ /* 0x004fec0003800000 */
[----:B------:R-:W2:Y:S02]  /*5ac0*/  SYNCS.PHASECHK.TRANS64.TRYWAIT P1, [R7+URZ+0x30c10], R18 ;  /* 0x030c1012070075a7 */ /* 0x000ea4000802017f */
[----:B--2---:R-:W-:Y:S05]  /*5ad0*/  @!P1 BRA `(.L_x_2735) ;  /* 0x0000006800489947 */ /* 0x004fea0003800000 */
.L_x_2734:
        /* <DEDUP_REMOVED lines=63> */
.L_x_2736:
[----:B------:R1:W1:Y:S01]  /*5ed0*/  SYNCS.PHASECHK.TRANS64.TRYWAIT P1, [R7+URZ+0x30c30], R18 ;  /* 0x030c3012070075a7 */ /* 0x000262000802017f */
[----:B------:R-:W-:Y:S05]  /*5ee0*/  @!P0 BRA `(.L_x_2737) ;  /* 0x0000000000048947 */ /* 0x000fea0003800000 */
[----:B------:R-:W-:Y:S01]  /*5ef0*/  BPT.TRAP 0x1 ;  /* 0x000000040000795c */ /* 0x000fe20000300000 */
.L_x_2737:
        /* <DEDUP_REMOVED lines=8> */
.L_x_2738:
[----:B------:R-:W5:Y:S01]  /*5f80*/  LDL.64 R12, [R1] ;  /* 0x00000000010c7983 */ /* 0x000f620000100a00 */
[----:B------:R-:W-:Y:S01]  /*5f90*/  R2UR UR4, R237 ;  /* 0x00000000ed0472ca */ /* 0x000fe200000e0000 */
[----:B------:R-:W-:Y:S01]  /*5fa0*/  WARPGROUP.ARRIVE ;  /* 0x00000000000079c5 */ /* 0x000fe20000000000 */
[----:B------:R-:W-:Y:S01]  /*5fb0*/  R2UR UR6, R9 ;  /* 0x00000000090672ca */ /* 0x000fe200000e0000 */
[----:B------:R-:W-:Y:S01]  /*5fc0*/  UMOV UR5, 0x40000040 ;  /* 0x4000004000057882 */ /* 0x000fe20000000000 */
[----:B------:R-:W-:Y:S01]  /*5fd0*/  UMOV UR7, 0x40000040 ;  /* 0x4000004000077882 */ /* 0x000fe20000000000 */
[----:B------:R-:W-:Y:S01]  /*5fe0*/  UMOV UR11, 0x40000040 ;  /* 0x40000040000b7882 */ /* 0x000fe20000000000 */
[C---:B------:R-:W-:Y:S01]  /*5ff0*/  VIADD R15, R5.reuse, 0x4 ;  /* 0x00000004050f7836 */ /* 0x040fe20000000000 */
[C---:B------:R-:W-:Y:S01]  /*6000*/  ISETP.GT.AND P1, PT, R6.reuse, 0x8, PT ;  /* 0x000000080600780c */ /* 0x040fe20003f24270 */
[----:B------:R-:W-:Y:S01]  /*6010*/  VIADD R17, R5, 0x8 ;  /* 0x0000000805117836 */ /* 0x000fe20000000000 */
[----:B--2---:R-:W1:Y:S01]  /*6020*/  SHFL.IDX PT, R9, R11, R5, 0x1f ;  /* 0x00001f050b097589 */ /* 0x004e6200000e0000 */
[----:B------:R-:W-:Y:S01]  /*6030*/  ISETP.GT.AND P2, PT, R6, RZ, PT ;  /* 0x000000ff0600720c */ /* 0x000fe20003f44270 */
[----:B------:R-:W-:Y:S01]  /*6040*/  IMAD R217, R0, 0x400, R217 ;  /* 0x0000040000d97824 */ /* 0x000fe200078e02d9 */
[----:B------:R-:W-:Y:S01]  /*6050*/  FSEL R91, R91, -INF , P1 ;  /* 0xff8000005b5b7808 */ /* 0x000fe20000800000 */
[----:B------:R-:W2:Y:S01]  /*6060*/  SHFL.IDX PT, R10, R11, R15, 0x1f ;  /* 0x00001f0f0b0a7589 */ /* 0x000ea200000e0000 */
[----:B------:R-:W-:Y:S01]  /*6070*/  FSEL R88, R88, -INF , P2 ;  /* 0xff80000058587808 */ /* 0x000fe20001000000 */
[----:B------:R-:W-:Y:S01]  /*6080*/  HGMMA.64x128x16.F32 R24, gdesc[UR4], RZ, !UPT, gsb0 ;  /* 0x01e00000041879f0 */ /* 0x000fe2000c0008ff */
[----:B------:R-:W-:Y:S01]  /*6090*/  UIADD3 UR4, UR6, 0x2, URZ ;  /* 0x0000000206047890 */ /* 0x000fe2000fffe03f */
[----:B---3--:R-:W-:Y:S01]  /*60a0*/  SHFL.IDX PT, R18, R231, R5, 0x1f ;  /* 0x00001f05e7127589 */ /* 0x008fe200000e0000 */
[----:B------:R-:W-:Y:S01]  /*60b0*/  ULDC UR5, c[0x0][0x744] ;  /* 0x0001d10000057ab9 */ /* 0x000fe20000000800 */
[----:B------:R-:W-:-:S02]  /*60c0*/  FSEL R90, R90, -INF , P1 ;  /* 0xff8000005a5a7808 */ /* 0x000fc40000800000 */
[----:B------:R-:W-:Y:S01]  /*60d0*/  FSEL R94, R94, -INF , P1 ;  /* 0xff8000005e5e7808 */ /* 0x000fe20000800000 */
[----:B------:R-:W3:Y:S01]  /*60e0*/  SHFL.IDX PT, R22, R231, R17, 0x1f ;  /* 0x00001f11e7167589 */ /* 0x000ee200000e0000 */
[----:B------:R-:W-:Y:S01]  /*60f0*/  UMOV UR10, UR4 ;  /* 0x00000004000a7c82 */ /* 0x000fe20008000000 */
[----:B------:R-:W-:Y:S01]  /*6100*/  UIADD3 UR4, UR6, 0x4, URZ ;  /* 0x0000000406047890 */ /* 0x000fe2000fffe03f */
[----:B------:R-:W-:Y:S01]  /*6110*/  FSEL R104, R104, -INF , P2 ;  /* 0xff80000068687808 */ /* 0x000fe20001000000 */
[----:B------:R-:W-:Y:S01]  /*6120*/  SHFL.IDX PT, R20, R231, R15, 0x1f ;  /* 0x00001f0fe7147589 */ /* 0x000fe200000e0000 */
[----:B------:R-:W-:Y:S01]  /*6130*/  FSEL R101, R101, -INF , P2 ;  /* 0xff80000065657808 */ /* 0x000fe20001000000 */
[----:B------:R-:W-:Y:S01]  /*6140*/  UIADD3 UR6, UR6, 0x6, URZ ;  /* 0x0000000606067890 */ /* 0x000fe2000fffe03f */
[----:B------:R-:W-:Y:S02]  /*6150*/  FSEL R92, R92, -INF , P2 ;  /* 0xff8000005c5c7808 */ /* 0x000fe40001000000 */
[----:B------:R-:W-:Y:S01]  /*6160*/  FSEL R103, R103, -INF , P1 ;  /* 0xff80000067677808 */ /* 0x000fe20000800000 */
[--C-:B-1----:R-:W-:Y:S01]  /*6170*/  FFMA.FTZ R88, R88, UR5, -R9.reuse ;  /* 0x0000000558587c23 */ /* 0x102fe20008010809 */
[----:B------:R-:W-:Y:S01]  /*6180*/  FFMA.FTZ R90, R90, UR5, -R9 ;  /* 0x000000055a5a7c23 */ /* 0x000fe20008010809 */
[----:B------:R-:W-:Y:S01]  /*6190*/  FSEL R106, R106, -INF , P1 ;  /* 0xff8000006a6a7808 */ /* 0x000fe20000800000 */
[----:B--2---:R-:W-:Y:S01]  /*61a0*/  FFMA.FTZ R91, R91, UR5, -R10 ;  /* 0x000000055b5b7c23 */ /* 0x004fe2000801080a */
[----:B------:R-:W-:Y:S01]  /*61b0*/  MUFU.EX2 R222, R88 ;  /* 0x0000005800de7308 */ /* 0x000fe20000000800 */
[----:B------:R-:W-:-:S02]  /*61c0*/  FSEL R93, R93, -INF , P2 ;  /* 0xff8000005d5d7808 */ /* 0x000fc40001000000 */
[----:B------:R-:W-:Y:S02]  /*61d0*/  FSEL R116, R116, -INF , P2 ;  /* 0xff80000074747808 */ /* 0x000fe40001000000 */
[----:B------:R-:W-:Y:S02]  /*61e0*/  FSEL R118, R118, -INF , P1 ;  /* 0xff80000076767808 */ /* 0x000fe40000800000 */
[----:B------:R-:W-:Y:S01]  /*61f0*/  FSEL R95, R95, -INF , P1 ;  /* 0xff8000005f5f7808 */ /* 0x000fe20000800000 */
[----:B------:R1:W-:Y:S01]  /*6200*/  MUFU.EX2 R229, R91 ;  /* 0x0000005b00e57308 */ /* 0x0003e20000000800 */
[----:B------:R-:W-:Y:S02]  /*6210*/  FSEL R117, R117, -INF , P2 ;  /* 0xff80000075757808 */ /* 0x000fe40001000000 */
[----:B------:R-:W-:Y:S02]  /*6220*/  FSEL R147, R147, -INF , P1 ;  /* 0xff80000093937808 */ /* 0x000fe40000800000 */
[----:B------:R-:W-:-:S02]  /*6230*/  FSEL R89, R89, -INF , P2 ;  /* 0xff80000059597808 */ /* 0x000fc40001000000 */
[----:B------:R-:W-:Y:S01]  /*6240*/  FSEL R113, R113, -INF , P2 ;  /* 0xff80000071717808 */ /* 0x000fe20001000000 */
[----:B------:R2:W2:Y:S01]  /*6250*/  MUFU.EX2 R230, R90 ;  /* 0x0000005a00e67308 */ /* 0x0004a20000000800 */
[----:B-1----:R-:W-:Y:S02]  /*6260*/  VIADD R91, R5, 0x1c ;  /* 0x0000001c055b7836 */ /* 0x002fe40000000000 */
[----:B------:R-:W-:Y:S01]  /*6270*/  FFMA.FTZ R89, R89, UR5, -R10 ;  /* 0x0000000559597c23 */ /* 0x000fe2000801080a */
[----:B------:R-:W-:Y:S02]  /*6280*/  FSEL R108, R108, -INF , P2 ;  /* 0xff8000006c6c7808 */ /* 0x000fe40001000000 */
[----:B------:R-:W-:Y:S01]  /*6290*/  FSEL R100, R100, -INF , P2 ;  /* 0xff80000064647808 */ /* 0x000fe20001000000 */
[----:B------:R-:W1:Y:S01]  /*62a0*/  SHFL.IDX PT, R16, R11, R91, 0x1f ;  /* 0x00001f5b0b107589 */ /* 0x000e6200000e0000 */
[----:B------:R-:W-:Y:S01]  /*62b0*/  FSEL R110, R110, -INF , P1 ;  /* 0xff8000006e6e7808 */ /* 0x000fe20000800000 */
[--C-:B---3--:R-:W-:Y:S01]  /*62c0*/  FFMA.FTZ R21, R108, UR5, -R22.reuse ;  /* 0x000000056c157c23 */ /* 0x108fe20008010816 */
[----:B------:R-:W-:Y:S01]  /*62d0*/  FSEL R112, R112, -INF , P2 ;  /* 0xff80000070707808 */ /* 0x000fe20001000000 */
[----:B------:R-:W-:Y:S01]  /*62e0*/  MUFU.EX2 R225, R89 ;  /* 0x0000005900e17308 */ /* 0x000fe20000000800 */
[----:B------:R-:W-:Y:S01]  /*62f0*/  FSEL R114, R114, -INF , P1 ;  /* 0xff80000072727808 */ /* 0x000fe20000800000 */
[----:B------:R-:W-:Y:S01]  /*6300*/  FFMA.FTZ R22, R110, UR5, -R22 ;  /* 0x000000056e167c23 */ /* 0x000fe20008010816 */
[----:B------:R-:W-:-:S02]  /*6310*/  FSEL R96, R96, -INF , P2 ;  /* 0xff80000060607808 */ /* 0x000fc40001000000 */
[----:B------:R-:W-:Y:S02]  /*6320*/  FSEL R98, R98, -INF , P1 ;  /* 0xff80000062627808 */ /* 0x000fe40000800000 */
[----:B------:R-:W-:Y:S01]  /*6330*/  FSEL R102, R102, -INF , P1 ;  /* 0xff80000066667808 */ /* 0x000fe20000800000 */
[----:B------:R-:W-:Y:S01]  /*6340*/  MUFU.EX2 R21, R21 ;  /* 0x0000001500157308 */ /* 0x000fe20000000800 */
[----:B------:R-:W-:Y:S02]  /*6350*/  FSEL R109, R109, -INF , P2 ;  /* 0xff8000006d6d7808 */ /* 0x000fe40001000000 */
[----:B------:R-:W-:Y:S02]  /*6360*/  FSEL R97, R97, -INF , P2 ;  /* 0xff80000061617808 */ /* 0x000fe40001000000 */
[----:B------:R-:W-:Y:S02]  /*6370*/  FSEL R99, R99, -INF , P1 ;  /* 0xff80000063637808 */ /* 0x000fe40000800000 */
[----:B------:R-:W-:Y:S01]  /*6380*/  FSEL R119, R119, -INF , P1 ;  /* 0xff80000077777808 */ /* 0x000fe20000800000 */
[----:B------:R-:W-:Y:S01]  /*6390*/  MUFU.EX2 R22, R22 ;  /* 0x0000001600167308 */ /* 0x000fe20000000800 */
[----:B------:R-:W-:-:S02]  /*63a0*/  FSEL R105, R105, -INF , P2 ;  /* 0xff80000069697808 */ /* 0x000fc40001000000 */
[----:B------:R-:W-:Y:S01]  /*63b0*/  FSEL R107, R107, -INF , P1 ;  /* 0xff8000006b6b7808 */ /* 0x000fe20000800000 */
[--C-:B-1----:R-:W-:Y:S01]  /*63c0*/  FFMA.FTZ R15, R101, UR5, -R16.reuse ;  /* 0x00000005650f7c23 */ /* 0x102fe20008010810 */
[----:B------:R-:W-:Y:S01]  /*63d0*/  FFMA.FTZ R16, R103, UR5, -R16 ;  /* 0x0000000567107c23 */ /* 0x000fe20008010810 */
[----:B------:R-:W-:Y:S01]  /*63e0*/  VIADD R103, R5, 0xc ;  /* 0x0000000c05677836 */ /* 0x000fe20000000000 */
[----:B------:R-:W-:Y:S01]  /*63f0*/  FSEL R123, R123, -INF , P1 ;  /* 0xff8000007b7b7808 */ /* 0x000fe20000800000 */
[----:B------:R-:W-:Y:S01]  /*6400*/  VIADD R101, R5, 0x14 ;  /* 0x0000001405657836 */ /* 0x000fe20000000000 */
[----:B------:R-:W-:Y:S01]  /*6410*/  FSEL R134, R134, -INF , P1 ;  /* 0xff80000086867808 */ /* 0x000fe20000800000 */
[--C-:B------:R-:W-:Y:S01]  /*6420*/  FFMA.FTZ R19, R105, UR5, -R20.reuse ;  /* 0x0000000569137c23 */ /* 0x100fe20008010814 */
[----:B------:R-:W1:Y:S01]  /*6430*/  SHFL.IDX PT, R88, R231, R103, 0x1f ;  /* 0x00001f67e7587589 */ /* 0x000e6200000e0000 */
[----:B------:R-:W-:Y:S01]  /*6440*/  FFMA.FTZ R20, R107, UR5, -R20 ;  /* 0x000000056b147c23 */ /* 0x000fe20008010814 */
[----:B------:R-:W-:Y:S01]  /*6450*/  FSEL R120, R120, -INF , P2 ;  /* 0xff80000078787808 */ /* 0x000fe20001000000 */
[----:B------:R-:W-:Y:S01]  /*6460*/  MUFU.EX2 R15, R15 ;  /* 0x0000000f000f7308 */ /* 0x000fe20000000800 */
[----:B----4-:R-:W3:Y:S01]  /*6470*/  SHFL.IDX PT, R103, R223, R103, 0x1f ;  /* 0x00001f67df677589 */ /* 0x010ee200000e0000 */
[----:B------:R-:W-:-:S02]  /*6480*/  FSEL R107, R129, -INF , P2 ;  /* 0xff800000816b7808 */ /* 0x000fc40001000000 */
[----:B------:R-:W-:Y:S01]  /*6490*/  FSEL R131, R131, -INF , P1 ;  /* 0xff80000083837808 */ /* 0x000fe20000800000 */
[----:B------:R-:W4:Y:S01]  /*64a0*/  SHFL.IDX PT, R108, R223, R101, 0x1f ;  /* 0x00001f65df6c7589 */ /* 0x000f2200000e0000 */
[----:B------:R-:W-:Y:S02]  /*64b0*/  FSEL R111, R111, -INF , P1 ;  /* 0xff8000006f6f7808 */ /* 0x000fe40000800000 */
[----:B------:R-:W-:Y:S01]  /*64c0*/  FSEL R126, R126, -INF , P1 ;  /* 0xff8000007e7e7808 */ /* 0x000fe20000800000 */
[----:B------:R-:W-:Y:S01]  /*64d0*/  MUFU.EX2 R16, R16 ;  /* 0x0000001000107308 */ /* 0x000fe20000000800 */
[----:B------:R-:W-:Y:S02]  /*64e0*/  FSEL R105, R128, -INF , P2 ;  /* 0xff80000080697808 */ /* 0x000fe40001000000 */
[----:B------:R-:W-:Y:S02]  /*64f0*/  FSEL R130, R130, -INF , P1 ;  /* 0xff80000082827808 */ /* 0x000fe40000800000 */
[----:B------:R-:W-:-:S02]  /*6500*/  FSEL R135, R135, -INF , P1 ;  /* 0xff80000087877808 */ /* 0x000fc40000800000 */
[----:B------:R-:W-:Y:S01]  /*6510*/  FSEL R142, R142, -INF , P1 ;  /* 0xff8000008e8e7808 */ /* 0x000fe20000800000 */
[----:B------:R-:W-:Y:S01]  /*6520*/  MUFU.EX2 R19, R19 ;  /* 0x0000001300137308 */ /* 0x000fe20000000800 */
[----:B------:R-:W-:Y:S02]  /*6530*/  FSEL R139, R139, -INF , P1 ;  /* 0xff8000008b8b7808 */ /* 0x000fe40000800000 */
[----:B------:R-:W-:Y:S01]  /*6540*/  FSEL R138, R138, -INF , P1 ;  /* 0xff8000008a8a7808 */ /* 0x000fe20000800000 */
[--C-:B-1----:R-:W-:Y:S01]  /*6550*/  FFMA.FTZ R23, R109, UR5, -R88.reuse ;  /* 0x000000056d177c23 */ /* 0x102fe20008010858 */
[----:B------:R-:W-:Y:S01]  /*6560*/  FSEL R109, R125, -INF , P2 ;  /* 0xff8000007d6d7808 */ /* 0x000fe20001000000 */
[----:B------:R-:W-:Y:S01]  /*6570*/  FFMA.FTZ R88, R111, UR5, -R88 ;  /* 0x000000056f587c23 */ /* 0x000fe20008010858 */
[----:B------:R-:W-:Y:S01]  /*6580*/  FSEL R111, R133, -INF , P2 ;  /* 0xff800000856f7808 */ /* 0x000fe20001000000 */
[----:B------:R-:W-:Y:S01]  /*6590*/  MUFU.EX2 R20, R20 ;  /* 0x0000001400147308 */ /* 0x000fe20000000800 */
[----:B------:R-:W-:Y:S01]  /*65a0*/  FSEL R125, R140, -INF , P2 ;  /* 0xff8000008c7d7808 */ /* 0x000fe20001000000 */
[----:B---3--:R-:W-:Y:S01]  /*65b0*/  FFMA.FTZ R109, R109, UR5, -R103 ;  /* 0x000000056d6d7c23 */ /* 0x008fe20008010867 */
[----:B------:R-:W-:Y:S01]  /*65c0*/  FSEL R122, R122, -INF , P1 ;  /* 0xff8000007a7a7808 */ /* 0x000fe20000800000 */
[--C-:B----4-:R-:W-:Y:S01]  /*65d0*/  FFMA.FTZ R107, R107, UR5, -R108.reuse ;  /* 0x000000056b6b7c23 */ /* 0x110fe2000801086c */
[----:B------:R-:W-:Y:S01]  /*65e0*/  FFMA.FTZ R108, R131, UR5, -R108 ;  /* 0x00000005836c7c23 */ /* 0x000fe2000801086c */
[----:B------:R-:W-:Y:S01]  /*65f0*/  FSEL R143, R143, -INF , P1 ;  /* 0xff8000008f8f7808 */ /* 0x000fe20000800000 */
[----:B------:R-:W-:Y:S01]  /*6600*/  SHFL.IDX PT, R131, R218, R5, 0x1f ;  /* 0x00001f05da837589 */ /* 0x000fe200000e0000 */
[----:B------:R-:W-:Y:S01]  /*6610*/  FSEL R115, R115, -INF , P1 ;  /* 0xff80000073737808 */ /* 0x000fe20000800000 */
[----:B------:R-:W-:Y:S01]  /*6620*/  MUFU.EX2 R23, R23 ;  /* 0x0000001700177308 */ /* 0x000fe20000000800 */
[----:B------:R-:W-:-:S02]  /*6630*/  FSEL R146, R146, -INF , P1 ;  /* 0xff80000092927808 */ /* 0x000fc40000800000 */
[----:B------:R-:W-:-:S05]  /*6640*/  FSEL R150, R150, -INF , P1 ;  /* 0xff80000096967808 */ /* 0x000fca0000800000 */
[----:B------:R-:W-:Y:S08]  /*6650*/  MUFU.EX2 R107, R107 ;  /* 0x0000006b006b7308 */ /* 0x000ff00000000800 */
[----:B------:R-:W-:Y:S01]  /*6660*/  MUFU.EX2 R108, R108 ;  /* 0x0000006c006c7308 */ /* 0x000fe20000000800 */
[----:B------:R-:W-:Y:S02]  /*6670*/  WARPGROUP.DEPBAR.LE gsb0, 0x0 ;  /* 0x00008000000079c5 */ /* 0x000fe40000010000 */
[----:B------:R-:W-:-:S05]  /*6680*/  WARPGROUP.ARRIVE ;  /* 0x00000000000079c5 */ /* 0x000fca0000000000 */
[----:B------:R-:W-:Y:S01]  /*6690*/  MUFU.EX2 R88, R88 ;  /* 0x0000005800587308 */ /* 0x000fe20000000800 */
[----:B-----5:R-:W-:Y:S02]  /*66a0*/  R2UR UR8, R12 ;  /* 0x000000000c0872ca */ /* 0x020fe400000e0000 */
[----:B------:R-:W-:Y:S01]  /*66b0*/  R2UR UR9, R13 ;  /* 0x000000000d0972ca */ /* 0x000fe200000e0000 */
[----:B------:R1:W3:Y:S01]  /*66c0*/  SHFL.IDX PT, R12, R11, R17, 0x1f ;  /* 0x00001f110b0c7589 */ /* 0x0002e200000e0000 */
[----:B------:R-:W-:-:S05]  /*66d0*/  VIADD R13, R5, 0xc ;  /* 0x0000000c050d7836 */ /* 0x000fca0000000000 */
[----:B------:R4:W5:Y:S01]  /*66e0*/  SHFL.IDX PT, R9, R11, R13, 0x1f ;  /* 0x00001f0d0b097589 */ /* 0x00096200000e0000 */
[----:B-1----:R-:W-:Y:S01]  /*66f0*/  FFMA.FTZ R17, R104, UR5, -R18 ;  /* 0x0000000568117c23 */ /* 0x002fe20008010812 */
[----:B------:R-:W-:-:S04]  /*6700*/  VIADD R104, R5, 0x18 ;  /* 0x0000001805687836 */ /* 0x000fc80000000000 */
[----:B------:R-:W-:Y:S01]  /*6710*/  HGMMA.64x128x16.F32 R24, gdesc[UR8], R24, gsb0 ;  /* 0x01e00000081879f0 */ /* 0x000fe20008000818 */
[----:B------:R-:W-:Y:S01]  /*6720*/  R2UR UR8, R234 ;  /* 0x00000000ea0872ca */ /* 0x000fe200000e0000 */
[----:B------:R-:W-:Y:S01]  /*6730*/  UMOV UR10, UR4 ;  /* 0x00000004000a7c82 */ /* 0x000fe20008000000 */
[----:B------:R-:W-:Y:S01]  /*6740*/  R2UR UR9, R235 ;  /* 0x00000000eb0972ca */ /* 0x000fe200000e0000 */
[----:B------:R-:W-:Y:S01]  /*6750*/  UMOV UR11, 0x40000040 ;  /* 0x40000040000b7882 */ /* 0x000fe20000000000 */
[----:B------:R-:W-:Y:S01]  /*6760*/  FFMA.FTZ R18, R106, UR5, -R18 ;  /* 0x000000056a127c23 */ /* 0x000fe20008010812 */
[C---:B------:R-:W-:Y:S01]  /*6770*/  VIADD R106, R5.reuse, 0x10 ;  /* 0x00000010056a7836 */ /* 0x040fe20000000000 */
[----:B------:R-:W-:Y:S01]  /*6780*/  SHFL.IDX PT, R110, R223, R104, 0x1f ;  /* 0x00001f68df6e7589 */ /* 0x000fe200000e0000 */
[----:B----4-:R-:W-:Y:S01]  /*6790*/  VIADD R13, R5, 0x10 ;  /* 0x00000010050d7836 */ /* 0x010fe20000000000 */
[----:B------:R-:W-:Y:S01]  /*67a0*/  MUFU.EX2 R17, R17 ;  /* 0x0000001100117308 */ /* 0x000fe20000000800 */
[----:B------:R-:W-:Y:S01]  /*67b0*/  R2UR UR4, R217 ;  /* 0x00000000d90472ca */ /* 0x000fe200000e0000 */
[----:B--2---:R-:W1:Y:S01]  /*67c0*/  SHFL.IDX PT, R90, R231, R106, 0x1f ;  /* 0x00001f6ae75a7589 */ /* 0x004e6200000e0000 */
[--C-:B---3--:R-:W-:Y:S01]  /*67d0*/  FFMA.FTZ R94, R94, UR5, -R12.reuse ;  /* 0x000000055e5e7c23 */ /* 0x108fe2000801080c */
[----:B------:R-:W-:-:S02]  /*67e0*/  FFMA.FTZ R92, R92, UR5, -R12 ;  /* 0x000000055c5c7c23 */ /* 0x000fc4000801080c */
[----:B------:R2:W3:Y:S02]  /*67f0*/  SHFL.IDX PT, R10, R11, R13, 0x1f ;  /* 0x00001f0d0b0a7589 */ /* 0x0004e400000e0000 */
[----:B------:R4:W3:Y:S01]  /*6800*/  MUFU.EX2 R227, R94 ;  /* 0x0000005e00e37308 */ /* 0x0008e20000000800 */
[--C-:B-----5:R-:W-:Y:S01]  /*6810*/  FFMA.FTZ R93, R93, UR5, -R9.reuse ;  /* 0x000000055d5d7c23 */ /* 0x120fe20008010809 */
[----:B------:R-:W-:Y:S01]  /*6820*/  FFMA.FTZ R95, R95, UR5, -R9 ;  /* 0x000000055f5f7c23 */ /* 0x000fe20008010809 */
[----:B------:R-:W5:Y:S05]  /*6830*/  SHFL.IDX PT, R106, R223, R106, 0x1f ;  /* 0x00001f6adf6a7589 */ /* 0x000f6a00000e0000 */
[----:B------:R1:W-:Y:S01]  /*6840*/  MUFU.EX2 R228, R92 ;  /* 0x0000005c00e47308 */ /* 0x0003e20000000800 */
[----:B----4-:R-:W4:Y:S01]  /*6850*/  SHFL.IDX PT, R94, R231, R104, 0x1f ;  /* 0x00001f68e75e7589 */ /* 0x010f2200000e0000 */
[----:B--2---:R-:W-:-:S05]  /*6860*/  VIADD R13, R5, 0x14 ;  /* 0x00000014050d7836 */ /* 0x004fca0000000000 */
[----:B------:R2:W4:Y:S01]  /*6870*/  SHFL.IDX PT, R12, R11, R13, 0x1f ;  /* 0x00001f0d0b0c7589 */ /* 0x00052200000e0000 */
[----:B------:R4:W-:Y:S01]  /*6880*/  MUFU.EX2 R226, R93 ;  /* 0x0000005d00e27308 */ /* 0x0009e20000000800 */
[--C-:B-1----:R-:W-:Y:S02]  /*6890*/  FFMA.FTZ R89, R112, UR5, -R90.reuse ;  /* 0x0000000570597c23 */ /* 0x102fe4000801085a */
[----:B------:R1:W4:Y:S01]  /*68a0*/  SHFL.IDX PT, R92, R231, R101, 0x1f ;  /* 0x00001f65e75c7589 */ /* 0x00032200000e0000 */
[----:B------:R-:W-:Y:S01]  /*68b0*/  FFMA.FTZ R90, R114, UR5, -R90 ;  /* 0x00000005725a7c23 */ /* 0x000fe2000801085a */
[C---:B------:R-:W-:Y:S02]  /*68c0*/  VIADD R114, R5.reuse, 0x8 ;  /* 0x0000000805727836 */ /* 0x040fe40000000000 */
[----:B---3--:R-:W-:Y:S01]  /*68d0*/  FFMA.FTZ R9, R96, UR5, -R10 ;  /* 0x0000000560097c23 */ /* 0x008fe2000801080a */
[----:B------:R-:W3:Y:S01]  /*68e0*/  SHFL.IDX PT, R231, R231, R91, 0x1f ;  /* 0x00001f5be7e77589 */ /* 0x000ee200000e0000 */
[----:B------:R3:W-:Y:S01]  /*68f0*/  MUFU.EX2 R224, R95 ;  /* 0x0000005f00e07308 */ /* 0x0007e20000000800 */
[----:B--2---:R-:W-:-:S02]  /*6900*/  VIADD R13, R5, 0x18 ;  /* 0x00000018050d7836 */ /* 0x004fc40000000000 */
[----:B------:R-:W-:Y:S01]  /*6910*/  FFMA.FTZ R10, R98, UR5, -R10 ;  /* 0x00000005620a7c23 */ /* 0x000fe2000801080a */
[----:B------:R-:W-:Y:S01]  /*6920*/  FSEL R104, R127, -INF , P1 ;  /* 0xff8000007f687808 */ /* 0x000fe20000800000 */
[----:B------:R-:W2:Y:S01]  /*6930*/  SHFL.IDX PT, R98, R223, R5, 0x1f ;  /* 0x00001f05df627589 */ /* 0x000ea200000e0000 */
[----:B-1----:R-:W-:Y:S01]  /*6940*/  FSEL R101, R124, -INF , P2 ;  /* 0xff8000007c657808 */ /* 0x002fe20001000000 */
[--C-:B-----5:R-:W-:Y:S01]  /*6950*/  FFMA.FTZ R105, R105, UR5, -R106.reuse ;  /* 0x0000000569697c23 */ /* 0x120fe2000801086a */
[----:B------:R-:W-:Y:S01]  /*6960*/  FFMA.FTZ R106, R130, UR5, -R106 ;  /* 0x00000005826a7c23 */ /* 0x000fe2000801086a */
[----:B------:R1:W5:Y:S01]  /*6970*/  SHFL.IDX PT, R14, R11, R13, 0x1f ;  /* 0x00001f0d0b0e7589 */ /* 0x00036200000e0000 */
[--C-:B----4-:R-:W-:Y:S01]  /*6980*/  FFMA.FTZ R93, R116, UR5, -R94.reuse ;  /* 0x00000005745d7c23 */ /* 0x110fe2000801085e */
[----:B------:R-:W-:Y:S01]  /*6990*/  FFMA.FTZ R94, R118, UR5, -R94 ;  /* 0x00000005765e7c23 */ /* 0x000fe2000801085e */
[----:B------:R-:W-:Y:S01]  /*69a0*/  FSEL R118, R145, -INF , P2 ;  /* 0xff80000091767808 */ /* 0x000fe20001000000 */
[----:B------:R-:W-:-:S02]  /*69b0*/  VIADD R145, R5, 0x14 ;  /* 0x0000001405917836 */ /* 0x000fc40000000000 */
[----:B------:R-:W-:Y:S01]  /*69c0*/  FFMA.FTZ R104, R104, UR5, -R103 ;  /* 0x0000000568687c23 */ /* 0x000fe20008010867 */
[----:B------:R-:W-:Y:S01]  /*69d0*/  FSEL R116, R148, -INF , P2 ;  /* 0xff80000094747808 */ /* 0x000fe20001000000 */
[----:B------:R4:W-:Y:S01]  /*69e0*/  MUFU.EX2 R103, R109 ;  /* 0x0000006d00677308 */ /* 0x0009e20000000800 */
[----:B------:R-:W-:Y:S01]  /*69f0*/  VIADD R148, R5, 0x10 ;  /* 0x0000001005947836 */ /* 0x000fe20000000000 */
[----:B------:R-:W-:Y:S01]  /*6a00*/  FSEL R130, R136, -INF , P2 ;  /* 0xff80000088827808 */ /* 0x000fe20001000000 */
[----:B-1----:R-:W-:Y:S01]  /*6a10*/  FFMA.FTZ R11, R97, UR5, -R12 ;  /* 0x00000005610b7c23 */ /* 0x002fe2000801080c */
[----:B------:R-:W-:Y:S01]  /*6a20*/  FFMA.FTZ R91, R113, UR5, -R92 ;  /* 0x00000005715b7c23 */ /* 0x000fe2000801085c */
[----:B------:R-:W-:Y:S02]  /*6a30*/  VIADD R113, R5, 0x4 ;  /* 0x0000000405717836 */ /* 0x000fe40000000000 */
[----:B------:R-:W-:Y:S01]  /*6a40*/  FFMA.FTZ R12, R99, UR5, -R12 ;  /* 0x00000005630c7c23 */ /* 0x000fe2000801080c */
[----:B------:R-:W-:Y:S01]  /*6a50*/  FSEL R99, R121, -INF , P2 ;  /* 0xff80000079637808 */ /* 0x000fe20001000000 */
[--C-:B---3--:R-:W-:Y:S01]  /*6a60*/  FFMA.FTZ R95, R117, UR5, -R231.reuse ;  /* 0x00000005755f7c23 */ /* 0x108fe200080108e7 */
[----:B------:R-:W-:Y:S01]  /*6a70*/  FFMA.FTZ R96, R119, UR5, -R231 ;  /* 0x0000000577607c23 */ /* 0x000fe200080108e7 */
[----:B------:R-:W1:Y:S01]  /*6a80*/  SHFL.IDX PT, R117, R218, R145, 0x1f ;  /* 0x00001f91da757589 */ /* 0x000e6200000e0000 */
[----:B----4-:R-:W-:Y:S01]  /*6a90*/  FSEL R109, R132, -INF , P2 ;  /* 0xff800000846d7808 */ /* 0x010fe20001000000 */
[----:B------:R-:W-:-:S02]  /*6aa0*/  VIADD R231, R5, 0x1c ;  /* 0x0000001c05e77836 */ /* 0x000fc40000000000 */
[----:B--2---:R-:W-:Y:S01]  /*6ab0*/  FFMA.FTZ R97, R120, UR5, -R98 ;  /* 0x0000000578617c23 */ /* 0x004fe20008010862 */
[----:B------:R-:W-:Y:S01]  /*6ac0*/  FSEL R120, R144, -INF , P2 ;  /* 0xff80000090787808 */ /* 0x000fe20001000000 */
[----:B------:R-:W-:Y:S02]  /*6ad0*/  VIADD R144, R5, 0xc ;  /* 0x0000000c05907836 */ /* 0x000fe40000000000 */
[----:B------:R-:W-:Y:S01]  /*6ae0*/  FFMA.FTZ R109, R109, UR5, -R110 ;  /* 0x000000056d6d7c23 */ /* 0x000fe2000801086e */
[--C-:B-----5:R-:W-:Y:S01]  /*6af0*/  FFMA.FTZ R13, R100, UR5, -R14.reuse ;  /* 0x00000005640d7c23 */ /* 0x120fe2000801080e */
[----:B------:R-:W-:Y:S01]  /*6b00*/  FFMA.FTZ R14, R102, UR5, -R14 ;  /* 0x00000005660e7c23 */ /* 0x000fe2000801080e */
[----:B------:R-:W2:Y:S01]  /*6b10*/  SHFL.IDX PT, R100, R223, R113, 0x1f ;  /* 0x00001f71df647589 */ /* 0x000ea200000e0000 */
[----:B------:R-:W-:Y:S01]  /*6b20*/  FFMA.FTZ R110, R134, UR5, -R110 ;  /* 0x00000005866e7c23 */ /* 0x000fe2000801086e */
[--C-:B------:R-:W-:Y:S01]  /*6b30*/  FFMA.FTZ R130, R130, UR5, -R131.reuse ;  /* 0x0000000582827c23 */ /* 0x100fe20008010883 */
[----:B------:R-:W-:Y:S01]  /*6b40*/  FFMA.FTZ R131, R138, UR5, -R131 ;  /* 0x000000058a837c23 */ /* 0x000fe20008010883 */
[----:B------:R-:W3:Y:S01]  /*6b50*/  SHFL.IDX PT, R102, R223, R114, 0x1f ;  /* 0x00001f72df667589 */ /* 0x000ee200000e0000 */
[----:B------:R-:W-:Y:S01]  /*6b60*/  FFMA.FTZ R98, R122, UR5, -R98 ;  /* 0x000000057a627c23 */ /* 0x000fe20008010862 */
[----:B------:R-:W-:Y:S01]  /*6b70*/  FSEL R122, R141, -INF , P2 ;  /* 0xff8000008d7a7808 */ /* 0x000fe20001000000 */
[----:B------:R-:W-:Y:S01]  /*6b80*/  FFMA.FTZ R92, R115, UR5, -R92 ;  /* 0x00000005735c7c23 */ /* 0x000fe2000801085c */
[----:B------:R4:W5:Y:S01]  /*6b90*/  SHFL.IDX PT, R112, R223, R231, 0x1f ;  /* 0x00001fe7df707589 */ /* 0x00096200000e0000 */
[----:B------:R-:W5:Y:S03]  /*6ba0*/  MUFU.EX2 R13, R13 ;  /* 0x0000000d000d7308 */ /* 0x000f660000000800 */
[----:B------:R2:W5:Y:S01]  /*6bb0*/  SHFL.IDX PT, R134, R218, R113, 0x1f ;  /* 0x00001f71da867589 */ /* 0x00056200000e0000 */
[--C-:B-1----:R-:W-:Y:S01]  /*6bc0*/  FFMA.FTZ R118, R118, UR5, -R117.reuse ;  /* 0x0000000576767c23 */ /* 0x102fe20008010875 */
[----:B------:R-:W-:-:S02]  /*6bd0*/  FFMA.FTZ R117, R147, UR5, -R117 ;  /* 0x0000000593757c23 */ /* 0x000fc40008010875 */
[----:B------:R-:W1:Y:S01]  /*6be0*/  SHFL.IDX PT, R121, R218, R144, 0x1f ;  /* 0x00001f90da797589 */ /* 0x000e6200000e0000 */
[----:B----4-:R-:W-:Y:S01]  /*6bf0*/  VIADD R223, R5, 0x18 ;  /* 0x0000001805df7836 */ /* 0x010fe20000000000 */
[----:B------:R-:W4:Y:S02]  /*6c00*/  MUFU.EX2 R14, R14 ;  /* 0x0000000e000e7308 */ /* 0x000f240000000800 */
[----:B------:R-:W4:Y:S01]  /*6c10*/  LDL R147, [R1+0x30] ;  /* 0x0000300001937983 */ /* 0x000f220000100800 */
[----:B--2---:R-:W-:Y:S01]  /*6c20*/  FSEL R113, R151, -INF , P1 ;  /* 0xff80000097717808 */ /* 0x004fe20000800000 */
[----:B------:R-:W-:Y:S02]  /*6c30*/  VIADD R151, R5, 0x4 ;  /* 0x0000000405977836 */ /* 0x000fe40000000000 */
[--C-:B------:R-:W-:Y:S01]  /*6c40*/  FFMA.FTZ R99, R99, UR5, -R100.reuse ;  /* 0x0000000563637c23 */ /* 0x100fe20008010864 */
[----:B------:R-:W-:Y:S01]  /*6c50*/  FFMA.FTZ R100, R123, UR5, -R100 ;  /* 0x000000057b647c23 */ /* 0x000fe20008010864 */
[----:B------:R-:W2:Y:S01]  /*6c60*/  SHFL.IDX PT, R119, R218, R148, 0x1f ;  /* 0x00001f94da777589 */ /* 0x000ea200000e0000 */
[----:B------:R-:W-:Y:S01]  /*6c70*/  MUFU.EX2 R105, R105 ;  /* 0x0000006900697308 */ /* 0x000fe20000000800 */
[--C-:B---3--:R-:W-:Y:S01]  /*6c80*/  FFMA.FTZ R101, R101, UR5, -R102.reuse ;  /* 0x0000000565657c23 */ /* 0x108fe20008010866 */
[----:B------:R-:W-:Y:S01]  /*6c90*/  FFMA.FTZ R102, R126, UR5, -R102 ;  /* 0x000000057e667c23 */ /* 0x000fe20008010866 */
[----:B------:R3:W2:Y:S01]  /*6ca0*/  SHFL.IDX PT, R123, R218, R114, 0x1f ;  /* 0x00001f72da7b7589 */ /* 0x0006a200000e0000 */
[--C-:B-----5:R-:W-:Y:S01]  /*6cb0*/  FFMA.FTZ R111, R111, UR5, -R112.reuse ;  /* 0x000000056f6f7c23 */ /* 0x120fe20008010870 */
[----:B------:R-:W-:Y:S01]  /*6cc0*/  FFMA.FTZ R112, R135, UR5, -R112 ;  /* 0x0000000587707c23 */ /* 0x000fe20008010870 */
[----:B------:R-:W-:Y:S01]  /*6cd0*/  FSEL R135, R137, -INF , P2 ;  /* 0xff80000089877808 */ /* 0x000fe20001000000 */
[----:B------:R-:W5:Y:S01]  /*6ce0*/  SHFL.IDX PT, R115, R218, R223, 0x1f ;  /* 0x00001fdfda737589 */ /* 0x000f6200000e0000 */
[----:B------:R-:W4:Y:S03]  /*6cf0*/  MUFU.EX2 R101, R101 ;  /* 0x0000006500657308 */ /* 0x000f260000000800 */
[----:B------:R-:W-:Y:S01]  /*6d00*/  FFMA.FTZ R135, R135, UR5, -R134 ;  /* 0x0000000587877c23 */ /* 0x000fe20008010886 */
[----:B---3--:R-:W-:Y:S01]  /*6d10*/  FSEL R114, R149, -INF , P2 ;  /* 0xff80000095727808 */ /* 0x008fe20001000000 */
[----:B------:R-:W-:-:S02]  /*6d20*/  VIADD R149, R5, 0x8 ;  /* 0x0000000805957836 */ /* 0x000fc40000000000 */
[----:B------:R-:W-:Y:S01]  /*6d30*/  FFMA.FTZ R134, R139, UR5, -R134 ;  /* 0x000000058b867c23 */ /* 0x000fe20008010886 */
[--C-:B-1----:R-:W-:Y:S01]  /*6d40*/  FFMA.FTZ R122, R122, UR5, -R121.reuse ;  /* 0x000000057a7a7c23 */ /* 0x102fe20008010879 */
[----:B------:R-:W-:Y:S01]  /*6d50*/  FFMA.FTZ R121, R143, UR5, -R121 ;  /* 0x000000058f797c23 */ /* 0x000fe20008010879 */
[----:B------:R-:W1:Y:S01]  /*6d60*/  SHFL.IDX PT, R218, R218, R231, 0x1f ;  /* 0x00001fe7dada7589 */ /* 0x000e6200000e0000 */
[----:B------:R-:W3:Y:S01]  /*6d70*/  MUFU.EX2 R106, R106 ;  /* 0x0000006a006a7308 */ /* 0x000ee20000000800 */
[--C-:B--2---:R-:W-:Y:S01]  /*6d80*/  FFMA.FTZ R120, R120, UR5, -R119.reuse ;  /* 0x0000000578787c23 */ /* 0x104fe20008010877 */
[----:B------:R-:W-:Y:S01]  /*6d90*/  FFMA.FTZ R119, R146, UR5, -R119 ;  /* 0x0000000592777c23 */ /* 0x000fe20008010877 */
[--C-:B------:R-:W-:Y:S01]  /*6da0*/  FFMA.FTZ R125, R125, UR5, -R123.reuse ;  /* 0x000000057d7d7c23 */ /* 0x100fe2000801087b */
[----:B------:R-:W-:-:S04]  /*6db0*/  FFMA.FTZ R123, R142, UR5, -R123 ;  /* 0x000000058e7b7c23 */ /* 0x000fc8000801087b */
[----:B------:R-:W2:Y:S01]  /*6dc0*/  MUFU.EX2 R111, R111 ;  /* 0x0000006f006f7308 */ /* 0x000ea20000000800 */
[----:B------:R-:W-:Y:S02]  /*6dd0*/  WARPGROUP.DEPBAR.LE gsb0, 0x0 ;  /* 0x00008000000079c5 */ /* 0x000fe40000010000 */
[----:B------:R-:W-:Y:S01]  /*6de0*/  WARPGROUP.ARRIVE ;  /* 0x00000000000079c5 */ /* 0x000fe20000000000 */
[--C-:B-----5:R-:W-:Y:S01]  /*6df0*/  FFMA.FTZ R116, R116, UR5, -R115.reuse ;  /* 0x0000000574747c23 */ /* 0x120fe20008010873 */
[----:B------:R-:W-:-:S03]  /*6e00*/  FFMA.FTZ R115, R150, UR5, -R115 ;  /* 0x0000000596737c23 */ /* 0x000fc60008010873 */
[----:B------:R-:W5:Y:S01]  /*6e10*/  MUFU.EX2 R102, R102 ;  /* 0x0000006600667308 */ /* 0x000f620000000800 */
[----:B------:R-:W-:Y:S01]  /*6e20*/  HGMMA.64x128x16.F32 R24, gdesc[UR8], R24, gsb0 ;  /* 0x01e00000081879f0 */ /* 0x000fe20008000818 */
[----:B------:R-:W-:Y:S01]  /*6e30*/  R2UR UR8, R232 ;  /* 0x00000000e80872ca */ /* 0x000fe200000e0000 */
[----:B------:R-:W-:Y:S01]  /*6e40*/  UMOV UR10, UR6 ;  /* 0x00000006000a7c82 */ /* 0x000fe20008000000 */
[----:B------:R-:W-:Y:S01]  /*6e50*/  R2UR UR9, R233 ;  /* 0x00000000e90972ca */ /* 0x000fe200000e0000 */
[----:B------:R-:W-:-:S03]  /*6e60*/  UMOV UR11, 0x40000040 ;  /* 0x40000040000b7882 */ /* 0x000fc60000000000 */
[----:B------:R-:W5:Y:S01]  /*6e70*/  MUFU.EX2 R104, R104 ;  /* 0x0000006800687308 */ /* 0x000f620000000800 */
[--C-:B-1----:R-:W-:Y:S01]  /*6e80*/  FFMA.FTZ R114, R114, UR5, -R218.reuse ;  /* 0x0000000572727c23 */ /* 0x102fe200080108da */
[----:B------:R-:W-:-:S06]  /*6e90*/  FFMA.FTZ R113, R113, UR5, -R218 ;  /* 0x0000000571717c23 */ /* 0x000fcc00080108da */
[----:B------:R-:W1:Y:S08]  /*6ea0*/  MUFU.EX2 R9, R9 ;  /* 0x0000000900097308 */ /* 0x000e700000000800 */
[----:B------:R-:W-:Y:S08]  /*6eb0*/  MUFU.EX2 R10, R10 ;  /* 0x0000000a000a7308 */ /* 0x000ff00000000800 */
[----:B------:R-:W1:Y:S08]  /*6ec0*/  MUFU.EX2 R11, R11 ;  /* 0x0000000b000b7308 */ /* 0x000e700000000800 */
[----:B------:R-:W1:Y:S08]  /*6ed0*/  MUFU.EX2 R12, R12 ;  /* 0x0000000c000c7308 */ /* 0x000e700000000800 */
[----:B------:R-:W1:Y:S08]  /*6ee0*/  MUFU.EX2 R97, R97 ;  /* 0x0000006100617308 */ /* 0x000e700000000800 */
[----:B------:R-:W-:Y:S08]  /*6ef0*/  MUFU.EX2 R98, R98 ;  /* 0x0000006200627308 */ /* 0x000ff00000000800 */
[----:B------:R-:W1:Y:S08]  /*6f00*/  MUFU.EX2 R99, R99 ;  /* 0x0000006300637308 */ /* 0x000e700000000800 */
[----:B------:R-:W1:Y:S08]  /*6f10*/  MUFU.EX2 R100, R100 ;  /* 0x0000006400647308 */ /* 0x000e700000000800 */
[----:B------:R-:W1:Y:S08]  /*6f20*/  MUFU.EX2 R109, R109 ;  /* 0x0000006d006d7308 */ /* 0x000e700000000800 */
        /* <DEDUP_REMOVED lines=20> */
[----:B------:R-:W2:Y:S04]  /*7070*/  SHFL.IDX PT, R126, R216, R151, 0x1f ;  /* 0x00001f97d87e7589 */ /* 0x000ea800000e0000 */
[----:B------:R-:W5:Y:S04]  /*7080*/  SHFL.IDX PT, R133, R216, R149, 0x1f ;  /* 0x00001f95d8857589 */ /* 0x000f6800000e0000 */
[----:B------:R-:W1:Y:S04]  /*7090*/  SHFL.IDX PT, R127, R216, R144, 0x1f ;  /* 0x00001f90d87f7589 */ /* 0x000e6800000e0000 */
[----:B------:R-:W4:Y:S04]  /*70a0*/  SHFL.IDX PT, R129, R216, R148, 0x1f ;  /* 0x00001f94d8817589 */ /* 0x000f2800000e0000 */
[----:B------:R-:W-:Y:S01]  /*70b0*/  SHFL.IDX PT, R132, R216, R145, 0x1f ;  /* 0x00001f91d8847589 */ /* 0x000fe200000e0000 */
[--C-:B---3--:R-:W-:Y:S01]  /*70c0*/  FADD.FTZ R24, R24, -R124.reuse ;  /* 0x8000007c18187221 */ /* 0x108fe20000010000 */
[----:B------:R-:W-:-:S02]  /*70d0*/  FADD.FTZ R26, R26, -R124 ;  /* 0x8000007c1a1a7221 */ /* 0x000fc40000010000 */
[----:B------:R-:W3:Y:S01]  /*70e0*/  SHFL.IDX PT, R142, R216, R231, 0x1f ;  /* 0x00001fe7d88e7589 */ /* 0x000ee200000e0000 */
[--C-:B--2---:R-:W-:Y:S01]  /*70f0*/  FADD.FTZ R124, R25, -R126.reuse ;  /* 0x8000007e197c7221 */ /* 0x104fe20000010000 */
[----:B------:R-:W-:Y:S02]  /*7100*/  FADD.FTZ R126, R27, -R126 ;  /* 0x8000007e1b7e7221 */ /* 0x000fe40000010000 */
[----:B------:R-:W2:Y:S01]  /*7110*/  SHFL.IDX PT, R139, R220, R149, 0x1f ;  /* 0x00001f95dc8b7589 */ /* 0x000ea200000e0000 */
[--C-:B-----5:R-:W-:Y:S01]  /*7120*/  FADD.FTZ R128, R28, -R133.reuse ;  /* 0x800000851c807221 */ /* 0x120fe20000010000 */
[----:B------:R-:W-:Y:S01]  /*7130*/  FADD.FTZ R25, R30, -R133 ;  /* 0x800000851e197221 */ /* 0x000fe20000010000 */
[----:B------:R5:W2:Y:S01]  /*7140*/  MUFU.EX2 R28, R130 ;  /* 0x00000082001c7308 */ /* 0x000aa20000000800 */
[----:B------:R-:W2:Y:S01]  /*7150*/  SHFL.IDX PT, R138, R220, R148, 0x1f ;  /* 0x00001f94dc8a7589 */ /* 0x000ea200000e0000 */
[----:B-1----:R-:W-:-:S03]  /*7160*/  FADD.FTZ R27, R31, -R127 ;  /* 0x8000007f1f1b7221 */ /* 0x002fc60000010000 */
[----:B------:R-:W1:Y:S03]  /*7170*/  SHFL.IDX PT, R137, R220, R144, 0x1f ;  /* 0x00001f90dc897589 */ /* 0x000e6600000e0000 */
[----:B------:R3:W1:Y:S01]  /*7180*/  MUFU.EX2 R30, R135 ;  /* 0x00000087001e7308 */ /* 0x0006620000000800 */
[----:B-----5:R-:W-:Y:S01]  /*7190*/  FADD.FTZ R130, R29, -R127 ;  /* 0x8000007f1d827221 */ /* 0x020fe20000010000 */
[--C-:B----4-:R-:W-:Y:S01]  /*71a0*/  FADD.FTZ R127, R32, -R129.reuse ;  /* 0x80000081207f7221 */ /* 0x110fe20000010000 */
[----:B------:R-:W4:Y:S01]  /*71b0*/  SHFL.IDX PT, R143, R216, R223, 0x1f ;  /* 0x00001fdfd88f7589 */ /* 0x000f2200000e0000 */
[----:B------:R-:W-:-:S03]  /*71c0*/  FADD.FTZ R129, R34, -R129 ;  /* 0x8000008122817221 */ /* 0x000fc60000010000 */
[----:B------:R-:W5:Y:S01]  /*71d0*/  SHFL.IDX PT, R32, R220, R145, 0x1f ;  /* 0x00001f91dc207589 */ /* 0x000f6200000e0000 */
[----:B------:R1:W5:Y:S01]  /*71e0*/  MUFU.EX2 R29, R131 ;  /* 0x00000083001d7308 */ /* 0x0003620000000800 */
[--C-:B---3--:R-:W-:Y:S01]  /*71f0*/  FADD.FTZ R37, R37, -R142.reuse ;  /* 0x8000008e25257221 */ /* 0x108fe20000010000 */
[----:B------:R-:W-:Y:S01]  /*7200*/  FADD.FTZ R39, R39, -R142 ;  /* 0x8000008e27277221 */ /* 0x000fe20000010000 */
[----:B------:R-:W3:Y:S01]  /*7210*/  SHFL.IDX PT, R135, R219, R5, 0x1f ;  /* 0x00001f05db877589 */ /* 0x000ee200000e0000 */
[--C-:B--2---:R-:W-:Y:S01]  /*7220*/  FADD.FTZ R44, R44, -R139.reuse ;  /* 0x8000008b2c2c7221 */ /* 0x104fe20000010000 */
[----:B------:R-:W-:Y:S02]  /*7230*/  FADD.FTZ R46, R46, -R139 ;  /* 0x8000008b2e2e7221 */ /* 0x000fe40000010000 */
[----:B------:R-:W2:Y:S01]  /*7240*/  SHFL.IDX PT, R136, R220, R223, 0x1f ;  /* 0x00001fdfdc887589 */ /* 0x000ea200000e0000 */
[----:B------:R4:W2:Y:S01]  /*7250*/  MUFU.EX2 R31, R134 ;  /* 0x00000086001f7308 */ /* 0x0008a20000000800 */
[--C-:B-1----:R-:W-:Y:S01]  /*7260*/  FADD.FTZ R131, R33, -R132.reuse ;  /* 0x8000008421837221 */ /* 0x102fe20000010000 */
[----:B------:R-:W-:Y:S01]  /*7270*/  FADD.FTZ R132, R35, -R132 ;  /* 0x8000008423847221 */ /* 0x000fe20000010000 */
[--C-:B------:R-:W-:Y:S01]  /*7280*/  FADD.FTZ R48, R48, -R138.reuse ;  /* 0x8000008a30307221 */ /* 0x100fe20000010000 */
[----:B------:R-:W-:Y:S01]  /*7290*/  FADD.FTZ R50, R50, -R138 ;  /* 0x8000008a32327221 */ /* 0x000fe20000010000 */
[----:B------:R-:W1:Y:S01]  /*72a0*/  SHFL.IDX PT, R35, R219, R144, 0x1f ;  /* 0x00001f90db237589 */ /* 0x000e6200000e0000 */
[--C-:B------:R-:W-:Y:S01]  /*72b0*/  FADD.FTZ R45, R45, -R137.reuse ;  /* 0x800000892d2d7221 */ /* 0x100fe20000010000 */
[----:B------:R-:W-:-:S02]  /*72c0*/  FADD.FTZ R47, R47, -R137 ;  /* 0x800000892f2f7221 */ /* 0x000fc40000010000 */
[----:B----4-:R-:W4:Y:S01]  /*72d0*/  SHFL.IDX PT, R134, R219, R145, 0x1f ;  /* 0x00001f91db867589 */ /* 0x010f2200000e0000 */
[----:B------:R-:W-:-:S03]  /*72e0*/  FADD.FTZ R133, R36, -R143 ;  /* 0x8000008f24857221 */ /* 0x000fc60000010000 */
[----:B------:R-:W-:Y:S04]  /*72f0*/  SHFL.IDX PT, R140, R220, R151, 0x1f ;  /* 0x00001f97dc8c7589 */ /* 0x000fe800000e0000 */
[----:B------:R-:W-:Y:S01]  /*7300*/  SHFL.IDX PT, R141, R220, R5, 0x1f ;  /* 0x00001f05dc8d7589 */ /* 0x000fe200000e0000 */
[--C-:B-----5:R-:W-:Y:S01]  /*7310*/  FADD.FTZ R49, R49, -R32.reuse ;  /* 0x8000002031317221 */ /* 0x120fe20000010000 */
[----:B------:R-:W-:Y:S01]  /*7320*/  FADD.FTZ R51, R51, -R32 ;  /* 0x8000002033337221 */ /* 0x000fe20000010000 */
[--C-:B---3--:R-:W-:Y:S01]  /*7330*/  FADD.FTZ R56, R56, -R135.reuse ;  /* 0x8000008738387221 */ /* 0x108fe20000010000 */
[----:B------:R3:W5:Y:S01]  /*7340*/  MUFU.EX2 R32, R125 ;  /* 0x0000007d00207308 */ /* 0x0007620000000800 */
[----:B------:R-:W-:Y:S01]  /*7350*/  FADD.FTZ R58, R58, -R135 ;  /* 0x800000873a3a7221 */ /* 0x000fe20000010000 */
[----:B------:R-:W-:Y:S01]  /*7360*/  SHFL.IDX PT, R142, R221, R145, 0x1f ;  /* 0x00001f91dd8e7589 */ /* 0x000fe200000e0000 */
[--C-:B--2---:R-:W-:Y:S01]  /*7370*/  FADD.FTZ R52, R52, -R136.reuse ;  /* 0x8000008834347221 */ /* 0x104fe20000010000 */
[----:B------:R-:W-:Y:S01]  /*7380*/  FADD.FTZ R54, R54, -R136 ;  /* 0x8000008836367221 */ /* 0x000fe20000010000 */
[----:B------:R-:W-:Y:S01]  /*7390*/  FMUL.FTZ R26, R230, R26 ;  /* 0x0000001ae61a7220 */ /* 0x000fe20000410000 */
[----:B------:R-:W-:Y:S01]  /*73a0*/  SHFL.IDX PT, R135, R221, R151, 0x1f ;  /* 0x00001f97dd877589 */ /* 0x000fe200000e0000 */
[----:B------:R-:W-:Y:S01]  /*73b0*/  FMUL.FTZ R25, R227, R25 ;  /* 0x00000019e3197220 */ /* 0x000fe20000410000 */
[----:B------:R-:W-:Y:S01]  /*73c0*/  MUFU.EX2 R119, R119 ;  /* 0x0000007700777308 */ /* 0x000fe20000000800 */
[----:B------:R-:W-:Y:S01]  /*73d0*/  FADD.FTZ R38, R38, -R143 ;  /* 0x8000008f26267221 */ /* 0x000fe20000010000 */
[----:B---3--:R-:W-:Y:S04]  /*73e0*/  SHFL.IDX PT, R125, R221, R5, 0x1f ;  /* 0x00001f05dd7d7589 */ /* 0x008fe800000e0000 */
[----:B------:R-:W2:Y:S01]  /*73f0*/  SHFL.IDX PT, R34, R219, R151, 0x1f ;  /* 0x00001f97db227589 */ /* 0x000ea200000e0000 */
[----:B------:R-:W-:Y:S01]  /*7400*/  FMUL.FTZ R37, R15, R37 ;  /* 0x000000250f257220 */ /* 0x000fe20000410000 */
[--C-:B-1----:R-:W-:Y:S01]  /*7410*/  FADD.FTZ R61, R61, -R35.reuse ;  /* 0x800000233d3d7221 */ /* 0x102fe20000010000 */
[----:B------:R-:W-:Y:S01]  /*7420*/  FADD.FTZ R63, R63, -R35 ;  /* 0x800000233f3f7221 */ /* 0x000fe20000010000 */
[----:B------:R-:W-:Y:S01]  /*7430*/  SHFL.IDX PT, R139, R221, R149, 0x1f ;  /* 0x00001f95dd8b7589 */ /* 0x000fe200000e0000 */
[----:B------:R1:W-:Y:S03]  /*7440*/  MUFU.EX2 R35, R121 ;  /* 0x0000007900237308 */ /* 0x0003e60000000800 */
[----:B------:R-:W-:Y:S04]  /*7450*/  SHFL.IDX PT, R144, R221, R144, 0x1f ;  /* 0x00001f90dd907589 */ /* 0x000fe800000e0000 */
[----:B------:R-:W-:Y:S04]  /*7460*/  SHFL.IDX PT, R138, R221, R148, 0x1f ;  /* 0x00001f94dd8a7589 */ /* 0x000fe800000e0000 */
[----:B------:R-:W3:Y:S04]  /*7470*/  SHFL.IDX PT, R137, R219, R149, 0x1f ;  /* 0x00001f95db897589 */ /* 0x000ee800000e0000 */
[----:B------:R-:W5:Y:S01]  /*7480*/  SHFL.IDX PT, R33, R220, R231, 0x1f ;  /* 0x00001fe7dc217589 */ /* 0x000f6200000e0000 */
[----:B----4-:R-:W-:Y:S01]  /*7490*/  FADD.FTZ R65, R65, -R134 ;  /* 0x8000008641417221 */ /* 0x010fe20000010000 */
[----:B------:R-:W-:Y:S01]  /*74a0*/  MUFU.EX2 R118, R118 ;  /* 0x0000007600767308 */ /* 0x000fe20000000800 */
[----:B------:R-:W-:Y:S01]  /*74b0*/  FMUL.FTZ R39, R16, R39 ;  /* 0x0000002710277220 */ /* 0x000fe20000410000 */
[----:B------:R-:W-:Y:S01]  /*74c0*/  SHFL.IDX PT, R145, R221, R223, 0x1f ;  /* 0x00001fdfdd917589 */ /* 0x000fe200000e0000 */
[--C-:B--2---:R-:W-:Y:S01]  /*74d0*/  FADD.FTZ R57, R57, -R34.reuse ;  /* 0x8000002239397221 */ /* 0x104fe20000010000 */
[----:B------:R-:W-:Y:S01]  /*74e0*/  FADD.FTZ R59, R59, -R34 ;  /* 0x800000223b3b7221 */ /* 0x000fe20000010000 */
[--C-:B------:R-:W-:Y:S01]  /*74f0*/  FADD.FTZ R41, R41, -R140.reuse ;  /* 0x8000008c29297221 */ /* 0x100fe20000010000 */
[----:B------:R-:W2:Y:S01]  /*7500*/  SHFL.IDX PT, R221, R221, R231, 0x1f ;  /* 0x00001fe7dddd7589 */ /* 0x000ea200000e0000 */
[----:B------:R-:W-:Y:S01]  /*7510*/  FADD.FTZ R43, R43, -R140 ;  /* 0x8000008c2b2b7221 */ /* 0x000fe20000010000 */
[----:B------:R-:W-:Y:S01]  /*7520*/  MUFU.EX2 R117, R117 ;  /* 0x0000007500757308 */ /* 0x000fe20000000800 */
[--C-:B------:R-:W-:Y:S01]  /*7530*/  FADD.FTZ R40, R40, -R141.reuse ;  /* 0x8000008d28287221 */ /* 0x100fe20000010000 */
[----:B------:R-:W4:Y:S01]  /*7540*/  SHFL.IDX PT, R36, R219, R223, 0x1f ;  /* 0x00001fdfdb247589 */ /* 0x000f2200000e0000 */
[----:B------:R-:W-:-:S03]  /*7550*/  FADD.FTZ R42, R42, -R141 ;  /* 0x8000008d2a2a7221 */ /* 0x000fc60000010000 */
[----:B------:R-:W4:Y:S01]  /*7560*/  SHFL.IDX PT, R136, R219, R148, 0x1f ;  /* 0x00001f94db887589 */ /* 0x000f2200000e0000 */
[----:B-1----:R-:W-:Y:S01]  /*7570*/  FADD.FTZ R121, R67, -R134 ;  /* 0x8000008643797221 */ /* 0x002fe20000010000 */
[----:B------:R-:W-:Y:S02]  /*7580*/  MUFU.EX2 R34, R122 ;  /* 0x0000007a00227308 */ /* 0x000fe40000000800 */
[----:B------:R-:W1:Y:S01]  /*7590*/  SHFL.IDX PT, R219, R219, R231, 0x1f ;  /* 0x00001fe7dbdb7589 */ /* 0x000e6200000e0000 */
[--C-:B---3--:R-:W-:Y:S01]  /*75a0*/  FADD.FTZ R60, R60, -R137.reuse ;  /* 0x800000893c3c7221 */ /* 0x108fe20000010000 */
[----:B------:R-:W-:Y:S01]  /*75b0*/  FADD.FTZ R62, R62, -R137 ;  /* 0x800000893e3e7221 */ /* 0x000fe20000010000 */
[--C-:B------:R-:W-:Y:S01]  /*75c0*/  FADD.FTZ R137, R80, -R138.reuse ;  /* 0x8000008a50897221 */ /* 0x100fe20000010000 */
[----:B------:R-:W-:Y:S01]  /*75d0*/  FADD.FTZ R138, R82, -R138 ;  /* 0x8000008a528a7221 */ /* 0x000fe20000010000 */
[----:B------:R-:W-:Y:S01]  /*75e0*/  FMUL.FTZ R82, R13, R133 ;  /* 0x000000850d527220 */ /* 0x000fe20000410000 */
[--C-:B-----5:R-:W-:Y:S01]  /*75f0*/  FADD.FTZ R53, R53, -R33.reuse ;  /* 0x8000002135357221 */ /* 0x120fe20000010000 */
[----:B------:R-:W-:-:S02]  /*7600*/  FADD.FTZ R55, R55, -R33 ;  /* 0x8000002137377221 */ /* 0x000fc40000010000 */
[----:B------:R3:W5:Y:S01]  /*7610*/  MUFU.EX2 R33, R123 ;  /* 0x0000007b00217308 */ /* 0x0007620000000800 */
[----:B--2---:R-:W-:Y:S01]  /*7620*/  FADD.FTZ R146, R85, -R221 ;  /* 0x800000dd55927221 */ /* 0x004fe20000010000 */
[----:B------:R-:W-:Y:S01]  /*7630*/  FMUL.FTZ R85, R229, R126 ;  /* 0x0000007ee5557220 */ /* 0x000fe20000410000 */
[----:B------:R-:W-:Y:S01]  /*7640*/  F2FP.F16.F32.PACK_AB R82, R37, R82 ;  /* 0x000000522552723e */ /* 0x000fe200000000ff */
[----:B----4-:R-:W-:-:S03]  /*7650*/  FADD.FTZ R67, R70, -R36 ;  /* 0x8000002446437221 */ /* 0x010fc60000010000 */
[----:B------:R-:W-:Y:S01]  /*7660*/  F2FP.F16.F32.PACK_AB R85, R85, R26 ;  /* 0x0000001a5555723e */ /* 0x000fe200000000ff */
[----:B------:R-:W-:Y:S01]  /*7670*/  FMUL.FTZ R26, R224, R27 ;  /* 0x0000001be01a7220 */ /* 0x000fe20000410000 */
[----:B---3--:R-:W-:Y:S01]  /*7680*/  FADD.FTZ R123, R68, -R36 ;  /* 0x80000024447b7221 */ /* 0x008fe20000010000 */
[----:B------:R-:W-:Y:S01]  /*7690*/  MUFU.EX2 R116, R116 ;  /* 0x0000007400747308 */ /* 0x000fe20000000800 */
[--C-:B------:R-:W-:Y:S01]  /*76a0*/  FADD.FTZ R64, R64, -R136.reuse ;  /* 0x8000008840407221 */ /* 0x100fe20000010000 */
[----:B------:R-:W-:Y:S01]  /*76b0*/  FADD.FTZ R66, R66, -R136 ;  /* 0x8000008842427221 */ /* 0x000fe20000010000 */
[----:B------:R-:W-:Y:S01]  /*76c0*/  FADD.FTZ R221, R87, -R221 ;  /* 0x800000dd57dd7221 */ /* 0x000fe20000010000 */
[----:B------:R-:W-:-:S04]  /*76d0*/  F2FP.F16.F32.PACK_AB R87, R26, R25 ;  /* 0x000000191a57723e */ /* 0x000fc800000000ff */
[----:B------:R2:W3:Y:S01]  /*76e0*/  MUFU.EX2 R36, R120 ;  /* 0x0000007800247308 */ /* 0x0004e20000000800 */
[----:B------:R-:W-:Y:S01]  /*76f0*/  FMUL.FTZ R25, R107, R65 ;  /* 0x000000416b197220 */ /* 0x000fe20000410000 */
[----:B-1----:R-:W-:Y:S01]  /*7700*/  FADD.FTZ R70, R69, -R219 ;  /* 0x800000db45467221 */ /* 0x002fe20000010000 */
[----:B------:R-:W-:-:S05]  /*7710*/  FMUL.FTZ R38, R14, R38 ;  /* 0x000000260e267220 */ /* 0x000fca0000410000 */
[----:B------:R-:W1:Y:S01]  /*7720*/  MUFU.EX2 R115, R115 ;  /* 0x0000007300737308 */ /* 0x000e620000000800 */
[----:B------:R-:W-:Y:S01]  /*7730*/  FMUL.FTZ R60, R101, R60 ;  /* 0x0000003c653c7220 */ /* 0x000fe20000410000 */
[----:B------:R-:W-:Y:S01]  /*7740*/  FMUL.FTZ R61, R103, R61 ;  /* 0x0000003d673d7220 */ /* 0x000fe20000410000 */
[----:B------:R-:W-:-:S05]  /*7750*/  FMUL.FTZ R64, R105, R64 ;  /* 0x0000004069407220 */ /* 0x000fca0000410000 */
[----:B------:R-:W4:Y:S01]  /*7760*/  MUFU.EX2 R114, R114 ;  /* 0x0000007200727308 */ /* 0x000f220000000800 */
[----:B------:R-:W-:Y:S01]  /*7770*/  FMUL.FTZ R65, R106, R66 ;  /* 0x000000426a417220 */ /* 0x000fe20000410000 */
[----:B------:R-:W-:-:S06]  /*7780*/  FMUL.FTZ R26, R108, R121 ;  /* 0x000000796c1a7220 */ /* 0x000fcc0000410000 */
[----:B------:R-:W4:Y:S01]  /*7790*/  MUFU.EX2 R37, R113 ;  /* 0x0000007100257308 */ /* 0x000f220000000800 */
[----:B------:R-:W-:Y:S01]  /*77a0*/  FADD.FTZ R122, R72, -R125 ;  /* 0x8000007d487a7221 */ /* 0x000fe20000010000 */
[----:B------:R-:W-:Y:S01]  /*77b0*/  FADD.FTZ R134, R73, -R135 ;  /* 0x8000008749867221 */ /* 0x000fe20000010000 */
[----:B------:R-:W-:Y:S01]  /*77c0*/  FADD.FTZ R125, R74, -R125 ;  /* 0x8000007d4a7d7221 */ /* 0x000fe20000010000 */
[----:B------:R-:W-:Y:S01]  /*77d0*/  FADD.FTZ R135, R75, -R135 ;  /* 0x800000874b877221 */ /* 0x000fe20000010000 */
[----:B------:R-:W-:Y:S01]  /*77e0*/  FADD.FTZ R143, R84, -R145 ;  /* 0x80000091548f7221 */ /* 0x000fe20000010000 */
[----:B--2---:R-:W-:Y:S01]  /*77f0*/  FADD.FTZ R120, R71, -R219 ;  /* 0x800000db47787221 */ /* 0x004fe20000010000 */
        /* <DEDUP_REMOVED lines=75> */
[----:B----4-:R-:W-:Y:S01]  /*7cb0*/  FMUL.FTZ R27, R114, R146 ;  /* 0x00000092721b7220 */ /* 0x010fe20000410000 */
        /* <DEDUP_REMOVED lines=159> */
.L_x_2740:
        /* <DEDUP_REMOVED lines=70> */
.L_x_2741:
        /* <DEDUP_REMOVED lines=12> */
.L_x_2731:
        /* <DEDUP_REMOVED lines=34> */
.L_x_2711:
[----:B------:R-:W-:Y:S05]  /*8df0*/  @P0 BRA `(.L_x_2710) ;  /* 0x0000003400200947 */ /* 0x000fea0003800000 */
[----:B------:R-:W3:Y:S01]  /*8e00*/  LDL.LU R14, [R1+0x3c] ;  /* 0x00003c00010e7983 */ /* 0x000ee20000300800 */
[----:B------:R-:W4:Y:S01]  /*8e10*/  LDC R0, c[0x0][0x850] ;  /* 0x00021400ff007b82 */ /* 0x000f220000000800 */
[----:B------:R-:W-:Y:S01]  /*8e20*/  USHF.L.U32 UR4, UR37, 0xd, URZ ;  /* 0x0000000d25047899 */ /* 0x000fe2000800063f */
[----:B------:R-:W-:Y:S01]  /*8e30*/  MOV R10, 0x400 ;  /* 0x00000400000a7802 */ /* 0x000fe20000000f00 */
[----:B------:R-:W1:Y:S01]  /*8e40*/  S2R R12, SR_TID.X ;  /* 0x00000000000c7919 */ /* 0x000e620000002100 */
[----:B------:R-:W-:Y:S01]  /*8e50*/  ULDC.64 UR6, c[0x0][0x820] ;  /* 0x0002080000067ab9 */ /* 0x000fe20000000a00 */
[----:B------:R-:W-:Y:S01]  /*8e60*/  USHF.R.S32.HI UR5, URZ, 0x1f, UR4 ;  /* 0x0000001f3f057899 */ /* 0x000fe20008011404 */
[----:B------:R-:W2:Y:S01]  /*8e70*/  S2R R11, SR_CgaCtaId ;  /* 0x00000000000b7919 */ /* 0x000ea20000008800 */
[----:B------:R-:W-:Y:S01]  /*8e80*/  IMAD.U32 R4, RZ, RZ, UR4 ;  /* 0x00000004ff047e24 */ /* 0x000fe2000f8e00ff */
[----:B------:R-:W-:-:S03]  /*8e90*/  ULDC.64 UR8, c[0x0][0x848] ;  /* 0x0002120000087ab9 */ /* 0x000fc60000000a00 */
[----:B------:R-:W-:Y:S01]  /*8ea0*/  IMAD.U32 R5, RZ, RZ, UR5 ;  /* 0x00000005ff057e24 */ /* 0x000fe2000f8e00ff */
[----:B------:R-:W-:Y:S01]  /*8eb0*/  ULDC.64 UR4, c[0x0][0x818] ;  /* 0x0002060000047ab9 */ /* 0x000fe20000000a00 */
[----:B----4-:R-:W-:Y:S01]  /*8ec0*/  ISETP.NE.AND P0, PT, R0, 0x1, PT ;  /* 0x000000010000780c */ /* 0x010fe20003f05270 */
[----:B-1----:R-:W-:-:S12]  /*8ed0*/  VIADD R13, R12, 0xffffff80 ;  /* 0xffffff800c0d7836 */ /* 0x002fd80000000000 */
[----:B------:R-:W3:Y:S01]  /*8ee0*/  @P0 LDC R0, c[0x0][0x854] ;  /* 0x00021500ff000b82 */ /* 0x000ee20000000800 */
[----:B--2---:R-:W-:Y:S02]  /*8ef0*/  LEA R15, R11, R10, 0x18 ;  /* 0x0000000a0b0f7211 */ /* 0x004fe400078ec0ff */
[----:B------:R-:W-:-:S05]  /*8f00*/  SHF.R.S32.HI R2, RZ, 0x1f, R13 ;  /* 0x0000001fff027819 */ /* 0x000fca000001140d */
[----:B------:R-:W1:Y:S01]  /*8f10*/  @P0 LDC R3, c[0x0][0x858] ;  /* 0x00021600ff030b82 */ /* 0x000e620000000800 */
[----:B------:R-:W-:Y:S01]  /*8f20*/  LEA.HI R6, R2, R13, RZ, 0x7 ;  /* 0x0000000d02067211 */ /* 0x000fe200078f38ff */
[----:B---3--:R-:W-:-:S05]  /*8f30*/  @P0 IMAD.HI.U32 R0, R14, R0, RZ ;  /* 0x000000000e000227 */ /* 0x008fca00078e00ff */
[----:B-1----:R-:W-:-:S04]  /*8f40*/  @P0 SHF.R.U32.HI R14, RZ, R3, R0 ;  /* 0x00000003ff0e0219 */ /* 0x002fc80000011600 */
[----:B------:R-:W-:Y:S01]  /*8f50*/  SHF.R.S32.HI R8, RZ, 0x1f, R14 ;  /* 0x0000001fff087819 */ /* 0x000fe2000001140e */
[----:B------:R-:W-:Y:S01]  /*8f60*/  IMAD.WIDE.U32 R2, R14, UR4, R4 ;  /* 0x000000040e027c25 */ /* 0x000fe2000f8e0004 */
[----:B------:R1:W-:Y:S03]  /*8f70*/  @P0 STL [R1+0x3c], R14 ;  /* 0x00003c0e01000387 */ /* 0x0003e60000100800 */
[----:B------:R-:W-:-:S04]  /*8f80*/  IMAD R0, R8, UR4, RZ ;  /* 0x0000000408007c24 */ /* 0x000fc8000f8e02ff */
[----:B------:R-:W-:Y:S01]  /*8f90*/  IMAD R9, R14, UR5, R0 ;  /* 0x000000050e097c24 */ /* 0x000fe2000f8e0200 */
[C---:B------:R-:W-:Y:S01]  /*8fa0*/  LOP3.LUT R0, R6.reuse, 0xfffff80, RZ, 0xc0, !PT ;  /* 0x0fffff8006007812 */ /* 0x040fe200078ec0ff */
[----:B------:R-:W-:Y:S01]  /*8fb0*/  IMAD.SHL.U32 R6, R6, 0x20, RZ ;  /* 0x0000002006067824 */ /* 0x000fe200078e00ff */
[----:B------:R-:W-:Y:S01]  /*8fc0*/  ULDC.64 UR4, c[0x0][0x840] ;  /* 0x0002100000047ab9 */ /* 0x000fe20000000a00 */
[----:B------:R-:W-:Y:S02]  /*8fd0*/  IMAD.IADD R3, R3, 0x1, R9 ;  /* 0x0000000103037824 */ /* 0x000fe400078e0209 */
[----:B------:R-:W-:Y:S01]  /*8fe0*/  IMAD.IADD R0, R13, 0x1, -R0 ;  /* 0x000000010d007824 */ /* 0x000fe200078e0a00 */
[----:B------:R-:W-:Y:S01]  /*8ff0*/  LOP3.LUT R7, R6, 0x3ffff000, RZ, 0xc0, !PT ;  /* 0x3ffff00006077812 */ /* 0x000fe200078ec0ff */
[----:B------:R-:W-:Y:S02]  /*9000*/  IMAD R8, R8, UR4, RZ ;  /* 0x0000000408087c24 */ /* 0x000fe4000f8e02ff */
[----:B------:R-:W-:Y:S01]  /*9010*/  IMAD.WIDE.U32 R4, R14, UR4, R4 ;  /* 0x000000040e047c25 */ /* 0x000fe2000f8e0004 */
[----:B------:R-:W-:-:S03]  /*9020*/  USHF.R.S32.HI UR4, URZ, 0x1f, UR38 ;  /* 0x0000001f3f047899 */ /* 0x000fc60008011426 */
[----:B------:R-:W-:Y:S02]  /*9030*/  IMAD R0, R0, 0x4, R7 ;  /* 0x0000000400007824 */ /* 0x000fe400078e0207 */
[----:B------:R-:W-:Y:S01]  /*9040*/  IMAD R7, R14, UR5, R8 ;  /* 0x000000050e077c24 */ /* 0x000fe2000f8e0208 */
[----:B------:R-:W-:Y:S01]  /*9050*/  UIMAD UR5, UR4, UR6, URZ ;  /* 0x00000006040572a4 */ /* 0x000fe2000f8e023f */
[----:B------:R-:W-:Y:S01]  /*9060*/  IMAD.U32 R9, RZ, RZ, UR8 ;  /* 0x00000008ff097e24 */ /* 0x000fe2000f8e00ff */
[----:B------:R-:W-:Y:S01]  /*9070*/  UIMAD UR4, UR4, UR8, URZ ;  /* 0x00000008040472a4 */ /* 0x000fe2000f8e023f */
[----:B------:R-:W-:Y:S01]  /*9080*/  IMAD.IADD R5, R5, 0x1, R7 ;  /* 0x0000000105057824 */ /* 0x000fe200078e0207 */
[----:B------:R-:W-:Y:S01]  /*9090*/  UIMAD UR5, UR38, UR7, UR5 ;  /* 0x00000007260572a4 */ /* 0x000fe2000f8e0205 */
[----:B------:R-:W-:Y:S01]  /*90a0*/  IMAD.U32 R7, RZ, RZ, UR6 ;  /* 0x00000006ff077e24 */ /* 0x000fe2000f8e00ff */
[----:B------:R-:W-:Y:S02]  /*90b0*/  UIMAD UR4, UR38, UR9, UR4 ;  /* 0x00000009260472a4 */ /* 0x000fe4000f8e0204 */
        /* <DEDUP_REMOVED lines=8> */
[----:B------:R-:W2:Y:S01]  /*9140*/  LDC.64 R8, c[0x0][0x800] ;  /* 0x00020000ff087b82 */ /* 0x000ea20000000a00 */
[----:B------:R-:W-:Y:S07]  /*9150*/  BSSY B0, `(.L_x_2743) ;  /* 0x0000024000007945 */ /* 0x000fee0003800000 */
[----:B------:R-:W3:Y:S01]  /*9160*/  LDC.64 R10, c[0x0][0x828] ;  /* 0x00020a00ff0a7b82 */ /* 0x000ee20000000a00 */
[----:B------:R1:W-:Y:S04]  /*9170*/  STS.128 [R0], R184 ;  /* 0x000000b800007388 */ /* 0x0003e80000000c00 */
[----:B------:R1:W-:Y:S01]  /*9180*/  STS.128 [R0+0x800], R188 ;  /* 0x000800bc00007388 */ /* 0x0003e20000000c00 */
[----:B--2---:R-:W-:-:S03]  /*9190*/  LEA R8, P1, R2, R8, 0x2 ;  /* 0x0000000802087211 */ /* 0x004fc600078210ff */
[----:B------:R1:W-:Y:S01]  /*91a0*/  STS.128 [R0+0x1000], R192 ;  /* 0x001000c000007388 */ /* 0x0003e20000000c00 */
[----:B------:R-:W-:-:S03]  /*91b0*/  LEA.HI.X R7, R2, R9, R7, 0x2, P1 ;  /* 0x0000000902077211 */ /* 0x000fc600008f1407 */
[----:B------:R1:W-:Y:S01]  /*91c0*/  STS.128 [R0+0x1800], R196 ;  /* 0x001800c400007388 */ /* 0x0003e20000000c00 */
[----:B---3--:R-:W-:-:S03]  /*91d0*/  LEA R10, P2, R4, R10, 0x2 ;  /* 0x0000000a040a7211 */ /* 0x008fc600078410ff */
        /* <DEDUP_REMOVED lines=20> */
.L_x_2745:
[----:B------:R-:W-:Y:S01]  /*9320*/  @P0 ELECT P1, URZ, PT ;  /* 0x00000000003f082f */ /* 0x000fe20003820000 */
[----:B------:R2:W-:-:S12]  /*9330*/  UBLKRED.G.S.ADD.F32.RN [UR4], [UR6], UR7, desc[UR8] ;  /* 0x00000804060073bb */ /* 0x0005d800080a1407 */
[----:B------:R-:W-:Y:S02]  /*9340*/  @P1 PLOP3.LUT P0, PT, P1, PT, PT, 0x8, 0x0 ;  /* 0x000000000000181c */ /* 0x000fe40000f0e170 */
[----:B------:R-:W-:-:S11]  /*9350*/  PLOP3.LUT P1, PT, PT, PT, PT, 0x8, 0x0 ;  /* 0x000000000000781c */ /* 0x000fd60003f2e170 */
[----:B--2---:R-:W-:Y:S05]  /*9360*/  @P0 BRA.U.ANY `(.L_x_2745) ;  /* 0xfffffffd00ec0947 */ /* 0x004fea000393ffff */
[----:B------:R0:W-:Y:S01]  /*9370*/  UTMACMDFLUSH ;  /* 0x00000000000079b7 */ /* 0x0001e20000000000 */
[----:B------:R-:W-:-:S04]  /*9380*/  DEPBAR.LE SB0, 0x0 ;  /* 0x000080000000791a */ /* 0x000fc80000000000 */
.L_x_2744:
[----:B------:R-:W-:Y:S05]  /*9390*/  BSYNC B0 ;  /* 0x0000000000007941 */ /* 0x000fea0003800000 */
.L_x_2743:
        /* <DEDUP_REMOVED lines=25> */
.L_x_2746:
        /* <DEDUP_REMOVED lines=8> */
.L_x_2706:
        /* <DEDUP_REMOVED lines=29> */
.L_x_2748:
[----:B------:R-:W-:Y:S01]  /*9780*/  ULDC UR9, c[0x0][0x8cc] ;  /* 0x0002330000097ab9 */ /* 0x000fe20000000800 */
[----:B------:R-:W-:Y:S01]  /*9790*/  UMOV UR7, UR8 ;  /* 0x0000000800077c82 */ /* 0x000fe20008000000 */
[----:B------:R-:W-:-:S11]  /*97a0*/  UISETP.NE.AND UP0, UPT, UR9, 0x1, UPT ;  /* 0x000000010900788c */ /* 0x000fd6000bf05270 */
[----:B------:R-:W-:Y:S02]  /*97b0*/  @UP0 ULDC.64 UR10, c[0x0][0x8d0] ;  /* 0x00023400000a0ab9 */ /* 0x000fe40000000a00 */
[----:B------:R-:W-:-:S04]  /*97c0*/  UIMAD.WIDE.U32 UR4, UR8, UR10, URZ ;  /* 0x0000000a080472a5 */ /* 0x000fc8000f8e003f */
[----:B------:R-:W-:-:S04]  /*97d0*/  @UP0 USHF.R.U32.HI UR7, URZ, UR11, UR5 ;  /* 0x0000000b3f070299 */ /* 0x000fc80008011605 */
[----:B------:R-:W-:-:S12]  /*97e0*/  UIMAD UR4, UR7, UR9, URZ ;  /* 0x00000009070472a4 */ /* 0x000fd8000f8e023f */
.L_x_2749:
        /* <DEDUP_REMOVED lines=67> */
.L_x_2752:
[----:B------:R-:W-:Y:S05]  /*9c20*/  BSYNC B0 ;  /* 0x0000000000007941 */ /* 0x000fea0003800000 */
.L_x_2751:
        /* <DEDUP_REMOVED lines=19> */
.L_x_2754:
[----:B------:R-:W-:Y:S05]  /*9d60*/  BSYNC B0 ;  /* 0x0000000000007941 */ /* 0x000fea0003800000 */
.L_x_2753:
[----:B------:R-:W-:Y:S06]  /*9d70*/  BAR.ARV 0xa, 0xa0 ;  /* 0x0282800000007b1d */ /* 0x000fec0000002000 */
[----:B------:R-:W-:Y:S04]  /*9d80*/  BSSY B0, `(.L_x_2755) ;  /* 0x0000003000007945 */ /* 0x000fe80003800000 */
[----:B------:R-:W-:Y:S05]  /*9d90*/  @!P0 BRA `(.L_x_2756) ;  /* 0x0000000000048947 */ /* 0x000fea0003800000 */
[----:B------:R-:W-:-:S04]  /*9da0*/  DEPBAR.LE SB0, 0x0 ;  /* 0x000080000000791a */ /* 0x000fc80000000000 */
.L_x_2756:
[----:B------:R-:W-:Y:S05]  /*9db0*/  BSYNC B0 ;  /* 0x0000000000007941 */ /* 0x000fea0003800000 */
.L_x_2755:
[----:B------:R-:W-:Y:S06]  /*9dc0*/  BAR.ARV 0xb, 0xa0 ;  /* 0x02c2800000007b1d */ /* 0x000fec0000002000 */
[----:B------:R-:W-:Y:S01]  /*9dd0*/  UIADD3 UR12, UR8, 0x1, URZ ;  /* 0x00000001080c7890 */ /* 0x000fe2000fffe03f */
[----:B------:R-:W-:Y:S11]  /*9de0*/  BRA `(.L_x_2757) ;  /* 0x0000000000047947 */ /* 0x000ff60003800000 */
.L_x_2750:
[----:B------:R-:W-:-:S05]  /*9df0*/  UMOV UR12, UR8 ;  /* 0x00000008000c7c82 */ /* 0x000fca0008000000 */
.L_x_2757:
        /* <DEDUP_REMOVED lines=18> */
.L_x_2770:
        /* <DEDUP_REMOVED lines=20> */
.L_x_2759:
[----:B------:R-:W-:Y:S05]  /*a060*/  BSYNC B0 ;  /* 0x0000000000007941 */ /* 0x000fea0003800000 */
.L_x_2758:
        /* <DEDUP_REMOVED lines=13> */
.L_x_2761:
[----:B------:R-:W-:Y:S05]  /*a140*/  BSYNC B0 ;  /* 0x0000000000007941 */ /* 0x000fea0003800000 */
.L_x_2760:
[----:B------:R-:W-:Y:S06]  /*a150*/  BAR.ARV 0xa, 0xa0 ;  /* 0x0282800000007b1d */ /* 0x000fec0000002000 */
[----:B------:R-:W-:Y:S04]  /*a160*/  BSSY B0, `(.L_x_2762) ;  /* 0x0000003000007945 */ /* 0x000fe80003800000 */
[----:B------:R-:W-:Y:S05]  /*a170*/  @!P0 BRA `(.L_x_2763) ;  /* 0x0000000000048947 */ /* 0x000fea0003800000 */
[----:B------:R-:W-:-:S04]  /*a180*/  DEPBAR.LE SB0, 0x0 ;  /* 0x000080000000791a */ /* 0x000fc80000000000 */
.L_x_2763:
[----:B------:R-:W-:Y:S05]  /*a190*/  BSYNC B0 ;  /* 0x0000000000007941 */ /* 0x000fea0003800000 */
.L_x_2762:
        /* <DEDUP_REMOVED lines=13> */
.L_x_2765:
[----:B------:R-:W-:Y:S05]  /*a270*/  BSYNC B0 ;  /* 0x0000000000007941 */ /* 0x000fea0003800000 */
.L_x_2764:
        /* <DEDUP_REMOVED lines=13> */
.L_x_2767:
[----:B------:R-:W-:Y:S05]  /*a350*/  BSYNC B0 ;  /* 0x0000000000007941 */ /* 0x000fea0003800000 */
.L_x_2766:
[----:B------:R-:W-:Y:S01]  /*a360*/  UIADD3 UR12, UR12, 0x2, URZ ;  /* 0x000000020c0c7890 */ /* 0x000fe2000fffe03f */
[----:B------:R-:W-:Y:S06]  /*a370*/  BAR.ARV 0xa, 0xa0 ;  /* 0x0282800000007b1d */ /* 0x000fec0000002000 */
[----:B------:R-:W-:Y:S01]  /*a380*/  UISETP.GE.AND UP0, UPT, UR12, UR5, UPT ;  /* 0x000000050c00728c */ /* 0x000fe2000bf06270 */
[----:B------:R-:W-:Y:S04]  /*a390*/  BSSY B0, `(.L_x_2768) ;  /* 0x0000003000007945 */ /* 0x000fe80003800000 */
[----:B------:R-:W-:Y:S06]  /*a3a0*/  @!P0 BRA `(.L_x_2769) ;  /* 0x0000000000048947 */ /* 0x000fec0003800000 */
[----:B------:R-:W-:-:S04]  /*a3b0*/  DEPBAR.LE SB0, 0x0 ;  /* 0x000080000000791a */ /* 0x000fc80000000000 */
.L_x_2769:
[----:B------:R-:W-:Y:S05]  /*a3c0*/  BSYNC B0 ;  /* 0x0000000000007941 */ /* 0x000fea0003800000 */
.L_x_2768:
[----:B------:R-:W-:Y:S06]  /*a3d0*/  BAR.ARV 0xb, 0xa0 ;  /* 0x02c2800000007b1d */ /* 0x000fec0000002000 */
[----:B------:R-:W-:Y:S01]  /*a3e0*/  PLOP3.LUT P1, PT, PT, PT, UP0, 0x80, 0x0 ;  /* 0x000000000000781c */ /* 0x000fe20003f2f008 */
[----:B------:R-:W-:Y:S02]  /*a3f0*/  UIADD3 UR20, UR20, 0x4000, URZ ;  /* 0x0000400014147890 */ /* 0x000fe4000fffe03f */
[----:B------:R-:W-:-:S10]  /*a400*/  UIADD3 UR4, UR4, 0x4000, URZ ;  /* 0x0000400004047890 */ /* 0x000fd4000fffe03f */
[----:B------:R-:W-:Y:S05]  /*a410*/  @!P1 BRA `(.L_x_2770) ;  /* 0xfffffff800c09947 */ /* 0x000fea000383ffff */
[----:B------:R-:W-:Y:S05]  /*a420*/  BRA `(.L_x_2710) ;  /* 0x0000001c00947947 */ /* 0x000fea0003800000 */
.L_x_2747:
        /* <DEDUP_REMOVED lines=21> */
.L_x_2771:
[----:B------:R-:W-:Y:S01]  /*a580*/  ULDC UR8, c[0x0][0x8cc] ;  /* 0x0002330000087ab9 */ /* 0x000fe20000000800 */
[----:B------:R-:W-:Y:S01]  /*a590*/  UMOV UR11, UR7 ;  /* 0x00000007000b7c82 */ /* 0x000fe20008000000 */
[----:B------:R-:W-:-:S11]  /*a5a0*/  UISETP.NE.AND UP0, UPT, UR8, 0x1, UPT ;  /* 0x000000010800788c */ /* 0x000fd6000bf05270 */
[----:B------:R-:W-:Y:S02]  /*a5b0*/  @UP0 ULDC.64 UR12, c[0x0][0x8d0] ;  /* 0x00023400000c0ab9 */ /* 0x000fe40000000a00 */
[----:B------:R-:W-:-:S04]  /*a5c0*/  UIMAD.WIDE.U32 UR4, UR7, UR12, URZ ;  /* 0x0000000c070472a5 */ /* 0x000fc8000f8e003f */
[----:B------:R-:W-:-:S04]  /*a5d0*/  @UP0 USHF.R.U32.HI UR11, URZ, UR13, UR5 ;  /* 0x0000000d3f0b0299 */ /* 0x000fc80008011605 */
[----:B------:R-:W-:-:S12]  /*a5e0*/  UIMAD UR4, UR11, UR8, URZ ;  /* 0x000000080b0472a4 */ /* 0x000fd8000f8e023f */
.L_x_2772:
        /* <DEDUP_REMOVED lines=22> */
[----:B--2---:R-:W-:-:S05]  /*a750*/  IADD3 R0, -R0, UR11, R3 ;  /* 0x0000000b00007c10 */ /* 0x004fca000fffe103 */
[----:B------:R-:W-:-:S05]  /*a760*/  VIADD R0, R0, -UR4 ;  /* 0x8000000400007c36 */ /* 0x000fca0008000000 */
[----:B------:R-:W-:-:S04]  /*a770*/  SHF.R.S32.HI R3, RZ, 0x1f, R0 ;  /* 0x0000001fff037819 */ /* 0x000fc80000011400 */
[----:B------:R-:W-:Y:S02]  /*a780*/  LEA.HI R3, R3, R0, RZ, 0x7 ;  /* 0x0000000003037211 */ /* 0x000fe400078f38ff */
[----:B------:R-:W-:Y:S02]  /*a790*/  LEA.HI R0, R5, R4, RZ, 0x7 ;  /* 0x0000000405007211 */ /* 0x000fe400078f38ff */
[----:B------:R-:W-:Y:S02]  /*a7a0*/  SHF.R.S32.HI R3, RZ, 0x7, R3 ;  /* 0x00000007ff037819 */ /* 0x000fe40000011403 */
[----:B------:R-:W-:Y:S02]  /*a7b0*/  SHF.R.S32.HI R0, RZ, 0x7, R0 ;  /* 0x00000007ff007819 */ /* 0x000fe40000011400 */
[----:B------:R-:W-:-:S04]  /*a7c0*/  VIMNMX R4, RZ, R3, !PT ;  /* 0x00000003ff047248 */ /* 0x000fc80007fe0100 */
[----:B------:R-:W-:-:S13]  /*a7d0*/  ISETP.GT.AND P0, PT, R0, R4, PT ;  /* 0x000000040000720c */ /* 0x000fda0003f04270 */
[----:B------:R-:W-:Y:S05]  /*a7e0*/  @!P0 BRA `(.L_x_2773) ;  /* 0x0000001800108947 */ /* 0x000fea0003800000 */
[----:B------:R-:W-:Y:S01]  /*a7f0*/  USHF.R.S32.HI UR6, URZ, 0x1f, UR20 ;  /* 0x0000001f3f067899 */ /* 0x000fe20008011414 */
[----:B------:R-:W-:Y:S01]  /*a800*/  BSSY B0, `(.L_x_2773) ;  /* 0x0000182000007945 */ /* 0x000fe20003800000 */
[----:B------:R-:W-:Y:S01]  /*a810*/  ULDC.64 UR8, c[0x0][0x718] ;  /* 0x0001c60000087ab9 */ /* 0x000fe20000000a00 */
[----:B------:R-:W-:Y:S01]  /*a820*/  ULDC.64 UR12, c[0x0][0x730] ;  /* 0x0001cc00000c7ab9 */ /* 0x000fe20000000a00 */
[----:B------:R-:W-:Y:S01]  /*a830*/  UIMAD UR7, UR6, UR8, URZ ;  /* 0x00000008060772a4 */ /* 0x000fe2000f8e023f */
[----:B------:R-:W-:Y:S01]  /*a840*/  IMAD.MOV.U32 R2, RZ, RZ, RZ ;  /* 0x000000ffff027224 */ /* 0x000fe200078e00ff */
[----:B------:R-:W-:Y:S02]  /*a850*/  UIMAD.WIDE.U32 UR4, UR20, UR8, URZ ;  /* 0x00000008140472a5 */ /* 0x000fe4000f8e003f */
[----:B------:R-:W-:Y:S02]  /*a860*/  UIMAD UR8, UR6, UR12, URZ ;  /* 0x0000000c060872a4 */ /* 0x000fe4000f8e023f */
[----:B------:R-:W-:-:S02]  /*a870*/  UIMAD UR14, UR20, UR9, UR7 ;  /* 0x00000009140e72a4 */ /* 0x000fc4000f8e0207 */
[----:B------:R-:W-:Y:S01]  /*a880*/  UIMAD UR10, UR20, UR13, UR8 ;  /* 0x0000000d140a72a4 */ /* 0x000fe2000f8e0208 */
[----:B------:R-:W-:Y:S01]  /*a890*/  ULDC UR9, c[0x0][0x2e8] ;  /* 0x0000ba0000097ab9 */ /* 0x000fe20000000800 */
[----:B------:R-:W-:Y:S02]  /*a8a0*/  USHF.R.S32.HI UR8, URZ, 0x1f, UR21 ;  /* 0x0000001f3f087899 */ /* 0x000fe40008011415 */
[----:B------:R-:W-:Y:S02]  /*a8b0*/  UISETP.NE.AND UP0, UPT, UR9, 0x1, UPT ;  /* 0x000000010900788c */ /* 0x000fe4000bf05270 */
[----:B------:R-:W-:Y:S01]  /*a8c0*/  UIMAD.WIDE.U32 UR6, UR20, UR12, URZ ;  /* 0x0000000c140672a5 */ /* 0x000fe2000f8e003f */
[----:B------:R-:W-:Y:S02]  /*a8d0*/  ELECT P0, URZ, PT ;  /* 0x00000000003f782f */ /* 0x000fe40003800000 */
[----:B------:R-:W-:Y:S01]  /*a8e0*/  ULDC.64 UR12, c[0x0][0x720] ;  /* 0x0001c800000c7ab9 */ /* 0x000fe20000000a00 */
[----:B------:R-:W-:Y:S01]  /*a8f0*/  ULDC.64 UR16, c[0x0][0x738] ;  /* 0x0001ce0000107ab9 */ /* 0x000fe20000000a00 */
[----:B------:R-:W-:-:S02]  /*a900*/  UIMAD UR9, UR8, UR12, URZ ;  /* 0x0000000c080972a4 */ /* 0x000fc4000f8e023f */
[----:B------:R-:W-:Y:S02]  /*a910*/  UIMAD UR8, UR8, UR16, URZ ;  /* 0x00000010080872a4 */ /* 0x000fe4000f8e023f */
[----:B------:R-:W-:Y:S02]  /*a920*/  UIADD3 UR15, UR5, UR14, URZ ;  /* 0x0000000e050f7290 */ /* 0x000fe4000fffe03f */
[----:B------:R-:W-:Y:S01]  /*a930*/  UIMAD UR5, UR21, UR13, UR9 ;  /* 0x0000000d150572a4 */ /* 0x000fe2000f8e0209 */
[----:B------:R-:W-:Y:S02]  /*a940*/  UMOV UR14, UR4 ;  /* 0x00000004000e7c82 */ /* 0x000fe40008000000 */
[----:B------:R-:W-:Y:S01]  /*a950*/  @UP0 ULDC UR9, c[0x0][0x2ec] ;  /* 0x0000bb0000090ab9 */ /* 0x000fe20000000800 */
[----:B------:R-:W-:Y:S02]  /*a960*/  UIMAD UR4, UR21, UR17, UR8 ;  /* 0x00000011150472a4 */ /* 0x000fe4000f8e0208 */
[----:B------:R-:W-:-:S02]  /*a970*/  UIADD3 UR7, UR7, UR10, URZ ;  /* 0x0000000a07077290 */ /* 0x000fc4000fffe03f */
[----:B------:R-:W-:Y:S02]  /*a980*/  UIMAD.WIDE.U32 UR8, UR20, UR9, URZ ;  /* 0x00000009140872a5 */ /* 0x000fe4000f8e003f */
[----:B------:R-:W-:Y:S01]  /*a990*/  UIMAD.WIDE.U32 UR14, UR21, UR12, UR14 ;  /* 0x0000000c150e72a5 */ /* 0x000fe2000f8e000e */
[----:B------:R-:W-:Y:S02]  /*a9a0*/  @UP0 ULDC UR10, c[0x0][0x2f0] ;  /* 0x0000bc00000a0ab9 */ /* 0x000fe40000000800 */
[----:B------:R-:W-:Y:S01]  /*a9b0*/  UMOV UR12, UR20 ;  /* 0x00000014000c7c82 */ /* 0x000fe20008000000 */
        /* <DEDUP_REMOVED lines=10> */
.L_x_2803:
        /* <DEDUP_REMOVED lines=15> */
.L_x_2776:
        /* <DEDUP_REMOVED lines=64> */
[C---:B------:R-:W-:Y:S02]  /*af50*/  IMAD.IADD R20, R0.reuse, 0x1, R5 ;  /* 0x0000000100147824 */ /* 0x040fe400078e0205 */
        /* <DEDUP_REMOVED lines=10> */
.L_x_2787:
[----:B--234-:R-:W-:-:S04]  /*b000*/  SHF.L.U32 R21, R11, 0x1f, RZ ;  /* 0x0000001f0b157819 */ /* 0x01cfc800000006ff */
[----:B------:R-:W1:Y:S02]  /*b010*/  SYNCS.PHASECHK.TRANS64.TRYWAIT P1, [R16+URZ+0x30c40], R21 ;  /* 0x030c4015100075a7 */ /* 0x000e64000802017f */
[----:B-1----:R-:W-:Y:S05]  /*b020*/  @!P1 BRA `(.L_x_2779) ;  /* 0x0000001400309947 */ /* 0x002fea0003800000 */
.L_x_2804:
[----:B------:R-:W-:Y:S05]  /*b030*/  @P0 BRA `(.L_x_2780) ;  /* 0x0000000000140947 */ /* 0x000fea0003800000 */
[----:B------:R-:W-:Y:S01]  /*b040*/  ISETP.NE.AND P1, PT, R6, RZ, PT ;  /* 0x000000ff0600720c */ /* 0x000fe20003f25270 */
[----:B------:R-:W-:-:S04]  /*b050*/  IMAD.MOV.U32 R3, RZ, RZ, 0x4200 ;  /* 0x00004200ff037424 */ /* 0x000fc800078e00ff */
[----:B------:R2:W-:Y:S08]  /*b060*/  SYNCS.ARRIVE.TRANS64 RZ, [R16+URZ+0x30c30], R3 ;  /* 0x030c300310ff79a7 */ /* 0x0005f0000800003f */
[----:B------:R-:W-:Y:S05]  /*b070*/  @!P1 BRA `(.L_x_2780) ;  /* 0x0000000000049947 */ /* 0x000fea0003800000 */
[----:B------:R-:W-:Y:S01]  /*b080*/  BPT.TRAP 0x1 ;  /* 0x000000040000795c */ /* 0x000fe20000300000 */
.L_x_2780:
        /* <DEDUP_REMOVED lines=29> */
.L_x_2805:
[----:B------:R-:W-:Y:S05]  /*b260*/  @P0 BRA `(.L_x_2782) ;  /* 0x0000000000140947 */ /* 0x000fea0003800000 */
[----:B------:R-:W-:Y:S01]  /*b270*/  ISETP.NE.AND P1, PT, R6, RZ, PT ;  /* 0x000000ff0600720c */ /* 0x000fe20003f25270 */
[----:B------:R-:W-:-:S04]  /*b280*/  IMAD.MOV.U32 R2, RZ, RZ, 0x4200 ;  /* 0x00004200ff027424 */ /* 0x000fc800078e00ff */
[----:B------:R3:W-:Y:S08]  /*b290*/  SYNCS.ARRIVE.TRANS64 RZ, [R16+URZ+0x30c18], R2 ;  /* 0x030c180210ff79a7 */ /* 0x0007f0000800003f */
[----:B------:R-:W-:Y:S05]  /*b2a0*/  @!P1 BRA `(.L_x_2782) ;  /* 0x0000000000049947 */ /* 0x000fea0003800000 */
[----:B------:R-:W-:Y:S01]  /*b2b0*/  BPT.TRAP 0x1 ;  /* 0x000000040000795c */ /* 0x000fe20000300000 */
.L_x_2782:
        /* <DEDUP_REMOVED lines=29> */
.L_x_2806:
[----:B------:R-:W-:Y:S05]  /*b490*/  @P0 BRA `(.L_x_2784) ;  /* 0x0000000000140947 */ /* 0x000fea0003800000 */
[----:B------:R-:W-:Y:S01]  /*b4a0*/  ISETP.NE.AND P1, PT, R6, RZ, PT ;  /* 0x000000ff0600720c */ /* 0x000fe20003f25270 */
[----:B-123--:R-:W-:-:S04]  /*b4b0*/  IMAD.MOV.U32 R21, RZ, RZ, 0x4200 ;  /* 0x00004200ff157424 */ /* 0x00efc800078e00ff */
[----:B------:R4:W-:Y:S08]  /*b4c0*/  SYNCS.ARRIVE.TRANS64 RZ, [R16+URZ+0x30c38], R21 ;  /* 0x030c381510ff79a7 */ /* 0x0009f0000800003f */
[----:B------:R-:W-:Y:S05]  /*b4d0*/  @!P1 BRA `(.L_x_2784) ;  /* 0x0000000000049947 */ /* 0x000fea0003800000 */
[----:B------:R-:W-:Y:S01]  /*b4e0*/  BPT.TRAP 0x1 ;  /* 0x000000040000795c */ /* 0x000fe20000300000 */
.L_x_2784:
        /* <DEDUP_REMOVED lines=24> */
.L_x_2808:
[----:B------:R-:W-:Y:S05]  /*b670*/  @P0 BRA `(.L_x_2786) ;  /* 0x0000000000140947 */ /* 0x000fea0003800000 */
[----:B------:R-:W-:Y:S01]  /*b680*/  ISETP.NE.AND P1, PT, R6, RZ, PT ;  /* 0x000000ff0600720c */ /* 0x000fe20003f25270 */
[----:B------:R-:W-:-:S04]  /*b690*/  IMAD.MOV.U32 R5, RZ, RZ, 0x4200 ;  /* 0x00004200ff057424 */ /* 0x000fc800078e00ff */
[----:B------:R1:W-:Y:S08]  /*b6a0*/  SYNCS.ARRIVE.TRANS64 RZ, [R16+URZ+0x30c10], R5 ;  /* 0x030c100510ff79a7 */ /* 0x0003f0000800003f */
[----:B------:R-:W-:Y:S05]  /*b6b0*/  @!P1 BRA `(.L_x_2786) ;  /* 0x0000000000049947 */ /* 0x000fea0003800000 */
[----:B------:R-:W-:Y:S01]  /*b6c0*/  BPT.TRAP 0x1 ;  /* 0x000000040000795c */ /* 0x000fe20000300000 */
.L_x_2786:
        /* <DEDUP_REMOVED lines=30> */
.L_x_2778:
[----:B------:R-:W2:Y:S02]  /*b8b0*/  LDL.LU R4, [R1+0x4] ;  /* 0x0000040001047983 */ /* 0x000ea40000300800 */
[----:B--2---:R-:W-:Y:S02]  /*b8c0*/  ISETP.NE.AND P1, PT, R4, RZ, PT ;  /* 0x000000ff0400720c */ /* 0x004fe40003f25270 */
[----:B------:R2:W5:Y:S11]  /*b8d0*/  LDL R4, [R1] ;  /* 0x0000000001047983 */ /* 0x0005760000100800 */
[----:B--2---:R-:W-:Y:S05]  /*b8e0*/  @!P1 BRA `(.L_x_2777) ;  /* 0x0000000400109947 */ /* 0x004fea0003800000 */
[----:B------:R-:W-:-:S04]  /*b8f0*/  SHF.L.U32 R13, R11, 0x1f, RZ ;  /* 0x0000001f0b0d7819 */ /* 0x000fc800000006ff */
[----:B------:R-:W1:Y:S02]  /*b900*/  SYNCS.PHASECHK.TRANS64.TRYWAIT P1, [R16+URZ+0x30c40], R13 ;  /* 0x030c400d100075a7 */ /* 0x000e64000802017f */
[----:B-1----:R-:W-:Y:S05]  /*b910*/  @!P1 BRA `(.L_x_2788) ;  /* 0x0000000c00489947 */ /* 0x002fea0003800000 */
.L_x_2809:
[----:B------:R-:W-:Y:S05]  /*b920*/  @P0 BRA `(.L_x_2789) ;  /* 0x0000000000140947 */ /* 0x000fea0003800000 */
[----:B------:R-:W-:Y:S01]  /*b930*/  ISETP.NE.AND P1, PT, R6, RZ, PT ;  /* 0x000000ff0600720c */ /* 0x000fe20003f25270 */
[----:B------:R-:W-:-:S04]  /*b940*/  IMAD.MOV.U32 R5, RZ, RZ, 0x4200 ;  /* 0x00004200ff057424 */ /* 0x000fc800078e00ff */
[----:B------:R2:W-:Y:S08]  /*b950*/  SYNCS.ARRIVE.TRANS64 RZ, [R16+URZ+0x30c30], R5 ;  /* 0x030c300510ff79a7 */ /* 0x0005f0000800003f */
[----:B------:R-:W-:Y:S05]  /*b960*/  @!P1 BRA `(.L_x_2789) ;  /* 0x0000000000049947 */ /* 0x000fea0003800000 */
[----:B------:R-:W-:Y:S01]  /*b970*/  BPT.TRAP 0x1 ;  /* 0x000000040000795c */ /* 0x000fe20000300000 */
.L_x_2789:
        /* <DEDUP_REMOVED lines=26> */
.L_x_2810:
[----:B------:R-:W-:Y:S05]  /*bb20*/  @P0 BRA `(.L_x_2791) ;  /* 0x0000000000140947 */ /* 0x000fea0003800000 */
[----:B------:R-:W-:Y:S01]  /*bb30*/  ISETP.NE.AND P0, PT, R6, RZ, PT ;  /* 0x000000ff0600720c */ /* 0x000fe20003f05270 */
[----:B------:R-:W-:-:S04]  /*bb40*/  IMAD.MOV.U32 R5, RZ, RZ, 0x4200 ;  /* 0x00004200ff057424 */ /* 0x000fc800078e00ff */
[----:B------:R2:W-:Y:S08]  /*bb50*/  SYNCS.ARRIVE.TRANS64 RZ, [R16+URZ+0x30c18], R5 ;  /* 0x030c180510ff79a7 */ /* 0x0005f0000800003f */
[----:B------:R-:W-:Y:S05]  /*bb60*/  @!P0 BRA `(.L_x_2791) ;  /* 0x0000000000048947 */ /* 0x000fea0003800000 */
[----:B------:R-:W-:Y:S01]  /*bb70*/  BPT.TRAP 0x1 ;  /* 0x000000040000795c */ /* 0x000fe20000300000 */
.L_x_2791:
        /* <DEDUP_REMOVED lines=27> */
.L_x_2777:
[----:B------:R-:W2:Y:S01]  /*bd30*/  S2R R0, SR_TID.X ;  /* 0x0000000000007919 */ /* 0x000ea20000002100 */
[----:B------:R-:W-:Y:S01]  /*bd40*/  IMAD R3, R19, 0x8, R16 ;  /* 0x0000000813037824 */ /* 0x000fe200078e0210 */
[----:B--2---:R-:W-:Y:S02]  /*bd50*/  LOP3.LUT R2, R0, 0x7f, RZ, 0xc0, !PT ;  /* 0x0000007f00027812 */ /* 0x004fe400078ec0ff */
[----:B------:R-:W-:Y:S02]  /*bd60*/  SHF.L.U32 R0, R11, 0x1f, RZ ;  /* 0x0000001f0b007819 */ /* 0x000fe400000006ff */
[----:B------:R-:W-:Y:S02]  /*bd70*/  ISETP.NE.AND P1, PT, R2, RZ, PT ;  /* 0x000000ff0200720c */ /* 0x000fe40003f25270 */
[----:B------:R-:W2:Y:S02]  /*bd80*/  SYNCS.PHASECHK.TRANS64.TRYWAIT P0, [R3+URZ+0x30c40], R0 ;  /* 0x030c4000030075a7 */ /* 0x000ea4000800017f */
[----:B--2---:R-:W-:Y:S09]  /*bd90*/  @!P0 BRA `(.L_x_2792) ;  /* 0x0000000800508947 */ /* 0x004ff20003800000 */
.L_x_2811:
[----:B------:R-:W-:Y:S05]  /*bda0*/  @P1 BRA `(.L_x_2793) ;  /* 0x0000000000181947 */ /* 0x000fea0003800000 */
[----:B------:R-:W1:Y:S01]  /*bdb0*/  S2R R2, SR_TID.X ;  /* 0x0000000000027919 */ /* 0x000e620000002100 */
[----:B--2---:R-:W-:-:S04]  /*bdc0*/  IMAD.MOV.U32 R0, RZ, RZ, 0x4200 ;  /* 0x00004200ff007424 */ /* 0x004fc800078e00ff */
[----:B------:R2:W-:Y:S01]  /*bdd0*/  SYNCS.ARRIVE.TRANS64 RZ, [R3+URZ+0x30c30], R0 ;  /* 0x030c300003ff79a7 */ /* 0x0005e2000800003f */
[----:B-1----:R-:W-:-:S13]  /*bde0*/  LOP3.LUT P0, RZ, R2, 0x1f, RZ, 0xc0, !PT ;  /* 0x0000001f02ff7812 */ /* 0x002fda000780c0ff */
[----:B--2---:R-:W-:Y:S05]  /*bdf0*/  @!P0 BRA `(.L_x_2793) ;  /* 0x0000000000048947 */ /* 0x004fea0003800000 */
[----:B------:R-:W-:Y:S01]  /*be00*/  BPT.TRAP 0x1 ;  /* 0x000000040000795c */ /* 0x000fe20000300000 */
.L_x_2793:
        /* <DEDUP_REMOVED lines=33> */
.L_x_2774:
[----:B------:R-:W-:Y:S05]  /*c020*/  BSYNC B0 ;  /* 0x0000000000007941 */ /* 0x000fea0003800000 */
.L_x_2773:
[----:B------:R-:W-:-:S03]  /*c030*/  UMOV UR8, 0xffffffff ;  /* 0xffffffff00087882 */ /* 0x000fc60000000000 */
[----:B------:R-:W-:Y:S05]  /*c040*/  BRA.DIV UR8, `(.L_x_2794) ;  /* 0x0000000608b87947 */ /* 0x000fea000b800000 */
[----:B------:R-:W-:-:S13]  /*c050*/  ELECT P6, URZ, PT ;  /* 0x00000000003f782f */ /* 0x000fda00038c0000 */
.L_x_2814:
[----:B------:R-:W-:Y:S05]  /*c060*/  @!P6 BRA `(.L_x_2710) ;  /* 0x000000000084e947 */ /* 0x000fea0003800000 */
[----:B------:R-:W-:-:S06]  /*c070*/  ULOP3.LUT UR8, UR36, 0x2, URZ, 0xfc, !UPT ;  /* 0x0000000224087892 */ /* 0x000fcc000f8efc3f */
[----:B------:R-:W-:-:S05]  /*c080*/  IMAD.U32 R0, RZ, RZ, UR8 ;  /* 0x00000008ff007e24 */ /* 0x000fca000f8e00ff */
[----:B------:R-:W-:-:S13]  /*c090*/  ISETP.NE.AND P2, PT, R0, 0x3, PT ;  /* 0x000000030000780c */ /* 0x000fda0003f45270 */
[----:B------:R-:W-:Y:S05]  /*c0a0*/  @!P2 BRA `(.L_x_2795) ;  /* 0x000000000004a947 */ /* 0x000fea0003800000 */
[----:B------:R-:W-:Y:S01]  /*c0b0*/  BPT.TRAP 0x1 ;  /* 0x000000040000795c */ /* 0x000fe20000300000 */
.L_x_2795:
        /* <DEDUP_REMOVED lines=15> */
.L_x_2815:
[----:B------:R-:W2:Y:S02]  /*c1b0*/  SYNCS.PHASECHK.TRANS64.TRYWAIT P0, [R3+URZ], R0 ;  /* 0x00000000030075a7 */ /* 0x000ea4000800017f */
[----:B--2---:R-:W-:Y:S05]  /*c1c0*/  @!P0 BRA `(.L_x_2797) ;  /* 0x00000004008c8947 */ /* 0x004fea0003800000 */
.L_x_2816:
[----:B------:R-:W-:Y:S05]  /*c1d0*/  @!P2 BRA `(.L_x_2798) ;  /* 0x000000000004a947 */ /* 0x000fea0003800000 */
[----:B------:R-:W-:Y:S01]  /*c1e0*/  BPT.TRAP 0x1 ;  /* 0x000000040000795c */ /* 0x000fe20000300000 */
.L_x_2798:
[----:B--2---:R-:W-:-:S04]  /*c1f0*/  VIADD R3, R7, 0x30c40 ;  /* 0x00030c4007037836 */ /* 0x004fc80000000000 */
[----:B------:R-:W-:-:S04]  /*c200*/  IMAD R2, R2, 0x8, R3 ;  /* 0x0000000802027824 */ /* 0x000fc800078e0203 */
[----:B------:R-:W2:Y:S02]  /*c210*/  SYNCS.PHASECHK.TRANS64.TRYWAIT P0, [R2+URZ], R5 ;  /* 0x00000005020075a7 */ /* 0x000ea4000800017f */
[----:B--2---:R-:W-:Y:S05]  /*c220*/  @!P0 BRA `(.L_x_2799) ;  /* 0x0000000400888947 */ /* 0x004fea0003800000 */
.L_x_2817:
[----:B------:R-:W-:-:S07]  /*c230*/  IMAD R3, R4, 0x8, R3 ;  /* 0x0000000804037824 */ /* 0x000fce00078e0203 */
.L_x_2800:
[----:B---3--:R3:W4:Y:S02]  /*c240*/  SYNCS.PHASECHK.TRANS64.TRYWAIT P0, [R3+URZ], R0 ;  /* 0x00000000030075a7 */ /* 0x008724000800017f */
[----:B----4-:R-:W-:Y:S05]  /*c250*/  @!P0 NANOSLEEP.SYNCS 0x989680 ;  /* 0x009896800000895d */ /* 0x010fea0003900000 */
[----:B------:R-:W4:Y:S02]  /*c260*/  @!P0 SYNCS.PHASECHK.TRANS64 P0, [R3+URZ], R0 ;  /* 0x00000000030085a7 */ /* 0x000f24000800007f */
[----:B----4-:R-:W-:Y:S05]  /*c270*/  @!P0 BRA `(.L_x_2800) ;  /* 0xfffffffc00f08947 */ /* 0x010fea000383ffff */
.L_x_2710:
[----:B------:R-:W-:Y:S05]  /*c280*/  BSYNC B6 ;  /* 0x0000000000067941 */ /* 0x000fea0003800000 */
.L_x_2705:
[----:B------:R-:W-:Y:S05]  /*c290*/  EXIT ;  /* 0x000000000000794d */ /* 0x000fea0003800000 */
.L_x_2716:
[----:B------:R-:W-:Y:S02]  /*c2a0*/  IMAD.MOV.U32 R12, RZ, RZ, RZ ;  /* 0x000000ffff0c7224 */ /* 0x000fe400078e00ff */
[----:B------:R-:W-:Y:S02]  /*c2b0*/  IMAD.MOV.U32 R11, RZ, RZ, 0x1f ;  /* 0x0000001fff0b7424 */ /* 0x000fe400078e00ff */
[----:B------:R-:W-:-:S07]  /*c2c0*/  IMAD.MOV.U32 R15, RZ, RZ, -0x1 ;  /* 0xffffffffff0f7424 */ /* 0x000fce00078e00ff */
[----:B------:R-:W-:Y:S05]  /*c2d0*/  WARPSYNC.COLLECTIVE R15, `(.L_x_2801) ;  /* 0x000000000f087348 */ /* 0x000fea0003c00000 */
[----:B------:R1:W2:Y:S02]  /*c2e0*/  SHFL.IDX P6, R14, R13, R12, R11 ;  /* 0x0000000c0d0e7389 */ /* 0x0002a400000c000b */
[----:B-12---:R-:W-:Y:S01]  /*c2f0*/  ENDCOLLECTIVE ;  /* 0x000000000000791b */ /* 0x006fe20003800000 */
.L_x_2801:
[----:B------:R-:W-:Y:S05]  /*c300*/  BRA `(.L_x_2802) ;  /* 0xffffff4c00807947 */ /* 0x000fea000383ffff */
.L_x_2718:
[----:B--2---:R2:W3:Y:S02]  /*c310*/  SYNCS.PHASECHK.TRANS64.TRYWAIT P0, [R236+URZ+0x30c00], R15 ;  /* 0x030c000fec0075a7 */ /* 0x0044e4000800017f */
[----:B---3--:R-:W-:Y:S05]  /*c320*/  @!P0 NANOSLEEP.SYNCS 0x989680 ;  /* 0x009896800000895d */ /* 0x008fea0003900000 */
[----:B------:R-:W3:Y:S02]  /*c330*/  @!P0 SYNCS.PHASECHK.TRANS64 P0, [R236+URZ+0x30c00], R15 ;  /* 0x030c000fec0085a7 */ /* 0x000ee4000800007f */
[----:B---3--:R-:W-:Y:S05]  /*c340*/  @!P0 BRA `(.L_x_2718) ;  /* 0xfffffffc00f08947 */ /* 0x008fea000383ffff */
[----:B------:R-:W-:Y:S05]  /*c350*/  BRA `(.L_x_2717) ;  /* 0xffffff4c00cc7947 */ /* 0x000fea000383ffff */
.L_x_2723:
[----:B--2---:R2:W3:Y:S02]  /*c360*/  SYNCS.PHASECHK.TRANS64.TRYWAIT P1, [R6+URZ+0x30c10], R19 ;  /* 0x030c1013060075a7 */ /* 0x0044e4000802017f */
[----:B---3--:R-:W-:Y:S05]  /*c370*/  @!P1 NANOSLEEP.SYNCS 0x989680 ;  /* 0x009896800000995d */ /* 0x008fea0003900000 */
[----:B------:R-:W3:Y:S02]  /*c380*/  @!P1 SYNCS.PHASECHK.TRANS64 P1, [R6+URZ+0x30c10], R19 ;  /* 0x030c1013060095a7 */ /* 0x000ee4000802007f */
[----:B---3--:R-:W-:Y:S05]  /*c390*/  @!P1 BRA `(.L_x_2723) ;  /* 0xfffffffc00f09947 */ /* 0x008fea000383ffff */
[----:B------:R-:W-:Y:S05]  /*c3a0*/  BRA `(.L_x_2722) ;  /* 0xffffff5800787947 */ /* 0x000fea000383ffff */
.L_x_2727:
[----:B------:R1:W1:Y:S02]  /*c3b0*/  SYNCS.PHASECHK.TRANS64.TRYWAIT P1, [R6+URZ+0x30c30], R19 ;  /* 0x030c3013060075a7 */ /* 0x000264000802017f */
[----:B-1----:R-:W-:Y:S05]  /*c3c0*/  @!P1 NANOSLEEP.SYNCS 0x989680 ;  /* 0x009896800000995d */ /* 0x002fea0003900000 */
[----:B------:R-:W1:Y:S02]  /*c3d0*/  @!P1 SYNCS.PHASECHK.TRANS64 P1, [R6+URZ+0x30c30], R19 ;  /* 0x030c3013060095a7 */ /* 0x000e64000802007f */
[----:B-1----:R-:W-:Y:S05]  /*c3e0*/  @!P1 BRA `(.L_x_2727) ;  /* 0xfffffffc00f09947 */ /* 0x002fea000383ffff */
[----:B------:R-:W-:Y:S05]  /*c3f0*/  BRA `(.L_x_2726) ;  /* 0xffffff5c008c7947 */ /* 0x000fea000383ffff */
.L_x_2735:
[----:B--2---:R2:W3:Y:S02]  /*c400*/  SYNCS.PHASECHK.TRANS64.TRYWAIT P1, [R7+URZ+0x30c10], R18 ;  /* 0x030c1012070075a7 */ /* 0x0044e4000802017f */
[----:B---3--:R-:W-:Y:S05]  /*c410*/  @!P1 NANOSLEEP.SYNCS 0x989680 ;  /* 0x009896800000995d */ /* 0x008fea0003900000 */
[----:B------:R-:W3:Y:S02]  /*c420*/  @!P1 SYNCS.PHASECHK.TRANS64 P1, [R7+URZ+0x30c10], R18 ;  /* 0x030c1012070095a7 */ /* 0x000ee4000802007f */
[----:B---3--:R-:W-:Y:S05]  /*c430*/  @!P1 BRA `(.L_x_2735) ;  /* 0xfffffffc00f09947 */ /* 0x008fea000383ffff */
[----:B------:R-:W-:Y:S05]  /*c440*/  BRA `(.L_x_2734) ;  /* 0xffffff9400a47947 */ /* 0x000fea000383ffff */
.L_x_2739:
[----:B------:R1:W1:Y:S02]  /*c450*/  SYNCS.PHASECHK.TRANS64.TRYWAIT P1, [R7+URZ+0x30c30], R18 ;  /* 0x030c3012070075a7 */ /* 0x000264000802017f */
[----:B-1----:R-:W-:Y:S05]  /*c460*/  @!P1 NANOSLEEP.SYNCS 0x989680 ;  /* 0x009896800000995d */ /* 0x002fea0003900000 */
[----:B------:R-:W1:Y:S02]  /*c470*/  @!P1 SYNCS.PHASECHK.TRANS64 P1, [R7+URZ+0x30c30], R18 ;  /* 0x030c3012070095a7 */ /* 0x000e64000802007f */
[----:B-1----:R-:W-:Y:S05]  /*c480*/  @!P1 BRA `(.L_x_2739) ;  /* 0xfffffffc00f09947 */ /* 0x002fea000383ffff */
[----:B------:R-:W-:Y:S05]  /*c490*/  BRA `(.L_x_2738) ;  /* 0xffffff9800b87947 */ /* 0x000fea000383ffff */
.L_x_2775:
[----:B-1----:R1:W2:Y:S02]  /*c4a0*/  SYNCS.PHASECHK.TRANS64.TRYWAIT P0, [R16+URZ+0x30c20], R3 ;  /* 0x030c2003100075a7 */ /* 0x0022a4000800017f */
[----:B--2---:R-:W-:Y:S05]  /*c4b0*/  @!P0 NANOSLEEP.SYNCS 0x989680 ;  /* 0x009896800000895d */ /* 0x004fea0003900000 */
[----:B------:R-:W2:Y:S02]  /*c4c0*/  @!P0 SYNCS.PHASECHK.TRANS64 P0, [R16+URZ+0x30c20], R3 ;  /* 0x030c2003100085a7 */ /* 0x000ea4000800007f */
[----:B--2---:R-:W-:Y:S05]  /*c4d0*/  @!P0 BRA `(.L_x_2775) ;  /* 0xfffffffc00f08947 */ /* 0x004fea000383ffff */
[----:B------:R-:W-:Y:S05]  /*c4e0*/  BRA `(.L_x_2803) ;  /* 0xffffffe4005c7947 */ /* 0x000fea000383ffff */
.L_x_2779:
[----:B-1----:R1:W2:Y:S02]  /*c4f0*/  SYNCS.PHASECHK.TRANS64.TRYWAIT P1, [R16+URZ+0x30c40], R21 ;  /* 0x030c4015100075a7 */ /* 0x0022a4000802017f */
[----:B--2---:R-:W-:Y:S05]  /*c500*/  @!P1 NANOSLEEP.SYNCS 0x989680 ;  /* 0x009896800000995d */ /* 0x004fea0003900000 */
[----:B------:R-:W2:Y:S02]  /*c510*/  @!P1 SYNCS.PHASECHK.TRANS64 P1, [R16+URZ+0x30c40], R21 ;  /* 0x030c4015100095a7 */ /* 0x000ea4000802007f */
[----:B--2---:R-:W-:Y:S05]  /*c520*/  @!P1 BRA `(.L_x_2779) ;  /* 0xfffffffc00f09947 */ /* 0x004fea000383ffff */
[----:B------:R-:W-:Y:S05]  /*c530*/  BRA `(.L_x_2804) ;  /* 0xffffffe800bc7947 */ /* 0x000fea000383ffff */
.L_x_2781:
[----:B--2---:R2:W3:Y:S02]  /*c540*/  SYNCS.PHASECHK.TRANS64.TRYWAIT P1, [R16+URZ+0x30c28], R21 ;  /* 0x030c2815100075a7 */ /* 0x0044e4000802017f */
[----:B---3--:R-:W-:Y:S05]  /*c550*/  @!P1 NANOSLEEP.SYNCS 0x989680 ;  /* 0x009896800000995d */ /* 0x008fea0003900000 */
[----:B------:R-:W3:Y:S02]  /*c560*/  @!P1 SYNCS.PHASECHK.TRANS64 P1, [R16+URZ+0x30c28], R21 ;  /* 0x030c2815100095a7 */ /* 0x000ee4000802007f */
[----:B---3--:R-:W-:Y:S05]  /*c570*/  @!P1 BRA `(.L_x_2781) ;  /* 0xfffffffc00f09947 */ /* 0x008fea000383ffff */
[----:B------:R-:W-:Y:S05]  /*c580*/  BRA `(.L_x_2805) ;  /* 0xffffffec00347947 */ /* 0x000fea000383ffff */
.L_x_2783:
[----:B---3--:R3:W4:Y:S02]  /*c590*/  SYNCS.PHASECHK.TRANS64.TRYWAIT P1, [R16+URZ+0x30c48], R21 ;  /* 0x030c4815100075a7 */ /* 0x008724000802017f */
[----:B----4-:R-:W-:Y:S05]  /*c5a0*/  @!P1 NANOSLEEP.SYNCS 0x989680 ;  /* 0x009896800000995d */ /* 0x010fea0003900000 */
[----:B------:R-:W4:Y:S02]  /*c5b0*/  @!P1 SYNCS.PHASECHK.TRANS64 P1, [R16+URZ+0x30c48], R21 ;  /* 0x030c4815100095a7 */ /* 0x000f24000802007f */
[----:B----4-:R-:W-:Y:S05]  /*c5c0*/  @!P1 BRA `(.L_x_2783) ;  /* 0xfffffffc00f09947 */ /* 0x010fea000383ffff */
[----:B------:R-:W-:Y:S05]  /*c5d0*/  BRA `(.L_x_2806) ;  /* 0xffffffec00ac7947 */ /* 0x000fea000383ffff */
.L_x_2785:
[----:B------:R-:W-:-:S07]  /*c5e0*/  SHF.L.U32 R5, R11, 0x1f, RZ ;  /* 0x0000001f0b057819 */ /* 0x000fce00000006ff */
.L_x_2807:
[----:B------:R1:W1:Y:S02]  /*c5f0*/  SYNCS.PHASECHK.TRANS64.TRYWAIT P1, [R16+URZ+0x30c20], R5 ;  /* 0x030c2005100075a7 */ /* 0x000264000802017f */
[----:B-1----:R-:W-:Y:S05]  /*c600*/  @!P1 NANOSLEEP.SYNCS 0x989680 ;  /* 0x009896800000995d */ /* 0x002fea0003900000 */
[----:B------:R-:W1:Y:S02]  /*c610*/  @!P1 SYNCS.PHASECHK.TRANS64 P1, [R16+URZ+0x30c20], R5 ;  /* 0x030c2005100095a7 */ /* 0x000e64000802007f */
[----:B-1----:R-:W-:Y:S05]  /*c620*/  @!P1 BRA `(.L_x_2807) ;  /* 0xfffffffc00f09947 */ /* 0x002fea000383ffff */
[----:B------:R-:W-:Y:S05]  /*c630*/  BRA `(.L_x_2808) ;  /* 0xfffffff0000c7947 */ /* 0x000fea000383ffff */
.L_x_2788:
[----:B-1----:R1:W2:Y:S02]  /*c640*/  SYNCS.PHASECHK.TRANS64.TRYWAIT P1, [R16+URZ+0x30c40], R13 ;  /* 0x030c400d100075a7 */ /* 0x0022a4000802017f */
[----:B--2---:R-:W-:Y:S05]  /*c650*/  @!P1 NANOSLEEP.SYNCS 0x989680 ;  /* 0x009896800000995d */ /* 0x004fea0003900000 */
[----:B------:R-:W2:Y:S02]  /*c660*/  @!P1 SYNCS.PHASECHK.TRANS64 P1, [R16+URZ+0x30c40], R13 ;  /* 0x030c400d100095a7 */ /* 0x000ea4000802007f */
[----:B--2---:R-:W-:Y:S05]  /*c670*/  @!P1 BRA `(.L_x_2788) ;  /* 0xfffffffc00f09947 */ /* 0x004fea000383ffff */
[----:B------:R-:W-:Y:S05]  /*c680*/  BRA `(.L_x_2809) ;  /* 0xfffffff000a47947 */ /* 0x000fea000383ffff */
.L_x_2790:
[----:B-1----:R1:W2:Y:S02]  /*c690*/  SYNCS.PHASECHK.TRANS64.TRYWAIT P1, [R16+URZ+0x30c28], R13 ;  /* 0x030c280d100075a7 */ /* 0x0022a4000802017f */
[----:B--2---:R-:W-:Y:S05]  /*c6a0*/  @!P1 NANOSLEEP.SYNCS 0x989680 ;  /* 0x009896800000995d */ /* 0x004fea0003900000 */
[----:B------:R-:W2:Y:S02]  /*c6b0*/  @!P1 SYNCS.PHASECHK.TRANS64 P1, [R16+URZ+0x30c28], R13 ;  /* 0x030c280d100095a7 */ /* 0x000ea4000802007f */
[----:B--2---:R-:W-:Y:S05]  /*c6c0*/  @!P1 BRA `(.L_x_2790) ;  /* 0xfffffffc00f09947 */ /* 0x004fea000383ffff */
[----:B------:R-:W-:Y:S05]  /*c6d0*/  BRA `(.L_x_2810) ;  /* 0xfffffff400107947 */ /* 0x000fea000383ffff */
.L_x_2792:
[----:B--2---:R2:W1:Y:S02]  /*c6e0*/  SYNCS.PHASECHK.TRANS64.TRYWAIT P0, [R3+URZ+0x30c40], R0 ;  /* 0x030c4000030075a7 */ /* 0x004464000800017f */
[----:B-1----:R-:W-:Y:S05]  /*c6f0*/  @!P0 NANOSLEEP.SYNCS 0x989680 ;  /* 0x009896800000895d */ /* 0x002fea0003900000 */
[----:B------:R-:W1:Y:S02]  /*c700*/  @!P0 SYNCS.PHASECHK.TRANS64 P0, [R3+URZ+0x30c40], R0 ;  /* 0x030c4000030085a7 */ /* 0x000e64000800007f */
[----:B-1----:R-:W-:Y:S05]  /*c710*/  @!P0 BRA `(.L_x_2792) ;  /* 0xfffffffc00f08947 */ /* 0x002fea000383ffff */
[----:B------:R-:W-:Y:S05]  /*c720*/  BRA `(.L_x_2811) ;  /* 0xfffffff4009c7947 */ /* 0x000fea000383ffff */
.L_x_2794:
[----:B------:R-:W-:Y:S01]  /*c730*/  BSSY B0, `(.L_x_2812) ;  /* 0x0000006000007945 */ /* 0x000fe20003800000 */
[----:B------:R-:W-:-:S07]  /*c740*/  IMAD.MOV.U32 R15, RZ, RZ, -0x1 ;  /* 0xffffffffff0f7424 */ /* 0x000fce00078e00ff */
[----:B------:R-:W-:Y:S05]  /*c750*/  WARPSYNC.COLLECTIVE R15, `(.L_x_2813) ;  /* 0x000000000f0c7348 */ /* 0x000fea0003c00000 */
[----:B------:R-:W-:Y:S02]  /*c760*/  ELECT P6, UR62, PT ;  /* 0x00000000003e782f */ /* 0x000fe400038c0000 */
[----:B------:R-:W-:Y:S01]  /*c770*/  MOV R14, UR62 ;  /* 0x0000003e000e7c02 */ /* 0x000fe20008000f00 */
[----:B------:R-:W-:Y:S10]  /*c780*/  ENDCOLLECTIVE ;  /* 0x000000000000791b */ /* 0x000ff40003800000 */
.L_x_2813:
[----:B------:R-:W-:Y:S05]  /*c790*/  BSYNC B0 ;  /* 0x0000000000007941 */ /* 0x000fea0003800000 */
.L_x_2812:
[----:B------:R-:W-:Y:S05]  /*c7a0*/  BRA `(.L_x_2814) ;  /* 0xfffffff8002c7947 */ /* 0x000fea000383ffff */
.L_x_2796:
[----:B-1----:R1:W2:Y:S02]  /*c7b0*/  SYNCS.PHASECHK.TRANS64.TRYWAIT P0, [R6+URZ], R5 ;  /* 0x00000005060075a7 */ /* 0x0022a4000800017f */
[----:B--2---:R-:W-:Y:S05]  /*c7c0*/  @!P0 NANOSLEEP.SYNCS 0x989680 ;  /* 0x009896800000895d */ /* 0x004fea0003900000 */
[----:B------:R-:W2:Y:S02]  /*c7d0*/  @!P0 SYNCS.PHASECHK.TRANS64 P0, [R6+URZ], R5 ;  /* 0x00000005060085a7 */ /* 0x000ea4000800007f */
[----:B--2---:R-:W-:Y:S05]  /*c7e0*/  @!P0 BRA `(.L_x_2796) ;  /* 0xfffffffc00f08947 */ /* 0x004fea000383ffff */
[----:B------:R-:W-:Y:S05]  /*c7f0*/  BRA `(.L_x_2815) ;  /* 0xfffffff8006c7947 */ /* 0x000fea000383ffff */
.L_x_2797:
[----:B--2---:R2:W3:Y:S02]  /*c800*/  SYNCS.PHASECHK.TRANS64.TRYWAIT P0, [R3+URZ], R0 ;  /* 0x00000000030075a7 */ /* 0x0044e4000800017f */
[----:B---3--:R-:W-:Y:S05]  /*c810*/  @!P0 NANOSLEEP.SYNCS 0x989680 ;  /* 0x009896800000895d */ /* 0x008fea0003900000 */
[----:B------:R-:W3:Y:S02]  /*c820*/  @!P0 SYNCS.PHASECHK.TRANS64 P0, [R3+URZ], R0 ;  /* 0x00000000030085a7 */ /* 0x000ee4000800007f */
[----:B---3--:R-:W-:Y:S05]  /*c830*/  @!P0 BRA `(.L_x_2797) ;  /* 0xfffffffc00f08947 */ /* 0x008fea000383ffff */
[----:B------:R-:W-:Y:S05]  /*c840*/  BRA `(.L_x_2816) ;  /* 0xfffffff800607947 */ /* 0x000fea000383ffff */
.L_x_2799:
[----:B--2---:R2:W3:Y:S02]  /*c850*/  SYNCS.PHASECHK.TRANS64.TRYWAIT P0, [R2+URZ], R5 ;  /* 0x00000005020075a7 */ /* 0x0044e4000800017f */
[----:B---3--:R-:W-:Y:S05]  /*c860*/  @!P0 NANOSLEEP.SYNCS 0x989680 ;  /* 0x009896800000895d */ /* 0x008fea0003900000 */
[----:B------:R-:W3:Y:S02]  /*c870*/  @!P0 SYNCS.PHASECHK.TRANS64 P0, [R2+URZ], R5 ;  /* 0x00000005020085a7 */ /* 0x000ee4000800007f */
[----:B---3--:R-:W-:Y:S05]  /*c880*/  @!P0 BRA `(.L_x_2799) ;  /* 0xfffffffc00f08947 */ /* 0x008fea000383ffff */
[----:B------:R-:W-:Y:S05]  /*c890*/  BRA `(.L_x_2817) ;  /* 0xfffffff800647947 */ /* 0x000fea000383ffff */
.L_x_2818:
        /* <DEDUP_REMOVED lines=14> */
.L_x_3711:


//--------------------- .text._ZN7cutlass13device_kernelIN5flash11enable_sm90INS1_16FlashAttnBwdSm90INS1_25CollectiveMainloopBwdSm90ILi2ELi2ELi2EN4cute5tupleIJNS5_1CILi1EEES8_S8_EEENS6_IJNS7_ILi128EEESA_NS7_ILi64EEEEEENS_6half_tEfNS_4arch4Sm90ELb1ELb0ELb0ELb0ELb1ELb1ELb0ELb0ELi2ELi1ELi2ELi2ELb0EEENS1_24CollectiveEpilogueBwdGQAISC_fSF_Li256ELb0ELb1EEENS1_25SingleTileBwdLPTSchedulerILb0ELi128ELb1EEEEEEEEEvNT_6ParamsE --------------------------
	.section	.text._ZN7cutlass13device_kernelIN5flash11enable_sm90INS1_16FlashAttnBwdSm90INS1_25CollectiveMainloopBwdSm90ILi2ELi2ELi2EN4cute5tupleIJNS5_1CILi1EEES8_S8_EEENS6_IJNS7_ILi128EEESA_NS7_ILi64EEEEEENS_6half_tEfNS_4arch4Sm90ELb1ELb0ELb0ELb0ELb1ELb1ELb0ELb0ELi2ELi1ELi2ELi2ELb0EEENS1_24CollectiveEpilogueBwdGQAISC_fSF_Li256ELb0ELb1EEENS1_25SingleTileBwdLPTSchedulerILb0ELi128ELb1EEEEEEEEEvNT_6ParamsE,"ax",@progbits
	.align	128
.text._ZN7cutlass13device_kernelIN5flash11enable_sm90INS1_16FlashAttnBwdSm90INS1_25CollectiveMainloopBwdSm90ILi2ELi2ELi2EN4cute5tupleIJNS5_1CILi1EEES8_S8_EEENS6_IJNS7_ILi128EEESA_NS7_ILi64EEEEEENS_6half_tEfNS_4arch4Sm90ELb1ELb0ELb0ELb0ELb1ELb1ELb0ELb0ELi2ELi1ELi2ELi2ELb0EEENS1_24CollectiveEpilogueBwdGQAISC_fSF_Li256ELb0ELb1EEENS1_25SingleTileBwdLPTSchedulerILb0ELi128ELb1EEEEEEEEEvNT_6ParamsE:
        .type           _ZN7cutlass13device_kernelIN5flash11enable_sm90INS1_16FlashAttnBwdSm90INS1_25CollectiveMainloopBwdSm90ILi2ELi2ELi2EN4cute5tupleIJNS5_1CILi1EEES8_S8_EEENS6_IJNS7_ILi128EEESA_NS7_ILi64EEEEEENS_6half_tEfNS_4arch4Sm90ELb1ELb0ELb0ELb0ELb1ELb1ELb0ELb0ELi2ELi1ELi2ELi2ELb0EEENS1_24CollectiveEpilogueBwdGQAISC_fSF_Li256ELb0ELb1EEENS1_25SingleTileBwdLPTSchedulerILb0ELi128ELb1EEEEEEEEEvNT_6ParamsE,@function
        .size           _ZN7cutlass13device_kernelIN5flash11enable_sm90INS1_16FlashAttnBwdSm90INS1_25CollectiveMainloopBwdSm90ILi2ELi2ELi2EN4cute5tupleIJNS5_1CILi1EEES8_S8_EEENS6_IJNS7_ILi128EEESA_NS7_ILi64EEEEEENS_6half_tEfNS_4arch4Sm90ELb1ELb0ELb0ELb0ELb1ELb1ELb0ELb0ELi2ELi1ELi2ELi2ELb0EEENS1_24CollectiveEpilogueBwdGQAISC_fSF_Li256ELb0ELb1EEENS1_25SingleTileBwdLPTSchedulerILb0ELi128ELb1EEEEEEEEEvNT_6ParamsE,(.L_x_3712 - _ZN7cutlass13device_kernelIN5flash11enable_sm90INS1_16FlashAttnBwdSm90INS1_25CollectiveMainloopBwdSm90ILi2ELi2ELi2EN4cute5tupleIJNS5_1CILi1EEES8_S8_EEENS6_IJNS7_ILi128EEESA_NS7_ILi64EEEEEENS_6half_tEfNS_4arch4Sm90ELb1ELb0ELb0ELb0ELb1ELb1ELb0ELb0ELi2ELi1ELi2ELi2ELb0EEENS1_24CollectiveEpilogueBwdGQAISC_fSF_Li256ELb0ELb1EEENS1_25SingleTileBwdLPTSchedulerILb0ELi128ELb1EEEEEEEEEvNT_6ParamsE)
        .other          _ZN7cutlass13device_kernelIN5flash11enable_sm90INS1_16FlashAttnBwdSm90INS1_25CollectiveMainloopBwdSm90ILi2ELi2ELi2EN4cute5tupleIJNS5_1CILi1EEES8_S8_EEENS6_IJNS7_ILi128EEESA_NS7_ILi64EEEEEENS_6half_tEfNS_4arch4Sm90ELb1ELb0ELb0ELb0ELb1ELb1ELb0ELb0ELi2ELi1ELi2ELi2ELb0EEENS1_24CollectiveEpilogueBwdGQAISC_fSF_Li256ELb0ELb1EEENS1_25SingleTileBwdLPTSchedulerILb0ELi128ELb1EEEEEEEEEvNT_6ParamsE,@"STO_CUDA_ENTRY STV_DEFAULT"
_ZN7cutlass13device_kernelIN5flash11enable_sm90INS1_16FlashAttnBwdSm90INS1_25CollectiveMainloopBwdSm90ILi2ELi2ELi2EN4cute5tupleIJNS5_1CILi1EEES8_S8_EEENS6_IJNS7_ILi128EEESA_NS7_ILi64EEEEEENS_6half_tEfNS_4arch4Sm90ELb1ELb0ELb0ELb0ELb1ELb1ELb0ELb0ELi2ELi1ELi2ELi2ELb0EEENS1_24CollectiveEpilogueBwdGQAISC_fSF_Li256ELb0ELb1EEENS1_25SingleTileBwdLPTSchedulerILb0ELi128ELb1EEEEEEEEEvNT_6ParamsE:
        /* <DEDUP_REMOVED lines=23> */
.L_x_2820:
[----:B------:R-:W-:Y:S05]  /*0170*/  BSYNC B0 ;  /* 0x0000000000007941 */ /* 0x000fea0003800000 */
.L_x_2819:
        /* <DEDUP_REMOVED lines=34> */
.L_x_2821:
        /* <DEDUP_REMOVED lines=22> */
.L_x_2822:
        /* <DEDUP_REMOVED lines=9> */
.L_x_2825:
        /* <DEDUP_REMOVED lines=32> */
.L_x_2826:
[----:B------:R-:W-:Y:S01]  /*0790*/  ULDC UR7, c[0x0][0x8cc] ;  /* 0x0002330000077ab9 */ /* 0x000fe20000000800 */
[----:B------:R-:W-:Y:S01]  /*07a0*/  UMOV UR38, UR10 ;  /* 0x0000000a00267c82 */ /* 0x000fe20008000000 */
[----:B------:R-:W-:-:S11]  /*07b0*/  UISETP.NE.AND UP0, UPT, UR7, 0x1, UPT ;  /* 0x000000010700788c */ /* 0x000fd6000bf05270 */
[----:B------:R-:W-:Y:S02]  /*07c0*/  @UP0 ULDC.64 UR8, c[0x0][0x8d0] ;  /* 0x0002340000080ab9 */ /* 0x000fe40000000a00 */
[----:B------:R-:W-:-:S04]  /*07d0*/  UIMAD.WIDE.U32 UR4, UR10, UR8, URZ ;  /* 0x000000080a0472a5 */ /* 0x000fc8000f8e003f */
[----:B------:R-:W-:-:S04]  /*07e0*/  @UP0 USHF.R.U32.HI UR38, URZ, UR9, UR5 ;  /* 0x000000093f260299 */ /* 0x000fc80008011605 */
[----:B------:R-:W-:-:S12]  /*07f0*/  UIMAD UR4, UR38, UR7, URZ ;  /* 0x00000007260472a4 */ /* 0x000fd8000f8e023f */
.L_x_2827:
[----:B------:R-:W-:Y:S01]  /*0800*/  ULDC UR40, c[0x0][0x8c0] ;  /* 0x0002300000287ab9 */ /* 0x000fe20000000800 */
[----:B------:R-:W-:Y:S01]  /*0810*/  UIADD3 UR4, UR10, -UR4, URZ ;  /* 0x800000040a047290 */ /* 0x000fe2000fffe03f */
[----:B------:R-:W1:Y:S01]  /*0820*/  LDC R0, c[0x0][0x8b4] ;  /* 0x00022d00ff007b82 */ /* 0x000e620000000800 */
[----:B------:R-:W-:Y:S01]  /*0830*/  UISETP.NE.AND UP0, UPT, UR40, 0x1, UPT ;  /* 0x000000012800788c */ /* 0x000fe2000bf05270 */
[----:B------:R-:W-:Y:S02]  /*0840*/  ULDC UR5, c[0x0][0x8cc] ;  /* 0x0002330000057ab9 */ /* 0x000fe40000000800 */
[----:B------:R-:W-:-:S08]  /*0850*/  UIMAD UR6, UR6, UR5, UR4 ;  /* 0x00000005060672a4 */ /* 0x000fd0000f8e0204 */
[----:B------:R-:W-:Y:S01]  /*0860*/  @UP0 ULDC UR4, c[0x0][0x8c4] ;  /* 0x0002310000040ab9 */ /* 0x000fe20000000800 */
[----:B------:R-:W-:Y:S01]  /*0870*/  @UP0 ULDC UR7, c[0x0][0x8c8] ;  /* 0x0002320000070ab9 */ /* 0x000fe20000000800 */
[----:B------:R-:W-:Y:S02]  /*0880*/  UIMAD.WIDE.U32 UR4, UR6, UR4, URZ ;  /* 0x00000004060472a5 */ /* 0x000fe4000f8e003f */
[----:B------:R-:W-:Y:S02]  /*0890*/  UMOV UR39, UR6 ;  /* 0x0000000600277c82 */ /* 0x000fe40008000000 */
[----:B------:R-:W-:Y:S02]  /*08a0*/  @UP0 USHF.R.U32.HI UR39, URZ, UR7, UR5 ;  /* 0x000000073f270299 */ /* 0x000fe40008011605 */
[----:B------:R-:W-:Y:S02]  /*08b0*/  ULOP3.LUT UR5, URZ, UR38, URZ, 0x33, !UPT ;  /* 0x000000263f057292 */ /* 0x000fe4000f8e333f */
[----:B------:R-:W-:-:S02]  /*08c0*/  UIADD3 UR4, -UR39, URZ, URZ ;  /* 0x0000003f27047290 */ /* 0x000fc4000fffe13f */
[----:B------:R-:W-:Y:S02]  /*08d0*/  ISETP.LE.AND P0, PT, RZ, UR39, PT ;  /* 0x00000027ff007c0c */ /* 0x000fe4000bf03270 */
[----:B------:R-:W-:Y:S01]  /*08e0*/  UIMAD UR40, UR40, UR4, UR6 ;  /* 0x00000004282872a4 */ /* 0x000fe2000f8e0206 */
[----:B-1----:R-:W-:-:S10]  /*08f0*/  VIADD R19, R0, UR5 ;  /* 0x0000000500137c36 */ /* 0x002fd40008000000 */
[----:B------:R-:W-:Y:S05]  /*0900*/  @!P0 BRA `(.L_x_2828) ;  /* 0x000000c800488947 */ /* 0x000fea0003800000 */
[----:B------:R-:W1:Y:S01]  /*0910*/  LDC R18, c[0x0][0x280] ;  /* 0x0000a000ff127b82 */ /* 0x000e620000000800 */
[----:B------:R-:W-:Y:S01]  /*0920*/  ULDC UR4, c[0x0][0x290] ;  /* 0x0000a40000047ab9 */ /* 0x000fe20000000800 */
[----:B------:R-:W-:Y:S02]  /*0930*/  PLOP3.LUT P0, PT, PT, PT, PT, 0x80, 0x0 ;  /* 0x000000000000781c */ /* 0x000fe40003f0f070 */
[----:B------:R-:W-:Y:S02]  /*0940*/  CS2R R152, SRZ ;  /* 0x0000000000987805 */ /* 0x000fe4000001ff00 */
[----:B------:R-:W-:Y:S02]  /*0950*/  CS2R R184, SRZ ;  /* 0x0000000000b87805 */ /* 0x000fe4000001ff00 */
[----:B------:R-:W-:Y:S02]  /*0960*/  CS2R R154, SRZ ;  /* 0x00000000009a7805 */ /* 0x000fe4000001ff00 */
[----:B------:R-:W-:-:S02]  /*0970*/  CS2R R156, SRZ ;  /* 0x00000000009c7805 */ /* 0x000fc4000001ff00 */
[----:B------:R-:W-:Y:S01]  /*0980*/  CS2R R158, SRZ ;  /* 0x00000000009e7805 */ /* 0x000fe2000001ff00 */
[----:B------:R-:W2:Y:S01]  /*0990*/  LDC R3, c[0x0][0x74c] ;  /* 0x0001d300ff037b82 */ /* 0x000ea20000000800 */
        /* <DEDUP_REMOVED lines=15> */
[----:B-1----:R-:W-:Y:S01]  /*0a90*/  IMAD R0, R19, 0x80, R18 ;  /* 0x0000008013007824 */ /* 0x002fe200078e0212 */
[----:B------:R-:W-:Y:S01]  /*0aa0*/  CS2R R192, SRZ ;  /* 0x0000000000c07805 */ /* 0x000fe2000001ff00 */
[----:B------:R-:W-:Y:S01]  /*0ab0*/  VIADD R18, R18, 0x7f ;  /* 0x0000007f12127836 */ /* 0x000fe20000000000 */
[----:B------:R-:W-:-:S02]  /*0ac0*/  CS2R R194, SRZ ;  /* 0x0000000000c27805 */ /* 0x000fc4000001ff00 */
[----:B------:R-:W-:Y:S02]  /*0ad0*/  CS2R R196, SRZ ;  /* 0x0000000000c47805 */ /* 0x000fe4000001ff00 */
[----:B------:R-:W-:Y:S02]  /*0ae0*/  CS2R R198, SRZ ;  /* 0x0000000000c67805 */ /* 0x000fe4000001ff00 */
[----:B------:R-:W-:Y:S02]  /*0af0*/  CS2R R200, SRZ ;  /* 0x0000000000c87805 */ /* 0x000fe4000001ff00 */
[----:B------:R-:W-:Y:S02]  /*0b00*/  CS2R R202, SRZ ;  /* 0x0000000000ca7805 */ /* 0x000fe4000001ff00 */
[----:B--2---:R-:W-:Y:S02]  /*0b10*/  IADD3 R0, R0, -UR4, -R3 ;  /* 0x8000000400007c10 */ /* 0x004fe4000fffe803 */
[----:B------:R-:W-:-:S02]  /*0b20*/  CS2R R204, SRZ ;  /* 0x0000000000cc7805 */ /* 0x000fc4000001ff00 */
[----:B------:R-:W-:Y:S02]  /*0b30*/  CS2R R206, SRZ ;  /* 0x0000000000ce7805 */ /* 0x000fe4000001ff00 */
[----:B------:R-:W-:Y:S02]  /*0b40*/  CS2R R208, SRZ ;  /* 0x0000000000d07805 */ /* 0x000fe4000001ff00 */
[----:B------:R-:W-:Y:S02]  /*0b50*/  SHF.R.S32.HI R3, RZ, 0x1f, R0 ;  /* 0x0000001fff037819 */ /* 0x000fe40000011400 */
[----:B------:R-:W-:Y:S02]  /*0b60*/  CS2R R210, SRZ ;  /* 0x0000000000d27805 */ /* 0x000fe4000001ff00 */
[----:B------:R-:W-:Y:S02]  /*0b70*/  CS2R R212, SRZ ;  /* 0x0000000000d47805 */ /* 0x000fe4000001ff00 */
[----:B------:R-:W-:-:S02]  /*0b80*/  CS2R R214, SRZ ;  /* 0x0000000000d67805 */ /* 0x000fc4000001ff00 */
        /* <DEDUP_REMOVED lines=30> */
.L_x_2831:
        /* <DEDUP_REMOVED lines=15> */
.L_x_2830:
        /* <DEDUP_REMOVED lines=22> */
.L_x_2833:
        /* <DEDUP_REMOVED lines=15> */
.L_x_2832:
[----:B------:R-:W-:Y:S01]  /*10b0*/  SHF.R.S32.HI R6, RZ, 0x1f, R17 ;  /* 0x0000001fff067819 */ /* 0x000fe20000011411 */
[----:B------:R-:W-:-:S03]  /*10c0*/  UMOV UR4, 0xffffffff ;  /* 0xffffffff00047882 */ /* 0x000fc60000000000 */
[----:B------:R-:W-:-:S04]  /*10d0*/  LEA.HI R0, R6, R17, RZ, 0x7 ;  /* 0x0000001106007211 */ /* 0x000fc800078f38ff */
[----:B------:R-:W-:Y:S01]  /*10e0*/  SHF.R.S32.HI R13, RZ, 0x7, R0 ;  /* 0x00000007ff0d7819 */ /* 0x000fe20000011400 */
[----:B------:R-:W-:Y:S06]  /*10f0*/  BRA.DIV UR4, `(.L_x_2834) ;  /* 0x000000c204547947 */ /* 0x000fec000b800000 */
[----:B------:R1:W2:Y:S02]  /*1100*/  SHFL.IDX PT, R14, R13, RZ, 0x1f ;  /* 0x00001fff0d0e7589 */ /* 0x0002a400000e0000 */
.L_x_2950:
        /* <DEDUP_REMOVED lines=14> */
[----:B---3--:R-:W-:Y:S01]  /*11f0*/  IMAD.IADD R18, R18, 0x1, -R10 ;  /* 0x0000000112127824 */ /* 0x008fe200078e0a0a */
[----:B----4-:R-:W-:Y:S06]  /*1200*/  @P0 BRA `(.L_x_2835) ;  /* 0x0000000000080947 */ /* 0x010fec0003800000 */
[----:B------:R-:W3:Y:S02]  /*1210*/  SYNCS.PHASECHK.TRANS64.TRYWAIT P0, [R236+URZ+0x30c00], R11 ;  /* 0x030c000bec0075a7 */ /* 0x000ee4000800017f */
[----:B---3--:R-:W-:Y:S05]  /*1220*/  @!P0 BRA `(.L_x_2836) ;  /* 0x000000c000248947 */ /* 0x008fea0003800000 */
.L_x_2835:
[----:B--2---:R-:W-:Y:S01]  /*1230*/  LEA.HI R2, R14, R14, RZ, 0x1 ;  /* 0x0000000e0e027211 */ /* 0x004fe200078f08ff */
[----:B------:R-:W-:Y:S01]  /*1240*/  IMAD R18, R19, 0x80, R18 ;  /* 0x0000008013127824 */ /* 0x000fe200078e0212 */
[----:B------:R-:W-:Y:S01]  /*1250*/  SHF.R.U32.HI R4, RZ, 0x3, R3 ;  /* 0x00000003ff047819 */ /* 0x000fe20000011603 */
[----:B------:R-:W-:Y:S01]  /*1260*/  ULDC UR4, c[0x0][0x74c] ;  /* 0x0001d30000047ab9 */ /* 0x000fe20000000800 */
[----:B------:R-:W-:Y:S01]  /*1270*/  LOP3.LUT R3, R2, 0xffffe, RZ, 0xc0, !PT ;  /* 0x000ffffe02037812 */ /* 0x000fe200078ec0ff */
[----:B------:R-:W-:Y:S01]  /*1280*/  VIADD R18, R18, -UR4 ;  /* 0x8000000412127c36 */ /* 0x000fe20008000000 */
[----:B------:R-:W-:Y:S02]  /*1290*/  LOP3.LUT R8, R8, 0x7ffffe, RZ, 0xc0, !PT ;  /* 0x007ffffe08087812 */ /* 0x000fe400078ec0ff */
[----:B------:R-:W-:Y:S01]  /*12a0*/  LOP3.LUT R4, R7, R4, RZ, 0x3c, !PT ;  /* 0x0000000407047212 */ /* 0x000fe200078e3cff */
[----:B------:R-:W-:Y:S01]  /*12b0*/  IMAD.IADD R230, R14, 0x1, -R3 ;  /* 0x000000010ee67824 */ /* 0x000fe200078e0a03 */
[----:B------:R-:W-:Y:S01]  /*12c0*/  SHF.R.S32.HI R7, RZ, 0x1f, R18 ;  /* 0x0000001fff077819 */ /* 0x000fe20000011412 */
[----:B------:R-:W2:Y:S01]  /*12d0*/  LDL R3, [R1+0x44] ;  /* 0x0000440001037983 */ /* 0x000ea20000100800 */
[----:B------:R-:W-:-:S04]  /*12e0*/  IMAD.IADD R8, R9, 0x1, -R8 ;  /* 0x0000000109087824 */ /* 0x000fc800078e0a08 */
[----:B------:R-:W-:-:S04]  /*12f0*/  IMAD R9, R13, 0x10, R8 ;  /* 0x000000100d097824 */ /* 0x000fc800078e0208 */
[----:B------:R-:W-:-:S05]  /*1300*/  IMAD.U32 R2, R9, 0x200, R4 ;  /* 0x0000020009027824 */ /* 0x000fca00078e0004 */
[----:B------:R4:W-:Y:S01]  /*1310*/  STL [R1+0x38], R2 ;  /* 0x0000380201007387 */ /* 0x0009e20000100800 */
[----:B------:R-:W-:Y:S02]  /*1320*/  LEA.HI R7, R7, R18, RZ, 0x7 ;  /* 0x0000001207077211 */ /* 0x000fe400078f38ff */
[----:B----4-:R-:W-:-:S05]  /*1330*/  LOP3.LUT R2, R0, 0xffffff80, RZ, 0xc0, !PT ;  /* 0xffffff8000027812 */ /* 0x010fca00078ec0ff */
[----:B------:R-:W-:Y:S01]  /*1340*/  IMAD.IADD R8, R17, 0x1, -R2 ;  /* 0x0000000111087824 */ /* 0x000fe200078e0a02 */
[----:B------:R-:W-:-:S04]  /*1350*/  LEA.HI.SX32 R7, R7, 0x1, 0x19 ;  /* 0x0000000107077811 */ /* 0x000fc800078fcaff */
[----:B---3--:R-:W-:-:S04]  /*1360*/  SHF.R.S32.HI R11, RZ, 0x1f, R8 ;  /* 0x0000001fff0b7819 */ /* 0x008fc80000011408 */
        /* <DEDUP_REMOVED lines=45> */
[----:B---3--:R-:W-:Y:S05]  /*1640*/  @P0 BRA `(.L_x_2837) ;  /* 0x0000003c000c0947 */ /* 0x008fea0003800000 */
[----:B------:R-:W-:Y:S02]  /*1650*/  LEA.HI R8, R11, R8, RZ, 0x5 ;  /* 0x000000080b087211 */ /* 0x000fe400078f28ff */
[----:B------:R-:W-:Y:S02]  /*1660*/  CS2R R182, SRZ ;  /* 0x0000000000b67805 */ /* 0x000fe4000001ff00 */
[----:B------:R-:W-:Y:S01]  /*1670*/  LOP3.LUT R0, R5, 0xffffffe0, RZ, 0xc0, !PT ;  /* 0xffffffe005007812 */ /* 0x000fe200078ec0ff */
[----:B------:R-:W-:Y:S01]  /*1680*/  IMAD R5, R19, -0x80, R10 ;  /* 0xffffff8013057824 */ /* 0x000fe200078e020a */
[----:B------:R-:W-:Y:S02]  /*1690*/  LEA.HI R4, R13, R13, RZ, 0x1 ;  /* 0x0000000d0d047211 */ /* 0x000fe400078f08ff */
[----:B------:R-:W-:Y:S02]  /*16a0*/  CS2R R180, SRZ ;  /* 0x0000000000b47805 */ /* 0x000fe4000001ff00 */
[----:B------:R-:W-:Y:S01]  /*16b0*/  SHF.R.S32.HI R8, RZ, 0x5, R8 ;  /* 0x00000005ff087819 */ /* 0x000fe20000011408 */
[----:B------:R-:W-:Y:S01]  /*16c0*/  IMAD.IADD R0, R17, 0x1, -R0 ;  /* 0x0000000111007824 */ /* 0x000fe200078e0a00 */
        /* <DEDUP_REMOVED lines=22> */
[----:B------:R-:W-:Y:S02]  /*1830*/  LOP3.LUT R9, R9, 0xfffffff8, RZ, 0xc0, !PT ;  /* 0xfffffff809097812 */ /* 0x000fe400078ec0ff */
[----:B------:R-:W-:Y:S02]  /*1840*/  CS2R R160, SRZ ;  /* 0x0000000000a07805 */ /* 0x000fe4000001ff00 */
[----:B------:R-:W-:Y:S01]  /*1850*/  LOP3.LUT R14, R6, 0xfffffffc, RZ, 0xc0, !PT ;  /* 0xfffffffc060e7812 */ /* 0x000fe200078ec0ff */
[----:B------:R-:W-:Y:S01]  /*1860*/  VIADD R6, R4, 0x8 ;  /* 0x0000000804067836 */ /* 0x000fe20000000000 */
[----:B------:R-:W-:Y:S02]  /*1870*/  LEA.HI R7, R7, R0, RZ, 0x4 ;  /* 0x0000000007077211 */ /* 0x000fe400078f20ff */
[----:B------:R-:W-:-:S02]  /*1880*/  CS2R R158, SRZ ;  /* 0x00000000009e7805 */ /* 0x000fc4000001ff00 */
        /* <DEDUP_REMOVED lines=11> */
[----:B------:R-:W-:Y:S02]  /*1940*/  CS2R R156, SRZ ;  /* 0x00000000009c7805 */ /* 0x000fe4000001ff00 */
[----:B------:R-:W-:Y:S01]  /*1950*/  LEA.HI R17, R14, R14, RZ, 0x1 ;  /* 0x0000000e0e117211 */ /* 0x000fe200078f08ff */
[----:B------:R-:W-:Y:S01]  /*1960*/  IMAD.IADD R9, R6, 0x1, -R9 ;  /* 0x0000000106097824 */ /* 0x000fe200078e0a09 */
[----:B------:R-:W-:Y:S01]  /*1970*/  LEA.HI R6, R12, R12, RZ, 0x1 ;  /* 0x0000000c0c067211 */ /* 0x000fe200078f08ff */
[----:B------:R-:W-:Y:S01]  /*1980*/  IMAD.IADD R5, R4, 0x1, -R5 ;  /* 0x0000000104057824 */ /* 0x000fe200078e0a05 */
[--C-:B------:R-:W-:Y:S02]  /*1990*/  SHF.R.S32.HI R4, RZ, 0x1, R10.reuse ;  /* 0x00000001ff047819 */ /* 0x100fe4000001140a */
[----:B------:R-:W-:Y:S02]  /*19a0*/  CS2R R154, SRZ ;  /* 0x00000000009a7805 */ /* 0x000fe4000001ff00 */
[----:B------:R-:W-:Y:S01]  /*19b0*/  SHF.R.S32.HI R11, RZ, 0x1f, R10 ;  /* 0x0000001fff0b7819 */ /* 0x000fe2000001140a */
[----:B------:R-:W-:Y:S01]  /*19c0*/  IMAD R5, R0, 0x8, R5 ;  /* 0x0000000800057824 */ /* 0x000fe200078e0205 */
[----:B------:R-:W-:-:S02]  /*19d0*/  LOP3.LUT R13, R6, 0xfffffffe, RZ, 0xc0, !PT ;  /* 0xfffffffe060d7812 */ /* 0x000fc400078ec0ff */
[----:B------:R-:W-:Y:S02]  /*19e0*/  CS2R R152, SRZ ;  /* 0x0000000000987805 */ /* 0x000fe4000001ff00 */
[--C-:B------:R-:W-:Y:S02]  /*19f0*/  SHF.R.S32.HI R10, RZ, 0x1, R6.reuse ;  /* 0x00000001ff0a7819 */ /* 0x100fe40000011406 */
[----:B------:R-:W-:Y:S02]  /*1a00*/  CS2R R214, SRZ ;  /* 0x0000000000d67805 */ /* 0x000fe4000001ff00 */
[----:B------:R-:W-:Y:S01]  /*1a10*/  SHF.R.S32.HI R15, RZ, 0x1f, R6 ;  /* 0x0000001fff0f7819 */ /* 0x000fe20000011406 */
[----:B------:R-:W-:Y:S01]  /*1a20*/  IMAD.IADD R13, R12, 0x1, -R13 ;  /* 0x000000010c0d7824 */ /* 0x000fe200078e0a0d */
[--C-:B------:R-:W-:Y:S01]  /*1a30*/  SHF.R.S32.HI R6, RZ, 0x1, R17.reuse ;  /* 0x00000001ff067819 */ /* 0x100fe20000011411 */
[----:B------:R1:W-:Y:S01]  /*1a40*/  STL [R1+0x14], R5 ;  /* 0x0000140501007387 */ /* 0x0003e20000100800 */
[----:B------:R-:W-:-:S02]  /*1a50*/  SHF.R.S32.HI R19, RZ, 0x1f, R17 ;  /* 0x0000001fff137819 */ /* 0x000fc40000011411 */
[----:B------:R-:W-:Y:S02]  /*1a60*/  CS2R R212, SRZ ;  /* 0x0000000000d47805 */ /* 0x000fe4000001ff00 */
[----:B------:R-:W-:Y:S02]  /*1a70*/  LEA.HI R11, R11, R4, RZ, 0x4 ;  /* 0x000000040b0b7211 */ /* 0x000fe400078f20ff */
[----:B------:R-:W-:Y:S02]  /*1a80*/  CS2R R210, SRZ ;  /* 0x0000000000d27805 */ /* 0x000fe4000001ff00 */
[----:B------:R-:W-:Y:S02]  /*1a90*/  LEA.HI R15, R15, R10, RZ, 0x4 ;  /* 0x0000000a0f0f7211 */ /* 0x000fe400078f20ff */
[----:B------:R-:W-:Y:S02]  /*1aa0*/  CS2R R208, SRZ ;  /* 0x0000000000d07805 */ /* 0x000fe4000001ff00 */
[----:B------:R-:W-:-:S02]  /*1ab0*/  LEA.HI R19, R19, R6, RZ, 0x4 ;  /* 0x0000000613137211 */ /* 0x000fc400078f20ff */
[----:B------:R-:W-:Y:S02]  /*1ac0*/  CS2R R206, SRZ ;  /* 0x0000000000ce7805 */ /* 0x000fe4000001ff00 */
[----:B------:R-:W-:Y:S02]  /*1ad0*/  LOP3.LUT R11, R11, 0x1ffffff0, RZ, 0xc0, !PT ;  /* 0x1ffffff00b0b7812 */ /* 0x000fe400078ec0ff */
[----:B------:R-:W-:Y:S02]  /*1ae0*/  CS2R R204, SRZ ;  /* 0x0000000000cc7805 */ /* 0x000fe4000001ff00 */
        /* <DEDUP_REMOVED lines=25> */
.L_x_2848:
[----:B---3--:R-:W2:Y:S02]  /*1c80*/  LDL R5, [R1+0x18] ;  /* 0x0000180001057983 */ /* 0x008ea40000100800 */
[----:B--2---:R-:W-:-:S04]  /*1c90*/  LOP3.LUT R5, R5, 0x1, RZ, 0xfc, !PT ;  /* 0x0000000105057812 */ /* 0x004fc800078efcff */
[----:B------:R-:W-:-:S13]  /*1ca0*/  ISETP.NE.AND P0, PT, R5, 0x3, PT ;  /* 0x000000030500780c */ /* 0x000fda0003f05270 */
[----:B------:R-:W-:Y:S05]  /*1cb0*/  @!P0 BRA `(.L_x_2838) ;  /* 0x0000000000048947 */ /* 0x000fea0003800000 */
[----:B------:R-:W-:Y:S01]  /*1cc0*/  BPT.TRAP 0x1 ;  /* 0x000000040000795c */ /* 0x000fe20000300000 */
.L_x_2838:
[----:B------:R-:W-:Y:S01]  /*1cd0*/  IMAD R6, R0, 0x8, R236 ;  /* 0x0000000800067824 */ /* 0x000fe200078e02ec */
[----:B------:R-:W-:-:S04]  /*1ce0*/  SHF.L.U32 R17, R4, 0x1f, RZ ;  /* 0x0000001f04117819 */ /* 0x000fc800000006ff */
[----:B------:R1:W2:Y:S01]  /*1cf0*/  SYNCS.PHASECHK.TRANS64.TRYWAIT P1, [R6+URZ+0x30c10], R17 ;  /* 0x030c1011060075a7 */ /* 0x0002a2000802017f */
[----:B------:R-:W-:Y:S05]  /*1d00*/  @!P0 BRA `(.L_x_2839) ;  /* 0x0000000000048947 */ /* 0x000fea0003800000 */
[----:B------:R-:W-:Y:S01]  /*1d10*/  BPT.TRAP 0x1 ;  /* 0x000000040000795c */ /* 0x000fe20000300000 */
.L_x_2839:
[----:B------:R-:W-:-:S05]  /*1d20*/  VIADD R5, R236, 0x10000 ;  /* 0x00010000ec057836 */ /* 0x000fca0000000000 */
[----:B------:R-:W-:-:S04]  /*1d30*/  SHF.R.U32.HI R5, RZ, 0x4, R5 ;  /* 0x00000004ff057819 */ /* 0x000fc80000011605 */
[----:B------:R-:W-:Y:S01]  /*1d40*/  LOP3.LUT R5, R5, 0x3fff, RZ, 0xc0, !PT ;  /* 0x00003fff05057812 */ /* 0x000fe200078ec0ff */
[----:B--2---:R-:W-:Y:S06]  /*1d50*/  @P1 BRA `(.L_x_2840) ;  /* 0x0000000000081947 */ /* 0x004fec0003800000 */
[----:B------:R-:W2:Y:S02]  /*1d60*/  SYNCS.PHASECHK.TRANS64.TRYWAIT P1, [R6+URZ+0x30c10], R17 ;  /* 0x030c1011060075a7 */ /* 0x000ea4000802017f */
[----:B--2---:R-:W-:Y:S05]  /*1d70*/  @!P1 BRA `(.L_x_2841) ;  /* 0x000000b400649947 */ /* 0x004fea0003800000 */
.L_x_2840:
        /* <DEDUP_REMOVED lines=64> */
.L_x_2842:
[----:B------:R1:W1:Y:S01]  /*2180*/  SYNCS.PHASECHK.TRANS64.TRYWAIT P1, [R6+URZ+0x30c30], R17 ;  /* 0x030c3011060075a7 */ /* 0x000262000802017f */
[----:B------:R-:W-:Y:S05]  /*2190*/  @!P0 BRA `(.L_x_2843) ;  /* 0x0000000000048947 */ /* 0x000fea0003800000 */
[----:B------:R-:W-:Y:S01]  /*21a0*/  BPT.TRAP 0x1 ;  /* 0x000000040000795c */ /* 0x000fe20000300000 */
.L_x_2843:
        /* <DEDUP_REMOVED lines=9> */
.L_x_2844:
        /* <DEDUP_REMOVED lines=62> */
[----:B------:R1:W3:Y:S01]  /*2620*/  MUFU.EX2 R217, R88 ;  /* 0x0000005800d97308 */ /* 0x0002e20000000800 */
        /* <DEDUP_REMOVED lines=78> */
[----:B------:R-:W4:Y:S01]  /*2b10*/  SHFL.IDX PT, R125, R10, R231, 0x1f ;  /* 0x00001fe70a7d7589 */ /* 0x000f2200000e0000 */
[----:B------:R-:W-:Y:S01]  /*2b20*/  ISETP.GT.AND P2, PT, R17, 0x20, PT ;  /* 0x000000201100780c */ /* 0x000fe20003f44270 */
[----:B--2---:R-:W-:Y:S01]  /*2b30*/  FFMA.FTZ R15, R97, UR10, -R89 ;  /* 0x0000000a610f7c23 */ /* 0x004fe20008010859 */
[C---:B------:R-:W-:Y:S01]  /*2b40*/  ISETP.GT.AND P3, PT, R17.reuse, 0x21, PT ;  /* 0x000000211100780c */ /* 0x040fe20003f64270 */
[----:B------:R-:W2:Y:S01]  /*2b50*/  SHFL.IDX PT, R97, R12, R235, 0x1f ;  /* 0x00001feb0c617589 */ /* 0x000ea200000e0000 */
[C---:B------:R-:W-:Y:S01]  /*2b60*/  ISETP.GT.AND P4, PT, R17.reuse, 0x28, PT ;  /* 0x000000281100780c */ /* 0x040fe20003f84270 */
[----:B------:R-:W5:Y:S01]  /*2b70*/  MUFU.EX2 R218, R218 ;  /* 0x000000da00da7308 */ /* 0x000f620000000800 */
[----:B------:R-:W-:-:S02]  /*2b80*/  ISETP.GT.AND P5, PT, R17, 0x29, PT ;  /* 0x000000291100780c */ /* 0x000fc40003fa4270 */
[C---:B------:R-:W-:Y:S02]  /*2b90*/  ISETP.GT.AND P6, PT, R17.reuse, 0x30, PT ;  /* 0x000000301100780c */ /* 0x040fe40003fc4270 */
[----:B------:R-:W-:Y:S02]  /*2ba0*/  ISETP.GT.AND P1, PT, R17, 0x31, PT ;  /* 0x000000311100780c */ /* 0x000fe40003f24270 */
        /* <DEDUP_REMOVED lines=8> */
[----:B------:R-:W5:Y:S01]  /*2c30*/  MUFU.EX2 R219, R219 ;  /* 0x000000db00db7308 */ /* 0x000f620000000800 */
[----:B------:R-:W-:Y:S01]  /*2c40*/  FSEL R115, R115, -INF , !P1 ;  /* 0xff80000073737808 */ /* 0x000fe20004800000 */
[----:B----4-:R-:W-:Y:S01]  /*2c50*/  FFMA.FTZ R133, R133, UR10, -R125 ;  /* 0x0000000a85857c23 */ /* 0x010fe2000801087d */
[----:B------:R-:W-:-:S02]  /*2c60*/  ISETP.GT.AND P2, PT, R17, 0x38, PT ;  /* 0x000000381100780c */ /* 0x000fc40003f44270 */
        /* <DEDUP_REMOVED lines=8> */
[----:B------:R-:W-:Y:S02]  /*2cf0*/  ISETP.GT.AND P1, PT, R17, 0x49, PT ;  /* 0x000000491100780c */ /* 0x000fe40003f24270 */
[----:B------:R-:W-:-:S02]  /*2d00*/  FSEL R118, R118, -INF , !P2 ;  /* 0xff80000076767808 */ /* 0x000fc40005000000 */
        /* <DEDUP_REMOVED lines=8> */
[----:B------:R-:W-:Y:S01]  /*2d90*/  MUFU.EX2 R221, R221 ;  /* 0x000000dd00dd7308 */ /* 0x000fe20000000800 */
[----:B------:R-:W-:Y:S01]  /*2da0*/  ISETP.GT.AND P3, PT, R17, 0x51, PT ;  /* 0x000000511100780c */ /* 0x000fe20003f64270 */
[----:B------:R-:W-:Y:S01]  /*2db0*/  FFMA.FTZ R127, R127, UR10, -R224 ;  /* 0x0000000a7f7f7c23 */ /* 0x000fe200080108e0 */
[----:B------:R-:W-:Y:S01]  /*2dc0*/  ISETP.GT.AND P4, PT, R17, 0x58, PT ;  /* 0x000000581100780c */ /* 0x000fe20003f84270 */
[----:B--2---:R-:W-:Y:S01]  /*2dd0*/  FFMA.FTZ R119, R119, UR10, -R109 ;  /* 0x0000000a77777c23 */ /* 0x004fe2000801086d */
[----:B------:R-:W-:-:S02]  /*2de0*/  ISETP.GT.AND P5, PT, R17, 0x59, PT ;  /* 0x000000591100780c */ /* 0x000fc40003fa4270 */
[C---:B------:R-:W-:Y:S01]  /*2df0*/  ISETP.GT.AND P6, PT, R17.reuse, 0x60, PT ;  /* 0x000000601100780c */ /* 0x040fe20003fc4270 */
[----:B------:R-:W-:Y:S01]  /*2e00*/  MUFU.EX2 R127, R127 ;  /* 0x0000007f007f7308 */ /* 0x000fe20000000800 */
[----:B------:R-:W-:Y:S02]  /*2e10*/  ISETP.GT.AND P1, PT, R17, 0x61, PT ;  /* 0x000000611100780c */ /* 0x000fe40003f24270 */
[----:B------:R-:W-:Y:S02]  /*2e20*/  FSEL R130, R130, -INF , !P2 ;  /* 0xff80000082827808 */ /* 0x000fe40005000000 */
[----:B------:R-:W-:Y:S02]  /*2e30*/  FSEL R131, R131, -INF , !P3 ;  /* 0xff80000083837808 */ /* 0x000fe40005800000 */
[----:B------:R-:W-:Y:S01]  /*2e40*/  FSEL R134, R134, -INF , !P4 ;  /* 0xff80000086867808 */ /* 0x000fe20006000000 */
[----:B------:R-:W-:Y:S01]  /*2e50*/  MUFU.EX2 R15, R15 ;  /* 0x0000000f000f7308 */ /* 0x000fe20000000800 */
[----:B------:R-:W-:Y:S01]  /*2e60*/  FSEL R135, R135, -INF , !P5 ;  /* 0xff80000087877808 */ /* 0x000fe20006800000 */
[----:B------:R-:W-:Y:S01]  /*2e70*/  FFMA.FTZ R131, R131, UR10, -R226 ;  /* 0x0000000a83837c23 */ /* 0x000fe200080108e2 */
[----:B------:R-:W-:-:S02]  /*2e80*/  FSEL R138, R138, -INF , !P6 ;  /* 0xff8000008a8a7808 */ /* 0x000fc40007000000 */
[----:B------:R-:W-:Y:S01]  /*2e90*/  FSEL R139, R139, -INF , !P1 ;  /* 0xff8000008b8b7808 */ /* 0x000fe20004800000 */
[----:B------:R-:W-:Y:S01]  /*2ea0*/  FFMA.FTZ R135, R135, UR10, -R125 ;  /* 0x0000000a87877c23 */ /* 0x000fe2000801087d */
[C---:B------:R-:W-:Y:S01]  /*2eb0*/  ISETP.GT.AND P2, PT, R17.reuse, 0x68, PT ;  /* 0x000000681100780c */ /* 0x040fe20003f44270 */
[----:B------:R-:W-:Y:S01]  /*2ec0*/  MUFU.EX2 R123, R123 ;  /* 0x0000007b007b7308 */ /* 0x000fe20000000800 */
[C---:B------:R-:W-:Y:S02]  /*2ed0*/  ISETP.GT.AND P3, PT, R17.reuse, 0x69, PT ;  /* 0x000000691100780c */ /* 0x040fe40003f64270 */
[C---:B------:R-:W-:Y:S02]  /*2ee0*/  ISETP.GT.AND P4, PT, R17.reuse, 0x70, PT ;  /* 0x000000701100780c */ /* 0x040fe40003f84270 */
[C---:B------:R-:W-:Y:S02]  /*2ef0*/  ISETP.GT.AND P5, PT, R17.reuse, 0x71, PT ;  /* 0x000000711100780c */ /* 0x040fe40003fa4270 */
[C---:B------:R-:W-:Y:S01]  /*2f00*/  ISETP.GT.AND P6, PT, R17.reuse, 0x78, PT ;  /* 0x000000781100780c */ /* 0x040fe20003fc4270 */
[----:B------:R-:W-:Y:S01]  /*2f10*/  MUFU.EX2 R23, R23 ;  /* 0x0000001700177308 */ /* 0x000fe20000000800 */
[----:B------:R-:W-:Y:S01]  /*2f20*/  ISETP.GT.AND P1, PT, R17, 0x79, PT ;  /* 0x000000791100780c */ /* 0x000fe20003f24270 */
[--C-:B------:R-:W-:Y:S01]  /*2f30*/  FFMA.FTZ R17, R92, UR10, -R220.reuse ;  /* 0x0000000a5c117c23 */ /* 0x100fe200080108dc */
[----:B------:R-:W-:Y:S01]  /*2f40*/  FFMA.FTZ R220, R94, UR10, -R220 ;  /* 0x0000000a5edc7c23 */ /* 0x000fe200080108dc */
[----:B------:R2:W4:Y:S01]  /*2f50*/  SHFL.IDX PT, R92, R9, R231, 0x1f ;  /* 0x00001fe7095c7589 */ /* 0x00052200000e0000 */
[----:B------:R-:W-:-:S02]  /*2f60*/  FSEL R142, R142, -INF , !P2 ;  /* 0xff8000008e8e7808 */ /* 0x000fc40005000000 */
[----:B------:R-:W-:Y:S01]  /*2f70*/  FSEL R150, R150, -INF , !P6 ;  /* 0xff80000096967808 */ /* 0x000fe20007000000 */
[----:B------:R-:W-:Y:S02]  /*2f80*/  WARPGROUP.DEPBAR.LE gsb0, 0x0 ;  /* 0x00008000000079c5 */ /* 0x000fe40000010000 */
[----:B------:R-:W-:Y:S01]  /*2f90*/  WARPGROUP.ARRIVE ;  /* 0x00000000000079c5 */ /* 0x000fe20000000000 */
[----:B--2---:R-:W-:Y:S01]  /*2fa0*/  FFMA.FTZ R9, R96, UR10, -R222 ;  /* 0x0000000a60097c23 */ /* 0x004fe200080108de */
[----:B----4-:R-:W-:Y:S01]  /*2fb0*/  FFMA.FTZ R20, R101, UR10, -R92 ;  /* 0x0000000a65147c23 */ /* 0x010fe2000801085c */
[----:B------:R2:W4:Y:S01]  /*2fc0*/  SHFL.IDX PT, R96, R12, R19, 0x1f ;  /* 0x00001f130c607589 */ /* 0x00052200000e0000 */
[----:B------:R-:W-:Y:S01]  /*2fd0*/  FFMA.FTZ R222, R98, UR10, -R222 ;  /* 0x0000000a62de7c23 */ /* 0x000fe200080108de */
[----:B------:R-:W-:Y:S01]  /*2fe0*/  MUFU.EX2 R131, R131 ;  /* 0x0000008300837308 */ /* 0x000fe20000000800 */
[----:B------:R-:W-:Y:S01]  /*2ff0*/  HGMMA.64x128x16.F32 R24, gdesc[UR4], R24, gsb0 ;  /* 0x01e00000041879f0 */ /* 0x000fe20008000818 */
[----:B------:R-:W-:Y:S01]  /*3000*/  UIADD3 UR6, UR8, 0x6, URZ ;  /* 0x0000000608067890 */ /* 0x000fe2000fffe03f */
[----:B------:R-:W1:Y:S01]  /*3010*/  SHFL.IDX PT, R101, R12, R234, 0x1f ;  /* 0x00001fea0c657589 */ /* 0x000e6200000e0000 */
[----:B------:R-:W-:Y:S01]  /*3020*/  UIADD3 UR4, UR9, 0x6, URZ ;  /* 0x0000000609047890 */ /* 0x000fe2000fffe03f */
[----:B------:R-:W-:Y:S01]  /*3030*/  FSEL R151, R151, -INF , !P1 ;  /* 0xff80000097977808 */ /* 0x000fe20004800000 */
[----:B------:R-:W-:Y:S01]  /*3040*/  UMOV UR7, 0x40000040 ;  /* 0x4000004000077882 */ /* 0x000fe20000000000 */
[----:B------:R-:W-:Y:S01]  /*3050*/  UMOV UR5, 0x40000040 ;  /* 0x4000004000057882 */ /* 0x000fe20000000000 */
[----:B--2---:R-:W-:Y:S01]  /*3060*/  FFMA.FTZ R19, R100, UR10, -R90 ;  /* 0x0000000a64137c23 */ /* 0x004fe2000801085a */
[----:B------:R-:W-:Y:S01]  /*3070*/  SHFL.IDX PT, R98, R12, R233, 0x1f ;  /* 0x00001fe90c627589 */ /* 0x000fe200000e0000 */
[----:B------:R-:W-:Y:S03]  /*3080*/  MUFU.EX2 R17, R17 ;  /* 0x0000001100117308 */ /* 0x000fe60000000800 */
[----:B------:R-:W2:Y:S05]  /*3090*/  SHFL.IDX PT, R100, R12, R237, 0x1f ;  /* 0x00001fed0c647589 */ /* 0x000eaa00000e0000 */
[----:B------:R-:W-:Y:S01]  /*30a0*/  MUFU.EX2 R220, R220 ;  /* 0x000000dc00dc7308 */ /* 0x000fe20000000800 */
[--C-:B----4-:R-:W-:Y:S01]  /*30b0*/  FFMA.FTZ R22, R105, UR10, -R96.reuse ;  /* 0x0000000a69167c23 */ /* 0x110fe20008010860 */
[----:B------:R-:W-:Y:S01]  /*30c0*/  FFMA.FTZ R107, R107, UR10, -R96 ;  /* 0x0000000a6b6b7c23 */ /* 0x000fe20008010860 */
[----:B------:R-:W-:-:S02]  /*30d0*/  FFMA.FTZ R96, R129, UR10, -R226 ;  /* 0x0000000a81607c23 */ /* 0x000fc400080108e2 */
[----:B------:R-:W4:Y:S01]  /*30e0*/  SHFL.IDX PT, R129, R11, R8, 0x1f ;  /* 0x00001f080b817589 */ /* 0x000f2200000e0000 */
[--C-:B-1----:R-:W-:Y:S02]  /*30f0*/  FFMA.FTZ R114, R114, UR10, -R101.reuse ;  /* 0x0000000a72727c23 */ /* 0x102fe40008010865 */
[----:B------:R-:W-:Y:S08]  /*3100*/  MUFU.EX2 R9, R9 ;  /* 0x0000000900097308 */ /* 0x000ff00000000800 */
[----:B------:R-:W-:Y:S01]  /*3110*/  MUFU.EX2 R96, R96 ;  /* 0x0000006000607308 */ /* 0x000fe20000000800 */
[--C-:B--2---:R-:W-:Y:S01]  /*3120*/  FFMA.FTZ R88, R108, UR10, -R100.reuse ;  /* 0x0000000a6c587c23 */ /* 0x104fe20008010864 */
[----:B------:R-:W-:Y:S01]  /*3130*/  FFMA.FTZ R110, R110, UR10, -R100 ;  /* 0x0000000a6e6e7c23 */ /* 0x000fe20008010864 */
[----:B------:R1:W2:Y:S05]  /*3140*/  SHFL.IDX PT, R108, R12, R232, 0x1f ;  /* 0x00001fe80c6c7589 */ /* 0x0002aa00000e0000 */
[----:B------:R-:W-:Y:S01]  /*3150*/  MUFU.EX2 R19, R19 ;  /* 0x0000001300137308 */ /* 0x000fe20000000800 */
[----:B-1----:R-:W-:Y:S01]  /*3160*/  FFMA.FTZ R12, R112, UR10, -R101 ;  /* 0x0000000a700c7c23 */ /* 0x002fe20008010865 */
[----:B------:R-:W-:Y:S01]  /*3170*/  FFMA.FTZ R112, R99, UR10, -R89 ;  /* 0x0000000a63707c23 */ /* 0x000fe20008010859 */
[----:B------:R-:W-:Y:S01]  /*3180*/  FFMA.FTZ R89, R113, UR10, -R98 ;  /* 0x0000000a71597c23 */ /* 0x000fe20008010862 */
[--C-:B----4-:R-:W-:Y:S01]  /*3190*/  FFMA.FTZ R100, R136, UR10, -R129.reuse ;  /* 0x0000000a88647c23 */ /* 0x110fe20008010881 */
[----:B------:R-:W1:Y:S01]  /*31a0*/  SHFL.IDX PT, R113, R10, R8, 0x1f ;  /* 0x00001f080a717589 */ /* 0x000e6200000e0000 */
[----:B------:R-:W-:-:S02]  /*31b0*/  FFMA.FTZ R138, R138, UR10, -R129 ;  /* 0x0000000a8a8a7c23 */ /* 0x000fc40008010881 */
[----:B------:R-:W-:Y:S01]  /*31c0*/  MUFU.EX2 R20, R20 ;  /* 0x0000001400147308 */ /* 0x000fe20000000800 */
[----:B------:R-:W4:Y:S01]  /*31d0*/  SHFL.IDX PT, R136, R11, R234, 0x1f ;  /* 0x00001fea0b887589 */ /* 0x000f2200000e0000 */
[----:B--2---:R-:W-:Y:S01]  /*31e0*/  FFMA.FTZ R91, R116, UR10, -R108 ;  /* 0x0000000a745b7c23 */ /* 0x004fe2000801086c */
[----:B------:R-:W-:Y:S01]  /*31f0*/  FFMA.FTZ R116, R102, UR10, -R90 ;  /* 0x0000000a66747c23 */ /* 0x000fe2000801085a */
[----:B------:R-:W-:Y:S01]  /*3200*/  FFMA.FTZ R118, R118, UR10, -R108 ;  /* 0x0000000a76767c23 */ /* 0x000fe2000801086c */
[----:B------:R-:W-:-:S03]  /*3210*/  FSEL R108, R143, -INF , !P3 ;  /* 0xff8000008f6c7808 */ /* 0x000fc60005800000 */
[----:B------:R2:W-:Y:S08]  /*3220*/  MUFU.EX2 R90, R91 ;  /* 0x0000005b005a7308 */ /* 0x0005f00000000800 */
[----:B------:R-:W-:Y:S01]  /*3230*/  MUFU.EX2 R222, R222 ;  /* 0x000000de00de7308 */ /* 0x000fe20000000800 */
[----:B--2---:R-:W-:Y:S01]  /*3240*/  FFMA.FTZ R91, R117, UR10, -R109 ;  /* 0x0000000a755b7c23 */ /* 0x004fe2000801086d */
[--C-:B-1----:R-:W-:Y:S01]  /*3250*/  FFMA.FTZ R93, R120, UR10, -R113.reuse ;  /* 0x0000000a785d7c23 */ /* 0x102fe20008010871 */
[----:B------:R-:W-:Y:S01]  /*3260*/  FFMA.FTZ R120, R103, UR10, -R92 ;  /* 0x0000000a67787c23 */ /* 0x000fe2000801085c */
[----:B------:R-:W1:Y:S01]  /*3270*/  SHFL.IDX PT, R117, R10, R237, 0x1f ;  /* 0x00001fed0a757589 */ /* 0x000e6200000e0000 */
[----:B------:R-:W-:Y:S01]  /*3280*/  FFMA.FTZ R122, R122, UR10, -R113 ;  /* 0x0000000a7a7a7c23 */ /* 0x000fe20008010871 */
[----:B----4-:R-:W-:-:S02]  /*3290*/  FFMA.FTZ R102, R144, UR10, -R136 ;  /* 0x0000000a90667c23 */ /* 0x010fc40008010888 */
[----:B------:R2:W-:Y:S08]  /*32a0*/  MUFU.EX2 R92, R93 ;  /* 0x0000005d005c7308 */ /* 0x0005f00000000800 */
        /* <DEDUP_REMOVED lines=8> */
[----:B------:R-:W4:Y:S01]  /*3330*/  MUFU.EX2 R126, R126 ;  /* 0x0000007e007e7308 */ /* 0x000f220000000800 */
[--C-:B--2---:R-:W-:Y:S01]  /*3340*/  FFMA.FTZ R10, R128, UR10, -R121.reuse ;  /* 0x0000000a800a7c23 */ /* 0x104fe20008010879 */
[----:B------:R-:W-:Y:S01]  /*3350*/  FFMA.FTZ R130, R130, UR10, -R121 ;  /* 0x0000000a82827c23 */ /* 0x000fe20008010879 */
[----:B------:R2:W3:Y:S05]  /*3360*/  SHFL.IDX PT, R128, R11, R104, 0x1f ;  /* 0x00001f680b807589 */ /* 0x0004ea00000e0000 */
[----:B------:R-:W4:Y:S01]  /*3370*/  MUFU.EX2 R94, R94 ;  /* 0x0000005e005e7308 */ /* 0x000f220000000800 */
[--C-:B-1----:R-:W-:Y:S01]  /*3380*/  FFMA.FTZ R132, R132, UR10, -R124.reuse ;  /* 0x0000000a84847c23 */ /* 0x102fe2000801087c */
[----:B------:R-:W-:Y:S01]  /*3390*/  FFMA.FTZ R134, R134, UR10, -R124 ;  /* 0x0000000a86867c23 */ /* 0x000fe2000801087c */
[----:B------:R-:W-:-:S05]  /*33a0*/  FSEL R124, R147, -INF , !P5 ;  /* 0xff800000937c7808 */ /* 0x000fca0006800000 */
[----:B------:R-:W1:Y:S01]  /*33b0*/  MUFU.EX2 R130, R130 ;  /* 0x0000008200827308 */ /* 0x000e620000000800 */
[--C-:B--2---:R-:W-:Y:S01]  /*33c0*/  FFMA.FTZ R104, R148, UR10, -R225.reuse ;  /* 0x0000000a94687c23 */ /* 0x104fe200080108e1 */
[----:B------:R-:W-:Y:S01]  /*33d0*/  FFMA.FTZ R225, R150, UR10, -R225 ;  /* 0x0000000a96e17c23 */ /* 0x000fe200080108e1 */
[----:B------:R-:W-:Y:S02]  /*33e0*/  WARPGROUP.DEPBAR.LE gsb0, 0x0 ;  /* 0x00008000000079c5 */ /* 0x000fe40000010000 */
[----:B------:R-:W-:-:S03]  /*33f0*/  WARPGROUP.ARRIVE ;  /* 0x00000000000079c5 */ /* 0x000fc60000000000 */
[----:B------:R2:W-:Y:S03]  /*3400*/  MUFU.EX2 R97, R132 ;  /* 0x0000008400617308 */ /* 0x0005e60000000800 */
[----:B------:R-:W-:Y:S01]  /*3410*/  HGMMA.64x128x16.F32 R24, gdesc[UR4], R24, gsb0 ;  /* 0x01e00000041879f0 */ /* 0x000fe20008000818 */
[--C-:B---3--:R-:W-:Y:S01]  /*3420*/  FFMA.FTZ R99, R137, UR10, -R128.reuse ;  /* 0x0000000a89637c23 */ /* 0x108fe20008010880 */
[----:B------:R-:W-:Y:S01]  /*3430*/  R2UR UR4, R13 ;  /* 0x000000000d0472ca */ /* 0x000fe200000e0000 */
[----:B------:R-:W3:Y:S01]  /*3440*/  SHFL.IDX PT, R137, R11, R233, 0x1f ;  /* 0x00001fe90b897589 */ /* 0x000ee200000e0000 */
[----:B------:R-:W-:Y:S01]  /*3450*/  FSEL R13, R146, -INF , !P4 ;  /* 0xff800000920d7808 */ /* 0x000fe20006000000 */
[----:B------:R-:W-:Y:S01]  /*3460*/  FFMA.FTZ R139, R139, UR10, -R128 ;  /* 0x0000000a8b8b7c23 */ /* 0x000fe20008010880 */
[----:B--2---:R-:W-:Y:S01]  /*3470*/  FFMA.FTZ R132, R115, UR10, -R98 ;  /* 0x0000000a73847c23 */ /* 0x004fe20008010862 */
[----:B------:R-:W-:Y:S01]  /*3480*/  MUFU.EX2 R120, R120 ;  /* 0x0000007800787308 */ /* 0x000fe20000000800 */
[----:B------:R-:W2:Y:S01]  /*3490*/  SHFL.IDX PT, R115, R11, R237, 0x1f ;  /* 0x00001fed0b737589 */ /* 0x000ea200000e0000 */
[----:B------:R-:W-:-:S06]  /*34a0*/  FFMA.FTZ R136, R13, UR10, -R136 ;  /* 0x0000000a0d887c23 */ /* 0x000fcc0008010888 */
[----:B------:R5:W-:Y:S08]  /*34b0*/  MUFU.EX2 R98, R133 ;  /* 0x0000008500627308 */ /* 0x000bf00000000800 */
[----:B------:R-:W-:Y:S01]  /*34c0*/  MUFU.EX2 R122, R122 ;  /* 0x0000007a007a7308 */ /* 0x000fe20000000800 */
[----:B-----5:R-:W5:Y:S01]  /*34d0*/  SHFL.IDX PT, R133, R11, R235, 0x1f ;  /* 0x00001feb0b857589 */ /* 0x020f6200000e0000 */
[--C-:B---3--:R-:W-:Y:S01]  /*34e0*/  FFMA.FTZ R103, R145, UR10, -R137.reuse ;  /* 0x0000000a91677c23 */ /* 0x108fe20008010889 */
[----:B------:R-:W-:-:S05]  /*34f0*/  FFMA.FTZ R137, R124, UR10, -R137 ;  /* 0x0000000a7c897c23 */ /* 0x000fca0008010889 */
[----:B------:R-:W-:Y:S01]  /*3500*/  MUFU.EX2 R134, R134 ;  /* 0x0000008600867308 */ /* 0x000fe20000000800 */
[--C-:B--2---:R-:W-:Y:S01]  /*3510*/  FFMA.FTZ R101, R140, UR10, -R115.reuse ;  /* 0x0000000a8c657c23 */ /* 0x104fe20008010873 */
[----:B------:R-:W-:Y:S01]  /*3520*/  FFMA.FTZ R115, R142, UR10, -R115 ;  /* 0x0000000a8e737c23 */ /* 0x000fe20008010873 */
[----:B------:R2:W3:Y:S05]  /*3530*/  SHFL.IDX PT, R140, R11, R231, 0x1f ;  /* 0x00001fe70b8c7589 */ /* 0x0004ea00000e0000 */
[----:B------:R-:W-:Y:S08]  /*3540*/  MUFU.EX2 R135, R135 ;  /* 0x0000008700877308 */ /* 0x000ff00000000800 */
[----:B--2---:R5:W2:Y:S08]  /*3550*/  MUFU.EX2 R11, R101 ;  /* 0x00000065000b7308 */ /* 0x004ab00000000800 */
[----:B------:R-:W-:Y:S01]  /*3560*/  MUFU.EX2 R138, R138 ;  /* 0x0000008a008a7308 */ /* 0x000fe20000000800 */
[----:B-----5:R-:W-:Y:S01]  /*3570*/  FFMA.FTZ R101, R141, UR10, -R133 ;  /* 0x0000000a8d657c23 */ /* 0x020fe20008010885 */
[----:B------:R-:W-:-:S02]  /*3580*/  VIADD R141, R8, 0x4 ;  /* 0x00000004088d7836 */ /* 0x000fc40000000000 */
[----:B------:R-:W-:Y:S01]  /*3590*/  FFMA.FTZ R133, R108, UR10, -R133 ;  /* 0x0000000a6c857c23 */ /* 0x000fe20008010885 */
[--C-:B---3--:R-:W-:Y:S01]  /*35a0*/  FFMA.FTZ R105, R149, UR10, -R140.reuse ;  /* 0x0000000a95697c23 */ /* 0x108fe2000801088c */
[----:B------:R-:W-:Y:S02]  /*35b0*/  FFMA.FTZ R140, R151, UR10, -R140 ;  /* 0x0000000a978c7c23 */ /* 0x000fe4000801088c */
[----:B------:R-:W3:Y:S08]  /*35c0*/  MUFU.EX2 R101, R101 ;  /* 0x0000006500657308 */ /* 0x000ef00000000800 */
        /* <DEDUP_REMOVED lines=10> */
[----:B------:R-:W3:Y:S01]  /*3670*/  MUFU.EX2 R139, R139 ;  /* 0x0000008b008b7308 */ /* 0x000ee20000000800 */
[----:B------:R-:W-:Y:S04]  /*3680*/  LDS R229, [R229+0x400] ;  /* 0x00040000e5e57984 */ /* 0x000fe80000000800 */
[----:B------:R-:W-:Y:S03]  /*3690*/  LDS R228, [R228+0x400] ;  /* 0x00040000e4e47984 */ /* 0x000fe60000000800 */
[----:B------:R-:W-:Y:S01]  /*36a0*/  MUFU.EX2 R91, R91 ;  /* 0x0000005b005b7308 */ /* 0x000fe20000000800 */
[----:B------:R-:W-:Y:S07]  /*36b0*/  LDS R227, [R227+0x400] ;  /* 0x00040000e3e37984 */ /* 0x000fee0000000800 */
[----:B------:R-:W3:Y:S08]  /*36c0*/  MUFU.EX2 R114, R114 ;  /* 0x0000007200727308 */ /* 0x000ef00000000800 */
[----:B------:R-:W3:Y:S08]  /*36d0*/  MUFU.EX2 R132, R132 ;  /* 0x0000008400847308 */ /* 0x000ef00000000800 */
[----:B------:R-:W3:Y:S01]  /*36e0*/  MUFU.EX2 R118, R118 ;  /* 0x0000007600767308 */ /* 0x000ee20000000800 */
[----:B-----5:R-:W5:Y:S07]  /*36f0*/  SHFL.IDX PT, R124, R14, R8, 0x1f ;  /* 0x00001f080e7c7589 */ /* 0x020f6e00000e0000 */
[----:B------:R-:W3:Y:S01]  /*3700*/  MUFU.EX2 R119, R119 ;  /* 0x0000007700777308 */ /* 0x000ee20000000800 */
[----:B------:R-:W4:Y:S04]  /*3710*/  SHFL.IDX PT, R113, R14, R235, 0x1f ;  /* 0x00001feb0e717589 */ /* 0x000f2800000e0000 */
[----:B------:R-:W1:Y:S03]  /*3720*/  SHFL.IDX PT, R121, R14, R141, 0x1f ;  /* 0x00001f8d0e797589 */ /* 0x000e6600000e0000 */
[----:B------:R-:W3:Y:S01]  /*3730*/  MUFU.EX2 R10, R10 ;  /* 0x0000000a000a7308 */ /* 0x000ee20000000800 */
[----:B------:R-:W2:Y:S04]  /*3740*/  SHFL.IDX PT, R13, R14, R232, 0x1f ;  /* 0x00001fe80e0d7589 */ /* 0x000ea800000e0000 */
[----:B------:R-:W3:Y:S03]  /*3750*/  SHFL.IDX PT, R117, R14, R237, 0x1f ;  /* 0x00001fed0e757589 */ /* 0x000ee600000e0000 */
[----:B------:R-:W3:Y:S01]  /*3760*/  MUFU.EX2 R100, R100 ;  /* 0x0000006400647308 */ /* 0x000ee20000000800 */
[----:B------:R-:W3:Y:S01]  /*3770*/  SHFL.IDX PT, R108, R14, R233, 0x1f ;  /* 0x00001fe90e6c7589 */ /* 0x000ee200000e0000 */
[--C-:B-----5:R-:W-:Y:S01]  /*3780*/  FADD.FTZ R24, R24, -R124.reuse ;  /* 0x8000007c18187221 */ /* 0x120fe20000010000 */
[----:B------:R-:W-:-:S02]  /*3790*/  FADD.FTZ R26, R26, -R124 ;  /* 0x8000007c1a1a7221 */ /* 0x000fc40000010000 */
[----:B------:R-:W5:Y:S03]  /*37a0*/  SHFL.IDX PT, R109, R14, R234, 0x1f ;  /* 0x00001fea0e6d7589 */ /* 0x000f6600000e0000 */
[----:B------:R-:W5:Y:S01]  /*37b0*/  MUFU.EX2 R99, R99 ;  /* 0x0000006300637308 */ /* 0x000f620000000800 */
[--C-:B----4-:R-:W-:Y:S01]  /*37c0*/  FADD.FTZ R29, R29, -R113.reuse ;  /* 0x800000711d1d7221 */ /* 0x110fe20000010000 */
[----:B------:R-:W-:Y:S01]  /*37d0*/  FADD.FTZ R31, R31, -R113 ;  /* 0x800000711f1f7221 */ /* 0x000fe20000010000 */
[----:B------:R-:W4:Y:S01]  /*37e0*/  SHFL.IDX PT, R124, R14, R231, 0x1f ;  /* 0x00001fe70e7c7589 */ /* 0x000f2200000e0000 */
[--C-:B-1----:R-:W-:Y:S01]  /*37f0*/  FADD.FTZ R25, R25, -R121.reuse ;  /* 0x8000007919197221 */ /* 0x102fe20000010000 */
[----:B------:R-:W-:Y:S02]  /*3800*/  FADD.FTZ R27, R27, -R121 ;  /* 0x800000791b1b7221 */ /* 0x000fe40000010000 */
[----:B------:R-:W1:Y:S01]  /*3810*/  SHFL.IDX PT, R113, R229, R141, 0x1f ;  /* 0x00001f8de5717589 */ /* 0x000e6200000e0000 */
[----:B------:R-:W1:Y:S01]  /*3820*/  MUFU.EX2 R115, R115 ;  /* 0x0000007300737308 */ /* 0x000e620000000800 */
[--C-:B--2---:R-:W-:Y:S01]  /*3830*/  FADD.FTZ R36, R36, -R13.reuse ;  /* 0x8000000d24247221 */ /* 0x104fe20000010000 */
[----:B------:R-:W-:Y:S01]  /*3840*/  FADD.FTZ R38, R38, -R13 ;  /* 0x8000000d26267221 */ /* 0x000fe20000010000 */
[----:B------:R-:W2:Y:S01]  /*3850*/  SHFL.IDX PT, R14, R229, R233, 0x1f ;  /* 0x00001fe9e50e7589 */ /* 0x000ea200000e0000 */
[--C-:B---3--:R-:W-:Y:S01]  /*3860*/  FADD.FTZ R28, R28, -R117.reuse ;  /* 0x800000751c1c7221 */ /* 0x108fe20000010000 */
[----:B------:R-:W-:-:S02]  /*3870*/  FADD.FTZ R30, R30, -R117 ;  /* 0x800000751e1e7221 */ /* 0x000fc40000010000 */
[----:B------:R-:W3:Y:S01]  /*3880*/  SHFL.IDX PT, R13, R229, R232, 0x1f ;  /* 0x00001fe8e50d7589 */ /* 0x000ee200000e0000 */
[----:B------:R-:W3:Y:S01]  /*3890*/  MUFU.EX2 R133, R133 ;  /* 0x0000008500857308 */ /* 0x000ee20000000800 */
[--C-:B------:R-:W-:Y:S01]  /*38a0*/  FADD.FTZ R33, R33, -R108.reuse ;  /* 0x8000006c21217221 */ /* 0x100fe20000010000 */
[----:B------:R-:W-:Y:S01]  /*38b0*/  FADD.FTZ R35, R35, -R108 ;  /* 0x8000006c23237221 */ /* 0x000fe20000010000 */
[----:B------:R-:W3:Y:S01]  /*38c0*/  SHFL.IDX PT, R117, R229, R237, 0x1f ;  /* 0x00001fede5757589 */ /* 0x000ee200000e0000 */
[--C-:B-----5:R-:W-:Y:S01]  /*38d0*/  FADD.FTZ R32, R32, -R109.reuse ;  /* 0x8000006d20207221 */ /* 0x120fe20000010000 */
[----:B------:R-:W-:Y:S02]  /*38e0*/  FADD.FTZ R34, R34, -R109 ;  /* 0x8000006d22227221 */ /* 0x000fe40000010000 */
[----:B------:R-:W5:Y:S01]  /*38f0*/  SHFL.IDX PT, R108, R229, R234, 0x1f ;  /* 0x00001feae56c7589 */ /* 0x000f6200000e0000 */
[----:B------:R-:W-:Y:S01]  /*3900*/  MUFU.EX2 R102, R102 ;  /* 0x0000006600667308 */ /* 0x000fe20000000800 */
[--C-:B----4-:R-:W-:Y:S01]  /*3910*/  FADD.FTZ R37, R37, -R124.reuse ;  /* 0x8000007c25257221 */ /* 0x110fe20000010000 */
[----:B------:R-:W-:Y:S01]  /*3920*/  FADD.FTZ R39, R39, -R124 ;  /* 0x8000007c27277221 */ /* 0x000fe20000010000 */
[----:B------:R-:W4:Y:S01]  /*3930*/  SHFL.IDX PT, R121, R229, R8, 0x1f ;  /* 0x00001f08e5797589 */ /* 0x000f2200000e0000 */
[--C-:B-1----:R-:W-:Y:S01]  /*3940*/  FADD.FTZ R41, R41, -R113.reuse ;  /* 0x8000007129297221 */ /* 0x102fe20000010000 */
[----:B------:R-:W-:-:S02]  /*3950*/  FADD.FTZ R43, R43, -R113 ;  /* 0x800000712b2b7221 */ /* 0x000fc40000010000 */
[----:B------:R-:W-:Y:S01]  /*3960*/  SHFL.IDX PT, R124, R228, R141, 0x1f ;  /* 0x00001f8de47c7589 */ /* 0x000fe200000e0000 */
[----:B------:R-:W1:Y:S01]  /*3970*/  MUFU.EX2 R103, R103 ;  /* 0x0000006700677308 */ /* 0x000e620000000800 */
[--C-:B--2---:R-:W-:Y:S01]  /*3980*/  FADD.FTZ R49, R49, -R14.reuse ;  /* 0x8000000e31317221 */ /* 0x104fe20000010000 */
[----:B------:R-:W-:Y:S01]  /*3990*/  FADD.FTZ R51, R51, -R14 ;  /* 0x8000000e33337221 */ /* 0x000fe20000010000 */
[----:B------:R2:W-:Y:S01]  /*39a0*/  SHFL.IDX PT, R113, R227, R141, 0x1f ;  /* 0x00001f8de3717589 */ /* 0x0005e200000e0000 */
[--C-:B---3--:R-:W-:Y:S01]  /*39b0*/  FADD.FTZ R52, R52, -R13.reuse ;  /* 0x8000000d34347221 */ /* 0x108fe20000010000 */
[----:B------:R-:W-:Y:S02]  /*39c0*/  FADD.FTZ R54, R54, -R13 ;  /* 0x8000000d36367221 */ /* 0x000fe40000010000 */
[----:B------:R-:W3:Y:S01]  /*39d0*/  SHFL.IDX PT, R109, R229, R235, 0x1f ;  /* 0x00001febe56d7589 */ /* 0x000ee200000e0000 */
[----:B------:R-:W-:Y:S01]  /*39e0*/  MUFU.EX2 R104, R104 ;  /* 0x0000006800687308 */ /* 0x000fe20000000800 */
[--C-:B------:R-:W-:Y:S01]  /*39f0*/  FADD.FTZ R44, R44, -R117.reuse ;  /* 0x800000752c2c7221 */ /* 0x100fe20000010000 */
[----:B------:R-:W-:Y:S01]  /*3a00*/  FADD.FTZ R46, R46, -R117 ;  /* 0x800000752e2e7221 */ /* 0x000fe20000010000 */
[----:B------:R-:W1:Y:S04]  /*3a10*/  SHFL.IDX PT, R13, R228, R235, 0x1f ;  /* 0x00001febe40d7589 */ /* 0x000e6800000e0000 */
[----:B--2---:R-:W2:Y:S01]  /*3a20*/  LDL R141, [R1+0x38] ;  /* 0x00003800018d7983 */ /* 0x004ea20000100800 */
[--C-:B-----5:R-:W-:Y:S01]  /*3a30*/  FADD.FTZ R48, R48, -R108.reuse ;  /* 0x8000006c30307221 */ /* 0x120fe20000010000 */
[----:B------:R-:W-:Y:S01]  /*3a40*/  FADD.FTZ R50, R50, -R108 ;  /* 0x8000006c32327221 */ /* 0x000fe20000010000 */
[----:B------:R-:W5:Y:S01]  /*3a50*/  MUFU.EX2 R105, R105 ;  /* 0x0000006900697308 */ /* 0x000f620000000800 */
[----:B------:R-:W5:Y:S01]  /*3a60*/  SHFL.IDX PT, R117, R228, R237, 0x1f ;  /* 0x00001fede4757589 */ /* 0x000f6200000e0000 */
[--C-:B----4-:R-:W-:Y:S01]  /*3a70*/  FADD.FTZ R40, R40, -R121.reuse ;  /* 0x8000007928287221 */ /* 0x110fe20000010000 */
[----:B------:R-:W-:-:S02]  /*3a80*/  FADD.FTZ R42, R42, -R121 ;  /* 0x800000792a2a7221 */ /* 0x000fc40000010000 */
[----:B------:R-:W-:Y:S04]  /*3a90*/  SHFL.IDX PT, R14, R228, R232, 0x1f ;  /* 0x00001fe8e40e7589 */ /* 0x000fe800000e0000 */
[----:B------:R-:W4:Y:S01]  /*3aa0*/  SHFL.IDX PT, R232, R227, R232, 0x1f ;  /* 0x00001fe8e3e87589 */ /* 0x000f2200000e0000 */
        /* <DEDUP_REMOVED lines=13> */
[----:B-1----:R-:W-:Y:S01]  /*3b80*/  FADD.FTZ R61, R61, -R13 ;  /* 0x8000000d3d3d7221 */ /* 0x002fe20000010000 */
[----:B-----5:R-:W-:Y:S01]  /*3b90*/  FADD.FTZ R62, R62, -R117 ;  /* 0x800000753e3e7221 */ /* 0x020fe20000010000 */
[----:B------:R-:W-:Y:S01]  /*3ba0*/  FADD.FTZ R13, R63, -R13 ;  /* 0x8000000d3f0d7221 */ /* 0x000fe20000010000 */
[----:B----4-:R-:W-:Y:S01]  /*3bb0*/  FADD.FTZ R128, R84, -R232 ;  /* 0x800000e854807221 */ /* 0x010fe20000010000 */
[----:B------:R-:W-:Y:S01]  /*3bc0*/  FMUL.FTZ R84, R217, R24 ;  /* 0x00000018d9547220 */ /* 0x000fe20000410000 */
[----:B------:R-:W-:Y:S01]  /*3bd0*/  FMUL.FTZ R25, R218, R25 ;  /* 0x00000019da197220 */ /* 0x000fe20000410000 */
[----:B------:R-:W-:Y:S01]  /*3be0*/  FMUL.FTZ R26, R216, R26 ;  /* 0x0000001ad81a7220 */ /* 0x000fe20000410000 */
[----:B------:R-:W-:Y:S01]  /*3bf0*/  FMUL.FTZ R27, R219, R27 ;  /* 0x0000001bdb1b7220 */ /* 0x000fe20000410000 */
[----:B------:R-:W-:Y:S01]  /*3c00*/  FMUL.FTZ R62, R126, R62 ;  /* 0x0000003e7e3e7220 */ /* 0x000fe20000410000 */
[----:B------:R-:W-:Y:S01]  /*3c10*/  FMUL.FTZ R13, R127, R13 ;  /* 0x0000000d7f0d7220 */ /* 0x000fe20000410000 */
[--C-:B------:R-:W-:Y:S01]  /*3c20*/  FADD.FTZ R57, R57, -R124.reuse ;  /* 0x8000007c39397221 */ /* 0x100fe20000010000 */
[----:B------:R-:W-:Y:S01]  /*3c30*/  FADD.FTZ R59, R59, -R124 ;  /* 0x8000007c3b3b7221 */ /* 0x000fe20000010000 */
[----:B------:R-:W-:Y:S01]  /*3c40*/  FADD.FTZ R60, R60, -R117 ;  /* 0x800000753c3c7221 */ /* 0x000fe20000010000 */
[----:B---3--:R-:W-:Y:S01]  /*3c50*/  FADD.FTZ R65, R65, -R108 ;  /* 0x8000006c41417221 */ /* 0x008fe20000010000 */
[----:B------:R-:W-:Y:S01]  /*3c60*/  FADD.FTZ R63, R68, -R14 ;  /* 0x8000000e443f7221 */ /* 0x000fe20000010000 */
[----:B------:R-:W1:Y:S01]  /*3c70*/  MUFU.EX2 R136, R136 ;  /* 0x0000008800887308 */ /* 0x000e620000000800 */
[----:B------:R-:W-:Y:S01]  /*3c80*/  FADD.FTZ R66, R66, -R109 ;  /* 0x8000006d42427221 */ /* 0x000fe20000010000 */
[----:B------:R-:W-:Y:S01]  /*3c90*/  FADD.FTZ R67, R67, -R108 ;  /* 0x8000006c43437221 */ /* 0x000fe20000010000 */
[----:B------:R-:W-:Y:S01]  /*3ca0*/  FADD.FTZ R14, R70, -R14 ;  /* 0x8000000e460e7221 */ /* 0x000fe20000010000 */
[----:B------:R-:W-:Y:S01]  /*3cb0*/  FADD.FTZ R117, R76, -R237 ;  /* 0x800000ed4c757221 */ /* 0x000fe20000010000 */
[----:B------:R-:W-:Y:S01]  /*3cc0*/  FADD.FTZ R124, R77, -R235 ;  /* 0x800000eb4d7c7221 */ /* 0x000fe20000010000 */
[----:B------:R-:W-:-:S02]  /*3cd0*/  FADD.FTZ R70, R69, -R228 ;  /* 0x800000e445467221 */ /* 0x000fc40000010000 */
[----:B------:R-:W3:Y:S01]  /*3ce0*/  MUFU.EX2 R137, R137 ;  /* 0x0000008900897308 */ /* 0x000ee20000000800 */
[----:B------:R-:W-:Y:S01]  /*3cf0*/  FADD.FTZ R228, R71, -R228 ;  /* 0x800000e447e47221 */ /* 0x000fe20000010000 */
[----:B------:R-:W-:Y:S01]  /*3d00*/  FADD.FTZ R129, R85, -R231 ;  /* 0x800000e755817221 */ /* 0x000fe20000010000 */
[----:B------:R-:W-:Y:S01]  /*3d10*/  F2FP.F16.F32.PACK_AB R84, R25, R84 ;  /* 0x000000541954723e */ /* 0x000fe200000000ff */
[----:B------:R-:W-:-:S04]  /*3d20*/  FMUL.FTZ R25, R96, R65 ;  /* 0x0000004160197220 */ /* 0x000fc80000410000 */
[----:B------:R-:W4:Y:S01]  /*3d30*/  MUFU.EX2 R225, R225 ;  /* 0x000000e100e17308 */ /* 0x000f220000000800 */
        /* <DEDUP_REMOVED lines=86> */
[----:B---3--:R-:W-:Y:S01]  /*42a0*/  FMUL.FTZ R14, R137, R233 ;  /* 0x000000e9890e7220 */ /* 0x008fe20000410000 */
[----:B------:R-:W-:Y:S01]  /*42b0*/  F2FP.F16.F32.PACK_AB R61, R26, R61 ;  /* 0x0000003d1a3d723e */ /* 0x000fe200000000ff */
[----:B------:R-:W-:Y:S01]  /*42c0*/  FMUL.FTZ R58, R104, R128 ;  /* 0x00000080683a7220 */ /* 0x000fe20000410000 */
[----:B------:R-:W-:Y:S01]  /*42d0*/  F2FP.F16.F32.PACK_AB R76, R41, R40 ;  /* 0x00000028294c723e */ /* 0x000fe200000000ff */
[----:B----4-:R-:W-:Y:S01]  /*42e0*/  FMUL.FTZ R59, R225, R232 ;  /* 0x000000e8e13b7220 */ /* 0x010fe20000410000 */
[----:B------:R-:W-:Y:S01]  /*42f0*/  F2FP.F16.F32.PACK_AB R77, R43, R42 ;  /* 0x0000002a2b4d723e */ /* 0x000fe200000000ff */
[----:B-----5:R-:W-:Y:S01]  /*4300*/  FMUL.FTZ R26, R140, R231 ;  /* 0x000000e78c1a7220 */ /* 0x020fe20000410000 */
        /* <DEDUP_REMOVED lines=167> */
.L_x_2846:
        /* <DEDUP_REMOVED lines=68> */
.L_x_2847:
        /* <DEDUP_REMOVED lines=12> */
.L_x_2837:
[----:B------:R-:W2:Y:S02]  /*5280*/  LDL R5, [R1+0x44] ;  /* 0x0000440001057983 */ /* 0x000ea40000100800 */
[----:B--2---:R-:W-:-:S13]  /*5290*/  ISETP.GE.AND P0, PT, R16, R5, PT ;  /* 0x000000051000720c */ /* 0x004fda0003f06270 */
[----:B------:R-:W-:Y:S05]  /*52a0*/  @P0 BRA `(.L_x_2849) ;  /* 0x0000003800580947 */ /* 0x000fea0003800000 */
[----:B------:R-:W2:Y:S01]  /*52b0*/  LDL.LU R15, [R1+0x28] ;  /* 0x00002800010f7983 */ /* 0x000ea20000300800 */
[----:B------:R-:W3:Y:S03]  /*52c0*/  LDC R21, c[0x0][0x290] ;  /* 0x0000a400ff157b82 */ /* 0x000ee60000000800 */
[----:B------:R-:W4:Y:S01]  /*52d0*/  LDL.LU R20, [R1+0x1c] ;  /* 0x00001c0001147983 */ /* 0x000f220000300800 */
[----:B------:R-:W-:-:S03]  /*52e0*/  ULOP3.LUT UR4, URZ, UR38, URZ, 0x33, !UPT ;  /* 0x000000263f047292 */ /* 0x000fc6000f8e333f */
[----:B------:R-:W5:Y:S01]  /*52f0*/  LDL.LU R22, [R1+0x18] ;  /* 0x0000180001167983 */ /* 0x000f620000300800 */
[----:B------:R-:W1:Y:S02]  /*5300*/  S2R R5, SR_TID.X ;  /* 0x0000000000057919 */ /* 0x000e640000002100 */
[----:B-1----:R-:W-:-:S05]  /*5310*/  VIADD R5, R5, 0xffffff80 ;  /* 0xffffff8005057836 */ /* 0x002fca0000000000 */
[----:B------:R-:W-:-:S04]  /*5320*/  SHF.R.S32.HI R6, RZ, 0x1f, R5 ;  /* 0x0000001fff067819 */ /* 0x000fc80000011405 */
[CC--:B------:R-:W-:Y:S02]  /*5330*/  LEA.HI R7, R6.reuse, R5.reuse, RZ, 0x5 ;  /* 0x0000000506077211 */ /* 0x0c0fe400078f28ff */
[----:B------:R-:W-:Y:S02]  /*5340*/  LEA.HI R13, R6, R5, RZ, 0x2 ;  /* 0x00000005060d7211 */ /* 0x000fe400078f10ff */
[----:B------:R-:W-:Y:S02]  /*5350*/  LOP3.LUT R8, R7, 0xffffffe0, RZ, 0xc0, !PT ;  /* 0xffffffe007087812 */ /* 0x000fe400078ec0ff */
[----:B------:R-:W-:-:S03]  /*5360*/  LOP3.LUT R14, R13, 0xfffffffc, RZ, 0xc0, !PT ;  /* 0xfffffffc0d0e7812 */ /* 0x000fc600078ec0ff */
[----:B------:R-:W-:Y:S02]  /*5370*/  IMAD.IADD R7, R5, 0x1, -R8 ;  /* 0x0000000105077824 */ /* 0x000fe400078e0a08 */
[----:B------:R-:W1:Y:S03]  /*5380*/  LDC R8, c[0x0][0x8b4] ;  /* 0x00022d00ff087b82 */ /* 0x000e660000000800 */
[----:B------:R-:W-:-:S04]  /*5390*/  SHF.R.S32.HI R10, RZ, 0x1f, R7 ;  /* 0x0000001fff0a7819 */ /* 0x000fc80000011407 */
[CC--:B------:R-:W-:Y:S02]  /*53a0*/  LEA.HI R9, R10.reuse, R7.reuse, RZ, 0x3 ;  /* 0x000000070a097211 */ /* 0x0c0fe400078f18ff */
[----:B------:R-:W-:Y:S02]  /*53b0*/  LEA.HI R11, R10, R7, RZ, 0x2 ;  /* 0x000000070a0b7211 */ /* 0x000fe400078f10ff */
[--C-:B------:R-:W-:Y:S02]  /*53c0*/  SHF.R.S32.HI R10, RZ, 0x3, R9.reuse ;  /* 0x00000003ff0a7819 */ /* 0x100fe40000011409 */
[----:B------:R-:W-:Y:S02]  /*53d0*/  LEA.HI R7, R6, R5, RZ, 0x7 ;  /* 0x0000000506077211 */ /* 0x000fe400078f38ff */
[----:B------:R-:W-:Y:S02]  /*53e0*/  SHF.R.S32.HI R9, RZ, 0x1f, R9 ;  /* 0x0000001fff097819 */ /* 0x000fe40000011409 */
[----:B------:R-:W-:-:S02]  /*53f0*/  SHF.R.S32.HI R12, RZ, 0x2, R11 ;  /* 0x00000002ff0c7819 */ /* 0x000fc4000001140b */
[----:B------:R-:W-:Y:S02]  /*5400*/  LOP3.LUT R6, R7, 0xffffff80, RZ, 0xc0, !PT ;  /* 0xffffff8007067812 */ /* 0x000fe400078ec0ff */
[----:B------:R-:W-:Y:S02]  /*5410*/  LEA.HI R9, R9, R10, RZ, 0x4 ;  /* 0x0000000a09097211 */ /* 0x000fe400078f20ff */
[----:B------:R-:W-:Y:S01]  /*5420*/  LEA.HI R11, R11, R12, RZ, 0x1 ;  /* 0x0000000c0b0b7211 */ /* 0x000fe200078f08ff */
[C---:B------:R-:W-:Y:S01]  /*5430*/  IMAD.IADD R6, R5.reuse, 0x1, -R6 ;  /* 0x0000000105067824 */ /* 0x040fe200078e0a06 */
[----:B------:R-:W-:Y:S01]  /*5440*/  SHF.R.S32.HI R7, RZ, 0x7, R7 ;  /* 0x00000007ff077819 */ /* 0x000fe20000011407 */
[----:B------:R-:W-:Y:S01]  /*5450*/  IMAD.IADD R5, R5, 0x1, -R14 ;  /* 0x0000000105057824 */ /* 0x000fe200078e0a0e */
[----:B------:R-:W-:Y:S02]  /*5460*/  LOP3.LUT R9, R9, 0x1ffffff0, RZ, 0xc0, !PT ;  /* 0x1ffffff009097812 */ /* 0x000fe400078ec0ff */
[----:B------:R-:W-:-:S02]  /*5470*/  LOP3.LUT R11, R11, 0xfffffffe, RZ, 0xc0, !PT ;  /* 0xfffffffe0b0b7812 */ /* 0x000fc400078ec0ff */
[----:B------:R-:W-:Y:S01]  /*5480*/  LEA.HI R13, R7, R7, RZ, 0x1 ;  /* 0x00000007070d7211 */ /* 0x000fe200078f08ff */
[----:B------:R-:W-:Y:S02]  /*5490*/  IMAD.IADD R10, R10, 0x1, -R9 ;  /* 0x000000010a0a7824 */ /* 0x000fe400078e0a09 */
[----:B------:R-:W-:Y:S01]  /*54a0*/  IMAD.IADD R11, R12, 0x1, -R11 ;  /* 0x000000010c0b7824 */ /* 0x000fe200078e0a0b */
[----:B------:R-:W-:-:S05]  /*54b0*/  LOP3.LUT R14, R13, 0xfffffffe, RZ, 0xc0, !PT ;  /* 0xfffffffe0d0e7812 */ /* 0x000fca00078ec0ff */
[----:B------:R-:W-:Y:S02]  /*54c0*/  IMAD.IADD R19, R7, 0x1, -R14 ;  /* 0x0000000107137824 */ /* 0x000fe400078e0a0e */
[C---:B------:R-:W-:Y:S02]  /*54d0*/  VIADD R7, R12.reuse, 0x8 ;  /* 0x000000080c077836 */ /* 0x040fe40000000000 */
[C---:B------:R-:W-:Y:S02]  /*54e0*/  VIADD R9, R12.reuse, 0x10 ;  /* 0x000000100c097836 */ /* 0x040fe40000000000 */
[----:B------:R-:W-:Y:S02]  /*54f0*/  VIADD R13, R12, 0x18 ;  /* 0x000000180c0d7836 */ /* 0x000fe40000000000 */
[----:B------:R-:W-:Y:S02]  /*5500*/  IMAD R230, R230, 0x2000, R236 ;  /* 0x00002000e6e67824 */ /* 0x000fe400078e02ec */
[----:B------:R-:W-:Y:S01]  /*5510*/  IMAD.MOV.U32 R235, RZ, RZ, 0x40000040 ;  /* 0x40000040ffeb7424 */ /* 0x000fe200078e00ff */
[----:B--2---:R-:W-:Y:S01]  /*5520*/  LEA.HI R17, R15, R6, RZ, 0x5 ;  /* 0x000000060f117211 */ /* 0x004fe200078f28ff */
[----:B------:R-:W-:-:S05]  /*5530*/  IMAD R6, R10, 0x8, R11 ;  /* 0x000000080a067824 */ /* 0x000fca00078e020b */
[----:B------:R1:W-:Y:S01]  /*5540*/  STL [R1+0x40], R6 ;  /* 0x0000400601007387 */ /* 0x0003e20000100800 */
[----:B------:R-:W-:Y:S02]  /*5550*/  LEA.HI R11, R9, R9, RZ, 0x1 ;  /* 0x00000009090b7211 */ /* 0x000fe400078f08ff */
[----:B------:R-:W-:Y:S01]  /*5560*/  LEA.HI R15, R13, R13, RZ, 0x1 ;  /* 0x0000000d0d0f7211 */ /* 0x000fe200078f08ff */
[----:B-1----:R-:W-:Y:S01]  /*5570*/  VIADD R6, R8, UR4 ;  /* 0x0000000408067c36 */ /* 0x002fe20008000000 */
[----:B------:R-:W-:-:S04]  /*5580*/  LEA.HI R8, R7, R7, RZ, 0x1 ;  /* 0x0000000707087211 */ /* 0x000fc800078f08ff */
[----:B------:R-:W-:Y:S02]  /*5590*/  LOP3.LUT R10, R8, 0xfffffffe, RZ, 0xc0, !PT ;  /* 0xfffffffe080a7812 */ /* 0x000fe400078ec0ff */
[----:B------:R-:W-:Y:S02]  /*55a0*/  LOP3.LUT R12, R11, 0xfffffffe, RZ, 0xc0, !PT ;  /* 0xfffffffe0b0c7812 */ /* 0x000fe400078ec0ff */
[----:B------:R-:W-:Y:S01]  /*55b0*/  LOP3.LUT R14, R15, 0xfffffffe, RZ, 0xc0, !PT ;  /* 0xfffffffe0f0e7812 */ /* 0x000fe200078ec0ff */
[----:B------:R-:W-:Y:S01]  /*55c0*/  IMAD.IADD R10, R7, 0x1, -R10 ;  /* 0x00000001070a7824 */ /* 0x000fe200078e0a0a */
[--C-:B------:R-:W-:Y:S02]  /*55d0*/  SHF.R.S32.HI R7, RZ, 0x1, R8.reuse ;  /* 0x00000001ff077819 */ /* 0x100fe40000011408 */
[----:B------:R-:W-:Y:S01]  /*55e0*/  SHF.R.S32.HI R8, RZ, 0x1f, R8 ;  /* 0x0000001fff087819 */ /* 0x000fe20000011408 */
[----:B------:R-:W-:Y:S01]  /*55f0*/  IMAD.IADD R12, R9, 0x1, -R12 ;  /* 0x00000001090c7824 */ /* 0x000fe200078e0a0c */
[----:B------:R-:W-:Y:S01]  /*5600*/  SHF.R.S32.HI R9, RZ, 0x1, R11 ;  /* 0x00000001ff097819 */ /* 0x000fe2000001140b */
[----:B------:R-:W-:Y:S01]  /*5610*/  IMAD.IADD R13, R13, 0x1, -R14 ;  /* 0x000000010d0d7824 */ /* 0x000fe200078e0a0e */
[----:B------:R-:W-:-:S02]  /*5620*/  LEA.HI R8, R8, R7, RZ, 0x4 ;  /* 0x0000000708087211 */ /* 0x000fc400078f20ff */
[----:B------:R-:W-:Y:S02]  /*5630*/  SHF.R.S32.HI R14, RZ, 0x1f, R11 ;  /* 0x0000001fff0e7819 */ /* 0x000fe4000001140b */
        /* <DEDUP_REMOVED lines=9> */
[----:B------:R-:W-:Y:S01]  /*56d0*/  SHF.R.S32.HI R17, RZ, 0x5, R17 ;  /* 0x00000005ff117819 */ /* 0x000fe20000011411 */
[----:B------:R-:W-:Y:S02]  /*56e0*/  IMAD.IADD R9, R9, 0x1, -R14 ;  /* 0x0000000109097824 */ /* 0x000fe400078e0a0e */
[----:B---3--:R-:W-:Y:S02]  /*56f0*/  IMAD R6, R6, -0x80, R21 ;  /* 0xffffff8006067824 */ /* 0x008fe400078e0215 */
[----:B------:R-:W-:Y:S01]  /*5700*/  IMAD.IADD R18, R11, 0x1, -R18 ;  /* 0x000000010b127824 */ /* 0x000fe200078e0a12 */
[----:B------:R1:W-:Y:S01]  /*5710*/  STL [R1+0x3c], R7 ;  /* 0x00003c0701007387 */ /* 0x0003e20000100800 */
[----:B------:R-:W-:Y:S02]  /*5720*/  IMAD R8, R9, 0x8, R12 ;  /* 0x0000000809087824 */ /* 0x000fe400078e020c */
[----:B------:R-:W-:Y:S01]  /*5730*/  IMAD R6, R17, -0x10, R6 ;  /* 0xfffffff011067824 */ /* 0x000fe200078e0206 */
[----:B----4-:R-:W-:-:S02]  /*5740*/  SHF.R.S32.HI R17, RZ, 0x2, R20 ;  /* 0x00000002ff117819 */ /* 0x010fc40000011414 */
[----:B------:R-:W-:Y:S01]  /*5750*/  SHF.R.S32.HI R20, RZ, 0x1f, R20 ;  /* 0x0000001fff147819 */ /* 0x000fe20000011414 */
[----:B-1----:R-:W-:Y:S01]  /*5760*/  IMAD R7, R18, 0x8, R13 ;  /* 0x0000000812077824 */ /* 0x002fe200078e020d */
[----:B------:R1:W-:Y:S02]  /*5770*/  STL [R1+0x30], R8 ;  /* 0x0000300801007387 */ /* 0x0003e40000100800 */
[----:B------:R-:W-:Y:S02]  /*5780*/  LEA.HI R20, R20, R17, RZ, 0x3 ;  /* 0x0000001114147211 */ /* 0x000fe400078f18ff */
[----:B------:R2:W-:Y:S02]  /*5790*/  STL [R1+0x2c], R7 ;  /* 0x00002c0701007387 */ /* 0x0005e40000100800 */
[----:B------:R-:W-:Y:S01]  /*57a0*/  LOP3.LUT R20, R20, 0xfffffff8, RZ, 0xc0, !PT ;  /* 0xfffffff814147812 */ /* 0x000fe200078ec0ff */
[C---:B-1----:R-:W-:Y:S02]  /*57b0*/  VIADD R8, R230.reuse, 0x4000 ;  /* 0x00004000e6087836 */ /* 0x042fe40000000000 */
[----:B--2---:R-:W-:Y:S01]  /*57c0*/  VIADD R7, R230, 0x20c00 ;  /* 0x00020c00e6077836 */ /* 0x004fe20000000000 */
[----:B------:R-:W-:-:S02]  /*57d0*/  SHF.R.U32.HI R230, RZ, 0x4, R230 ;  /* 0x00000004ffe67819 */ /* 0x000fc400000116e6 */
[----:B------:R-:W-:Y:S02]  /*57e0*/  SHF.R.U32.HI R8, RZ, 0x4, R8 ;  /* 0x00000004ff087819 */ /* 0x000fe40000011608 */
[----:B------:R-:W-:Y:S02]  /*57f0*/  SHF.R.U32.HI R7, RZ, 0x4, R7 ;  /* 0x00000004ff077819 */ /* 0x000fe40000011607 */
[----:B------:R-:W-:Y:S02]  /*5800*/  LOP3.LUT R230, R230, 0x3fff, RZ, 0xc0, !PT ;  /* 0x00003fffe6e67812 */ /* 0x000fe400078ec0ff */
[----:B------:R-:W-:Y:S02]  /*5810*/  IADD3 R6, R6, R20, -R17 ;  /* 0x0000001406067210 */ /* 0x000fe40007ffe811 */
[----:B------:R-:W-:Y:S02]  /*5820*/  LOP3.LUT R8, R8, 0x3fff, RZ, 0xc0, !PT ;  /* 0x00003fff08087812 */ /* 0x000fe400078ec0ff */
[----:B------:R-:W-:-:S02]  /*5830*/  LOP3.LUT R7, R7, 0x3fff, RZ, 0xc0, !PT ;  /* 0x00003fff07077812 */ /* 0x000fc400078ec0ff */
[----:B------:R-:W-:Y:S01]  /*5840*/  LOP3.LUT R10, R230, 0x10000, RZ, 0xfc, !PT ;  /* 0x00010000e60a7812 */ /* 0x000fe200078efcff */
[----:B------:R-:W-:Y:S01]  /*5850*/  IMAD R6, R19, -0x40, R6 ;  /* 0xffffffc013067824 */ /* 0x000fe200078e0206 */
[----:B------:R-:W-:Y:S01]  /*5860*/  LOP3.LUT R237, R8, 0x10000, RZ, 0xfc, !PT ;  /* 0x0001000008ed7812 */ /* 0x000fe200078efcff */
[----:B------:R-:W-:Y:S01]  /*5870*/  IMAD.MOV.U32 R19, RZ, RZ, 0x40000040 ;  /* 0x40000040ff137424 */ /* 0x000fe200078e00ff */
[----:B------:R-:W-:Y:S01]  /*5880*/  LOP3.LUT R7, R7, 0x10000, RZ, 0xfc, !PT ;  /* 0x0001000007077812 */ /* 0x000fe200078efcff */
[C---:B------:R-:W-:Y:S02]  /*5890*/  VIADD R18, R10.reuse, 0x2 ;  /* 0x000000020a127836 */ /* 0x040fe40000000000 */
[C---:B------:R-:W-:Y:S02]  /*58a0*/  VIADD R14, R10.reuse, 0x4 ;  /* 0x000000040a0e7836 */ /* 0x040fe40000000000 */
[----:B------:R-:W-:Y:S01]  /*58b0*/  IMAD.MOV.U32 R15, RZ, RZ, 0x40000040 ;  /* 0x40000040ff0f7424 */ /* 0x000fe200078e00ff */
[----:B------:R1:W-:Y:S01]  /*58c0*/  STL [R1+0x28], R10 ;  /* 0x0000280a01007387 */ /* 0x0003e20000100800 */
[----:B------:R-:W-:-:S02]  /*58d0*/  VIADD R12, R10, 0x6 ;  /* 0x000000060a0c7836 */ /* 0x000fc40000000000 */
[----:B------:R-:W-:Y:S01]  /*58e0*/  IMAD.MOV.U32 R13, RZ, RZ, 0x40000040 ;  /* 0x40000040ff0d7424 */ /* 0x000fe200078e00ff */
[----:B------:R2:W-:Y:S01]  /*58f0*/  STL [R1+0x34], R7 ;  /* 0x0000340701007387 */ /* 0x0005e20000100800 */
[C---:B------:R-:W-:Y:S02]  /*5900*/  VIADD R8, R237.reuse, 0x4 ;  /* 0x00000004ed087836 */ /* 0x040fe40000000000 */
[----:B------:R-:W-:Y:S01]  /*5910*/  IMAD.MOV.U32 R9, RZ, RZ, 0x40000040 ;  /* 0x40000040ff097424 */ /* 0x000fe200078e00ff */
[----:B------:R3:W-:Y:S01]  /*5920*/  STL.64 [R1+0x20], R18 ;  /* 0x0000201201007387 */ /* 0x0007e20000100a00 */
[----:B------:R-:W-:Y:S02]  /*5930*/  IMAD.MOV.U32 R11, RZ, RZ, 0x40000040 ;  /* 0x40000040ff0b7424 */ /* 0x000fe400078e00ff */
[----:B-1----:R-:W-:Y:S01]  /*5940*/  VIADD R10, R237, 0x2 ;  /* 0x00000002ed0a7836 */ /* 0x002fe20000000000 */
[----:B------:R3:W-:Y:S04]  /*5950*/  STL.64 [R1+0x18], R14 ;  /* 0x0000180e01007387 */ /* 0x0007e80000100a00 */
[----:B------:R3:W-:Y:S04]  /*5960*/  STL.64 [R1+0x10], R12 ;  /* 0x0000100c01007387 */ /* 0x0007e80000100a00 */
[----:B------:R3:W-:Y:S04]  /*5970*/  STL.64 [R1], R8 ;  /* 0x0000000801007387 */ /* 0x0007e80000100a00 */
[----:B------:R3:W-:Y:S01]  /*5980*/  STL.64 [R1+0x8], R10 ;  /* 0x0000080a01007387 */ /* 0x0007e20000100a00 */
[C---:B--2---:R-:W-:Y:S01]  /*5990*/  VIADD R7, R5.reuse, 0x4 ;  /* 0x0000000405077836 */ /* 0x044fe20000000000 */
        /* <DEDUP_REMOVED lines=8> */
.L_x_2860:
[----:B------:R-:W-:-:S13]  /*5a20*/  ISETP.NE.AND P0, PT, R231, 0x3, PT ;  /* 0x00000003e700780c */ /* 0x000fda0003f05270 */
[----:B------:R-:W-:Y:S05]  /*5a30*/  @!P0 BRA `(.L_x_2850) ;  /* 0x0000000000048947 */ /* 0x000fea0003800000 */
[----:B------:R-:W-:Y:S01]  /*5a40*/  BPT.TRAP 0x1 ;  /* 0x000000040000795c */ /* 0x000fe20000300000 */
.L_x_2850:
[----:B------:R-:W-:Y:S01]  /*5a50*/  IMAD R7, R0, 0x8, R236 ;  /* 0x0000000800077824 */ /* 0x000fe200078e02ec */
[----:B------:R-:W-:-:S04]  /*5a60*/  SHF.L.U32 R20, R4, 0x1f, RZ ;  /* 0x0000001f04147819 */ /* 0x000fc800000006ff */
[----:B------:R1:W2:Y:S01]  /*5a70*/  SYNCS.PHASECHK.TRANS64.TRYWAIT P1, [R7+URZ+0x30c10], R20 ;  /* 0x030c1014070075a7 */ /* 0x0002a2000802017f */
[----:B------:R-:W-:Y:S05]  /*5a80*/  @!P0 BRA `(.L_x_2851) ;  /* 0x0000000000048947 */ /* 0x000fea0003800000 */
[----:B------:R-:W-:Y:S01]  /*5a90*/  BPT.TRAP 0x1 ;  /* 0x000000040000795c */ /* 0x000fe20000300000 */
.L_x_2851:
[----:B------:R-:W-:-:S05]  /*5aa0*/  VIADD R8, R236, 0x10000 ;  /* 0x00010000ec087836 */ /* 0x000fca0000000000 */
[----:B------:R-:W-:-:S04]  /*5ab0*/  SHF.R.U32.HI R8, RZ, 0x4, R8 ;  /* 0x00000004ff087819 */ /* 0x000fc80000011608 */
[----:B------:R-:W-:-:S04]  /*5ac0*/  LOP3.LUT R8, R8, 0x3fff, RZ, 0xc0, !PT ;  /* 0x00003fff08087812 */ /* 0x000fc800078ec0ff */
[----:B------:R-:W-:Y:S01]  /*5ad0*/  LOP3.LUT R9, R8, 0x10000, RZ, 0xfc, !PT ;  /* 0x0001000008097812 */ /* 0x000fe200078efcff */
[----:B--2---:R-:W-:Y:S06]  /*5ae0*/  @P1 BRA `(.L_x_2852) ;  /* 0x0000000000081947 */ /* 0x004fec0003800000 */
[----:B------:R-:W2:Y:S02]  /*5af0*/  SYNCS.PHASECHK.TRANS64.TRYWAIT P1, [R7+URZ+0x30c10], R20 ;  /* 0x030c1014070075a7 */ /* 0x000ea4000802017f */
[----:B--2---:R-:W-:Y:S05]  /*5b00*/  @!P1 BRA `(.L_x_2853) ;  /* 0x0000007800289947 */ /* 0x004fea0003800000 */
.L_x_2852:
        /* <DEDUP_REMOVED lines=27> */
[----:B------:R-:W-:-:S04]  /*5cc0*/  IMAD R9, R3, 0x2, R10 ;  /* 0x0000000203097824 */ /* 0x000fc800078e020a */
        /* <DEDUP_REMOVED lines=35> */
.L_x_2854:
[----:B------:R1:W1:Y:S01]  /*5f00*/  SYNCS.PHASECHK.TRANS64.TRYWAIT P1, [R7+URZ+0x30c30], R20 ;  /* 0x030c3014070075a7 */ /* 0x000262000802017f */
[----:B------:R-:W-:Y:S05]  /*5f10*/  @!P0 BRA `(.L_x_2855) ;  /* 0x0000000000048947 */ /* 0x000fea0003800000 */
[----:B------:R-:W-:Y:S01]  /*5f20*/  BPT.TRAP 0x1 ;  /* 0x000000040000795c */ /* 0x000fe20000300000 */
.L_x_2855:
        /* <DEDUP_REMOVED lines=8> */
.L_x_2856:
        /* <DEDUP_REMOVED lines=9> */
[C---:B------:R-:W-:Y:S01]  /*6040*/  ISETP.GT.AND P1, PT, R6.reuse, 0x8, PT ;  /* 0x000000080600780c */ /* 0x040fe20003f24270 */
[----:B------:R-:W-:Y:S01]  /*6050*/  VIADD R17, R5, 0x8 ;  /* 0x0000000805117836 */ /* 0x000fe20000000000 */
[----:B--2---:R-:W-:Y:S01]  /*6060*/  SHFL.IDX PT, R9, R10, R5, 0x1f ;  /* 0x00001f050a097589 */ /* 0x004fe200000e0000 */
[----:B------:R-:W-:-:S02]  /*6070*/  ISETP.GT.AND P2, PT, R6, RZ, PT ;  /* 0x000000ff0600720c */ /* 0x000fc40003f44270 */
[----:B------:R-:W-:Y:S01]  /*6080*/  FSEL R91, R91, -INF , P1 ;  /* 0xff8000005b5b7808 */ /* 0x000fe20000800000 */
[----:B------:R-:W1:Y:S01]  /*6090*/  SHFL.IDX PT, R11, R10, R14, 0x1f ;  /* 0x00001f0e0a0b7589 */ /* 0x000e6200000e0000 */
[----:B------:R-:W-:Y:S01]  /*60a0*/  HGMMA.64x128x16.F32 R24, gdesc[UR4], RZ, !UPT, gsb0 ;  /* 0x01e00000041879f0 */ /* 0x000fe2000c0008ff */
[----:B------:R-:W-:Y:S01]  /*60b0*/  UIADD3 UR4, UR6, 0x2, URZ ;  /* 0x0000000206047890 */ /* 0x000fe2000fffe03f */
[----:B------:R-:W-:Y:S01]  /*60c0*/  FSEL R88, R88, -INF , P2 ;  /* 0xff80000058587808 */ /* 0x000fe20001000000 */
[----:B------:R-:W-:Y:S01]  /*60d0*/  ULDC UR5, c[0x0][0x744] ;  /* 0x0001d10000057ab9 */ /* 0x000fe20000000800 */
[----:B---3--:R-:W2:Y:S01]  /*60e0*/  SHFL.IDX PT, R18, R233, R5, 0x1f ;  /* 0x00001f05e9127589 */ /* 0x008ea200000e0000 */
[----:B------:R-:W-:Y:S02]  /*60f0*/  FSEL R90, R90, -INF , P1 ;  /* 0xff8000005a5a7808 */ /* 0x000fe40000800000 */
[----:B------:R-:W-:Y:S01]  /*6100*/  FSEL R94, R94, -INF , P1 ;  /* 0xff8000005e5e7808 */ /* 0x000fe20000800000 */
[----:B------:R-:W-:Y:S01]  /*6110*/  UMOV UR10, UR4 ;  /* 0x00000004000a7c82 */ /* 0x000fe20008000000 */
[----:B------:R-:W-:Y:S01]  /*6120*/  FSEL R104, R104, -INF , P2 ;  /* 0xff80000068687808 */ /* 0x000fe20001000000 */
[----:B------:R-:W-:Y:S01]  /*6130*/  SHFL.IDX PT, R22, R233, R17, 0x1f ;  /* 0x00001f11e9167589 */ /* 0x000fe200000e0000 */
[----:B------:R-:W-:-:S02]  /*6140*/  FSEL R101, R101, -INF , P2 ;  /* 0xff80000065657808 */ /* 0x000fc40001000000 */
[----:B------:R-:W-:Y:S02]  /*6150*/  FSEL R92, R92, -INF , P2 ;  /* 0xff8000005c5c7808 */ /* 0x000fe40001000000 */
[----:B------:R-:W-:Y:S02]  /*6160*/  FSEL R103, R103, -INF , P1 ;  /* 0xff80000067677808 */ /* 0x000fe40000800000 */
[----:B------:R-:W-:Y:S02]  /*6170*/  FSEL R106, R106, -INF , P1 ;  /* 0xff8000006a6a7808 */ /* 0x000fe40000800000 */
[----:B------:R-:W-:Y:S02]  /*6180*/  FSEL R93, R93, -INF , P2 ;  /* 0xff8000005d5d7808 */ /* 0x000fe40001000000 */
[----:B------:R-:W-:Y:S01]  /*6190*/  FSEL R116, R116, -INF , P2 ;  /* 0xff80000074747808 */ /* 0x000fe20001000000 */
[----:B-1----:R-:W-:Y:S01]  /*61a0*/  FFMA.FTZ R91, R91, UR5, -R11 ;  /* 0x000000055b5b7c23 */ /* 0x002fe2000801080b */
[--C-:B------:R-:W-:Y:S01]  /*61b0*/  FFMA.FTZ R88, R88, UR5, -R9.reuse ;  /* 0x0000000558587c23 */ /* 0x100fe20008010809 */
[----:B------:R-:W-:Y:S01]  /*61c0*/  FFMA.FTZ R90, R90, UR5, -R9 ;  /* 0x000000055a5a7c23 */ /* 0x000fe20008010809 */
[----:B------:R-:W-:Y:S01]  /*61d0*/  FSEL R118, R118, -INF , P1 ;  /* 0xff80000076767808 */ /* 0x000fe20000800000 */
[----:B------:R1:W-:Y:S01]  /*61e0*/  MUFU.EX2 R230, R91 ;  /* 0x0000005b00e67308 */ /* 0x0003e20000000800 */
[----:B------:R-:W-:-:S02]  /*61f0*/  FSEL R95, R95, -INF , P1 ;  /* 0xff8000005f5f7808 */ /* 0x000fc40000800000 */
[----:B------:R-:W-:Y:S02]  /*6200*/  FSEL R117, R117, -INF , P2 ;  /* 0xff80000075757808 */ /* 0x000fe40001000000 */
[----:B------:R-:W-:Y:S02]  /*6210*/  FSEL R147, R147, -INF , P1 ;  /* 0xff80000093937808 */ /* 0x000fe40000800000 */
[----:B------:R-:W-:Y:S01]  /*6220*/  FSEL R89, R89, -INF , P2 ;  /* 0xff80000059597808 */ /* 0x000fe20001000000 */
[----:B------:R-:W-:Y:S02]  /*6230*/  WARPGROUP.DEPBAR.LE gsb0, 0x0 ;  /* 0x00008000000079c5 */ /* 0x000fe40000010000 */
[----:B------:R-:W-:Y:S01]  /*6240*/  WARPGROUP.ARRIVE ;  /* 0x00000000000079c5 */ /* 0x000fe20000000000 */
[----:B-1----:R-:W-:Y:S01]  /*6250*/  VIADD R91, R5, 0x1c ;  /* 0x0000001c055b7836 */ /* 0x002fe20000000000 */
[----:B------:R-:W-:Y:S01]  /*6260*/  UIADD3 UR4, UR6, 0x4, URZ ;  /* 0x0000000406047890 */ /* 0x000fe2000fffe03f */
[----:B------:R-:W-:Y:S01]  /*6270*/  MUFU.EX2 R222, R88 ;  /* 0x0000005800de7308 */ /* 0x000fe20000000800 */
[----:B------:R-:W-:-:S02]  /*6280*/  FFMA.FTZ R89, R89, UR5, -R11 ;  /* 0x0000000559597c23 */ /* 0x000fc4000801080b */
[----:B------:R-:W-:Y:S05]  /*6290*/  SHFL.IDX PT, R15, R10, R91, 0x1f ;  /* 0x00001f5b0a0f7589 */ /* 0x000fea00000e0000 */
[----:B------:R-:W1:Y:S01]  /*62a0*/  MUFU.EX2 R232, R90 ;  /* 0x0000005a00e87308 */ /* 0x000e620000000800 */
[----:B-----5:R-:W-:Y:S02]  /*62b0*/  R2UR UR8, R12 ;  /* 0x000000000c0872ca */ /* 0x020fe400000e0000 */
[----:B------:R-:W-:Y:S01]  /*62c0*/  R2UR UR9, R13 ;  /* 0x000000000d0972ca */ /* 0x000fe200000e0000 */
[----:B------:R2:W3:Y:S01]  /*62d0*/  SHFL.IDX PT, R12, R10, R17, 0x1f ;  /* 0x00001f110a0c7589 */ /* 0x0004e200000e0000 */
[----:B------:R-:W-:Y:S01]  /*62e0*/  VIADD R13, R5, 0xc ;  /* 0x0000000c050d7836 */ /* 0x000fe20000000000 */
[----:B------:R-:W-:Y:S01]  /*62f0*/  UIADD3 UR6, UR6, 0x6, URZ ;  /* 0x0000000606067890 */ /* 0x000fe2000fffe03f */
[----:B------:R-:W-:Y:S01]  /*6300*/  FSEL R113, R113, -INF , P2 ;  /* 0xff80000071717808 */ /* 0x000fe20001000000 */
[----:B------:R-:W-:Y:S02]  /*6310*/  MUFU.EX2 R225, R89 ;  /* 0x0000005900e17308 */ /* 0x000fe40000000800 */
[----:B------:R5:W1:Y:S06]  /*6320*/  SHFL.IDX PT, R9, R10, R13, 0x1f ;  /* 0x00001f0d0a097589 */ /* 0x000a6c00000e0000 */
[----:B------:R-:W-:Y:S01]  /*6330*/  HGMMA.64x128x16.F32 R24, gdesc[UR8], R24, gsb0 ;  /* 0x01e00000081879f0 */ /* 0x000fe20008000818 */
[----:B----4-:R-:W-:-:S02]  /*6340*/  R2UR UR8, R20 ;  /* 0x00000000140872ca */ /* 0x010fc400000e0000 */
[----:B------:R-:W-:Y:S01]  /*6350*/  R2UR UR9, R21 ;  /* 0x00000000150972ca */ /* 0x000fe200000e0000 */
[----:B------:R-:W-:Y:S01]  /*6360*/  UMOV UR10, UR4 ;  /* 0x00000004000a7c82 */ /* 0x000fe20008000000 */
[----:B------:R-:W-:Y:S01]  /*6370*/  UMOV UR11, 0x40000040 ;  /* 0x40000040000b7882 */ /* 0x000fe20000000000 */
[----:B--2---:R-:W-:Y:S01]  /*6380*/  FFMA.FTZ R17, R104, UR5, -R18 ;  /* 0x0000000568117c23 */ /* 0x004fe20008010812 */
[C---:B------:R-:W-:Y:S01]  /*6390*/  VIADD R104, R5.reuse, 0x18 ;  /* 0x0000001805687836 */ /* 0x040fe20000000000 */
[----:B------:R2:W-:Y:S01]  /*63a0*/  SHFL.IDX PT, R20, R233, R14, 0x1f ;  /* 0x00001f0ee9147589 */ /* 0x0005e200000e0000 */
[--C-:B---3--:R-:W-:Y:S01]  /*63b0*/  FFMA.FTZ R94, R94, UR5, -R12.reuse ;  /* 0x000000055e5e7c23 */ /* 0x108fe2000801080c */
[----:B------:R-:W-:Y:S01]  /*63c0*/  FFMA.FTZ R92, R92, UR5, -R12 ;  /* 0x000000055c5c7c23 */ /* 0x000fe2000801080c */
[----:B------:R-:W-:Y:S01]  /*63d0*/  FFMA.FTZ R18, R106, UR5, -R18 ;  /* 0x000000056a127c23 */ /* 0x000fe20008010812 */
[----:B-----5:R-:W-:Y:S01]  /*63e0*/  VIADD R13, R5, 0x10 ;  /* 0x00000010050d7836 */ /* 0x020fe20000000000 */
[----:B------:R3:W-:Y:S01]  /*63f0*/  MUFU.EX2 R228, R94 ;  /* 0x0000005e00e47308 */ /* 0x0007e20000000800 */
[--C-:B--2---:R-:W-:Y:S01]  /*6400*/  FFMA.FTZ R14, R101, UR5, -R15.reuse ;  /* 0x00000005650e7c23 */ /* 0x104fe2000801080f */
[----:B------:R-:W-:Y:S01]  /*6410*/  FFMA.FTZ R15, R103, UR5, -R15 ;  /* 0x00000005670f7c23 */ /* 0x000fe2000801080f */
[----:B------:R-:W-:-:S02]  /*6420*/  VIADD R103, R5, 0xc ;  /* 0x0000000c05677836 */ /* 0x000fc40000000000 */
[--C-:B-1----:R-:W-:Y:S01]  /*6430*/  FFMA.FTZ R93, R93, UR5, -R9.reuse ;  /* 0x000000055d5d7c23 */ /* 0x102fe20008010809 */
[----:B------:R-:W-:Y:S02]  /*6440*/  VIADD R106, R5, 0x10 ;  /* 0x00000010056a7836 */ /* 0x000fe40000000000 */
[----:B------:R-:W-:Y:S01]  /*6450*/  FFMA.FTZ R95, R95, UR5, -R9 ;  /* 0x000000055f5f7c23 */ /* 0x000fe20008010809 */
[----:B------:R-:W-:Y:S01]  /*6460*/  VIADD R101, R5, 0x14 ;  /* 0x0000001405657836 */ /* 0x000fe20000000000 */
[----:B---3--:R-:W1:Y:S01]  /*6470*/  SHFL.IDX PT, R94, R233, R104, 0x1f ;  /* 0x00001f68e95e7589 */ /* 0x008e6200000e0000 */
[----:B------:R2:W-:Y:S03]  /*6480*/  MUFU.EX2 R229, R92 ;  /* 0x0000005c00e57308 */ /* 0x0005e60000000800 */
[----:B------:R-:W-:Y:S04]  /*6490*/  SHFL.IDX PT, R88, R233, R103, 0x1f ;  /* 0x00001f67e9587589 */ /* 0x000fe800000e0000 */
[----:B------:R-:W-:Y:S04]  /*64a0*/  SHFL.IDX PT, R90, R233, R106, 0x1f ;  /* 0x00001f6ae95a7589 */ /* 0x000fe800000e0000 */
[----:B--2---:R-:W-:Y:S04]  /*64b0*/  SHFL.IDX PT, R92, R233, R101, 0x1f ;  /* 0x00001f65e95c7589 */ /* 0x004fe800000e0000 */
[----:B------:R-:W2:Y:S01]  /*64c0*/  SHFL.IDX PT, R233, R233, R91, 0x1f ;  /* 0x00001f5be9e97589 */ /* 0x000ea200000e0000 */
[----:B------:R1:W-:Y:S03]  /*64d0*/  MUFU.EX2 R227, R93 ;  /* 0x0000005d00e37308 */ /* 0x0003e60000000800 */
[----:B------:R-:W-:Y:S01]  /*64e0*/  SHFL.IDX PT, R11, R10, R13, 0x1f ;  /* 0x00001f0d0a0b7589 */ /* 0x000fe200000e0000 */
[--C-:B-1----:R-:W-:Y:S01]  /*64f0*/  FFMA.FTZ R93, R116, UR5, -R94.reuse ;  /* 0x00000005745d7c23 */ /* 0x102fe2000801085e */
[----:B------:R-:W-:Y:S01]  /*6500*/  FFMA.FTZ R94, R118, UR5, -R94 ;  /* 0x00000005765e7c23 */ /* 0x000fe2000801085e */
[----:B------:R-:W-:Y:S01]  /*6510*/  FSEL R118, R145, -INF , P2 ;  /* 0xff80000091767808 */ /* 0x000fe20001000000 */
[----:B------:R-:W-:Y:S01]  /*6520*/  VIADD R145, R5, 0x14 ;  /* 0x0000001405917836 */ /* 0x000fe20000000000 */
[----:B------:R2:W-:Y:S02]  /*6530*/  MUFU.EX2 R226, R95 ;  /* 0x0000005f00e27308 */ /* 0x0005e40000000800 */
[----:B--2---:R-:W-:-:S02]  /*6540*/  FFMA.FTZ R95, R117, UR5, -R233 ;  /* 0x00000005755f7c23 */ /* 0x004fc400080108e9 */
[----:B------:R-:W1:Y:S01]  /*6550*/  SHFL.IDX PT, R117, R218, R145, 0x1f ;  /* 0x00001f91da757589 */ /* 0x000e6200000e0000 */
[----:B------:R-:W-:Y:S02]  /*6560*/  WARPGROUP.DEPBAR.LE gsb0, 0x0 ;  /* 0x00008000000079c5 */ /* 0x000fe40000010000 */
[----:B------:R-:W-:-:S06]  /*6570*/  WARPGROUP.ARRIVE ;  /* 0x00000000000079c5 */ /* 0x000fcc0000000000 */
[----:B------:R-:W-:Y:S01]  /*6580*/  HGMMA.64x128x16.F32 R24, gdesc[UR8], R24, gsb0 ;  /* 0x01e00000081879f0 */ /* 0x000fe20008000818 */
[--C-:B-1----:R-:W-:Y:S01]  /*6590*/  FFMA.FTZ R118, R118, UR5, -R117.reuse ;  /* 0x0000000576767c23 */ /* 0x102fe20008010875 */
[----:B------:R-:W-:Y:S02]  /*65a0*/  FFMA.FTZ R117, R147, UR5, -R117 ;  /* 0x0000000593757c23 */ /* 0x000fe40008010875 */
[----:B------:R-:W2:Y:S01]  /*65b0*/  LDL R147, [R1+0x38] ;  /* 0x0000380001937983 */ /* 0x000ea20000100800 */
[----:B------:R-:W-:Y:S02]  /*65c0*/  R2UR UR8, R234 ;  /* 0x00000000ea0872ca */ /* 0x000fe400000e0000 */
[----:B------:R-:W-:Y:S01]  /*65d0*/  R2UR UR9, R235 ;  /* 0x00000000eb0972ca */ /* 0x000fe200000e0000 */
[----:B------:R-:W-:Y:S01]  /*65e0*/  UMOV UR10, UR6 ;  /* 0x00000006000a7c82 */ /* 0x000fe20008000000 */
[----:B------:R-:W-:Y:S01]  /*65f0*/  UMOV UR11, 0x40000040 ;  /* 0x40000040000b7882 */ /* 0x000fe20000000000 */
[----:B------:R-:W-:-:S05]  /*6600*/  VIADD R13, R5, 0x14 ;  /* 0x00000014050d7836 */ /* 0x000fca0000000000 */
[----:B------:R1:W3:Y:S02]  /*6610*/  SHFL.IDX PT, R12, R10, R13, 0x1f ;  /* 0x00001f0d0a0c7589 */ /* 0x0002e400000e0000 */
[----:B-1----:R-:W-:-:S06]  /*6620*/  VIADD R13, R5, 0x18 ;  /* 0x00000018050d7836 */ /* 0x002fcc0000000000 */
[----:B------:R3:W1:Y:S01]  /*6630*/  SHFL.IDX PT, R13, R10, R13, 0x1f ;  /* 0x00001f0d0a0d7589 */ /* 0x00066200000e0000 */
[----:B------:R-:W-:Y:S02]  /*6640*/  WARPGROUP.DEPBAR.LE gsb0, 0x0 ;  /* 0x00008000000079c5 */ /* 0x000fe40000010000 */
[----:B------:R-:W-:-:S06]  /*6650*/  WARPGROUP.ARRIVE ;  /* 0x00000000000079c5 */ /* 0x000fcc0000000000 */
[----:B------:R-:W-:Y:S01]  /*6660*/  HGMMA.64x128x16.F32 R24, gdesc[UR8], R24, gsb0 ;  /* 0x01e00000081879f0 */ /* 0x000fe20008000818 */
[----:B------:R-:W4:Y:S01]  /*6670*/  SHFL.IDX PT, R103, R223, R103, 0x1f ;  /* 0x00001f67df677589 */ /* 0x000f2200000e0000 */
[----:B------:R-:W-:Y:S02]  /*6680*/  FSEL R96, R96, -INF , P2 ;  /* 0xff80000060607808 */ /* 0x000fe40001000000 */
[----:B------:R-:W-:Y:S01]  /*6690*/  FSEL R98, R98, -INF , P1 ;  /* 0xff80000062627808 */ /* 0x000fe20000800000 */
[----:B------:R-:W-:Y:S01]  /*66a0*/  FFMA.FTZ R91, R113, UR5, -R92 ;  /* 0x00000005715b7c23 */ /* 0x000fe2000801085c */
[----:B------:R-:W-:Y:S02]  /*66b0*/  FSEL R97, R97, -INF , P2 ;  /* 0xff80000061617808 */ /* 0x000fe40001000000 */
[----:B------:R-:W-:Y:S02]  /*66c0*/  FSEL R99, R99, -INF , P1 ;  /* 0xff80000063637808 */ /* 0x000fe40000800000 */
[----:B------:R-:W-:Y:S01]  /*66d0*/  FSEL R108, R108, -INF , P2 ;  /* 0xff8000006c6c7808 */ /* 0x000fe20001000000 */
[----:B------:R-:W-:Y:S01]  /*66e0*/  VIADD R113, R5, 0x4 ;  /* 0x0000000405717836 */ /* 0x000fe20000000000 */
[----:B------:R-:W-:-:S02]  /*66f0*/  FSEL R100, R100, -INF , P2 ;  /* 0xff80000064647808 */ /* 0x000fc40001000000 */
[----:B------:R-:W-:Y:S02]  /*6700*/  FSEL R110, R110, -INF , P1 ;  /* 0xff8000006e6e7808 */ /* 0x000fe40000800000 */
[----:B------:R-:W-:Y:S01]  /*6710*/  FSEL R112, R112, -INF , P2 ;  /* 0xff80000070707808 */ /* 0x000fe20001000000 */
[--C-:B------:R-:W-:Y:S01]  /*6720*/  FFMA.FTZ R96, R96, UR5, -R11.reuse ;  /* 0x0000000560607c23 */ /* 0x100fe2000801080b */
[----:B------:R-:W-:Y:S01]  /*6730*/  FSEL R114, R114, -INF , P1 ;  /* 0xff80000072727808 */ /* 0x000fe20000800000 */
[----:B------:R-:W-:Y:S01]  /*6740*/  FFMA.FTZ R9, R98, UR5, -R11 ;  /* 0x0000000562097c23 */ /* 0x000fe2000801080b */
[--C-:B---3--:R-:W-:Y:S01]  /*6750*/  FFMA.FTZ R10, R97, UR5, -R12.reuse ;  /* 0x00000005610a7c23 */ /* 0x108fe2000801080c */
[----:B------:R-:W-:Y:S01]  /*6760*/  FFMA.FTZ R11, R99, UR5, -R12 ;  /* 0x00000005630b7c23 */ /* 0x000fe2000801080c */
[--C-:B------:R-:W-:Y:S01]  /*6770*/  FFMA.FTZ R21, R108, UR5, -R22.reuse ;  /* 0x000000056c157c23 */ /* 0x100fe20008010816 */
[----:B-1----:R-:W-:Y:S01]  /*6780*/  FFMA.FTZ R12, R100, UR5, -R13 ;  /* 0x00000005640c7c23 */ /* 0x002fe2000801080d */
[----:B------:R-:W-:Y:S01]  /*6790*/  FFMA.FTZ R22, R110, UR5, -R22 ;  /* 0x000000056e167c23 */ /* 0x000fe20008010816 */
[--C-:B------:R-:W-:Y:S01]  /*67a0*/  FFMA.FTZ R89, R112, UR5, -R90.reuse ;  /* 0x0000000570597c23 */ /* 0x100fe2000801085a */
[----:B------:R-:W1:Y:S01]  /*67b0*/  SHFL.IDX PT, R100, R223, R113, 0x1f ;  /* 0x00001f71df647589 */ /* 0x000e6200000e0000 */
[----:B------:R-:W-:Y:S01]  /*67c0*/  FSEL R102, R102, -INF , P1 ;  /* 0xff80000066667808 */ /* 0x000fe20000800000 */
[----:B------:R-:W-:-:S02]  /*67d0*/  FFMA.FTZ R90, R114, UR5, -R90 ;  /* 0x00000005725a7c23 */ /* 0x000fc4000801085a */
[----:B------:R3:W5:Y:S01]  /*67e0*/  SHFL.IDX PT, R110, R223, R104, 0x1f ;  /* 0x00001f68df6e7589 */ /* 0x00076200000e0000 */
[----:B------:R-:W-:Y:S01]  /*67f0*/  VIADD R114, R5, 0x8 ;  /* 0x0000000805727836 */ /* 0x000fe20000000000 */
[----:B------:R-:W-:Y:S02]  /*6800*/  FSEL R109, R109, -INF , P2 ;  /* 0xff8000006d6d7808 */ /* 0x000fe40001000000 */
[----:B------:R-:W5:Y:S01]  /*6810*/  SHFL.IDX PT, R98, R223, R5, 0x1f ;  /* 0x00001f05df627589 */ /* 0x000f6200000e0000 */
[----:B------:R-:W-:-:S03]  /*6820*/  FFMA.FTZ R13, R102, UR5, -R13 ;  /* 0x00000005660d7c23 */ /* 0x000fc6000801080d */
[----:B------:R5:W5:Y:S01]  /*6830*/  SHFL.IDX PT, R108, R223, R101, 0x1f ;  /* 0x00001f65df6c7589 */ /* 0x000b6200000e0000 */
[----:B------:R-:W-:Y:S01]  /*6840*/  FFMA.FTZ R23, R109, UR5, -R88 ;  /* 0x000000056d177c23 */ /* 0x000fe20008010858 */
[----:B------:R-:W-:Y:S02]  /*6850*/  FSEL R109, R125, -INF , P2 ;  /* 0xff8000007d6d7808 */ /* 0x000fe40001000000 */
[----:B------:R-:W5:Y:S01]  /*6860*/  SHFL.IDX PT, R102, R223, R114, 0x1f ;  /* 0x00001f72df667589 */ /* 0x000f6200000e0000 */
[----:B---3--:R-:W-:Y:S02]  /*6870*/  FSEL R104, R127, -INF , P1 ;  /* 0xff8000007f687808 */ /* 0x008fe40000800000 */
[----:B------:R-:W-:Y:S01]  /*6880*/  FSEL R119, R119, -INF , P1 ;  /* 0xff80000077777808 */ /* 0x000fe20000800000 */
[--C-:B----4-:R-:W-:Y:S01]  /*6890*/  FFMA.FTZ R109, R109, UR5, -R103.reuse ;  /* 0x000000056d6d7c23 */ /* 0x110fe20008010867 */
[----:B------:R-:W-:Y:S01]  /*68a0*/  FSEL R105, R105, -INF , P2 ;  /* 0xff80000069697808 */ /* 0x000fe20001000000 */
[----:B------:R-:W-:Y:S01]  /*68b0*/  FFMA.FTZ R104, R104, UR5, -R103 ;  /* 0x0000000568687c23 */ /* 0x000fe20008010867 */
[----:B------:R-:W-:Y:S01]  /*68c0*/  FSEL R107, R107, -INF , P1 ;  /* 0xff8000006b6b7808 */ /* 0x000fe20000800000 */
[----:B------:R3:W-:Y:S01]  /*68d0*/  MUFU.EX2 R224, R96 ;  /* 0x0000006000e07308 */ /* 0x0007e20000000800 */
[----:B------:R-:W-:Y:S01]  /*68e0*/  FSEL R99, R121, -INF , P2 ;  /* 0xff80000079637808 */ /* 0x000fe20001000000 */
[----:B------:R-:W-:Y:S01]  /*68f0*/  FFMA.FTZ R19, R105, UR5, -R20 ;  /* 0x0000000569137c23 */ /* 0x000fe20008010814 */
[----:B------:R-:W-:-:S02]  /*6900*/  FSEL R123, R123, -INF , P1 ;  /* 0xff8000007b7b7808 */ /* 0x000fc40000800000 */
[----:B------:R-:W-:-:S03]  /*6910*/  FSEL R134, R134, -INF , P1 ;  /* 0xff80000086867808 */ /* 0x000fc60000800000 */
[----:B------:R4:W-:Y:S01]  /*6920*/  MUFU.EX2 R103, R109 ;  /* 0x0000006d00677308 */ /* 0x0009e20000000800 */
[----:B---3--:R-:W-:Y:S01]  /*6930*/  FFMA.FTZ R96, R119, UR5, -R233 ;  /* 0x0000000577607c23 */ /* 0x008fe200080108e9 */
[----:B------:R-:W-:Y:S02]  /*6940*/  VIADD R233, R5, 0x1c ;  /* 0x0000001c05e97836 */ /* 0x000fe40000000000 */
[----:B------:R-:W-:Y:S01]  /*6950*/  FFMA.FTZ R20, R107, UR5, -R20 ;  /* 0x000000056b147c23 */ /* 0x000fe20008010814 */
[----:B------:R-:W-:Y:S01]  /*6960*/  FSEL R120, R120, -INF , P2 ;  /* 0xff80000078787808 */ /* 0x000fe20001000000 */
[----:B------:R-:W3:Y:S01]  /*6970*/  SHFL.IDX PT, R106, R223, R106, 0x1f ;  /* 0x00001f6adf6a7589 */ /* 0x000ee200000e0000 */
[----:B----4-:R-:W-:Y:S01]  /*6980*/  FSEL R109, R132, -INF , P2 ;  /* 0xff800000846d7808 */ /* 0x010fe20001000000 */
[--C-:B-1----:R-:W-:Y:S01]  /*6990*/  FFMA.FTZ R99, R99, UR5, -R100.reuse ;  /* 0x0000000563637c23 */ /* 0x102fe20008010864 */
[----:B------:R-:W-:Y:S01]  /*69a0*/  FSEL R107, R129, -INF , P2 ;  /* 0xff800000816b7808 */ /* 0x000fe20001000000 */
[----:B------:R-:W-:Y:S01]  /*69b0*/  FFMA.FTZ R100, R123, UR5, -R100 ;  /* 0x000000057b647c23 */ /* 0x000fe20008010864 */
[----:B------:R-:W-:Y:S01]  /*69c0*/  FSEL R131, R131, -INF , P1 ;  /* 0xff80000083837808 */ /* 0x000fe20000800000 */
[--C-:B-----5:R-:W-:Y:S01]  /*69d0*/  FFMA.FTZ R109, R109, UR5, -R110.reuse ;  /* 0x000000056d6d7c23 */ /* 0x120fe2000801086e */
[----:B------:R-:W-:Y:S01]  /*69e0*/  SHFL.IDX PT, R112, R223, R233, 0x1f ;  /* 0x00001fe9df707589 */ /* 0x000fe200000e0000 */
[----:B------:R-:W-:Y:S01]  /*69f0*/  FFMA.FTZ R110, R134, UR5, -R110 ;  /* 0x00000005866e7c23 */ /* 0x000fe2000801086e */
[----:B------:R-:W-:-:S02]  /*6a00*/  FSEL R111, R111, -INF , P1 ;  /* 0xff8000006f6f7808 */ /* 0x000fc40000800000 */
[----:B------:R-:W-:Y:S01]  /*6a10*/  FSEL R101, R124, -INF , P2 ;  /* 0xff8000007c657808 */ /* 0x000fe20001000000 */
[----:B------:R1:W-:Y:S01]  /*6a20*/  SHFL.IDX PT, R134, R218, R113, 0x1f ;  /* 0x00001f71da867589 */ /* 0x0003e200000e0000 */
[----:B------:R-:W-:Y:S01]  /*6a30*/  FSEL R126, R126, -INF , P1 ;  /* 0xff8000007e7e7808 */ /* 0x000fe20000800000 */
[----:B------:R-:W-:Y:S02]  /*6a40*/  FFMA.FTZ R97, R120, UR5, -R98 ;  /* 0x0000000578617c23 */ /* 0x000fe40008010862 */
[----:B------:R4:W-:Y:S01]  /*6a50*/  SHFL.IDX PT, R123, R218, R114, 0x1f ;  /* 0x00001f72da7b7589 */ /* 0x0009e200000e0000 */
[--C-:B------:R-:W-:Y:S01]  /*6a60*/  FFMA.FTZ R107, R107, UR5, -R108.reuse ;  /* 0x000000056b6b7c23 */ /* 0x100fe2000801086c */
[----:B------:R-:W-:Y:S01]  /*6a70*/  FFMA.FTZ R108, R131, UR5, -R108 ;  /* 0x00000005836c7c23 */ /* 0x000fe2000801086c */
[----:B------:R-:W-:Y:S02]  /*6a80*/  FSEL R120, R144, -INF , P2 ;  /* 0xff80000090787808 */ /* 0x000fe40001000000 */
[----:B-1----:R-:W-:Y:S01]  /*6a90*/  FSEL R113, R151, -INF , P1 ;  /* 0xff80000097717808 */ /* 0x002fe20000800000 */
[----:B------:R-:W-:Y:S01]  /*6aa0*/  VIADD R151, R5, 0x4 ;  /* 0x0000000405977836 */ /* 0x000fe20000000000 */
[----:B----4-:R-:W-:Y:S01]  /*6ab0*/  FSEL R114, R149, -INF , P2 ;  /* 0xff80000095727808 */ /* 0x010fe20001000000 */
[C---:B------:R-:W-:Y:S01]  /*6ac0*/  VIADD R149, R5.reuse, 0x8 ;  /* 0x0000000805957836 */ /* 0x040fe20000000000 */
[----:B------:R-:W-:Y:S01]  /*6ad0*/  SHFL.IDX PT, R131, R218, R5, 0x1f ;  /* 0x00001f05da837589 */ /* 0x000fe200000e0000 */
[----:B------:R-:W-:Y:S01]  /*6ae0*/  VIADD R144, R5, 0xc ;  /* 0x0000000c05907836 */ /* 0x000fe20000000000 */
[----:B------:R-:W-:-:S02]  /*6af0*/  WARPGROUP.DEPBAR.LE gsb0, 0x0 ;  /* 0x00008000000079c5 */ /* 0x000fc40000010000 */
[----:B------:R-:W1:Y:S04]  /*6b00*/  LDS R216, [R216+0x400] ;  /* 0x00040000d8d87984 */ /* 0x000e680000000800 */
[----:B------:R-:W-:Y:S04]  /*6b10*/  LDS R220, [R220+0x400] ;  /* 0x00040000dcdc7984 */ /* 0x000fe80000000800 */
[----:B------:R-:W-:Y:S01]  /*6b20*/  LDS R219, [R219+0x400] ;  /* 0x00040000dbdb7984 */ /* 0x000fe20000000800 */
[----:B------:R-:W-:Y:S01]  /*6b30*/  FSEL R116, R148, -INF , P2 ;  /* 0xff80000094747808 */ /* 0x000fe20001000000 */
[----:B------:R-:W-:Y:S01]  /*6b40*/  FFMA.FTZ R88, R111, UR5, -R88 ;  /* 0x000000056f587c23 */ /* 0x000fe20008010858 */
[----:B------:R-:W-:Y:S01]  /*6b50*/  FFMA.FTZ R101, R101, UR5, -R102 ;  /* 0x0000000565657c23 */ /* 0x000fe20008010866 */
[----:B------:R-:W-:-:S02]  /*6b60*/  VIADD R148, R5, 0x10 ;  /* 0x0000001005947836 */ /* 0x000fc40000000000 */
[----:B------:R-:W-:Y:S01]  /*6b70*/  FFMA.FTZ R102, R126, UR5, -R102 ;  /* 0x000000057e667c23 */ /* 0x000fe20008010866 */
[----:B------:R-:W-:Y:S02]  /*6b80*/  FSEL R111, R133, -INF , P2 ;  /* 0xff800000856f7808 */ /* 0x000fe40001000000 */
[----:B------:R-:W-:Y:S02]  /*6b90*/  FSEL R105, R128, -INF , P2 ;  /* 0xff80000080697808 */ /* 0x000fe40001000000 */
[----:B------:R-:W-:Y:S01]  /*6ba0*/  FSEL R130, R130, -INF , P1 ;  /* 0xff80000082827808 */ /* 0x000fe20000800000 */
[----:B------:R-:W-:Y:S01]  /*6bb0*/  SHFL.IDX PT, R121, R218, R144, 0x1f ;  /* 0x00001f90da797589 */ /* 0x000fe200000e0000 */
[----:B------:R-:W-:Y:S01]  /*6bc0*/  FSEL R135, R135, -INF , P1 ;  /* 0xff80000087877808 */ /* 0x000fe20000800000 */
[--C-:B---3--:R-:W-:Y:S02]  /*6bd0*/  FFMA.FTZ R105, R105, UR5, -R106.reuse ;  /* 0x0000000569697c23 */ /* 0x108fe4000801086a */
[----:B------:R-:W-:Y:S01]  /*6be0*/  LDS R221, [R221+0x400] ;  /* 0x00040000dddd7984 */ /* 0x000fe20000000800 */
[----:B------:R-:W-:-:S03]  /*6bf0*/  FFMA.FTZ R106, R130, UR5, -R106 ;  /* 0x00000005826a7c23 */ /* 0x000fc6000801086a */
[----:B-1----:R-:W1:Y:S04]  /*6c00*/  SHFL.IDX PT, R124, R216, R5, 0x1f ;  /* 0x00001f05d87c7589 */ /* 0x002e6800000e0000 */
[----:B------:R-:W3:Y:S04]  /*6c10*/  SHFL.IDX PT, R126, R216, R151, 0x1f ;  /* 0x00001f97d87e7589 */ /* 0x000ee800000e0000 */
[----:B------:R-:W4:Y:S04]  /*6c20*/  SHFL.IDX PT, R133, R216, R149, 0x1f ;  /* 0x00001f95d8857589 */ /* 0x000f2800000e0000 */
[----:B------:R-:W5:Y:S04]  /*6c30*/  SHFL.IDX PT, R127, R216, R144, 0x1f ;  /* 0x00001f90d87f7589 */ /* 0x000f6800000e0000 */
[----:B------:R-:W5:Y:S01]  /*6c40*/  SHFL.IDX PT, R129, R216, R148, 0x1f ;  /* 0x00001f94d8817589 */ /* 0x000f6200000e0000 */
[--C-:B------:R-:W-:Y:S01]  /*6c50*/  FFMA.FTZ R111, R111, UR5, -R112.reuse ;  /* 0x000000056f6f7c23 */ /* 0x100fe20008010870 */
[----:B------:R-:W-:Y:S01]  /*6c60*/  FSEL R130, R136, -INF , P2 ;  /* 0xff80000088827808 */ /* 0x000fe20001000000 */
[----:B------:R-:W-:Y:S01]  /*6c70*/  FFMA.FTZ R112, R135, UR5, -R112 ;  /* 0x0000000587707c23 */ /* 0x000fe20008010870 */
[----:B------:R-:W-:-:S02]  /*6c80*/  FSEL R135, R137, -INF , P2 ;  /* 0xff80000089877808 */ /* 0x000fc40001000000 */
[----:B------:R-:W-:Y:S01]  /*6c90*/  FSEL R125, R140, -INF , P2 ;  /* 0xff8000008c7d7808 */ /* 0x000fe20001000000 */
[----:B------:R-:W-:Y:S01]  /*6ca0*/  FFMA.FTZ R130, R130, UR5, -R131 ;  /* 0x0000000582827c23 */ /* 0x000fe20008010883 */
[----:B------:R-:W-:Y:S01]  /*6cb0*/  FSEL R142, R142, -INF , P1 ;  /* 0xff8000008e8e7808 */ /* 0x000fe20000800000 */
[----:B------:R-:W-:Y:S01]  /*6cc0*/  FFMA.FTZ R135, R135, UR5, -R134 ;  /* 0x0000000587877c23 */ /* 0x000fe20008010886 */
[----:B------:R-:W-:Y:S01]  /*6cd0*/  FSEL R139, R139, -INF , P1 ;  /* 0xff8000008b8b7808 */ /* 0x000fe20000800000 */
[--C-:B-1----:R-:W-:Y:S01]  /*6ce0*/  FADD.FTZ R24, R24, -R124.reuse ;  /* 0x8000007c18187221 */ /* 0x102fe20000010000 */
[----:B------:R-:W-:Y:S01]  /*6cf0*/  FSEL R138, R138, -INF , P1 ;  /* 0xff8000008a8a7808 */ /* 0x000fe20000800000 */
[----:B------:R-:W-:Y:S01]  /*6d00*/  FADD.FTZ R26, R26, -R124 ;  /* 0x8000007c1a1a7221 */ /* 0x000fe20000010000 */
[--C-:B---3--:R-:W-:Y:S01]  /*6d10*/  FADD.FTZ R124, R25, -R126.reuse ;  /* 0x8000007e197c7221 */ /* 0x108fe20000010000 */
[----:B------:R-:W-:Y:S01]  /*6d20*/  FSEL R122, R122, -INF , P1 ;  /* 0xff8000007a7a7808 */ /* 0x000fe20000800000 */
[----:B----4-:R-:W-:Y:S01]  /*6d30*/  FADD.FTZ R128, R28, -R133 ;  /* 0x800000851c807221 */ /* 0x010fe20000010000 */
[----:B------:R-:W-:Y:S01]  /*6d40*/  FADD.FTZ R126, R27, -R126 ;  /* 0x8000007e1b7e7221 */ /* 0x000fe20000010000 */
[----:B------:R1:W-:Y:S01]  /*6d50*/  MUFU.EX2 R28, R130 ;  /* 0x00000082001c7308 */ /* 0x0003e20000000800 */
[----:B------:R-:W-:Y:S01]  /*6d60*/  FFMA.FTZ R125, R125, UR5, -R123 ;  /* 0x000000057d7d7c23 */ /* 0x000fe2000801087b */
[----:B-----5:R-:W-:Y:S01]  /*6d70*/  FADD.FTZ R27, R31, -R127 ;  /* 0x8000007f1f1b7221 */ /* 0x020fe20000010000 */
[----:B------:R-:W-:Y:S01]  /*6d80*/  FFMA.FTZ R123, R142, UR5, -R123 ;  /* 0x000000058e7b7c23 */ /* 0x000fe2000801087b */
[----:B------:R-:W-:Y:S01]  /*6d90*/  SHFL.IDX PT, R132, R216, R145, 0x1f ;  /* 0x00001f91d8847589 */ /* 0x000fe200000e0000 */
[----:B------:R-:W-:Y:S01]  /*6da0*/  FADD.FTZ R25, R30, -R133 ;  /* 0x800000851e197221 */ /* 0x000fe20000010000 */
[----:B------:R-:W-:Y:S01]  /*6db0*/  FFMA.FTZ R131, R138, UR5, -R131 ;  /* 0x000000058a837c23 */ /* 0x000fe20008010883 */
[----:B------:R-:W-:Y:S01]  /*6dc0*/  FFMA.FTZ R134, R139, UR5, -R134 ;  /* 0x000000058b867c23 */ /* 0x000fe20008010886 */
[----:B-1----:R-:W-:Y:S01]  /*6dd0*/  FADD.FTZ R130, R29, -R127 ;  /* 0x8000007f1d827221 */ /* 0x002fe20000010000 */
[----:B------:R-:W-:Y:S01]  /*6de0*/  FADD.FTZ R127, R32, -R129 ;  /* 0x80000081207f7221 */ /* 0x000fe20000010000 */
[----:B------:R-:W1:Y:S01]  /*6df0*/  SHFL.IDX PT, R142, R216, R233, 0x1f ;  /* 0x00001fe9d88e7589 */ /* 0x000e6200000e0000 */
[----:B------:R3:W-:Y:S01]  /*6e00*/  MUFU.EX2 R30, R135 ;  /* 0x00000087001e7308 */ /* 0x0007e20000000800 */
[----:B------:R-:W-:-:S02]  /*6e10*/  FFMA.FTZ R98, R122, UR5, -R98 ;  /* 0x000000057a627c23 */ /* 0x000fc40008010862 */
[----:B------:R-:W4:Y:S01]  /*6e20*/  SHFL.IDX PT, R32, R220, R145, 0x1f ;  /* 0x00001f91dc207589 */ /* 0x000f2200000e0000 */
[----:B------:R-:W-:-:S03]  /*6e30*/  FSEL R122, R141, -INF , P2 ;  /* 0xff8000008d7a7808 */ /* 0x000fc60001000000 */
[----:B------:R-:W5:Y:S01]  /*6e40*/  SHFL.IDX PT, R139, R220, R149, 0x1f ;  /* 0x00001f95dc8b7589 */ /* 0x000f6200000e0000 */
[----:B------:R-:W-:-:S03]  /*6e50*/  FSEL R143, R143, -INF , P1 ;  /* 0xff8000008f8f7808 */ /* 0x000fc60000800000 */
[----:B------:R-:W5:Y:S04]  /*6e60*/  SHFL.IDX PT, R138, R220, R148, 0x1f ;  /* 0x00001f94dc8a7589 */ /* 0x000f6800000e0000 */
[----:B---3--:R-:W3:Y:S01]  /*6e70*/  SHFL.IDX PT, R135, R219, R5, 0x1f ;  /* 0x00001f05db877589 */ /* 0x008ee200000e0000 */
[----:B------:R-:W-:-:S03]  /*6e80*/  VIADD R223, R5, 0x18 ;  /* 0x0000001805df7836 */ /* 0x000fc60000000000 */
[----:B------:R-:W3:Y:S01]  /*6e90*/  SHFL.IDX PT, R137, R220, R144, 0x1f ;  /* 0x00001f90dc897589 */ /* 0x000ee200000e0000 */
[--C-:B------:R-:W-:Y:S01]  /*6ea0*/  FFMA.FTZ R122, R122, UR5, -R121.reuse ;  /* 0x000000057a7a7c23 */ /* 0x100fe20008010879 */
[----:B------:R-:W-:Y:S02]  /*6eb0*/  FFMA.FTZ R121, R143, UR5, -R121 ;  /* 0x000000058f797c23 */ /* 0x000fe40008010879 */
[----:B------:R-:W2:Y:S04]  /*6ec0*/  SHFL.IDX PT, R143, R216, R223, 0x1f ;  /* 0x00001fdfd88f7589 */ /* 0x000ea800000e0000 */
[----:B------:R-:W2:Y:S01]  /*6ed0*/  SHFL.IDX PT, R136, R220, R223, 0x1f ;  /* 0x00001fdfdc887589 */ /* 0x000ea200000e0000 */
[----:B------:R5:W-:Y:S01]  /*6ee0*/  MUFU.EX2 R29, R131 ;  /* 0x00000083001d7308 */ /* 0x000be20000000800 */
[----:B------:R-:W-:Y:S01]  /*6ef0*/  FSEL R115, R115, -INF , P1 ;  /* 0xff80000073737808 */ /* 0x000fe20000800000 */
[--C-:B-1----:R-:W-:Y:S01]  /*6f00*/  FADD.FTZ R37, R37, -R142.reuse ;  /* 0x8000008e25257221 */ /* 0x102fe20000010000 */
[----:B------:R-:W-:Y:S01]  /*6f10*/  FADD.FTZ R39, R39, -R142 ;  /* 0x8000008e27277221 */ /* 0x000fe20000010000 */
[--C-:B----4-:R-:W-:Y:S01]  /*6f20*/  FADD.FTZ R49, R49, -R32.reuse ;  /* 0x8000002031317221 */ /* 0x110fe20000010000 */
[----:B------:R-:W-:Y:S01]  /*6f30*/  FADD.FTZ R51, R51, -R32 ;  /* 0x8000002033337221 */ /* 0x000fe20000010000 */
[----:B------:R-:W1:Y:S01]  /*6f40*/  SHFL.IDX PT, R119, R218, R148, 0x1f ;  /* 0x00001f94da777589 */ /* 0x000e6200000e0000 */
[--C-:B-----5:R-:W-:Y:S01]  /*6f50*/  FADD.FTZ R44, R44, -R139.reuse ;  /* 0x8000008b2c2c7221 */ /* 0x120fe20000010000 */
[----:B------:R4:W-:Y:S01]  /*6f60*/  MUFU.EX2 R31, R134 ;  /* 0x00000086001f7308 */ /* 0x0009e20000000800 */
[--C-:B------:R-:W-:Y:S01]  /*6f70*/  FADD.FTZ R131, R33, -R132.reuse ;  /* 0x8000008421837221 */ /* 0x100fe20000010000 */
[----:B------:R-:W-:Y:S01]  /*6f80*/  FADD.FTZ R132, R35, -R132 ;  /* 0x8000008423847221 */ /* 0x000fe20000010000 */
[----:B------:R-:W-:Y:S01]  /*6f90*/  FADD.FTZ R46, R46, -R139 ;  /* 0x8000008b2e2e7221 */ /* 0x000fe20000010000 */
[--C-:B------:R-:W-:Y:S01]  /*6fa0*/  FADD.FTZ R48, R48, -R138.reuse ;  /* 0x8000008a30307221 */ /* 0x100fe20000010000 */
[----:B------:R-:W-:Y:S01]  /*6fb0*/  FADD.FTZ R50, R50, -R138 ;  /* 0x8000008a32327221 */ /* 0x000fe20000010000 */
[----:B------:R-:W-:Y:S01]  /*6fc0*/  SHFL.IDX PT, R35, R219, R144, 0x1f ;  /* 0x00001f90db237589 */ /* 0x000fe200000e0000 */
[--C-:B---3--:R-:W-:Y:S01]  /*6fd0*/  FADD.FTZ R56, R56, -R135.reuse ;  /* 0x8000008738387221 */ /* 0x108fe20000010000 */
[----:B------:R3:W-:Y:S01]  /*6fe0*/  MUFU.EX2 R32, R125 ;  /* 0x0000007d00207308 */ /* 0x0007e20000000800 */
[----:B------:R-:W-:Y:S01]  /*6ff0*/  FADD.FTZ R58, R58, -R135 ;  /* 0x800000873a3a7221 */ /* 0x000fe20000010000 */
[----:B----4-:R-:W-:Y:S01]  /*7000*/  SHFL.IDX PT, R134, R219, R145, 0x1f ;  /* 0x00001f91db867589 */ /* 0x010fe200000e0000 */
[--C-:B------:R-:W-:Y:S01]  /*7010*/  FADD.FTZ R45, R45, -R137.reuse ;  /* 0x800000892d2d7221 */ /* 0x100fe20000010000 */
[----:B------:R-:W-:-:S02]  /*7020*/  FADD.FTZ R47, R47, -R137 ;  /* 0x800000892f2f7221 */ /* 0x000fc40000010000 */
[----:B------:R-:W-:Y:S01]  /*7030*/  SHFL.IDX PT, R142, R221, R145, 0x1f ;  /* 0x00001f91dd8e7589 */ /* 0x000fe200000e0000 */
[----:B------:R-:W-:-:S03]  /*7040*/  FFMA.FTZ R92, R115, UR5, -R92 ;  /* 0x00000005735c7c23 */ /* 0x000fc6000801085c */
[----:B---3--:R-:W-:Y:S04]  /*7050*/  SHFL.IDX PT, R125, R221, R5, 0x1f ;  /* 0x00001f05dd7d7589 */ /* 0x008fe800000e0000 */
[----:B------:R-:W-:Y:S04]  /*7060*/  SHFL.IDX PT, R135, R221, R151, 0x1f ;  /* 0x00001f97dd877589 */ /* 0x000fe800000e0000 */
[----:B------:R-:W-:Y:S04]  /*7070*/  SHFL.IDX PT, R139, R221, R149, 0x1f ;  /* 0x00001f95dd8b7589 */ /* 0x000fe800000e0000 */
[----:B------:R-:W-:Y:S04]  /*7080*/  SHFL.IDX PT, R144, R221, R144, 0x1f ;  /* 0x00001f90dd907589 */ /* 0x000fe800000e0000 */
[----:B------:R-:W-:Y:S04]  /*7090*/  SHFL.IDX PT, R138, R221, R148, 0x1f ;  /* 0x00001f94dd8a7589 */ /* 0x000fe800000e0000 */
[----:B------:R-:W-:Y:S04]  /*70a0*/  SHFL.IDX PT, R145, R221, R223, 0x1f ;  /* 0x00001fdfdd917589 */ /* 0x000fe800000e0000 */
[----:B------:R-:W3:Y:S04]  /*70b0*/  SHFL.IDX PT, R137, R219, R149, 0x1f ;  /* 0x00001f95db897589 */ /* 0x000ee800000e0000 */
[----:B------:R-:W4:Y:S04]  /*70c0*/  SHFL.IDX PT, R221, R221, R233, 0x1f ;  /* 0x00001fe9dddd7589 */ /* 0x000f2800000e0000 */
[----:B------:R-:W5:Y:S01]  /*70d0*/  SHFL.IDX PT, R115, R218, R223, 0x1f ;  /* 0x00001fdfda737589 */ /* 0x000f6200000e0000 */
[----:B------:R-:W-:-:S03]  /*70e0*/  FADD.FTZ R129, R34, -R129 ;  /* 0x8000008122817221 */ /* 0x000fc60000010000 */
[----:B------:R-:W5:Y:S01]  /*70f0*/  SHFL.IDX PT, R218, R218, R233, 0x1f ;  /* 0x00001fe9dada7589 */ /* 0x000f6200000e0000 */
[----:B--2---:R-:W-:-:S03]  /*7100*/  FADD.FTZ R133, R36, -R143 ;  /* 0x8000008f24857221 */ /* 0x004fc60000010000 */
[----:B------:R-:W2:Y:S01]  /*7110*/  SHFL.IDX PT, R33, R220, R233, 0x1f ;  /* 0x00001fe9dc217589 */ /* 0x000ea200000e0000 */
[--C-:B------:R-:W-:Y:S01]  /*7120*/  FADD.FTZ R52, R52, -R136.reuse ;  /* 0x8000008834347221 */ /* 0x100fe20000010000 */
[----:B------:R-:W-:Y:S02]  /*7130*/  FADD.FTZ R54, R54, -R136 ;  /* 0x8000008836367221 */ /* 0x000fe40000010000 */
[----:B------:R-:W2:Y:S01]  /*7140*/  SHFL.IDX PT, R34, R219, R151, 0x1f ;  /* 0x00001f97db227589 */ /* 0x000ea200000e0000 */
[----:B------:R-:W2:Y:S03]  /*7150*/  MUFU.EX2 R12, R12 ;  /* 0x0000000c000c7308 */ /* 0x000ea60000000800 */
[----:B------:R-:W-:Y:S04]  /*7160*/  SHFL.IDX PT, R36, R219, R223, 0x1f ;  /* 0x00001fdfdb247589 */ /* 0x000fe800000e0000 */
[----:B------:R-:W2:Y:S01]  /*7170*/  SHFL.IDX PT, R136, R219, R148, 0x1f ;  /* 0x00001f94db887589 */ /* 0x000ea200000e0000 */
[----:B------:R-:W2:Y:S03]  /*7180*/  MUFU.EX2 R14, R14 ;  /* 0x0000000e000e7308 */ /* 0x000ea60000000800 */
[----:B------:R-:W2:Y:S01]  /*7190*/  SHFL.IDX PT, R219, R219, R233, 0x1f ;  /* 0x00001fe9dbdb7589 */ /* 0x000ea200000e0000 */
[----:B------:R-:W-:-:S03]  /*71a0*/  FSEL R146, R146, -INF , P1 ;  /* 0xff80000092927808 */ /* 0x000fc60000800000 */
[----:B------:R-:W2:Y:S01]  /*71b0*/  SHFL.IDX PT, R140, R220, R151, 0x1f ;  /* 0x00001f97dc8c7589 */ /* 0x000ea200000e0000 */
[----:B------:R-:W2:Y:S03]  /*71c0*/  MUFU.EX2 R107, R107 ;  /* 0x0000006b006b7308 */ /* 0x000ea60000000800 */
[----:B------:R-:W2:Y:S01]  /*71d0*/  SHFL.IDX PT, R141, R220, R5, 0x1f ;  /* 0x00001f05dc8d7589 */ /* 0x000ea200000e0000 */
[----:B------:R-:W-:Y:S01]  /*71e0*/  FSEL R150, R150, -INF , P1 ;  /* 0xff80000096967808 */ /* 0x000fe20000800000 */
[--C-:B-1----:R-:W-:Y:S01]  /*71f0*/  FFMA.FTZ R120, R120, UR5, -R119.reuse ;  /* 0x0000000578787c23 */ /* 0x102fe20008010877 */
[----:B------:R-:W-:Y:S02]  /*7200*/  FFMA.FTZ R119, R146, UR5, -R119 ;  /* 0x0000000592777c23 */ /* 0x000fe40008010877 */
[----:B------:R-:W1:Y:S01]  /*7210*/  MUFU.EX2 R13, R13 ;  /* 0x0000000d000d7308 */ /* 0x000e620000000800 */
[--C-:B---3--:R-:W-:Y:S01]  /*7220*/  FADD.FTZ R60, R60, -R137.reuse ;  /* 0x800000893c3c7221 */ /* 0x108fe20000010000 */
[----:B------:R-:W-:Y:S01]  /*7230*/  FADD.FTZ R62, R62, -R137 ;  /* 0x800000893e3e7221 */ /* 0x000fe20000010000 */
[----:B----4-:R-:W-:Y:S01]  /*7240*/  FADD.FTZ R146, R85, -R221 ;  /* 0x800000dd55927221 */ /* 0x010fe20000010000 */
[----:B------:R-:W-:-:S04]  /*7250*/  FADD.FTZ R137, R80, -R138 ;  /* 0x8000008a50897221 */ /* 0x000fc80000010000 */
[----:B------:R-:W3:Y:S01]  /*7260*/  MUFU.EX2 R15, R15 ;  /* 0x0000000f000f7308 */ /* 0x000ee20000000800 */
[----:B------:R-:W-:Y:S01]  /*7270*/  FMUL.FTZ R26, R232, R26 ;  /* 0x0000001ae81a7220 */ /* 0x000fe20000410000 */
[----:B------:R-:W-:Y:S01]  /*7280*/  FMUL.FTZ R85, R230, R126 ;  /* 0x0000007ee6557220 */ /* 0x000fe20000410000 */
[----:B-----5:R-:W-:-:S05]  /*7290*/  FFMA.FTZ R116, R116, UR5, -R115 ;  /* 0x0000000574747c23 */ /* 0x020fca0008010873 */
[----:B------:R-:W4:Y:S01]  /*72a0*/  MUFU.EX2 R101, R101 ;  /* 0x0000006500657308 */ /* 0x000f220000000800 */
[----:B------:R-:W-:Y:S01]  /*72b0*/  FADD.FTZ R138, R82, -R138 ;  /* 0x8000008a528a7221 */ /* 0x000fe20000010000 */
[----:B------:R-:W-:-:S06]  /*72c0*/  FFMA.FTZ R115, R150, UR5, -R115 ;  /* 0x0000000596737c23 */ /* 0x000fcc0008010873 */
[----:B------:R-:W5:Y:S01]  /*72d0*/  MUFU.EX2 R105, R105 ;  /* 0x0000006900697308 */ /* 0x000f620000000800 */
[----:B------:R-:W-:Y:S01]  /*72e0*/  FFMA.FTZ R114, R114, UR5, -R218 ;  /* 0x0000000572727c23 */ /* 0x000fe200080108da */
[----:B--2---:R-:W-:-:S06]  /*72f0*/  FMUL.FTZ R82, R12, R133 ;  /* 0x000000850c527220 */ /* 0x004fcc0000410000 */
[----:B------:R-:W2:Y:S01]  /*7300*/  MUFU.EX2 R106, R106 ;  /* 0x0000006a006a7308 */ /* 0x000ea20000000800 */
[----:B------:R-:W-:-:S07]  /*7310*/  FMUL.FTZ R37, R14, R37 ;  /* 0x000000250e257220 */ /* 0x000fce0000410000 */
[----:B------:R-:W2:Y:S01]  /*7320*/  MUFU.EX2 R108, R108 ;  /* 0x0000006c006c7308 */ /* 0x000ea20000000800 */
[----:B------:R-:W-:Y:S01]  /*7330*/  FFMA.FTZ R113, R113, UR5, -R218 ;  /* 0x0000000571717c23 */ /* 0x000fe200080108da */
[--C-:B------:R-:W-:Y:S01]  /*7340*/  FADD.FTZ R61, R61, -R35.reuse ;  /* 0x800000233d3d7221 */ /* 0x100fe20000010000 */
[----:B------:R-:W-:-:S05]  /*7350*/  FADD.FTZ R63, R63, -R35 ;  /* 0x800000233f3f7221 */ /* 0x000fca0000010000 */
[----:B------:R-:W2:Y:S01]  /*7360*/  MUFU.EX2 R111, R111 ;  /* 0x0000006f006f7308 */ /* 0x000ea20000000800 */
[--C-:B------:R-:W-:Y:S01]  /*7370*/  FADD.FTZ R53, R53, -R33.reuse ;  /* 0x8000002135357221 */ /* 0x100fe20000010000 */
[----:B------:R-:W-:Y:S01]  /*7380*/  FADD.FTZ R55, R55, -R33 ;  /* 0x8000002137377221 */ /* 0x000fe20000010000 */
[----:B------:R-:W-:-:S05]  /*7390*/  F2FP.F16.F32.PACK_AB R85, R85, R26 ;  /* 0x0000001a5555723e */ /* 0x000fca00000000ff */
[----:B------:R-:W2:Y:S01]  /*73a0*/  MUFU.EX2 R102, R102 ;  /* 0x0000006600667308 */ /* 0x000ea20000000800 */
[--C-:B------:R-:W-:Y:S01]  /*73b0*/  FADD.FTZ R57, R57, -R34.reuse ;  /* 0x8000002239397221 */ /* 0x100fe20000010000 */
[----:B------:R-:W-:Y:S01]  /*73c0*/  FADD.FTZ R59, R59, -R34 ;  /* 0x800000223b3b7221 */ /* 0x000fe20000010000 */
[----:B------:R-:W-:-:S05]  /*73d0*/  FMUL.FTZ R25, R228, R25 ;  /* 0x00000019e4197220 */ /* 0x000fca0000410000 */
[----:B------:R-:W2:Y:S01]  /*73e0*/  MUFU.EX2 R104, R104 ;  /* 0x0000006800687308 */ /* 0x000ea20000000800 */
[----:B------:R-:W-:Y:S01]  /*73f0*/  FMUL.FTZ R26, R226, R27 ;  /* 0x0000001be21a7220 */ /* 0x000fe20000410000 */
[----:B------:R-:W-:-:S06]  /*7400*/  F2FP.F16.F32.PACK_AB R82, R37, R82 ;  /* 0x000000522552723e */ /* 0x000fcc00000000ff */
[----:B------:R-:W-:Y:S01]  /*7410*/  MUFU.EX2 R9, R9 ;  /* 0x0000000900097308 */ /* 0x000fe20000000800 */
[----:B------:R-:W-:-:S07]  /*7420*/  FADD.FTZ R65, R65, -R134 ;  /* 0x8000008641417221 */ /* 0x000fce0000010000 */
[----:B------:R-:W2:Y:S01]  /*7430*/  MUFU.EX2 R10, R10 ;  /* 0x0000000a000a7308 */ /* 0x000ea20000000800 */
[----:B------:R-:W-:-:S07]  /*7440*/  FADD.FTZ R38, R38, -R143 ;  /* 0x8000008f26267221 */ /* 0x000fce0000010000 */
[----:B------:R-:W2:Y:S01]  /*7450*/  MUFU.EX2 R11, R11 ;  /* 0x0000000b000b7308 */ /* 0x000ea20000000800 */
[----:B------:R-:W-:-:S07]  /*7460*/  FADD.FTZ R64, R64, -R136 ;  /* 0x8000008840407221 */ /* 0x000fce0000010000 */
[----:B------:R-:W2:Y:S01]  /*7470*/  MUFU.EX2 R97, R97 ;  /* 0x0000006100617308 */ /* 0x000ea20000000800 */
[----:B------:R-:W-:-:S07]  /*7480*/  FADD.FTZ R66, R66, -R136 ;  /* 0x8000008842427221 */ /* 0x000fce0000010000 */
[----:B------:R-:W-:Y:S08]  /*7490*/  MUFU.EX2 R98, R98 ;  /* 0x0000006200627308 */ /* 0x000ff00000000800 */
[----:B------:R-:W2:Y:S08]  /*74a0*/  MUFU.EX2 R99, R99 ;  /* 0x0000006300637308 */ /* 0x000eb00000000800 */
[----:B------:R-:W2:Y:S08]  /*74b0*/  MUFU.EX2 R100, R100 ;  /* 0x0000006400647308 */ /* 0x000eb00000000800 */
[----:B------:R-:W2:Y:S01]  /*74c0*/  MUFU.EX2 R109, R109 ;  /* 0x0000006d006d7308 */ /* 0x000ea20000000800 */
[----:B------:R-:W-:-:S07]  /*74d0*/  FADD.FTZ R221, R87, -R221 ;  /* 0x800000dd57dd7221 */ /* 0x000fce0000010000 */
[----:B------:R-:W2:Y:S08]  /*74e0*/  MUFU.EX2 R17, R17 ;  /* 0x0000001100117308 */ /* 0x000eb00000000800 */
[----:B------:R-:W-:Y:S08]  /*74f0*/  MUFU.EX2 R18, R18 ;  /* 0x0000001200127308 */ /* 0x000ff00000000800 */
[----:B------:R-:W2:Y:S08]  /*7500*/  MUFU.EX2 R19, R19 ;  /* 0x0000001300137308 */ /* 0x000eb00000000800 */
[----:B------:R-:W2:Y:S08]  /*7510*/  MUFU.EX2 R20, R20 ;  /* 0x0000001400147308 */ /* 0x000eb00000000800 */
[----:B------:R-:W2:Y:S08]  /*7520*/  MUFU.EX2 R21, R21 ;  /* 0x0000001500157308 */ /* 0x000eb00000000800 */
[----:B------:R-:W-:Y:S08]  /*7530*/  MUFU.EX2 R22, R22 ;  /* 0x0000001600167308 */ /* 0x000ff00000000800 */
[----:B------:R-:W2:Y:S08]  /*7540*/  MUFU.EX2 R23, R23 ;  /* 0x0000001700177308 */ /* 0x000eb00000000800 */
[----:B------:R-:W2:Y:S01]  /*7550*/  MUFU.EX2 R88, R88 ;  /* 0x0000005800587308 */ /* 0x000ea20000000800 */
[----:B------:R-:W-:-:S07]  /*7560*/  F2FP.F16.F32.PACK_AB R87, R26, R25 ;  /* 0x000000191a57723e */ /* 0x000fce00000000ff */
        /* <DEDUP_REMOVED lines=8> */
[----:B------:R-:W-:-:S07]  /*75f0*/  FMUL.FTZ R25, R107, R65 ;  /* 0x000000416b197220 */ /* 0x000fce0000410000 */
[----:B------:R3:W-:Y:S01]  /*7600*/  MUFU.EX2 R35, R121 ;  /* 0x0000007900237308 */ /* 0x0007e20000000800 */
[----:B-1----:R-:W-:-:S07]  /*7610*/  FMUL.FTZ R38, R13, R38 ;  /* 0x000000260d267220 */ /* 0x002fce0000410000 */
[----:B------:R-:W1:Y:S01]  /*7620*/  MUFU.EX2 R110, R110 ;  /* 0x0000006e006e7308 */ /* 0x000e620000000800 */
[----:B---3--:R-:W-:Y:S01]  /*7630*/  FADD.FTZ R121, R67, -R134 ;  /* 0x8000008643797221 */ /* 0x008fe20000010000 */
[----:B------:R-:W-:-:S06]  /*7640*/  FADD.FTZ R67, R70, -R36 ;  /* 0x8000002446437221 */ /* 0x000fcc0000010000 */
[----:B------:R-:W3:Y:S01]  /*7650*/  MUFU.EX2 R112, R112 ;  /* 0x0000007000707308 */ /* 0x000ee20000000800 */
[----:B------:R-:W-:-:S07]  /*7660*/  FADD.FTZ R70, R69, -R219 ;  /* 0x800000db45467221 */ /* 0x000fce0000010000 */
[----:B------:R5:W3:Y:S01]  /*7670*/  MUFU.EX2 R33, R123 ;  /* 0x0000007b00217308 */ /* 0x000ae20000000800 */
[----:B------:R-:W-:Y:S01]  /*7680*/  FMUL.FTZ R39, R15, R39 ;  /* 0x000000270f277220 */ /* 0x000fe20000410000 */
[----:B----4-:R-:W-:-:S06]  /*7690*/  FMUL.FTZ R60, R101, R60 ;  /* 0x0000003c653c7220 */ /* 0x010fcc0000410000 */
[----:B------:R4:W3:Y:S01]  /*76a0*/  MUFU.EX2 R34, R122 ;  /* 0x0000007a00227308 */ /* 0x0008e20000000800 */
[----:B-----5:R-:W-:Y:S01]  /*76b0*/  FADD.FTZ R123, R68, -R36 ;  /* 0x80000024447b7221 */ /* 0x020fe20000010000 */
[----:B------:R-:W-:Y:S01]  /*76c0*/  FMUL.FTZ R61, R103, R61 ;  /* 0x0000003d673d7220 */ /* 0x000fe20000410000 */
[----:B------:R-:W-:-:S05]  /*76d0*/  FMUL.FTZ R64, R105, R64 ;  /* 0x0000004069407220 */ /* 0x000fca0000410000 */
[----:B------:R5:W3:Y:S01]  /*76e0*/  MUFU.EX2 R36, R120 ;  /* 0x0000007800247308 */ /* 0x000ae20000000800 */
[----:B--2---:R-:W-:Y:S01]  /*76f0*/  FMUL.FTZ R65, R106, R66 ;  /* 0x000000426a417220 */ /* 0x004fe20000410000 */
[----:B------:R-:W-:-:S06]  /*7700*/  FMUL.FTZ R26, R108, R121 ;  /* 0x000000796c1a7220 */ /* 0x000fcc0000410000 */
[----:B------:R-:W2:Y:S01]  /*7710*/  MUFU.EX2 R119, R119 ;  /* 0x0000007700777308 */ /* 0x000ea20000000800 */
[----:B----4-:R-:W-:Y:S01]  /*7720*/  FADD.FTZ R122, R72, -R125 ;  /* 0x8000007d487a7221 */ /* 0x010fe20000010000 */
[----:B------:R-:W-:-:S06]  /*7730*/  FADD.FTZ R134, R73, -R135 ;  /* 0x8000008749867221 */ /* 0x000fcc0000010000 */
[----:B------:R-:W4:Y:S01]  /*7740*/  MUFU.EX2 R118, R118 ;  /* 0x0000007600767308 */ /* 0x000f220000000800 */
[----:B------:R-:W-:-:S07]  /*7750*/  FADD.FTZ R41, R41, -R140 ;  /* 0x8000008c29297221 */ /* 0x000fce0000010000 */
[----:B------:R-:W4:Y:S01]  /*7760*/  MUFU.EX2 R117, R117 ;  /* 0x0000007500757308 */ /* 0x000f220000000800 */
[----:B------:R-:W-:-:S07]  /*7770*/  FADD.FTZ R43, R43, -R140 ;  /* 0x8000008c2b2b7221 */ /* 0x000fce0000010000 */
[----:B------:R-:W4:Y:S01]  /*7780*/  MUFU.EX2 R116, R116 ;  /* 0x0000007400747308 */ /* 0x000f220000000800 */
[----:B------:R-:W-:-:S07]  /*7790*/  FADD.FTZ R125, R74, -R125 ;  /* 0x8000007d4a7d7221 */ /* 0x000fce0000010000 */
[----:B------:R-:W4:Y:S01]  /*77a0*/  MUFU.EX2 R115, R115 ;  /* 0x0000007300737308 */ /* 0x000f220000000800 */
[----:B------:R-:W-:-:S07]  /*77b0*/  FADD.FTZ R135, R75, -R135 ;  /* 0x800000874b877221 */ /* 0x000fce0000010000 */
[----:B------:R-:W4:Y:S08]  /*77c0*/  MUFU.EX2 R114, R114 ;  /* 0x0000007200727308 */ /* 0x000f300000000800 */
[----:B------:R-:W4:Y:S01]  /*77d0*/  MUFU.EX2 R37, R113 ;  /* 0x0000007100257308 */ /* 0x000f220000000800 */
[--C-:B------:R-:W-:Y:S01]  /*77e0*/  FADD.FTZ R40, R40, -R141.reuse ;  /* 0x8000008d28287221 */ /* 0x100fe20000010000 */
        /* <DEDUP_REMOVED lines=14> */
[----:B-----5:R-:W-:Y:S01]  /*78d0*/  FADD.FTZ R120, R71, -R219 ;  /* 0x800000db47787221 */ /* 0x020fe20000010000 */
        /* <DEDUP_REMOVED lines=38> */
[----:B-1----:R-:W-:Y:S01]  /*7b40*/  FMUL.FTZ R67, R110, R67 ;  /* 0x000000436e437220 */ /* 0x002fe20000410000 */
[----:B------:R-:W-:Y:S01]  /*7b50*/  F2FP.F16.F32.PACK_AB R86, R130, R86 ;  /* 0x000000568256723e */ /* 0x000fe200000000ff */
[----:B---3--:R-:W-:Y:S01]  /*7b60*/  FMUL.FTZ R120, R112, R120 ;  /* 0x0000007870787220 */ /* 0x008fe20000410000 */
        /* <DEDUP_REMOVED lines=26> */
[----:B------:R-:W-:Y:S01]  /*7d10*/  UMOV UR7, 0x40000040 ;  /* 0x4000004000077882 */ /* 0x000fe20000000000 */
[----:B------:R-:W-:Y:S01]  /*7d20*/  F2FP.F16.F32.PACK_AB R73, R51, R50 ;  /* 0x000000323349723e */ /* 0x000fe200000000ff */
[----:B------:R-:W2:Y:S01]  /*7d30*/  LDL R38, [R1+0x34] ;  /* 0x0000340001267983 */ /* 0x000ea20000100800 */
[----:B------:R-:W-:-:S02]  /*7d40*/  F2FP.F16.F32.PACK_AB R74, R53, R52 ;  /* 0x00000034354a723e */ /* 0x000fc400000000ff */
[----:B------:R-:W-:Y:S01]  /*7d50*/  F2FP.F16.F32.PACK_AB R75, R55, R54 ;  /* 0x00000036374b723e */ /* 0x000fe200000000ff */
[----:B------:R-:W-:Y:S01]  /*7d60*/  STSM.16.MT88.4 [R39+0x20c00], R84 ;  /* 0x020c005427007844 */ /* 0x000fe20000004200 */
[----:B------:R-:W-:Y:S02]  /*7d70*/  R2UR UR4, R217 ;  /* 0x00000000d90472ca */ /* 0x000fe400000e0000 */
        /* <DEDUP_REMOVED lines=17> */
[----:B------:R1:W-:Y:S01]  /*7e90*/  STSM.16.MT88.4 [R39+0x24400], R56 ;  /* 0x0244003827007844 */ /* 0x0003e20000004200 */
[----:B------:R-:W-:Y:S01]  /*7ea0*/  WARPGROUP.ARRIVE ;  /* 0x00000000000079c5 */ /* 0x000fe20000000000 */
[----:B------:R-:W-:-:S05]  /*7eb0*/  UMOV UR6, UR4 ;  /* 0x0000000400067c82 */ /* 0x000fca0008000000 */
        /* <DEDUP_REMOVED lines=131> */
.L_x_2858:
        /* <DEDUP_REMOVED lines=70> */
.L_x_2859:
        /* <DEDUP_REMOVED lines=12> */
.L_x_2849:
        /* <DEDUP_REMOVED lines=34> */
.L_x_2829:
[----:B------:R-:W-:Y:S05]  /*8e30*/  @P0 BRA `(.L_x_2828) ;  /* 0x0000004000fc0947 */ /* 0x000fea0003800000 */
[----:B------:R-:W2:Y:S01]  /*8e40*/  LDC R12, c[0x0][0x850] ;  /* 0x00021400ff0c7b82 */ /* 0x000ea20000000800 */
[----:B------:R-:W3:Y:S01]  /*8e50*/  S2R R20, SR_TID.X ;  /* 0x0000000000147919 */ /* 0x000ee20000002100 */
[----:B------:R-:W-:Y:S01]  /*8e60*/  ULOP3.LUT UR4, URZ, UR38, URZ, 0x33, !UPT ;  /* 0x000000263f047292 */ /* 0x000fe2000f8e333f */
[----:B------:R-:W-:Y:S01]  /*8e70*/  IMAD.U32 R7, RZ, RZ, UR40 ;  /* 0x00000028ff077e24 */ /* 0x000fe2000f8e00ff */
[----:B------:R-:W-:Y:S01]  /*8e80*/  ULDC.64 UR6, c[0x0][0x840] ;  /* 0x0002100000067ab9 */ /* 0x000fe20000000a00 */
[----:B------:R-:W4:Y:S01]  /*8e90*/  S2R R21, SR_CgaCtaId ;  /* 0x0000000000157919 */ /* 0x000f220000008800 */
[----:B------:R-:W-:Y:S02]  /*8ea0*/  MOV R10, 0x400 ;  /* 0x00000400000a7802 */ /* 0x000fe40000000f00 */
[----:B------:R-:W5:Y:S08]  /*8eb0*/  LDC R2, c[0x0][0x8b4] ;  /* 0x00022d00ff027b82 */ /* 0x000f700000000800 */
[----:B------:R-:W1:Y:S01]  /*8ec0*/  LDC.64 R14, c[0x0][0x820] ;  /* 0x00020800ff0e7b82 */ /* 0x000e620000000a00 */
[----:B--2---:R-:W-:-:S07]  /*8ed0*/  ISETP.NE.AND P0, PT, R12, 0x1, PT ;  /* 0x000000010c00780c */ /* 0x004fce0003f05270 */
[----:B------:R-:W2:Y:S01]  /*8ee0*/  LDC.64 R16, c[0x0][0x848] ;  /* 0x00021200ff107b82 */ /* 0x000ea20000000a00 */
[----:B-----5:R-:W-:Y:S01]  /*8ef0*/  VIADD R18, R2, UR4 ;  /* 0x0000000402127c36 */ /* 0x020fe20008000000 */
[----:B------:R-:W-:Y:S01]  /*8f00*/  ULDC.64 UR4, c[0x0][0x818] ;  /* 0x0002060000047ab9 */ /* 0x000fe20000000a00 */
[----:B---3--:R-:W-:Y:S02]  /*8f10*/  VIADD R19, R20, 0xffffff80 ;  /* 0xffffff8014137836 */ /* 0x008fe40000000000 */
[----:B------:R-:W-:-:S03]  /*8f20*/  IMAD.SHL.U32 R4, R18, 0x2000, RZ ;  /* 0x0000200012047824 */ /* 0x000fc600078e00ff */
[----:B------:R-:W3:Y:S01]  /*8f30*/  @P0 LDC R0, c[0x0][0x854] ;  /* 0x00021500ff000b82 */ /* 0x000ee20000000800 */
[----:B----4-:R-:W-:Y:S02]  /*8f40*/  LEA R21, R21, R10, 0x18 ;  /* 0x0000000a15157211 */ /* 0x010fe400078ec0ff */
[----:B------:R-:W-:Y:S02]  /*8f50*/  SHF.R.S32.HI R2, RZ, 0x1f, R19 ;  /* 0x0000001fff027819 */ /* 0x000fe40000011413 */
[----:B------:R-:W-:Y:S02]  /*8f60*/  SHF.R.S32.HI R5, RZ, 0x1f, R4 ;  /* 0x0000001fff057819 */ /* 0x000fe40000011404 */
[----:B------:R-:W-:Y:S01]  /*8f70*/  LEA.HI R9, R2, R19, RZ, 0x7 ;  /* 0x0000001302097211 */ /* 0x000fe200078f38ff */
[----:B------:R-:W4:Y:S01]  /*8f80*/  @P0 LDC R3, c[0x0][0x858] ;  /* 0x00021600ff030b82 */ /* 0x000f220000000800 */
[----:B---3--:R-:W-:-:S05]  /*8f90*/  @P0 IMAD.HI.U32 R0, R0, UR40, RZ ;  /* 0x0000002800000c27 */ /* 0x008fca000f8e00ff */
[----:B----4-:R-:W-:-:S04]  /*8fa0*/  @P0 SHF.R.U32.HI R7, RZ, R3, R0 ;  /* 0x00000003ff070219 */ /* 0x010fc80000011600 */
[----:B------:R-:W-:Y:S01]  /*8fb0*/  SHF.R.S32.HI R8, RZ, 0x1f, R7 ;  /* 0x0000001fff087819 */ /* 0x000fe20000011407 */
[----:B------:R-:W-:-:S04]  /*8fc0*/  IMAD.WIDE.U32 R2, R7, UR4, R4 ;  /* 0x0000000407027c25 */ /* 0x000fc8000f8e0004 */
[C---:B------:R-:W-:Y:S02]  /*8fd0*/  IMAD R6, R8.reuse, UR6, RZ ;  /* 0x0000000608067c24 */ /* 0x040fe4000f8e02ff */
[----:B------:R-:W-:Y:S01]  /*8fe0*/  IMAD R0, R8, UR4, RZ ;  /* 0x0000000408007c24 */ /* 0x000fe2000f8e02ff */
[----:B------:R-:W-:Y:S01]  /*8ff0*/  USHF.R.S32.HI UR4, URZ, 0x1f, UR39 ;  /* 0x0000001f3f047899 */ /* 0x000fe20008011427 */
[C---:B-1----:R-:W-:Y:S02]  /*9000*/  IMAD R13, R7.reuse, UR7, R6 ;  /* 0x00000007070d7c24 */ /* 0x042fe4000f8e0206 */
[----:B------:R-:W-:Y:S01]  /*9010*/  IMAD R11, R7, UR5, R0 ;  /* 0x00000005070b7c24 */ /* 0x000fe2000f8e0200 */
[C---:B------:R-:W-:Y:S01]  /*9020*/  LOP3.LUT R0, R9.reuse, 0xfffff80, RZ, 0xc0, !PT ;  /* 0x0fffff8009007812 */ /* 0x040fe200078ec0ff */
[----:B------:R-:W-:Y:S02]  /*9030*/  IMAD.SHL.U32 R6, R9, 0x20, RZ ;  /* 0x0000002009067824 */ /* 0x000fe400078e00ff */
[----:B------:R-:W-:-:S03]  /*9040*/  IMAD.WIDE.U32 R4, R7, UR6, R4 ;  /* 0x0000000607047c25 */ /* 0x000fc6000f8e0004 */
[----:B------:R-:W-:Y:S01]  /*9050*/  LOP3.LUT R9, R6, 0x3ffff000, RZ, 0xc0, !PT ;  /* 0x3ffff00006097812 */ /* 0x000fe200078ec0ff */
[----:B------:R-:W-:Y:S02]  /*9060*/  IMAD.IADD R0, R19, 0x1, -R0 ;  /* 0x0000000113007824 */ /* 0x000fe400078e0a00 */
[----:B------:R-:W-:Y:S02]  /*9070*/  IMAD.IADD R3, R3, 0x1, R11 ;  /* 0x0000000103037824 */ /* 0x000fe400078e020b */
[----:B------:R-:W-:Y:S02]  /*9080*/  IMAD.IADD R5, R5, 0x1, R13 ;  /* 0x0000000105057824 */ /* 0x000fe400078e020d */
[----:B------:R-:W-:Y:S02]  /*9090*/  IMAD R6, R14, UR4, RZ ;  /* 0x000000040e067c24 */ /* 0x000fe4000f8e02ff */
[----:B--2---:R-:W-:Y:S01]  /*90a0*/  IMAD R10, R16, UR4, RZ ;  /* 0x00000004100a7c24 */ /* 0x004fe2000f8e02ff */
[----:B------:R-:W-:Y:S05]  /*90b0*/  WARPSYNC.ALL ;  /* 0x0000000000007948 */ /* 0x000fea0003800000 */
[----:B------:R-:W-:-:S02]  /*90c0*/  IMAD R0, R0, 0x4, R9 ;  /* 0x0000000400007824 */ /* 0x000fc400078e0209 */
[----:B------:R-:W-:Y:S02]  /*90d0*/  IMAD R11, R15, UR39, R6 ;  /* 0x000000270f0b7c24 */ /* 0x000fe4000f8e0206 */
[----:B------:R-:W-:-:S04]  /*90e0*/  IMAD.WIDE.U32 R2, R14, UR39, R2 ;  /* 0x000000270e027c25 */ /* 0x000fc8000f8e0002 */
[----:B------:R-:W-:Y:S02]  /*90f0*/  IMAD R9, R17, UR39, R10 ;  /* 0x0000002711097c24 */ /* 0x000fe4000f8e020a */
[----:B------:R-:W-:-:S04]  /*9100*/  IMAD.WIDE.U32 R4, R16, UR39, R4 ;  /* 0x0000002710047c25 */ /* 0x000fc8000f8e0004 */
[----:B------:R-:W-:Y:S02]  /*9110*/  IMAD R0, R0, 0x4, R21 ;  /* 0x0000000400007824 */ /* 0x000fe400078e0215 */
[----:B------:R-:W-:Y:S02]  /*9120*/  IMAD.IADD R11, R3, 0x1, R11 ;  /* 0x00000001030b7824 */ /* 0x000fe400078e020b */
[----:B------:R-:W-:Y:S01]  /*9130*/  IMAD.IADD R10, R5, 0x1, R9 ;  /* 0x00000001050a7824 */ /* 0x000fe200078e0209 */
[----:B------:R-:W-:Y:S01]  /*9140*/  BAR.SYNC.DEFER_BLOCKING 0x1, 0x100 ;  /* 0x0044000000007b1d */ /* 0x000fe20000010000 */
[----:B------:R-:W-:Y:S02]  /*9150*/  ISETP.NE.AND P0, PT, R19, RZ, PT ;  /* 0x000000ff1300720c */ /* 0x000fe40003f05270 */
[----:B------:R-:W-:-:S03]  /*9160*/  ISETP.NE.AND P1, PT, R20, 0x80, PT ;  /* 0x000000801400780c */ /* 0x000fc60003f25270 */
        /* <DEDUP_REMOVED lines=9> */
[----:B------:R-:W-:Y:S02]  /*9200*/  SHF.R.S32.HI R9, RZ, 0x1f, R6 ;  /* 0x0000001fff097819 */ /* 0x000fe40000011406 */
[----:B------:R-:W-:Y:S01]  /*9210*/  IADD3 R6, P2, P3, R6, UR4, R7 ;  /* 0x0000000406067c10 */ /* 0x000fe2000fb5e007 */
[----:B------:R3:W-:Y:S03]  /*9220*/  STS.128 [R0], R184 ;  /* 0x000000b800007388 */ /* 0x0007e60000000c00 */
[----:B------:R-:W-:Y:S01]  /*9230*/  IADD3.X R9, R9, UR5, R8, P2, P3 ;  /* 0x0000000509097c10 */ /* 0x000fe200097e6408 */
[C---:B------:R-:W-:Y:S01]  /*9240*/  IMAD.SHL.U32 R18, R6.reuse, 0x4, RZ ;  /* 0x0000000406127824 */ /* 0x040fe200078e00ff */
[----:B------:R-:W-:Y:S01]  /*9250*/  ULDC.64 UR4, c[0x0][0x868] ;  /* 0x00021a0000047ab9 */ /* 0x000fe20000000a00 */
[----:B------:R3:W-:Y:S01]  /*9260*/  STS.128 [R0+0x800], R188 ;  /* 0x000800bc00007388 */ /* 0x0007e20000000c00 */
[----:B------:R-:W-:Y:S01]  /*9270*/  SHF.L.U64.HI R13, R6, 0x2, R9 ;  /* 0x00000002060d7819 */ /* 0x000fe20000010209 */
[----:B------:R-:W-:Y:S01]  /*9280*/  IMAD.MOV R9, RZ, RZ, -R7 ;  /* 0x000000ffff097224 */ /* 0x000fe200078e0a07 */
[----:B------:R-:W-:Y:S01]  /*9290*/  IADD3 R6, P4, R18, UR4, RZ ;  /* 0x0000000412067c10 */ /* 0x000fe2000ff9e0ff */
[----:B------:R3:W-:Y:S01]  /*92a0*/  STS.128 [R0+0x1000], R192 ;  /* 0x001000c000007388 */ /* 0x0007e20000000c00 */
[----:B-1----:R-:W-:Y:S01]  /*92b0*/  LEA R14, P2, R2, R14, 0x2 ;  /* 0x0000000e020e7211 */ /* 0x002fe200078410ff */
[----:B------:R-:W-:Y:S01]  /*92c0*/  IMAD R9, R12, R9, UR40 ;  /* 0x000000280c097e24 */ /* 0x000fe2000f8e0209 */
        /* <DEDUP_REMOVED lines=8> */
.L_x_2863:
[----:B------:R-:W2:Y:S04]  /*9350*/  LDG.E.STRONG.GPU R8, desc[UR36][R6.64] ;  /* 0x0000002406087981 */ /* 0x000ea8000c1ef900 */
[----:B--2---:R-:W-:Y:S01]  /*9360*/  CCTL.IVALL ;  /* 0x00000000ff00798f */ /* 0x004fe20002000000 */
[----:B------:R-:W-:Y:S05]  /*9370*/  YIELD ;  /* 0x0000000000007946 */ /* 0x000fea0003800000 */
[----:B------:R-:W-:-:S13]  /*9380*/  ISETP.NE.AND P0, PT, R8, R9, PT ;  /* 0x000000090800720c */ /* 0x000fda0003f05270 */
[----:B------:R-:W-:Y:S05]  /*9390*/  @P0 BRA `(.L_x_2863) ;  /* 0xfffffffc00ec0947 */ /* 0x000fea000383ffff */
.L_x_2862:
[----:B------:R-:W-:Y:S05]  /*93a0*/  BSYNC B0 ;  /* 0x0000000000007941 */ /* 0x000fea0003800000 */
.L_x_2861:
[----:B------:R-:W-:Y:S01]  /*93b0*/  UMOV UR4, 0xffffffff ;  /* 0xffffffff00047882 */ /* 0x000fe20000000000 */
[----:B------:R-:W-:Y:S02]  /*93c0*/  LEA.HI.X R11, R2, R15, R11, 0x2, P2 ;  /* 0x0000000f020b7211 */ /* 0x000fe400010f140b */
[----:B------:R-:W-:Y:S01]  /*93d0*/  LEA.HI.X R10, R4, R17, R10, 0x2, P3 ;  /* 0x00000011040a7211 */ /* 0x000fe200018f140a */
[----:B------:R-:W-:Y:S06]  /*93e0*/  BRA.DIV UR4, `(.L_x_2864) ;  /* 0x0000004204187947 */ /* 0x000fec000b800000 */
[----:B------:R-:W-:Y:S01]  /*93f0*/  NOP ;  /* 0x0000000000007918 */ /* 0x000fe20000000000 */
.L_x_2953:
        /* <DEDUP_REMOVED lines=17> */
.L_x_2867:
[----:B------:R-:W-:Y:S01]  /*9510*/  @P0 ELECT P2, URZ, PT ;  /* 0x00000000003f082f */ /* 0x000fe20003840000 */
[----:B------:R1:W-:-:S12]  /*9520*/  UBLKRED.G.S.ADD.F32.RN [UR4], [UR6], UR7, desc[UR8] ;  /* 0x00000804060073bb */ /* 0x0003d800080a1407 */
[----:B------:R-:W-:Y:S02]  /*9530*/  @P2 PLOP3.LUT P0, PT, P2, PT, PT, 0x8, 0x0 ;  /* 0x000000000000281c */ /* 0x000fe4000170e170 */
[----:B------:R-:W-:-:S11]  /*9540*/  PLOP3.LUT P2, PT, PT, PT, PT, 0x8, 0x0 ;  /* 0x000000000000781c */ /* 0x000fd60003f4e170 */
[----:B-1----:R-:W-:Y:S05]  /*9550*/  @P0 BRA.U.ANY `(.L_x_2867) ;  /* 0xfffffffd00ec0947 */ /* 0x002fea000393ffff */
[----:B------:R0:W-:Y:S01]  /*9560*/  UTMACMDFLUSH ;  /* 0x00000000000079b7 */ /* 0x0001e20000000000 */
[----:B------:R-:W-:-:S04]  /*9570*/  DEPBAR.LE SB0, 0x0 ;  /* 0x000080000000791a */ /* 0x000fc80000000000 */
.L_x_2866:
[----:B------:R-:W-:Y:S05]  /*9580*/  BSYNC B0 ;  /* 0x0000000000007941 */ /* 0x000fea0003800000 */
.L_x_2865:
        /* <DEDUP_REMOVED lines=14> */
.L_x_2869:
[----:B------:R-:W-:Y:S05]  /*9670*/  BSYNC B0 ;  /* 0x0000000000007941 */ /* 0x000fea0003800000 */
.L_x_2868:
        /* <DEDUP_REMOVED lines=14> */
.L_x_2872:
[----:B-1-3--:R-:W2:Y:S04]  /*9760*/  LDG.E.STRONG.GPU R0, desc[UR36][R2.64] ;  /* 0x0000002402007981 */ /* 0x00aea8000c1ef900 */
[----:B--2---:R-:W-:Y:S01]  /*9770*/  CCTL.IVALL ;  /* 0x00000000ff00798f */ /* 0x004fe20002000000 */
[----:B------:R-:W-:Y:S05]  /*9780*/  YIELD ;  /* 0x0000000000007946 */ /* 0x000fea0003800000 */
[----:B------:R-:W-:-:S13]  /*9790*/  ISETP.NE.AND P0, PT, R0, R9, PT ;  /* 0x000000090000720c */ /* 0x000fda0003f05270 */
[----:B------:R-:W-:Y:S05]  /*97a0*/  @P0 BRA `(.L_x_2872) ;  /* 0xfffffffc00ec0947 */ /* 0x000fea000383ffff */
.L_x_2871:
[----:B------:R-:W-:Y:S05]  /*97b0*/  BSYNC B0 ;  /* 0x0000000000007941 */ /* 0x000fea0003800000 */
.L_x_2870:
[----:B------:R-:W-:-:S03]  /*97c0*/  UMOV UR4, 0xffffffff ;  /* 0xffffffff00047882 */ /* 0x000fc60000000000 */
[----:B------:R-:W-:Y:S05]  /*97d0*/  BRA.DIV UR4, `(.L_x_2873) ;  /* 0x0000003e04387947 */ /* 0x000fea000b800000 */
[----:B------:R-:W-:Y:S01]  /*97e0*/  NOP ;  /* 0x0000000000007918 */ /* 0x000fe20000000000 */
.L_x_2956:
        /* <DEDUP_REMOVED lines=17> */
.L_x_2876:
[----:B------:R-:W-:Y:S01]  /*9900*/  @P0 ELECT P2, URZ, PT ;  /* 0x00000000003f082f */ /* 0x000fe20003840000 */
[----:B------:R2:W-:-:S12]  /*9910*/  UBLKRED.G.S.ADD.F32.RN [UR4], [UR6], UR7, desc[UR8] ;  /* 0x00000804060073bb */ /* 0x0005d800080a1407 */
[----:B------:R-:W-:Y:S02]  /*9920*/  @P2 PLOP3.LUT P0, PT, P2, PT, PT, 0x8, 0x0 ;  /* 0x000000000000281c */ /* 0x000fe4000170e170 */
[----:B------:R-:W-:-:S11]  /*9930*/  PLOP3.LUT P2, PT, PT, PT, PT, 0x8, 0x0 ;  /* 0x000000000000781c */ /* 0x000fd60003f4e170 */
[----:B--2---:R-:W-:Y:S05]  /*9940*/  @P0 BRA.U.ANY `(.L_x_2876) ;  /* 0xfffffffd00ec0947 */ /* 0x004fea000393ffff */
[----:B------:R0:W-:Y:S01]  /*9950*/  UTMACMDFLUSH ;  /* 0x00000000000079b7 */ /* 0x0001e20000000000 */
[----:B------:R-:W-:-:S04]  /*9960*/  DEPBAR.LE SB0, 0x0 ;  /* 0x000080000000791a */ /* 0x000fc80000000000 */
.L_x_2875:
[----:B------:R-:W-:Y:S05]  /*9970*/  BSYNC B0 ;  /* 0x0000000000007941 */ /* 0x000fea0003800000 */
.L_x_2874:
        /* <DEDUP_REMOVED lines=14> */
.L_x_2824:
        /* <DEDUP_REMOVED lines=29> */
.L_x_2878:
[----:B------:R-:W-:Y:S01]  /*9c30*/  ULDC UR9, c[0x0][0x8cc] ;  /* 0x0002330000097ab9 */ /* 0x000fe20000000800 */
[----:B------:R-:W-:Y:S01]  /*9c40*/  UMOV UR7, UR8 ;  /* 0x0000000800077c82 */ /* 0x000fe20008000000 */
[----:B------:R-:W-:-:S11]  /*9c50*/  UISETP.NE.AND UP0, UPT, UR9, 0x1, UPT ;  /* 0x000000010900788c */ /* 0x000fd6000bf05270 */
[----:B------:R-:W-:Y:S02]  /*9c60*/  @UP0 ULDC.64 UR10, c[0x0][0x8d0] ;  /* 0x00023400000a0ab9 */ /* 0x000fe40000000a00 */
[----:B------:R-:W-:-:S04]  /*9c70*/  UIMAD.WIDE.U32 UR4, UR8, UR10, URZ ;  /* 0x0000000a080472a5 */ /* 0x000fc8000f8e003f */
[----:B------:R-:W-:-:S04]  /*9c80*/  @UP0 USHF.R.U32.HI UR7, URZ, UR11, UR5 ;  /* 0x0000000b3f070299 */ /* 0x000fc80008011605 */
[----:B------:R-:W-:-:S12]  /*9c90*/  UIMAD UR4, UR7, UR9, URZ ;  /* 0x00000009070472a4 */ /* 0x000fd8000f8e023f */
.L_x_2879:
        /* <DEDUP_REMOVED lines=84> */
.L_x_2883:
[----:B------:R-:W2:Y:S04]  /*a1e0*/  LDG.E.STRONG.GPU R4, desc[UR36][R2.64] ;  /* 0x0000002402047981 */ /* 0x000ea8000c1ef900 */
[----:B--2---:R-:W-:Y:S01]  /*a1f0*/  CCTL.IVALL ;  /* 0x00000000ff00798f */ /* 0x004fe20002000000 */
[----:B------:R-:W-:Y:S05]  /*a200*/  YIELD ;  /* 0x0000000000007946 */ /* 0x000fea0003800000 */
[----:B------:R-:W-:-:S13]  /*a210*/  ISETP.NE.AND P1, PT, R4, R5, PT ;  /* 0x000000050400720c */ /* 0x000fda0003f25270 */
[----:B------:R-:W-:Y:S05]  /*a220*/  @P1 BRA `(.L_x_2883) ;  /* 0xfffffffc00ec1947 */ /* 0x000fea000383ffff */
.L_x_2882:
[----:B------:R-:W-:Y:S05]  /*a230*/  BSYNC B0 ;  /* 0x0000000000007941 */ /* 0x000fea0003800000 */
.L_x_2881:
[----:B------:R-:W-:-:S03]  /*a240*/  UMOV UR4, 0xffffffff ;  /* 0xffffffff00047882 */ /* 0x000fc60000000000 */
[----:B------:R-:W-:Y:S05]  /*a250*/  BRA.DIV UR4, `(.L_x_2884) ;  /* 0x0000003204b47947 */ /* 0x000fea000b800000 */
[----:B------:R-:W-:Y:S01]  /*a260*/  NOP ;  /* 0x0000000000007918 */ /* 0x000fe20000000000 */
.L_x_2959:
        /* <DEDUP_REMOVED lines=22> */
.L_x_2886:
[----:B------:R-:W-:Y:S05]  /*a3d0*/  BSYNC B0 ;  /* 0x0000000000007941 */ /* 0x000fea0003800000 */
.L_x_2885:
        /* <DEDUP_REMOVED lines=20> */
.L_x_2888:
[----:B------:R-:W-:Y:S05]  /*a520*/  BSYNC B0 ;  /* 0x0000000000007941 */ /* 0x000fea0003800000 */
.L_x_2887:
[----:B------:R-:W-:Y:S06]  /*a530*/  BAR.ARV 0xa, 0xa0 ;  /* 0x0282800000007b1d */ /* 0x000fec0000002000 */
[----:B------:R-:W-:Y:S04]  /*a540*/  BSSY B0, `(.L_x_2889) ;  /* 0x0000003000007945 */ /* 0x000fe80003800000 */
[----:B------:R-:W-:Y:S05]  /*a550*/  @!P0 BRA `(.L_x_2890) ;  /* 0x0000000000048947 */ /* 0x000fea0003800000 */
[----:B------:R-:W-:-:S04]  /*a560*/  DEPBAR.LE SB0, 0x0 ;  /* 0x000080000000791a */ /* 0x000fc80000000000 */
.L_x_2890:
[----:B------:R-:W-:Y:S05]  /*a570*/  BSYNC B0 ;  /* 0x0000000000007941 */ /* 0x000fea0003800000 */
.L_x_2889:
        /* <DEDUP_REMOVED lines=19> */
.L_x_2892:
[----:B------:R-:W-:Y:S05]  /*a6b0*/  BSYNC B0 ;  /* 0x0000000000007941 */ /* 0x000fea0003800000 */
.L_x_2891:
[----:B------:R-:W-:Y:S01]  /*a6c0*/  UIADD3 UR17, UR8, 0x1, URZ ;  /* 0x0000000108117890 */ /* 0x000fe2000fffe03f */
[----:B------:R-:W-:Y:S11]  /*a6d0*/  BRA `(.L_x_2893) ;  /* 0x0000000000047947 */ /* 0x000ff60003800000 */
.L_x_2880:
[----:B------:R-:W-:-:S05]  /*a6e0*/  UMOV UR17, UR8 ;  /* 0x0000000800117c82 */ /* 0x000fca0008000000 */
.L_x_2893:
        /* <DEDUP_REMOVED lines=12> */
.L_x_2918:
        /* <DEDUP_REMOVED lines=18> */
.L_x_2896:
[----:B------:R-:W2:Y:S04]  /*a8d0*/  LDG.E.STRONG.GPU R4, desc[UR36][R2.64] ;  /* 0x0000002402047981 */ /* 0x000ea8000c1ef900 */
[----:B--2---:R-:W-:Y:S01]  /*a8e0*/  CCTL.IVALL ;  /* 0x00000000ff00798f */ /* 0x004fe20002000000 */
[----:B------:R-:W-:Y:S05]  /*a8f0*/  YIELD ;  /* 0x0000000000007946 */ /* 0x000fea0003800000 */
[----:B------:R-:W-:-:S13]  /*a900*/  ISETP.NE.AND P1, PT, R4, R5, PT ;  /* 0x000000050400720c */ /* 0x000fda0003f25270 */
[----:B------:R-:W-:Y:S05]  /*a910*/  @P1 BRA `(.L_x_2896) ;  /* 0xfffffffc00ec1947 */ /* 0x000fea000383ffff */
.L_x_2895:
[----:B------:R-:W-:Y:S05]  /*a920*/  BSYNC B0 ;  /* 0x0000000000007941 */ /* 0x000fea0003800000 */
.L_x_2894:
[----:B------:R-:W-:-:S03]  /*a930*/  UMOV UR18, 0xffffffff ;  /* 0xffffffff00127882 */ /* 0x000fc60000000000 */
[----:B------:R-:W-:Y:S05]  /*a940*/  BRA.DIV UR18, `(.L_x_2897) ;  /* 0x0000002e12147947 */ /* 0x000fea000b800000 */
[----:B------:R-:W-:Y:S01]  /*a950*/  NOP ;  /* 0x0000000000007918 */ /* 0x000fe20000000000 */
.L_x_2962:
        /* <DEDUP_REMOVED lines=19> */
.L_x_2899:
[----:B------:R-:W-:Y:S05]  /*aa90*/  BSYNC B0 ;  /* 0x0000000000007941 */ /* 0x000fea0003800000 */
.L_x_2898:
        /* <DEDUP_REMOVED lines=15> */
.L_x_2901:
[----:B------:R-:W-:Y:S05]  /*ab90*/  BSYNC B0 ;  /* 0x0000000000007941 */ /* 0x000fea0003800000 */
.L_x_2900:
[----:B------:R-:W-:Y:S06]  /*aba0*/  BAR.ARV 0xa, 0xa0 ;  /* 0x0282800000007b1d */ /* 0x000fec0000002000 */
[----:B------:R-:W-:Y:S04]  /*abb0*/  BSSY B0, `(.L_x_2902) ;  /* 0x0000003000007945 */ /* 0x000fe80003800000 */
[----:B------:R-:W-:Y:S05]  /*abc0*/  @!P0 BRA `(.L_x_2903) ;  /* 0x0000000000048947 */ /* 0x000fea0003800000 */
[----:B------:R-:W-:-:S04]  /*abd0*/  DEPBAR.LE SB0, 0x0 ;  /* 0x000080000000791a */ /* 0x000fc80000000000 */
.L_x_2903:
[----:B------:R-:W-:Y:S05]  /*abe0*/  BSYNC B0 ;  /* 0x0000000000007941 */ /* 0x000fea0003800000 */
.L_x_2902:
        /* <DEDUP_REMOVED lines=19> */
.L_x_2905:
[----:B------:R-:W-:Y:S05]  /*ad20*/  BSYNC B0 ;  /* 0x0000000000007941 */ /* 0x000fea0003800000 */
.L_x_2904:
        /* <DEDUP_REMOVED lines=17> */
.L_x_2908:
[----:B------:R-:W2:Y:S04]  /*ae40*/  LDG.E.STRONG.GPU R4, desc[UR36][R2.64] ;  /* 0x0000002402047981 */ /* 0x000ea8000c1ef900 */
[----:B--2---:R-:W-:Y:S01]  /*ae50*/  CCTL.IVALL ;  /* 0x00000000ff00798f */ /* 0x004fe20002000000 */
[----:B------:R-:W-:Y:S05]  /*ae60*/  YIELD ;  /* 0x0000000000007946 */ /* 0x000fea0003800000 */
[----:B------:R-:W-:-:S13]  /*ae70*/  ISETP.NE.AND P1, PT, R4, R5, PT ;  /* 0x000000050400720c */ /* 0x000fda0003f25270 */
[----:B------:R-:W-:Y:S05]  /*ae80*/  @P1 BRA `(.L_x_2908) ;  /* 0xfffffffc00ec1947 */ /* 0x000fea000383ffff */
.L_x_2907:
[----:B------:R-:W-:Y:S05]  /*ae90*/  BSYNC B0 ;  /* 0x0000000000007941 */ /* 0x000fea0003800000 */
.L_x_2906:
[----:B------:R-:W-:-:S03]  /*aea0*/  UMOV UR10, 0xffffffff ;  /* 0xffffffff000a7882 */ /* 0x000fc60000000000 */
[----:B------:R-:W-:Y:S05]  /*aeb0*/  BRA.DIV UR10, `(.L_x_2909) ;  /* 0x000000260ad47947 */ /* 0x000fea000b800000 */
[----:B------:R-:W-:Y:S01]  /*aec0*/  NOP ;  /* 0x0000000000007918 */ /* 0x000fe20000000000 */
.L_x_2965:
        /* <DEDUP_REMOVED lines=15> */
.L_x_2911:
[----:B------:R-:W-:Y:S05]  /*afc0*/  BSYNC B0 ;  /* 0x0000000000007941 */ /* 0x000fea0003800000 */
.L_x_2910:
        /* <DEDUP_REMOVED lines=15> */
.L_x_2913:
[----:B------:R-:W-:Y:S05]  /*b0c0*/  BSYNC B0 ;  /* 0x0000000000007941 */ /* 0x000fea0003800000 */
.L_x_2912:
[----:B------:R-:W-:Y:S06]  /*b0d0*/  BAR.ARV 0xa, 0xa0 ;  /* 0x0282800000007b1d */ /* 0x000fec0000002000 */
[----:B------:R-:W-:Y:S04]  /*b0e0*/  BSSY B0, `(.L_x_2914) ;  /* 0x0000003000007945 */ /* 0x000fe80003800000 */
[----:B------:R-:W-:Y:S05]  /*b0f0*/  @!P0 BRA `(.L_x_2915) ;  /* 0x0000000000048947 */ /* 0x000fea0003800000 */
[----:B------:R-:W-:-:S04]  /*b100*/  DEPBAR.LE SB0, 0x0 ;  /* 0x000080000000791a */ /* 0x000fc80000000000 */
.L_x_2915:
[----:B------:R-:W-:Y:S05]  /*b110*/  BSYNC B0 ;  /* 0x0000000000007941 */ /* 0x000fea0003800000 */
.L_x_2914:
        /* <DEDUP_REMOVED lines=19> */
.L_x_2917:
[----:B------:R-:W-:Y:S05]  /*b250*/  BSYNC B0 ;  /* 0x0000000000007941 */ /* 0x000fea0003800000 */
.L_x_2916:
[----:B------:R-:W-:Y:S02]  /*b260*/  UIADD3 UR17, UR17, 0x2, URZ ;  /* 0x0000000211117890 */ /* 0x000fe4000fffe03f */
[----:B------:R-:W-:Y:S02]  /*b270*/  UIADD3 UR4, UR4, 0x4000, URZ ;  /* 0x0000400004047890 */ /* 0x000fe4000fffe03f */
[----:B------:R-:W-:-:S06]  /*b280*/  UISETP.GE.AND UP0, UPT, UR17, UR5, UPT ;  /* 0x000000051100728c */ /* 0x000fcc000bf06270 */
[----:B------:R-:W-:-:S13]  /*b290*/  PLOP3.LUT P1, PT, PT, PT, UP0, 0x80, 0x0 ;  /* 0x000000000000781c */ /* 0x000fda0003f2f008 */
[----:B------:R-:W-:Y:S05]  /*b2a0*/  @!P1 BRA `(.L_x_2918) ;  /* 0xfffffff400409947 */ /* 0x000fea000383ffff */
[----:B------:R-:W-:Y:S05]  /*b2b0*/  BRA `(.L_x_2828) ;  /* 0x0000001c00dc7947 */ /* 0x000fea0003800000 */
.L_x_2877:
        /* <DEDUP_REMOVED lines=21> */
.L_x_2919:
[----:B------:R-:W-:Y:S01]  /*b410*/  ULDC UR9, c[0x0][0x8cc] ;  /* 0x0002330000097ab9 */ /* 0x000fe20000000800 */
[----:B------:R-:W-:Y:S01]  /*b420*/  UMOV UR7, UR8 ;  /* 0x0000000800077c82 */ /* 0x000fe20008000000 */
[----:B------:R-:W-:-:S11]  /*b430*/  UISETP.NE.AND UP0, UPT, UR9, 0x1, UPT ;  /* 0x000000010900788c */ /* 0x000fd6000bf05270 */
[----:B------:R-:W-:Y:S02]  /*b440*/  @UP0 ULDC.64 UR10, c[0x0][0x8d0] ;  /* 0x00023400000a0ab9 */ /* 0x000fe40000000a00 */
[----:B------:R-:W-:-:S04]  /*b450*/  UIMAD.WIDE.U32 UR4, UR8, UR10, URZ ;  /* 0x0000000a080472a5 */ /* 0x000fc8000f8e003f */
[----:B------:R-:W-:-:S04]  /*b460*/  @UP0 USHF.R.U32.HI UR7, URZ, UR11, UR5 ;  /* 0x0000000b3f070299 */ /* 0x000fc80008011605 */
[----:B------:R-:W-:-:S12]  /*b470*/  UIMAD UR4, UR7, UR9, URZ ;  /* 0x00000009070472a4 */ /* 0x000fd8000f8e023f */
.L_x_2920:
        /* <DEDUP_REMOVED lines=78> */
.L_x_2966:
        /* <DEDUP_REMOVED lines=12> */
.L_x_2924:
        /* <DEDUP_REMOVED lines=70> */
.L_x_2935:
[----:B------:R-:W-:-:S04]  /*be80*/  SHF.L.U32 R19, R10, 0x1f, RZ ;  /* 0x0000001f0a137819 */ /* 0x000fc800000006ff */
[----:B------:R-:W2:Y:S02]  /*be90*/  SYNCS.PHASECHK.TRANS64.TRYWAIT P1, [R0+URZ+0x30c40], R19 ;  /* 0x030c4013000075a7 */ /* 0x000ea4000802017f */
[----:B--2---:R-:W-:Y:S05]  /*bea0*/  @!P1 BRA `(.L_x_2927) ;  /* 0x0000001800089947 */ /* 0x004fea0003800000 */
.L_x_2967:
        /* <DEDUP_REMOVED lines=8> */
.L_x_2928:
        /* <DEDUP_REMOVED lines=30> */
.L_x_2968:
        /* <DEDUP_REMOVED lines=8> */
.L_x_2930:
        /* <DEDUP_REMOVED lines=30> */
.L_x_2969:
        /* <DEDUP_REMOVED lines=8> */
.L_x_2932:
        /* <DEDUP_REMOVED lines=25> */
.L_x_2971:
        /* <DEDUP_REMOVED lines=8> */
.L_x_2934:
        /* <DEDUP_REMOVED lines=28> */
.L_x_2926:
[----:B-1----:R-:W2:Y:S04]  /*c7c0*/  LDL.LU R4, [R1+0x10] ;  /* 0x0000100001047983 */ /* 0x002ea80000300800 */
[----:B------:R1:W5:Y:S01]  /*c7d0*/  LDL R5, [R1+0x14] ;  /* 0x0000140001057983 */ /* 0x0003620000100800 */
[----:B--2---:R-:W-:-:S13]  /*c7e0*/  ISETP.NE.AND P1, PT, R4, RZ, PT ;  /* 0x000000ff0400720c */ /* 0x004fda0003f25270 */
[----:B-1----:R-:W-:Y:S05]  /*c7f0*/  @!P1 BRA `(.L_x_2925) ;  /* 0x0000000400249947 */ /* 0x002fea0003800000 */
[----:B------:R-:W-:-:S04]  /*c800*/  SHF.L.U32 R14, R10, 0x1f, RZ ;  /* 0x0000001f0a0e7819 */ /* 0x000fc800000006ff */
[----:B------:R-:W1:Y:S02]  /*c810*/  SYNCS.PHASECHK.TRANS64.TRYWAIT P1, [R0+URZ+0x30c40], R14 ;  /* 0x030c400e000075a7 */ /* 0x000e64000802017f */
[----:B-1----:R-:W-:Y:S05]  /*c820*/  @!P1 BRA `(.L_x_2936) ;  /* 0x0000000c00fc9947 */ /* 0x002fea0003800000 */
.L_x_2972:
        /* <DEDUP_REMOVED lines=8> */
.L_x_2937:
        /* <DEDUP_REMOVED lines=27> */
.L_x_2973:
        /* <DEDUP_REMOVED lines=8> */
.L_x_2939:
        /* <DEDUP_REMOVED lines=27> */
.L_x_2925:
        /* <DEDUP_REMOVED lines=8> */
.L_x_2974:
[----:B------:R-:W-:Y:S05]  /*cd10*/  @P1 BRA `(.L_x_2941) ;  /* 0x0000000000181947 */ /* 0x000fea0003800000 */
[----:B------:R-:W4:Y:S01]  /*cd20*/  S2R R2, SR_TID.X ;  /* 0x0000000000027919 */ /* 0x000f220000002100 */
[----:B---3--:R-:W-:-:S04]  /*cd30*/  IMAD.MOV.U32 R3, RZ, RZ, 0x4200 ;  /* 0x00004200ff037424 */ /* 0x008fc800078e00ff */
[----:B------:R3:W-:Y:S01]  /*cd40*/  SYNCS.ARRIVE.TRANS64 RZ, [R4+URZ+0x30c30], R3 ;  /* 0x030c300304ff79a7 */ /* 0x0007e2000800003f */
[----:B----4-:R-:W-:-:S13]  /*cd50*/  LOP3.LUT P0, RZ, R2, 0x1f, RZ, 0xc0, !PT ;  /* 0x0000001f02ff7812 */ /* 0x010fda000780c0ff */
[----:B---3--:R-:W-:Y:S05]  /*cd60*/  @!P0 BRA `(.L_x_2941) ;  /* 0x0000000000048947 */ /* 0x008fea0003800000 */
[----:B------:R-:W-:Y:S01]  /*cd70*/  BPT.TRAP 0x1 ;  /* 0x000000040000795c */ /* 0x000fe20000300000 */
.L_x_2941:
        /* <DEDUP_REMOVED lines=37> */
.L_x_2922:
[----:B------:R-:W-:Y:S05]  /*cfd0*/  BSYNC B0 ;  /* 0x0000000000007941 */ /* 0x000fea0003800000 */
.L_x_2921:
[----:B------:R-:W-:-:S03]  /*cfe0*/  UMOV UR4, 0xffffffff ;  /* 0xffffffff00047882 */ /* 0x000fc60000000000 */
[----:B------:R-:W-:Y:S05]  /*cff0*/  BRA.DIV UR4, `(.L_x_2942) ;  /* 0x0000000a04447947 */ /* 0x000fea000b800000 */
[----:B------:R-:W-:-:S13]  /*d000*/  ELECT P6, URZ, PT ;  /* 0x00000000003f782f */ /* 0x000fda00038c0000 */
.L_x_2977:
[----:B------:R-:W-:Y:S05]  /*d010*/  @!P6 BRA `(.L_x_2828) ;  /* 0x000000000084e947 */ /* 0x000fea0003800000 */
[----:B------:R-:W2:Y:S02]  /*d020*/  LDL.LU R2, [R1+0x18] ;  /* 0x0000180001027983 */ /* 0x000ea40000300800 */
[----:B--2---:R-:W-:-:S04]  /*d030*/  LOP3.LUT R2, R2, 0x2, RZ, 0xfc, !PT ;  /* 0x0000000202027812 */ /* 0x004fc800078efcff */
[----:B------:R-:W-:-:S13]  /*d040*/  ISETP.NE.AND P2, PT, R2, 0x3, PT ;  /* 0x000000030200780c */ /* 0x000fda0003f45270 */
[----:B------:R-:W-:Y:S05]  /*d050*/  @!P2 BRA `(.L_x_2943) ;  /* 0x000000000004a947 */ /* 0x000fea0003800000 */
[----:B------:R-:W-:Y:S01]  /*d060*/  BPT.TRAP 0x1 ;  /* 0x000000040000795c */ /* 0x000fe20000300000 */
.L_x_2943:
        /* <DEDUP_REMOVED lines=15> */
.L_x_2978:
[----:B------:R-:W2:Y:S02]  /*d160*/  SYNCS.PHASECHK.TRANS64.TRYWAIT P0, [R3+URZ], R2 ;  /* 0x00000002030075a7 */ /* 0x000ea4000800017f */
[----:B--2---:R-:W-:Y:S05]  /*d170*/  @!P0 BRA `(.L_x_2945) ;  /* 0x0000000800188947 */ /* 0x004fea0003800000 */
.L_x_2979:
[----:B------:R-:W-:Y:S05]  /*d180*/  @!P2 BRA `(.L_x_2946) ;  /* 0x000000000004a947 */ /* 0x000fea0003800000 */
[----:B------:R-:W-:Y:S01]  /*d190*/  BPT.TRAP 0x1 ;  /* 0x000000040000795c */ /* 0x000fe20000300000 */
.L_x_2946:
[----:B--2---:R-:W-:-:S04]  /*d1a0*/  VIADD R3, R8, 0x30c40 ;  /* 0x00030c4008037836 */ /* 0x004fc80000000000 */
[----:B------:R-:W-:-:S04]  /*d1b0*/  IMAD R5, R0, 0x8, R3 ;  /* 0x0000000800057824 */ /* 0x000fc800078e0203 */
[----:B------:R-:W2:Y:S02]  /*d1c0*/  SYNCS.PHASECHK.TRANS64.TRYWAIT P0, [R5+URZ], R4 ;  /* 0x00000004050075a7 */ /* 0x000ea4000800017f */
[----:B--2---:R-:W-:Y:S05]  /*d1d0*/  @!P0 BRA `(.L_x_2947) ;  /* 0x0000000800148947 */ /* 0x004fea0003800000 */
.L_x_2980:
[----:B------:R-:W-:-:S07]  /*d1e0*/  IMAD R3, R6, 0x8, R3 ;  /* 0x0000000806037824 */ /* 0x000fce00078e0203 */
.L_x_2948:
[----:B---3--:R3:W4:Y:S02]  /*d1f0*/  SYNCS.PHASECHK.TRANS64.TRYWAIT P0, [R3+URZ], R2 ;  /* 0x00000002030075a7 */ /* 0x008724000800017f */
[----:B----4-:R-:W-:Y:S05]  /*d200*/  @!P0 NANOSLEEP.SYNCS 0x989680 ;  /* 0x009896800000895d */ /* 0x010fea0003900000 */
[----:B------:R-:W4:Y:S02]  /*d210*/  @!P0 SYNCS.PHASECHK.TRANS64 P0, [R3+URZ], R2 ;  /* 0x00000002030085a7 */ /* 0x000f24000800007f */
[----:B----4-:R-:W-:Y:S05]  /*d220*/  @!P0 BRA `(.L_x_2948) ;  /* 0xfffffffc00f08947 */ /* 0x010fea000383ffff */
.L_x_2828:
[----:B------:R-:W-:Y:S05]  /*d230*/  BSYNC B6 ;  /* 0x0000000000067941 */ /* 0x000fea0003800000 */
.L_x_2823:
[----:B------:R-:W-:Y:S05]  /*d240*/  EXIT ;  /* 0x000000000000794d */ /* 0x000fea0003800000 */
.L_x_2834:
[----:B------:R-:W-:Y:S02]  /*d250*/  IMAD.MOV.U32 R12, RZ, RZ, RZ ;  /* 0x000000ffff0c7224 */ /* 0x000fe400078e00ff */
[----:B------:R-:W-:Y:S02]  /*d260*/  IMAD.MOV.U32 R11, RZ, RZ, 0x1f ;  /* 0x0000001fff0b7424 */ /* 0x000fe400078e00ff */
[----:B------:R-:W-:-:S07]  /*d270*/  IMAD.MOV.U32 R15, RZ, RZ, -0x1 ;  /* 0xffffffffff0f7424 */ /* 0x000fce00078e00ff */
[----:B------:R-:W-:Y:S05]  /*d280*/  WARPSYNC.COLLECTIVE R15, `(.L_x_2949) ;  /* 0x000000000f087348 */ /* 0x000fea0003c00000 */
[----:B------:R1:W2:Y:S02]  /*d290*/  SHFL.IDX P6, R14, R13, R12, R11 ;  /* 0x0000000c0d0e7389 */ /* 0x0002a400000c000b */
[----:B-12---:R-:W-:Y:S01]  /*d2a0*/  ENDCOLLECTIVE ;  /* 0x000000000000791b */ /* 0x006fe20003800000 */
.L_x_2949:
[----:B------:R-:W-:Y:S05]  /*d2b0*/  BRA `(.L_x_2950) ;  /* 0xffffff3c00947947 */ /* 0x000fea000383ffff */
.L_x_2836:
[----:B---3--:R3:W4:Y:S02]  /*d2c0*/  SYNCS.PHASECHK.TRANS64.TRYWAIT P0, [R236+URZ+0x30c00], R11 ;  /* 0x030c000bec0075a7 */ /* 0x008724000800017f */
[----:B----4-:R-:W-:Y:S05]  /*d2d0*/  @!P0 NANOSLEEP.SYNCS 0x989680 ;  /* 0x009896800000895d */ /* 0x010fea0003900000 */
[----:B------:R-:W4:Y:S02]  /*d2e0*/  @!P0 SYNCS.PHASECHK.TRANS64 P0, [R236+URZ+0x30c00], R11 ;  /* 0x030c000bec0085a7 */ /* 0x000f24000800007f */
[----:B----4-:R-:W-:Y:S05]  /*d2f0*/  @!P0 BRA `(.L_x_2836) ;  /* 0xfffffffc00f08947 */ /* 0x010fea000383ffff */
[----:B------:R-:W-:Y:S05]  /*d300*/  BRA `(.L_x_2835) ;  /* 0xffffff3c00c87947 */ /* 0x000fea000383ffff */
.L_x_2841:
[----:B--2---:R2:W3:Y:S02]  /*d310*/  SYNCS.PHASECHK.TRANS64.TRYWAIT P1, [R6+URZ+0x30c10], R17 ;  /* 0x030c1011060075a7 */ /* 0x0044e4000802017f */
[----:B---3--:R-:W-:Y:S05]  /*d320*/  @!P1 NANOSLEEP.SYNCS 0x989680 ;  /* 0x009896800000995d */ /* 0x008fea0003900000 */
[----:B------:R-:W3:Y:S02]  /*d330*/  @!P1 SYNCS.PHASECHK.TRANS64 P1, [R6+URZ+0x30c10], R17 ;  /* 0x030c1011060095a7 */ /* 0x000ee4000802007f */
[----:B---3--:R-:W-:Y:S05]  /*d340*/  @!P1 BRA `(.L_x_2841) ;  /* 0xfffffffc00f09947 */ /* 0x008fea000383ffff */
[----:B------:R-:W-:Y:S05]  /*d350*/  BRA `(.L_x_2840) ;  /* 0xffffff4800887947 */ /* 0x000fea000383ffff */
.L_x_2845:
[----:B------:R1:W1:Y:S02]  /*d360*/  SYNCS.PHASECHK.TRANS64.TRYWAIT P1, [R6+URZ+0x30c30], R17 ;  /* 0x030c3011060075a7 */ /* 0x000264000802017f */
[----:B-1----:R-:W-:Y:S05]  /*d370*/  @!P1 NANOSLEEP.SYNCS 0x989680 ;  /* 0x009896800000995d */ /* 0x002fea0003900000 */
[----:B------:R-:W1:Y:S02]  /*d380*/  @!P1 SYNCS.PHASECHK.TRANS64 P1, [R6+URZ+0x30c30], R17 ;  /* 0x030c3011060095a7 */ /* 0x000e64000802007f */
[----:B-1----:R-:W-:Y:S05]  /*d390*/  @!P1 BRA `(.L_x_2845) ;  /* 0xfffffffc00f09947 */ /* 0x002fea000383ffff */
[----:B------:R-:W-:Y:S05]  /*d3a0*/  BRA `(.L_x_2844) ;  /* 0xffffff4c00a47947 */ /* 0x000fea000383ffff */
.L_x_2853:
[----:B--2---:R2:W3:Y:S02]  /*d3b0*/  SYNCS.PHASECHK.TRANS64.TRYWAIT P1, [R7+URZ+0x30c10], R20 ;  /* 0x030c1014070075a7 */ /* 0x0044e4000802017f */
[----:B---3--:R-:W-:Y:S05]  /*d3c0*/  @!P1 NANOSLEEP.SYNCS 0x989680 ;  /* 0x009896800000995d */ /* 0x008fea0003900000 */
[----:B------:R-:W3:Y:S02]  /*d3d0*/  @!P1 SYNCS.PHASECHK.TRANS64 P1, [R7+URZ+0x30c10], R20 ;  /* 0x030c1014070095a7 */ /* 0x000ee4000802007f */
[----:B---3--:R-:W-:Y:S05]  /*d3e0*/  @!P1 BRA `(.L_x_2853) ;  /* 0xfffffffc00f09947 */ /* 0x008fea000383ffff */
[----:B------:R-:W-:Y:S05]  /*d3f0*/  BRA `(.L_x_2852) ;  /* 0xffffff8400c47947 */ /* 0x000fea000383ffff */
.L_x_2857:
[----:B------:R1:W1:Y:S02]  /*d400*/  SYNCS.PHASECHK.TRANS64.TRYWAIT P1, [R7+URZ+0x30c30], R20 ;  /* 0x030c3014070075a7 */ /* 0x000264000802017f */
[----:B-1----:R-:W-:Y:S05]  /*d410*/  @!P1 NANOSLEEP.SYNCS 0x989680 ;  /* 0x009896800000995d */ /* 0x002fea0003900000 */
[----:B------:R-:W1:Y:S02]  /*d420*/  @!P1 SYNCS.PHASECHK.TRANS64 P1, [R7+URZ+0x30c30], R20 ;  /* 0x030c3014070095a7 */ /* 0x000e64000802007f */
[----:B-1----:R-:W-:Y:S05]  /*d430*/  @!P1 BRA `(.L_x_2857) ;  /* 0xfffffffc00f09947 */ /* 0x002fea000383ffff */
[----:B------:R-:W-:Y:S05]  /*d440*/  BRA `(.L_x_2856) ;  /* 0xffffff8800d87947 */ /* 0x000fea000383ffff */
.L_x_2864:
[----:B------:R-:W-:Y:S01]  /*d450*/  BSSY B0, `(.L_x_2951) ;  /* 0x0000005000007945 */ /* 0x000fe20003800000 */
[----:B------:R-:W-:-:S07]  /*d460*/  IMAD.MOV.U32 R15, RZ, RZ, -0x1 ;  /* 0xffffffffff0f7424 */ /* 0x000fce00078e00ff */
[----:B---3--:R-:W-:Y:S05]  /*d470*/  WARPSYNC.COLLECTIVE R15, `(.L_x_2952) ;  /* 0x000000000f087348 */ /* 0x008fea0003c00000 */
[----:B------:R-:W-:Y:S01]  /*d480*/  NOP ;  /* 0x0000000000007918 */ /* 0x000fe20000000000 */
[----:B---3--:R-:W-:Y:S01]  /*d490*/  ENDCOLLECTIVE ;  /* 0x000000000000791b */ /* 0x008fe20003800000 */
.L_x_2952:
[----:B------:R-:W-:Y:S05]  /*d4a0*/  BSYNC B0 ;  /* 0x0000000000007941 */ /* 0x000fea0003800000 */
.L_x_2951:
[----:B------:R-:W-:Y:S05]  /*d4b0*/  BRA `(.L_x_2953) ;  /* 0xffffffbc00d07947 */ /* 0x000fea000383ffff */
.L_x_2873:
[----:B------:R-:W-:Y:S01]  /*d4c0*/  BSSY B0, `(.L_x_2954) ;  /* 0x0000005000007945 */ /* 0x000fe20003800000 */
[----:B------:R-:W-:-:S07]  /*d4d0*/  IMAD.MOV.U32 R15, RZ, RZ, -0x1 ;  /* 0xffffffffff0f7424 */ /* 0x000fce00078e00ff */
[----:B-1-3--:R-:W-:Y:S05]  /*d4e0*/  WARPSYNC.COLLECTIVE R15, `(.L_x_2955) ;  /* 0x000000000f087348 */ /* 0x00afea0003c00000 */
[----:B------:R-:W-:Y:S01]  /*d4f0*/  NOP ;  /* 0x0000000000007918 */ /* 0x000fe20000000000 */
[----:B-1-3--:R-:W-:Y:S01]  /*d500*/  ENDCOLLECTIVE ;  /* 0x000000000000791b */ /* 0x00afe20003800000 */
.L_x_2955:
[----:B------:R-:W-:Y:S05]  /*d510*/  BSYNC B0 ;  /* 0x0000000000007941 */ /* 0x000fea0003800000 */
.L_x_2954:
[----:B------:R-:W-:Y:S05]  /*d520*/  BRA `(.L_x_2956) ;  /* 0xffffffc000b07947 */ /* 0x000fea000383ffff */
.L_x_2884:
[----:B------:R-:W-:Y:S01]  /*d530*/  BSSY B0, `(.L_x_2957) ;  /* 0x0000005000007945 */ /* 0x000fe20003800000 */
[----:B------:R-:W-:-:S07]  /*d540*/  IMAD.MOV.U32 R15, RZ, RZ, -0x1 ;  /* 0xffffffffff0f7424 */ /* 0x000fce00078e00ff */
[----:B------:R-:W-:Y:S05]  /*d550*/  WARPSYNC.COLLECTIVE R15, `(.L_x_2958) ;  /* 0x000000000f087348 */ /* 0x000fea0003c00000 */
[----:B------:R-:W-:Y:S01]  /*d560*/  NOP ;  /* 0x0000000000007918 */ /* 0x000fe20000000000 */
[----:B------:R-:W-:Y:S01]  /*d570*/  ENDCOLLECTIVE ;  /* 0x000000000000791b */ /* 0x000fe20003800000 */
.L_x_2958:
[----:B------:R-:W-:Y:S05]  /*d580*/  BSYNC B0 ;  /* 0x0000000000007941 */ /* 0x000fea0003800000 */
.L_x_2957:
[----:B------:R-:W-:Y:S05]  /*d590*/  BRA `(.L_x_2959) ;  /* 0xffffffcc00347947 */ /* 0x000fea000383ffff */
.L_x_2897:
[----:B------:R-:W-:Y:S01]  /*d5a0*/  BSSY B0, `(.L_x_2960) ;  /* 0x0000005000007945 */ /* 0x000fe20003800000 */
[----:B------:R-:W-:-:S07]  /*d5b0*/  IMAD.MOV.U32 R15, RZ, RZ, -0x1 ;  /* 0xffffffffff0f7424 */ /* 0x000fce00078e00ff */
[----:B------:R-:W-:Y:S05]  /*d5c0*/  WARPSYNC.COLLECTIVE R15, `(.L_x_2961) ;  /* 0x000000000f087348 */ /* 0x000fea0003c00000 */
[----:B------:R-:W-:Y:S01]  /*d5d0*/  NOP ;  /* 0x0000000000007918 */ /* 0x000fe20000000000 */
[----:B------:R-:W-:Y:S01]  /*d5e0*/  ENDCOLLECTIVE ;  /* 0x000000000000791b */ /* 0x000fe20003800000 */
.L_x_2961:
[----:B------:R-:W-:Y:S05]  /*d5f0*/  BSYNC B0 ;  /* 0x0000000000007941 */ /* 0x000fea0003800000 */
.L_x_2960:
[----:B------:R-:W-:Y:S05]  /*d600*/  BRA `(.L_x_2962) ;  /* 0xffffffd000d47947 */ /* 0x000fea000383ffff */
.L_x_2909:
[----:B------:R-:W-:Y:S01]  /*d610*/  BSSY B0, `(.L_x_2963) ;  /* 0x0000005000007945 */ /* 0x000fe20003800000 */
[----:B------:R-:W-:-:S07]  /*d620*/  IMAD.MOV.U32 R15, RZ, RZ, -0x1 ;  /* 0xffffffffff0f7424 */ /* 0x000fce00078e00ff */
[----:B------:R-:W-:Y:S05]  /*d630*/  WARPSYNC.COLLECTIVE R15, `(.L_x_2964) ;  /* 0x000000000f087348 */ /* 0x000fea0003c00000 */
[----:B------:R-:W-:Y:S01]  /*d640*/  NOP ;  /* 0x0000000000007918 */ /* 0x000fe20000000000 */
[----:B------:R-:W-:Y:S01]  /*d650*/  ENDCOLLECTIVE ;  /* 0x000000000000791b */ /* 0x000fe20003800000 */
.L_x_2964:
[----:B------:R-:W-:Y:S05]  /*d660*/  BSYNC B0 ;  /* 0x0000000000007941 */ /* 0x000fea0003800000 */
.L_x_2963:
[----:B------:R-:W-:Y:S05]  /*d670*/  BRA `(.L_x_2965) ;  /* 0xffffffd800147947 */ /* 0x000fea000383ffff */
.L_x_2923:
[----:B-1----:R1:W2:Y:S02]  /*d680*/  SYNCS.PHASECHK.TRANS64.TRYWAIT P1, [R0+URZ+0x30c20], R11 ;  /* 0x030c200b000075a7 */ /* 0x0022a4000802017f */
[----:B--2---:R-:W-:Y:S05]  /*d690*/  @!P1 NANOSLEEP.SYNCS 0x989680 ;  /* 0x009896800000995d */ /* 0x004fea0003900000 */
[----:B------:R-:W2:Y:S02]  /*d6a0*/  @!P1 SYNCS.PHASECHK.TRANS64 P1, [R0+URZ+0x30c20], R11 ;  /* 0x030c200b000095a7 */ /* 0x000ea4000802007f */
[----:B--2---:R-:W-:Y:S05]  /*d6b0*/  @!P1 BRA `(.L_x_2923) ;  /* 0xfffffffc00f09947 */ /* 0x004fea000383ffff */
[----:B------:R-:W-:Y:S05]  /*d6c0*/  BRA `(.L_x_2966) ;  /* 0xffffffe000a47947 */ /* 0x000fea000383ffff */
.L_x_2927:
[----:B--2---:R2:W3:Y:S02]  /*d6d0*/  SYNCS.PHASECHK.TRANS64.TRYWAIT P1, [R0+URZ+0x30c40], R19 ;  /* 0x030c4013000075a7 */ /* 0x0044e4000802017f */
[----:B---3--:R-:W-:Y:S05]  /*d6e0*/  @!P1 NANOSLEEP.SYNCS 0x989680 ;  /* 0x009896800000995d */ /* 0x008fea0003900000 */
[----:B------:R-:W3:Y:S02]  /*d6f0*/  @!P1 SYNCS.PHASECHK.TRANS64 P1, [R0+URZ+0x30c40], R19 ;  /* 0x030c4013000095a7 */ /* 0x000ee4000802007f */
[----:B---3--:R-:W-:Y:S05]  /*d700*/  @!P1 BRA `(.L_x_2927) ;  /* 0xfffffffc00f09947 */ /* 0x008fea000383ffff */
[----:B------:R-:W-:Y:S05]  /*d710*/  BRA `(.L_x_2967) ;  /* 0xffffffe400e47947 */ /* 0x000fea000383ffff */
.L_x_2929:
[----:B-1----:R1:W3:Y:S02]  /*d720*/  SYNCS.PHASECHK.TRANS64.TRYWAIT P1, [R0+URZ+0x30c28], R19 ;  /* 0x030c2813000075a7 */ /* 0x0022e4000802017f */
[----:B---3--:R-:W-:Y:S05]  /*d730*/  @!P1 NANOSLEEP.SYNCS 0x989680 ;  /* 0x009896800000995d */ /* 0x008fea0003900000 */
[----:B------:R-:W3:Y:S02]  /*d740*/  @!P1 SYNCS.PHASECHK.TRANS64 P1, [R0+URZ+0x30c28], R19 ;  /* 0x030c2813000095a7 */ /* 0x000ee4000802007f */
[----:B---3--:R-:W-:Y:S05]  /*d750*/  @!P1 BRA `(.L_x_2929) ;  /* 0xfffffffc00f09947 */ /* 0x008fea000383ffff */
[----:B------:R-:W-:Y:S05]  /*d760*/  BRA `(.L_x_2968) ;  /* 0xffffffe800687947 */ /* 0x000fea000383ffff */
.L_x_2931:
[----:B---3--:R3:W4:Y:S02]  /*d770*/  SYNCS.PHASECHK.TRANS64.TRYWAIT P1, [R0+URZ+0x30c48], R19 ;  /* 0x030c4813000075a7 */ /* 0x008724000802017f */
[----:B----4-:R-:W-:Y:S05]  /*d780*/  @!P1 NANOSLEEP.SYNCS 0x989680 ;  /* 0x009896800000995d */ /* 0x010fea0003900000 */
[----:B------:R-:W4:Y:S02]  /*d790*/  @!P1 SYNCS.PHASECHK.TRANS64 P1, [R0+URZ+0x30c48], R19 ;  /* 0x030c4813000095a7 */ /* 0x000f24000802007f */
[----:B----4-:R-:W-:Y:S05]  /*d7a0*/  @!P1 BRA `(.L_x_2931) ;  /* 0xfffffffc00f09947 */ /* 0x010fea000383ffff */
[----:B------:R-:W-:Y:S05]  /*d7b0*/  BRA `(.L_x_2969) ;  /* 0xffffffe800ec7947 */ /* 0x000fea000383ffff */
.L_x_2933:
[----:B------:R-:W-:-:S07]  /*d7c0*/  SHF.L.U32 R4, R10, 0x1f, RZ ;  /* 0x0000001f0a047819 */ /* 0x000fce00000006ff */
.L_x_2970:
[----:B-1----:R1:W2:Y:S02]  /*d7d0*/  SYNCS.PHASECHK.TRANS64.TRYWAIT P1, [R0+URZ+0x30c20], R4 ;  /* 0x030c2004000075a7 */ /* 0x0022a4000802017f */
[----:B--2---:R-:W-:Y:S05]  /*d7e0*/  @!P1 NANOSLEEP.SYNCS 0x989680 ;  /* 0x009896800000995d */ /* 0x004fea0003900000 */
[----:B------:R-:W2:Y:S02]  /*d7f0*/  @!P1 SYNCS.PHASECHK.TRANS64 P1, [R0+URZ+0x30c20], R4 ;  /* 0x030c2004000095a7 */ /* 0x000ea4000802007f */
[----:B--2---:R-:W-:Y:S05]  /*d800*/  @!P1 BRA `(.L_x_2970) ;  /* 0xfffffffc00f09947 */ /* 0x004fea000383ffff */
[----:B------:R-:W-:Y:S05]  /*d810*/  BRA `(.L_x_2971) ;  /* 0xffffffec00587947 */ /* 0x000fea000383ffff */
.L_x_2936:
[----:B-1----:R1:W2:Y:S02]  /*d820*/  SYNCS.PHASECHK.TRANS64.TRYWAIT P1, [R0+URZ+0x30c40], R14 ;  /* 0x030c400e000075a7 */ /* 0x0022a4000802017f */
[----:B--2---:R-:W-:Y:S05]  /*d830*/  @!P1 NANOSLEEP.SYNCS 0x989680 ;  /* 0x009896800000995d */ /* 0x004fea0003900000 */
[----:B------:R-:W2:Y:S02]  /*d840*/  @!P1 SYNCS.PHASECHK.TRANS64 P1, [R0+URZ+0x30c40], R14 ;  /* 0x030c400e000095a7 */ /* 0x000ea4000802007f */
[----:B--2---:R-:W-:Y:S05]  /*d850*/  @!P1 BRA `(.L_x_2936) ;  /* 0xfffffffc00f09947 */ /* 0x004fea000383ffff */
[----:B------:R-:W-:Y:S05]  /*d860*/  BRA `(.L_x_2972) ;  /* 0xffffffec00f07947 */ /* 0x000fea000383ffff */
.L_x_2938:
[----:B--2---:R2:W3:Y:S02]  /*d870*/  SYNCS.PHASECHK.TRANS64.TRYWAIT P1, [R0+URZ+0x30c28], R14 ;  /* 0x030c280e000075a7 */ /* 0x0044e4000802017f */
[----:B---3--:R-:W-:Y:S05]  /*d880*/  @!P1 NANOSLEEP.SYNCS 0x989680 ;  /* 0x009896800000995d */ /* 0x008fea0003900000 */
[----:B------:R-:W3:Y:S02]  /*d890*/  @!P1 SYNCS.PHASECHK.TRANS64 P1, [R0+URZ+0x30c28], R14 ;  /* 0x030c280e000095a7 */ /* 0x000ee4000802007f */
[----:B---3--:R-:W-:Y:S05]  /*d8a0*/  @!P1 BRA `(.L_x_2938) ;  /* 0xfffffffc00f09947 */ /* 0x008fea000383ffff */
[----:B------:R-:W-:Y:S05]  /*d8b0*/  BRA `(.L_x_2973) ;  /* 0xfffffff000687947 */ /* 0x000fea000383ffff */
.L_x_2940:
[----:B---3--:R3:W4:Y:S02]  /*d8c0*/  SYNCS.PHASECHK.TRANS64.TRYWAIT P0, [R4+URZ+0x30c40], R3 ;  /* 0x030c4003040075a7 */ /* 0x008724000800017f */
[----:B----4-:R-:W-:Y:S05]  /*d8d0*/  @!P0 NANOSLEEP.SYNCS 0x989680 ;  /* 0x009896800000895d */ /* 0x010fea0003900000 */
[----:B------:R-:W4:Y:S02]  /*d8e0*/  @!P0 SYNCS.PHASECHK.TRANS64 P0, [R4+URZ+0x30c40], R3 ;  /* 0x030c4003040085a7 */ /* 0x000f24000800007f */
[----:B----4-:R-:W-:Y:S05]  /*d8f0*/  @!P0 BRA `(.L_x_2940) ;  /* 0xfffffffc00f08947 */ /* 0x010fea000383ffff */
[----:B------:R-:W-:Y:S05]  /*d900*/  BRA `(.L_x_2974) ;  /* 0xfffffff400007947 */ /* 0x000fea000383ffff */
.L_x_2942:
[----:B------:R-:W-:Y:S01]  /*d910*/  BSSY B0, `(.L_x_2975) ;  /* 0x0000006000007945 */ /* 0x000fe20003800000 */
[----:B------:R-:W-:-:S07]  /*d920*/  IMAD.MOV.U32 R15, RZ, RZ, -0x1 ;  /* 0xffffffffff0f7424 */ /* 0x000fce00078e00ff */
[----:B------:R-:W-:Y:S05]  /*d930*/  WARPSYNC.COLLECTIVE R15, `(.L_x_2976) ;  /* 0x000000000f0c7348 */ /* 0x000fea0003c00000 */
[----:B------:R-:W-:Y:S02]  /*d940*/  ELECT P6, UR62, PT ;  /* 0x00000000003e782f */ /* 0x000fe400038c0000 */
[----:B------:R-:W-:Y:S01]  /*d950*/  MOV R14, UR62 ;  /* 0x0000003e000e7c02 */ /* 0x000fe20008000f00 */
[----:B------:R-:W-:Y:S10]  /*d960*/  ENDCOLLECTIVE ;  /* 0x000000000000791b */ /* 0x000ff40003800000 */
.L_x_2976:
[----:B------:R-:W-:Y:S05]  /*d970*/  BSYNC B0 ;  /* 0x0000000000007941 */ /* 0x000fea0003800000 */
.L_x_2975:
[----:B------:R-:W-:Y:S05]  /*d980*/  BRA `(.L_x_2977) ;  /* 0xfffffff400a07947 */ /* 0x000fea000383ffff */
.L_x_2944:
[----:B-1----:R1:W2:Y:S02]  /*d990*/  SYNCS.PHASECHK.TRANS64.TRYWAIT P0, [R7+URZ], R4 ;  /* 0x00000004070075a7 */ /* 0x0022a4000800017f */
[----:B--2---:R-:W-:Y:S05]  /*d9a0*/  @!P0 NANOSLEEP.SYNCS 0x989680 ;  /* 0x009896800000895d */ /* 0x004fea0003900000 */
[----:B------:R-:W2:Y:S02]  /*d9b0*/  @!P0 SYNCS.PHASECHK.TRANS64 P0, [R7+URZ], R4 ;  /* 0x00000004070085a7 */ /* 0x000ea4000800007f */
[----:B--2---:R-:W-:Y:S05]  /*d9c0*/  @!P0 BRA `(.L_x_2944) ;  /* 0xfffffffc00f08947 */ /* 0x004fea000383ffff */
[----:B------:R-:W-:Y:S05]  /*d9d0*/  BRA `(.L_x_2978) ;  /* 0xfffffff400e07947 */ /* 0x000fea000383ffff */
.L_x_2945:
[----:B--2---:R2:W3:Y:S02]  /*d9e0*/  SYNCS.PHASECHK.TRANS64.TRYWAIT P0, [R3+URZ], R2 ;  /* 0x00000002030075a7 */ /* 0x0044e4000800017f */
[----:B---3--:R-:W-:Y:S05]  /*d9f0*/  @!P0 NANOSLEEP.SYNCS 0x989680 ;  /* 0x009896800000895d */ /* 0x008fea0003900000 */
[----:B------:R-:W3:Y:S02]  /*da00*/  @!P0 SYNCS.PHASECHK.TRANS64 P0, [R3+URZ], R2 ;  /* 0x00000002030085a7 */ /* 0x000ee4000800007f */
[----:B---3--:R-:W-:Y:S05]  /*da10*/  @!P0 BRA `(.L_x_2945) ;  /* 0xfffffffc00f08947 */ /* 0x008fea000383ffff */
[----:B------:R-:W-:Y:S05]  /*da20*/  BRA `(.L_x_2979) ;  /* 0xfffffff400d47947 */ /* 0x000fea000383ffff */
.L_x_2947:
[----:B--2---:R2:W3:Y:S02]  /*da30*/  SYNCS.PHASECHK.TRANS64.TRYWAIT P0, [R5+URZ], R4 ;  /* 0x00000004050075a7 */ /* 0x0044e4000800017f */
[----:B---3--:R-:W-:Y:S05]  /*da40*/  @!P0 NANOSLEEP.SYNCS 0x989680 ;  /* 0x009896800000895d */ /* 0x008fea0003900000 */
[----:B------:R-:W3:Y:S02]  /*da50*/  @!P0 SYNCS.PHASECHK.TRANS64 P0, [R5+URZ], R4 ;  /* 0x00000004050085a7 */ /* 0x000ee4000800007f */
[----:B---3--:R-:W-:Y:S05]  /*da60*/  @!P0 BRA `(.L_x_2947) ;  /* 0xfffffffc00f08947 */ /* 0x008fea000383ffff */
[----:B------:R-:W-:Y:S05]  /*da70*/  BRA `(.L_x_2980) ;  /* 0xfffffff400d87947 */ /* 0x000fea000383ffff */
.L_x_2981:
        /* <DEDUP_REMOVED lines=16> */
.L_x_3712:


//--------------------- .text._ZN7cutlass13device_kernelIN5flash22FlashAttnBwdPreprocessIN4cute5tupleIJNS3_1CILi128EEENS5_ILi64EEEEEENS_6half_tEfNS_4arch4Sm90ELb1ELb0EEEEEvNT_6ParamsE --------------------------
	.section	.text._ZN7cutlass13device_kernelIN5flash22FlashAttnBwdPreprocessIN4cute5tupleIJNS3_1CILi128EEENS5_ILi64EEEEEENS_6half_tEfNS_4arch4Sm90ELb1ELb0EEEEEvNT_6ParamsE,"ax",@progbits
	.align	128
.text._ZN7cutlass13device_kernelIN5flash22FlashAttnBwdPreprocessIN4cute5tupleIJNS3_1CILi128EEENS5_ILi64EEEEEENS_6half_tEfNS_4arch4Sm90ELb1ELb0EEEEEvNT_6ParamsE:
        .type           _ZN7cutlass13device_kernelIN5flash22FlashAttnBwdPreprocessIN4cute5tupleIJNS3_1CILi128EEENS5_ILi64EEEEEENS_6half_tEfNS_4arch4Sm90ELb1ELb0EEEEEvNT_6ParamsE,@function
        .size           _ZN7cutlass13device_kernelIN5flash22FlashAttnBwdPreprocessIN4cute5tupleIJNS3_1CILi128EEENS5_ILi64EEEEEENS_6half_tEfNS_4arch4Sm90ELb1ELb0EEEEEvNT_6ParamsE,(.L_x_3713 - _ZN7cutlass13device_kernelIN5flash22FlashAttnBwdPreprocessIN4cute5tupleIJNS3_1CILi128EEENS5_ILi64EEEEEENS_6half_tEfNS_4arch4Sm90ELb1ELb0EEEEEvNT_6ParamsE)
        .other          _ZN7cutlass13device_kernelIN5flash22FlashAttnBwdPreprocessIN4cute5tupleIJNS3_1CILi128EEENS5_ILi64EEEEEENS_6half_tEfNS_4arch4Sm90ELb1ELb0EEEEEvNT_6ParamsE,@"STO_CUDA_ENTRY STV_DEFAULT"
_ZN7cutlass13device_kernelIN5flash22FlashAttnBwdPreprocessIN4cute5tupleIJNS3_1CILi128EEENS5_ILi64EEEEEENS_6half_tEfNS_4arch4Sm90ELb1ELb0EEEEEvNT_6ParamsE:
[----:B------:R-:W-:Y:S01]  /*0000*/  LDC R1, c[0x0][0x28] ;  /* 0x00000a00ff017b82 */ /* 0x000fe20000000800 */
[----:B------:R-:W0:Y:S07]  /*0010*/  S2R R0, SR_TID.X ;  /* 0x0000000000007919 */ /* 0x000e2e0000002100 */
[----:B------:R-:W1:Y:S01]  /*0020*/  S2UR UR8, SR_CTAID.Y ;  /* 0x00000000000879c3 */ /* 0x000e620000002600 */
[----:B------:R-:W-:Y:S01]  /*0030*/  ULDC UR4, c[0x0][0x218] ;  /* 0x0000860000047ab9 */ /* 0x000fe20000000800 */
[----:B------:R-:W-:Y:S01]  /*0040*/  ULDC UR5, c[0x0][0x21c] ;  /* 0x0000870000057ab9 */ /* 0x000fe20000000800 */
[----:B------:R-:W2:Y:S01]  /*0050*/  S2R R2, SR_CTAID.X ;  /* 0x0000000000027919 */ /* 0x000ea20000002500 */
[----:B------:R-:W-:-:S04]  /*0060*/  ULDC.64 UR6, c[0x0][0x208] ;  /* 0x0000820000067ab9 */ /* 0x000fc80000000a00 */
[----:B------:R-:W3:Y:S08]  /*0070*/  LDC.64 R12, c[0x0][0x230] ;  /* 0x00008c00ff0c7b82 */ /* 0x000ef00000000a00 */
[----:B------:R-:W4:Y:S08]  /*0080*/  S2UR UR9, SR_CTAID.Z ;  /* 0x00000000000979c3 */ /* 0x000f300000002700 */
[----:B------:R-:W4:Y:S01]  /*0090*/  LDC.64 R14, c[0x0][0x238] ;  /* 0x00008e00ff0e7b82 */ /* 0x000f220000000a00 */
[----:B-1----:R-:W-:Y:S01]  /*00a0*/  USHF.R.S32.HI UR10, URZ, 0x1f, UR8 ;  /* 0x0000001f3f0a7899 */ /* 0x002fe20008011408 */
[----:B0-----:R-:W-:-:S05]  /*00b0*/  SHF.R.S32.HI R3, RZ, 0x1f, R0 ;  /* 0x0000001fff037819 */ /* 0x001fca0000011400 */
[----:B---3--:R-:W-:Y:S01]  /*00c0*/  IMAD R4, R12, UR10, RZ ;  /* 0x0000000a0c047c24 */ /* 0x008fe2000f8e02ff */
[----:B------:R-:W0:Y:S01]  /*00d0*/  LDC.64 R20, c[0x0][0x250] ;  /* 0x00009400ff147b82 */ /* 0x000e220000000a00 */
[----:B------:R-:W-:Y:S02]  /*00e0*/  LEA.HI R44, R3, R0, RZ, 0x3 ;  /* 0x00000000032c7211 */ /* 0x000fe400078f18ff */
[----:B------:R-:W-:Y:S01]  /*00f0*/  IMAD R13, R13, UR8, R4 ;  /* 0x000000080d0d7c24 */ /* 0x000fe2000f8e0204 */
[----:B--2---:R-:W-:Y:S02]  /*0100*/  SHF.L.U32 R10, R2, 0x7, RZ ;  /* 0x00000007020a7819 */ /* 0x004fe400000006ff */
[----:B------:R-:W-:Y:S01]  /*0110*/  LOP3.LUT R5, R44, 0xfffffff8, RZ, 0xc0, !PT ;  /* 0xfffffff82c057812 */ /* 0x000fe200078ec0ff */
[----:B----4-:R-:W-:Y:S01]  /*0120*/  USHF.R.S32.HI UR11, URZ, 0x1f, UR9 ;  /* 0x0000001f3f0b7899 */ /* 0x010fe20008011409 */
[----:B------:R-:W-:Y:S01]  /*0130*/  IADD3 R3, -R10, UR4, RZ ;  /* 0x000000040a037c10 */ /* 0x000fe2000fffe1ff */
[----:B------:R-:W1:Y:S01]  /*0140*/  LDC.64 R42, c[0x0][0x258] ;  /* 0x00009600ff2a7b82 */ /* 0x000e620000000a00 */
[----:B------:R-:W-:-:S02]  /*0150*/  SHF.R.S32.HI R44, RZ, 0x3, R44 ;  /* 0x00000003ff2c7819 */ /* 0x000fc4000001142c */
[----:B------:R-:W-:Y:S02]  /*0160*/  IADD3 R5, -R5, R0, RZ ;  /* 0x0000000005057210 */ /* 0x000fe40007ffe1ff */
[----:B------:R-:W-:Y:S01]  /*0170*/  ISETP.GE.AND P1, PT, R44, R3, PT ;  /* 0x000000032c00720c */ /* 0x000fe20003f26270 */
[----:B------:R-:W-:Y:S01]  /*0180*/  IMAD R4, R14, UR11, RZ ;  /* 0x0000000b0e047c24 */ /* 0x000fe2000f8e02ff */
[----:B------:R-:W-:Y:S02]  /*0190*/  SHF.L.U32 R8, R5, 0x3, RZ ;  /* 0x0000000305087819 */ /* 0x000fe400000006ff */
[----:B------:R-:W-:Y:S01]  /*01a0*/  SHF.R.S32.HI R45, RZ, 0x1f, R44 ;  /* 0x0000001fff2d7819 */ /* 0x000fe2000001142c */
[----:B------:R-:W-:Y:S01]  /*01b0*/  IMAD R15, R15, UR9, R4 ;  /* 0x000000090f0f7c24 */ /* 0x000fe2000f8e0204 */
[----:B------:R-:W-:Y:S02]  /*01c0*/  ISETP.LT.AND P4, PT, R8, UR5, !P1 ;  /* 0x0000000508007c0c */ /* 0x000fe4000cf81270 */
[----:B------:R-:W-:-:S02]  /*01d0*/  SHF.R.S32.HI R9, RZ, 0x1f, R8 ;  /* 0x0000001fff097819 */ /* 0x000fc40000011408 */
[----:B------:R-:W-:Y:S01]  /*01e0*/  ISETP.GE.AND P0, PT, R8, UR5, PT ;  /* 0x0000000508007c0c */ /* 0x000fe2000bf06270 */
[----:B0-----:R-:W-:Y:S02]  /*01f0*/  IMAD R16, R20, UR10, RZ ;  /* 0x0000000a14107c24 */ /* 0x001fe4000f8e02ff */
[----:B------:R-:W-:-:S04]  /*0200*/  IMAD.WIDE.U32 R6, R12, UR8, R8 ;  /* 0x000000080c067c25 */ /* 0x000fc8000f8e0008 */
[----:B------:R-:W-:Y:S01]  /*0210*/  IMAD.WIDE.U32 R8, R20, UR8, R8 ;  /* 0x0000000814087c25 */ /* 0x000fe2000f8e0008 */
[----:B------:R-:W-:Y:S01]  /*0220*/  IADD3 R7, R7, R13, RZ ;  /* 0x0000000d07077210 */ /* 0x000fe20007ffe0ff */
[----:B------:R-:W0:Y:S02]  /*0230*/  @P4 LDC.64 R18, c[0x0][0x228] ;  /* 0x00008a00ff124b82 */ /* 0x000e240000000a00 */
[----:B------:R-:W-:-:S04]  /*0240*/  IMAD.WIDE R12, R2, 0x80, R44 ;  /* 0x00000080020c7825 */ /* 0x000fc800078e022c */
[----:B------:R-:W-:Y:S02]  /*0250*/  IMAD.WIDE.U32 R30, R14, UR9, R6 ;  /* 0x000000090e1e7c25 */ /* 0x000fe4000f8e0006 */
[----:B------:R-:W2:Y:S03]  /*0260*/  @P4 LDC.64 R32, c[0x0][0x210] ;  /* 0x00008400ff204b82 */ /* 0x000ea60000000a00 */
[----:B------:R-:W-:-:S05]  /*0270*/  IADD3 R31, R31, R15, RZ ;  /* 0x0000000f1f1f7210 */ /* 0x000fca0007ffe0ff */
[----:B------:R-:W3:Y:S01]  /*0280*/  @P4 LDC.64 R14, c[0x0][0x248] ;  /* 0x00009200ff0e4b82 */ /* 0x000ee20000000a00 */
[----:B0-----:R-:W-:-:S07]  /*0290*/  @P4 IMAD R4, R13, R18, RZ ;  /* 0x000000120d044224 */ /* 0x001fce00078e02ff */
[----:B------:R-:W0:Y:S01]  /*02a0*/  @P4 LDC.64 R26, c[0x0][0x240] ;  /* 0x00009000ff1a4b82 */ /* 0x000e220000000a00 */
[----:B------:R-:W-:-:S04]  /*02b0*/  @P4 IMAD.WIDE.U32 R6, R12, R18, R30 ;  /* 0x000000120c064225 */ /* 0x000fc800078e001e */
[----:B------:R-:W-:Y:S01]  /*02c0*/  @P4 IMAD R17, R12, R19, R4 ;  /* 0x000000130c114224 */ /* 0x000fe200078e0204 */
[----:B------:R-:W-:Y:S01]  /*02d0*/  IADD3 R4, R44, 0x20, RZ ;  /* 0x000000202c047810 */ /* 0x000fe20007ffe0ff */
[----:B------:R-:W-:Y:S01]  /*02e0*/  IMAD R19, R21, UR8, R16 ;  /* 0x0000000815137c24 */ /* 0x000fe2000f8e0210 */
[----:B--2---:R-:W-:Y:S01]  /*02f0*/  @P4 LEA R32, P2, R6, R32, 0x1 ;  /* 0x0000002006204211 */ /* 0x004fe200078408ff */
[----:B-1----:R-:W-:Y:S01]  /*0300*/  IMAD R18, R42, UR11, RZ ;  /* 0x0000000b2a127c24 */ /* 0x002fe2000f8e02ff */
[----:B------:R-:W-:Y:S02]  /*0310*/  ISETP.LT.AND P3, PT, R4, R3, !P0 ;  /* 0x000000030400720c */ /* 0x000fe40004761270 */
[----:B------:R-:W-:Y:S02]  /*0320*/  @P4 IADD3 R7, R7, R17, RZ ;  /* 0x0000001107074210 */ /* 0x000fe40007ffe0ff */
[----:B------:R-:W-:Y:S02]  /*0330*/  MOV R16, R8 ;  /* 0x0000000800107202 */ /* 0x000fe40000000f00 */
[----:B------:R-:W-:Y:S01]  /*0340*/  @P4 LEA.HI.X R33, R6, R33, R7, 0x1, P2 ;  /* 0x0000002106214211 */ /* 0x000fe200010f0c07 */
[----:B------:R-:W-:Y:S01]  /*0350*/  IMAD R7, R43, UR9, R18 ;  /* 0x000000092b077c24 */ /* 0x000fe2000f8e0212 */
[----:B------:R-:W-:-:S02]  /*0360*/  IADD3 R6, R44, 0x40, RZ ;  /* 0x000000402c067810 */ /* 0x000fc40007ffe0ff */
[----:B------:R-:W-:Y:S01]  /*0370*/  IADD3 R17, R9, R19, RZ ;  /* 0x0000001309117210 */ /* 0x000fe20007ffe0ff */
[----:B---3--:R-:W-:Y:S01]  /*0380*/  @P4 IMAD R9, R13, R14, RZ ;  /* 0x0000000e0d094224 */ /* 0x008fe200078e02ff */
[-C--:B------:R-:W-:Y:S01]  /*0390*/  ISETP.LT.AND P2, PT, R6, R3.reuse, !P0 ;  /* 0x000000030600720c */ /* 0x080fe20004741270 */
[----:B------:R-:W1:Y:S01]  /*03a0*/  @P3 LDC.64 R24, c[0x0][0x228] ;  /* 0x00008a00ff183b82 */ /* 0x000e620000000a00 */
[----:B------:R-:W-:Y:S01]  /*03b0*/  IADD3 R8, R44, 0x60, RZ ;  /* 0x000000602c087810 */ /* 0x000fe20007ffe0ff */
[----:B------:R-:W-:Y:S01]  /*03c0*/  IMAD.WIDE.U32 R42, R42, UR9, R16 ;  /* 0x000000092a2a7c25 */ /* 0x000fe2000f8e0010 */
[----:B------:R-:W-:Y:S02]  /*03d0*/  @P3 IADD3 R17, P6, R12, 0x20, RZ ;  /* 0x000000200c113810 */ /* 0x000fe40007fde0ff */
[----:B------:R-:W-:Y:S01]  /*03e0*/  ISETP.LT.AND P0, PT, R8, R3, !P0 ;  /* 0x000000030800720c */ /* 0x000fe20004701270 */
[C---:B------:R-:W-:Y:S01]  /*03f0*/  @P4 IMAD R19, R12.reuse, R15, R9 ;  /* 0x0000000f0c134224 */ /* 0x040fe200078e0209 */
[----:B------:R-:W-:Y:S01]  /*0400*/  IADD3 R43, R43, R7, RZ ;  /* 0x000000072b2b7210 */ /* 0x000fe20007ffe0ff */
[----:B------:R-:W2:Y:S01]  /*0410*/  @P3 LDC.64 R22, c[0x0][0x248] ;  /* 0x00009200ff163b82 */ /* 0x000ea20000000a00 */
[----:B------:R-:W-:-:S02]  /*0420*/  @P3 IADD3 R16, P5, R12, 0x20, RZ ;  /* 0x000000200c103810 */ /* 0x000fc40007fbe0ff */
[-C--:B------:R-:W-:Y:S01]  /*0430*/  @P3 IADD3.X R7, RZ, R13.reuse, RZ, P6, !PT ;  /* 0x0000000dff073210 */ /* 0x080fe200037fe4ff */
[C---:B------:R-:W-:Y:S01]  /*0440*/  @P4 IMAD.WIDE.U32 R14, R12.reuse, R14, R42 ;  /* 0x0000000e0c0e4225 */ /* 0x040fe200078e002a */
[C---:B------:R-:W-:Y:S02]  /*0450*/  @P2 IADD3 R59, P6, R12.reuse, 0x40, RZ ;  /* 0x000000400c3b2810 */ /* 0x040fe40007fde0ff */
[-C--:B------:R-:W-:Y:S01]  /*0460*/  @P3 IADD3.X R41, RZ, R13.reuse, RZ, P5, !PT ;  /* 0x0000000dff293210 */ /* 0x080fe20002ffe4ff */
[----:B------:R-:W3:Y:S01]  /*0470*/  @P3 LDC.64 R48, c[0x0][0x240] ;  /* 0x00009000ff303b82 */ /* 0x000ee20000000a00 */
[C---:B------:R-:W-:Y:S02]  /*0480*/  @P2 IADD3 R54, P5, R12.reuse, 0x40, RZ ;  /* 0x000000400c362810 */ /* 0x040fe40007fbe0ff */
[----:B------:R-:W-:Y:S02]  /*0490*/  @P2 IADD3.X R35, RZ, R13, RZ, P6, !PT ;  /* 0x0000000dff232210 */ /* 0x000fe400037fe4ff */
[----:B------:R-:W-:-:S02]  /*04a0*/  @P0 IADD3 R9, P6, R12, 0x60, RZ ;  /* 0x000000600c090810 */ /* 0x000fc40007fde0ff */
[-C--:B------:R-:W-:Y:S01]  /*04b0*/  @P2 IADD3.X R57, RZ, R13.reuse, RZ, P5, !PT ;  /* 0x0000000dff392210 */ /* 0x080fe20002ffe4ff */
[----:B------:R-:W4:Y:S01]  /*04c0*/  @P2 LDC.64 R36, c[0x0][0x228] ;  /* 0x00008a00ff242b82 */ /* 0x000f220000000a00 */
[----:B------:R-:W-:Y:S01]  /*04d0*/  @P0 IADD3 R52, P5, R12, 0x60, RZ ;  /* 0x000000600c340810 */ /* 0x000fe20007fbe0ff */
[----:B-1----:R-:W-:Y:S01]  /*04e0*/  @P3 IMAD R18, R7, R24, RZ ;  /* 0x0000001807123224 */ /* 0x002fe200078e02ff */
[----:B------:R-:W-:Y:S02]  /*04f0*/  @P0 IADD3.X R55, RZ, R13, RZ, P6, !PT ;  /* 0x0000000dff370210 */ /* 0x000fe400037fe4ff */
[----:B------:R-:W-:Y:S01]  /*0500*/  @P4 IADD3 R12, R15, R19, RZ ;  /* 0x000000130f0c4210 */ /* 0x000fe20007ffe0ff */
[----:B------:R-:W-:Y:S01]  /*0510*/  @P3 IMAD R39, R17, R25, R18 ;  /* 0x0000001911273224 */ /* 0x000fe200078e0212 */
[C---:B0-----:R-:W-:Y:S01]  /*0520*/  @P4 LEA R26, P6, R14.reuse, R26, 0x1 ;  /* 0x0000001a0e1a4211 */ /* 0x041fe200078c08ff */
[----:B------:R-:W0:Y:S01]  /*0530*/  @P3 LDC.64 R20, c[0x0][0x210] ;  /* 0x00008400ff143b82 */ /* 0x000e220000000a00 */
[----:B------:R-:W-:Y:S01]  /*0540*/  @P0 IADD3.X R7, RZ, R13, RZ, P5, !PT ;  /* 0x0000000dff070210 */ /* 0x000fe20002ffe4ff */
[----:B--2---:R-:W-:Y:S01]  /*0550*/  @P3 IMAD R41, R41, R22, RZ ;  /* 0x0000001629293224 */ /* 0x004fe200078e02ff */
[----:B------:R-:W-:-:S02]  /*0560*/  @P4 LEA.HI.X R27, R14, R27, R12, 0x1, P6 ;  /* 0x0000001b0e1b4211 */ /* 0x000fc400030f0c0c */
[----:B------:R-:W-:Y:S02]  /*0570*/  CS2R R14, SRZ ;  /* 0x00000000000e7805 */ /* 0x000fe4000001ff00 */
[----:B------:R-:W-:Y:S01]  /*0580*/  @P3 MOV R12, R30 ;  /* 0x0000001e000c3202 */ /* 0x000fe20000000f00 */
[----:B------:R-:W-:Y:S01]  /*0590*/  @P3 IMAD R41, R16, R23, R41 ;  /* 0x0000001710293224 */ /* 0x000fe200078e0229 */
[----:B------:R-:W-:Y:S01]  /*05a0*/  @P3 MOV R13, R31 ;  /* 0x0000001f000d3202 */ /* 0x000fe20000000f00 */
[----:B------:R-:W1:Y:S01]  /*05b0*/  @P2 LDC.64 R46, c[0x0][0x248] ;  /* 0x00009200ff2e2b82 */ /* 0x000e620000000a00 */
[----:B------:R-:W-:Y:S01]  /*05c0*/  CS2R R18, SRZ ;  /* 0x0000000000127805 */ /* 0x000fe2000001ff00 */
[----:B------:R-:W-:Y:S01]  /*05d0*/  @P3 IMAD.WIDE.U32 R24, R17, R24, R12 ;  /* 0x0000001811183225 */ /* 0x000fe200078e000c */
[----:B------:R-:W-:Y:S02]  /*05e0*/  @P3 MOV R12, R42 ;  /* 0x0000002a000c3202 */ /* 0x000fe40000000f00 */
[----:B------:R-:W-:-:S03]  /*05f0*/  @P3 MOV R13, R43 ;  /* 0x0000002b000d3202 */ /* 0x000fc60000000f00 */
[----:B------:R-:W2:Y:S01]  /*0600*/  @P0 LDC.64 R28, c[0x0][0x228] ;  /* 0x00008a00ff1c0b82 */ /* 0x000ea20000000a00 */
[----:B------:R-:W-:Y:S01]  /*0610*/  @P3 IMAD.WIDE.U32 R22, R16, R22, R12 ;  /* 0x0000001610163225 */ /* 0x000fe200078e000c */
[----:B------:R-:W-:Y:S02]  /*0620*/  CS2R R12, SRZ ;  /* 0x00000000000c7805 */ /* 0x000fe4000001ff00 */
[----:B------:R-:W-:Y:S02]  /*0630*/  CS2R R16, SRZ ;  /* 0x0000000000107805 */ /* 0x000fe4000001ff00 */
[----:B------:R-:W-:Y:S02]  /*0640*/  @P3 IADD3 R41, R23, R41, RZ ;  /* 0x0000002917293210 */ /* 0x000fe40007ffe0ff */
[----:B---3--:R-:W-:Y:S01]  /*0650*/  @P3 LEA R48, P5, R22, R48, 0x1 ;  /* 0x0000003016303211 */ /* 0x008fe200078a08ff */
[----:B----4-:R-:W-:Y:S01]  /*0660*/  @P2 IMAD R34, R35, R36, RZ ;  /* 0x0000002423222224 */ /* 0x010fe200078e02ff */
[----:B------:R-:W-:Y:S01]  /*0670*/  @P2 MOV R50, R30 ;  /* 0x0000001e00322202 */ /* 0x000fe20000000f00 */
[----:B------:R3:W4:Y:S01]  /*0680*/  @P4 LDG.E.128 R12, desc[UR6][R32.64] ;  /* 0x00000006200c4981 */ /* 0x000722000c1e1d00 */
[----:B------:R-:W-:-:S02]  /*0690*/  @P2 MOV R51, R31 ;  /* 0x0000001f00332202 */ /* 0x000fc40000000f00 */
[----:B------:R-:W-:Y:S01]  /*06a0*/  @P3 LEA.HI.X R49, R22, R49, R41, 0x1, P5 ;  /* 0x0000003116313211 */ /* 0x000fe200028f0c29 */
[----:B------:R2:W4:Y:S01]  /*06b0*/  @P4 LDG.E.128 R16, desc[UR6][R26.64] ;  /* 0x000000061a104981 */ /* 0x000522000c1e1d00 */
[----:B------:R-:W2:Y:S01]  /*06c0*/  @P0 LDC.64 R40, c[0x0][0x248] ;  /* 0x00009200ff280b82 */ /* 0x000ea20000000a00 */
[----:B------:R-:W-:Y:S01]  /*06d0*/  @P2 IMAD R53, R59, R37, R34 ;  /* 0x000000253b352224 */ /* 0x000fe200078e0222 */
[----:B------:R-:W-:Y:S01]  /*06e0*/  @P3 IADD3 R39, R25, R39, RZ ;  /* 0x0000002719273210 */ /* 0x000fe20007ffe0ff */
[----:B------:R-:W-:Y:S01]  /*06f0*/  @P2 IMAD.WIDE.U32 R50, R59, R36, R50 ;  /* 0x000000243b322225 */ /* 0x000fe200078e0032 */
[C---:B0-----:R-:W-:Y:S02]  /*0700*/  @P3 LEA R60, P4, R24.reuse, R20, 0x1 ;  /* 0x00000014183c3211 */ /* 0x041fe400078808ff */
[----:B------:R-:W-:Y:S02]  /*0710*/  CS2R R22, SRZ ;  /* 0x0000000000167805 */ /* 0x000fe4000001ff00 */
[----:B------:R-:W-:Y:S01]  /*0720*/  @P2 MOV R36, R42 ;  /* 0x0000002a00242202 */ /* 0x000fe20000000f00 */
[----:B-1----:R-:W-:Y:S01]  /*0730*/  @P2 IMAD R57, R57, R46, RZ ;  /* 0x0000002e39392224 */ /* 0x002fe200078e02ff */
[----:B------:R-:W-:Y:S01]  /*0740*/  @P2 MOV R37, R43 ;  /* 0x0000002b00252202 */ /* 0x000fe20000000f00 */
[----:B---3--:R-:W0:Y:S01]  /*0750*/  @P2 LDC.64 R32, c[0x0][0x210] ;  /* 0x00008400ff202b82 */ /* 0x008e220000000a00 */
[----:B------:R-:W-:Y:S01]  /*0760*/  @P3 LEA.HI.X R61, R24, R21, R39, 0x1, P4 ;  /* 0x00000015183d3211 */ /* 0x000fe200020f0c27 */
[----:B------:R-:W-:Y:S01]  /*0770*/  @P2 IMAD R47, R54, R47, R57 ;  /* 0x0000002f362f2224 */ /* 0x000fe200078e0239 */
[----:B------:R-:W-:Y:S01]  /*0780*/  CS2R R20, SRZ ;  /* 0x0000000000147805 */ /* 0x000fe2000001ff00 */
[----:B--2---:R-:W-:Y:S01]  /*0790*/  @P0 IMAD R56, R55, R28, RZ ;  /* 0x0000001c37380224 */ /* 0x004fe200078e02ff */
[----:B------:R-:W-:-:S02]  /*07a0*/  CS2R R24, SRZ ;  /* 0x0000000000187805 */ /* 0x000fc4000001ff00 */
[----:B------:R-:W-:Y:S01]  /*07b0*/  CS2R R26, SRZ ;  /* 0x00000000001a7805 */ /* 0x000fe2000001ff00 */
[----:B------:R-:W1:Y:S01]  /*07c0*/  @P0 LDC.64 R34, c[0x0][0x210] ;  /* 0x00008400ff220b82 */ /* 0x000e620000000a00 */
[----:B------:R-:W-:Y:S01]  /*07d0*/  @P2 IMAD.WIDE.U32 R54, R54, R46, R36 ;  /* 0x0000002e36362225 */ /* 0x000fe200078e0024 */
[----:B------:R-:W2:Y:S04]  /*07e0*/  @P3 LDG.E.128 R20, desc[UR6][R60.64] ;  /* 0x000000063c143981 */ /* 0x000ea8000c1e1d00 */
[----:B------:R3:W2:Y:S02]  /*07f0*/  @P3 LDG.E.128 R24, desc[UR6][R48.64] ;  /* 0x0000000630183981 */ /* 0x0006a4000c1e1d00 */
[----:B------:R-:W3:Y:S08]  /*0800*/  @P2 LDC.64 R38, c[0x0][0x240] ;  /* 0x00009000ff262b82 */ /* 0x000ef00000000a00 */
[----:B------:R-:W3:Y:S01]  /*0810*/  @P0 LDC.64 R36, c[0x0][0x240] ;  /* 0x00009000ff240b82 */ /* 0x000ee20000000a00 */
[----:B------:R-:W-:-:S02]  /*0820*/  @P0 IMAD R7, R7, R40, RZ ;  /* 0x0000002807070224 */ /* 0x000fc400078e02ff */
[C---:B------:R-:W-:Y:S02]  /*0830*/  @P0 IMAD R29, R9.reuse, R29, R56 ;  /* 0x0000001d091d0224 */ /* 0x040fe400078e0238 */
[----:B------:R-:W-:Y:S01]  /*0840*/  @P0 IMAD.WIDE.U32 R30, R9, R28, R30 ;  /* 0x0000001c091e0225 */ /* 0x000fe200078e001e */
[----:B------:R-:W-:Y:S02]  /*0850*/  @P2 IADD3 R53, R51, R53, RZ ;  /* 0x0000003533352210 */ /* 0x000fe40007ffe0ff */
[----:B0-----:R-:W-:Y:S01]  /*0860*/  @P2 LEA R56, P3, R50, R32, 0x1 ;  /* 0x0000002032382211 */ /* 0x001fe200078608ff */
[C---:B------:R-:W-:Y:S02]  /*0870*/  @P0 IMAD R7, R52.reuse, R41, R7 ;  /* 0x0000002934070224 */ /* 0x040fe400078e0207 */
[----:B------:R-:W-:Y:S01]  /*0880*/  @P0 IMAD.WIDE.U32 R42, R52, R40, R42 ;  /* 0x00000028342a0225 */ /* 0x000fe200078e002a */
[----:B------:R-:W-:Y:S02]  /*0890*/  @P0 IADD3 R29, R31, R29, RZ ;  /* 0x0000001d1f1d0210 */ /* 0x000fe40007ffe0ff */
[----:B-1----:R-:W-:-:S02]  /*08a0*/  @P0 LEA R46, P4, R30, R34, 0x1 ;  /* 0x000000221e2e0211 */ /* 0x002fc400078808ff */
[----:B------:R-:W-:Y:S02]  /*08b0*/  @P2 LEA.HI.X R57, R50, R33, R53, 0x1, P3 ;  /* 0x0000002132392211 */ /* 0x000fe400018f0c35 */
[----:B------:R-:W-:Y:S02]  /*08c0*/  @P2 IADD3 R9, R55, R47, RZ ;  /* 0x0000002f37092210 */ /* 0x000fe40007ffe0ff */
[----:B---3--:R-:W-:Y:S02]  /*08d0*/  @P2 LEA R48, P5, R54, R38, 0x1 ;  /* 0x0000002636302211 */ /* 0x008fe400078a08ff */
[----:B------:R-:W-:Y:S02]  /*08e0*/  @P0 IADD3 R7, R43, R7, RZ ;  /* 0x000000072b070210 */ /* 0x000fe40007ffe0ff */
[----:B------:R-:W-:Y:S02]  /*08f0*/  @P0 LEA R50, P3, R42, R36, 0x1 ;  /* 0x000000242a320211 */ /* 0x000fe400078608ff */
[----:B------:R-:W-:-:S02]  /*0900*/  @P0 LEA.HI.X R47, R30, R35, R29, 0x1, P4 ;  /* 0x000000231e2f0211 */ /* 0x000fc400020f0c1d */
[----:B------:R-:W-:Y:S02]  /*0910*/  CS2R R28, SRZ ;  /* 0x00000000001c7805 */ /* 0x000fe4000001ff00 */
[----:B------:R-:W-:Y:S02]  /*0920*/  CS2R R30, SRZ ;  /* 0x00000000001e7805 */ /* 0x000fe4000001ff00 */
[----:B------:R-:W-:Y:S02]  /*0930*/  CS2R R32, SRZ ;  /* 0x0000000000207805 */ /* 0x000fe4000001ff00 */
[----:B------:R-:W-:Y:S02]  /*0940*/  CS2R R34, SRZ ;  /* 0x0000000000227805 */ /* 0x000fe4000001ff00 */
[----:B------:R-:W-:Y:S02]  /*0950*/  @P2 LEA.HI.X R49, R54, R39, R9, 0x1, P5 ;  /* 0x0000002736312211 */ /* 0x000fe400028f0c09 */
[----:B------:R-:W-:-:S02]  /*0960*/  CS2R R38, SRZ ;  /* 0x0000000000267805 */ /* 0x000fc4000001ff00 */
[----:B------:R-:W-:Y:S02]  /*0970*/  @P0 LEA.HI.X R51, R42, R37, R7, 0x1, P3 ;  /* 0x000000252a330211 */ /* 0x000fe400018f0c07 */
[----:B------:R-:W-:Y:S02]  /*0980*/  CS2R R36, SRZ ;  /* 0x0000000000247805 */ /* 0x000fe4000001ff00 */
[----:B------:R-:W-:Y:S02]  /*0990*/  CS2R R40, SRZ ;  /* 0x0000000000287805 */ /* 0x000fe4000001ff00 */
[----:B------:R-:W-:Y:S01]  /*09a0*/  CS2R R42, SRZ ;  /* 0x00000000002a7805 */ /* 0x000fe2000001ff00 */
[----:B------:R-:W3:Y:S04]  /*09b0*/  @P2 LDG.E.128 R28, desc[UR6][R56.64] ;  /* 0x00000006381c2981 */ /* 0x000ee8000c1e1d00 */
[----:B------:R0:W3:Y:S04]  /*09c0*/  @P2 LDG.E.128 R32, desc[UR6][R48.64] ;  /* 0x0000000630202981 */ /* 0x0000e8000c1e1d00 */
[----:B------:R1:W3:Y:S04]  /*09d0*/  @P0 LDG.E.128 R36, desc[UR6][R46.64] ;  /* 0x000000062e240981 */ /* 0x0002e8000c1e1d00 */
[----:B------:R4:W3:Y:S01]  /*09e0*/  @P0 LDG.E.128 R40, desc[UR6][R50.64] ;  /* 0x0000000632280981 */ /* 0x0008e2000c1e1d00 */
[----:B------:R-:W-:-:S04]  /*09f0*/  ISETP.GT.AND P0, PT, R0, 0x7f, PT ;  /* 0x0000007f0000780c */ /* 0x000fc80003f04270 */
[----:B------:R-:W-:-:S13]  /*0a00*/  ISETP.GE.OR P2, PT, R0, R3, P0 ;  /* 0x000000030000720c */ /* 0x000fda0000746670 */
[----:B------:R-:W1:Y:S08]  /*0a10*/  @!P2 LDC.64 R54, c[0x0][0x290] ;  /* 0x0000a400ff36ab82 */ /* 0x000e700000000a00 */
[----:B0-----:R-:W0:Y:S01]  /*0a20*/  @!P2 LDC.64 R48, c[0x0][0x298] ;  /* 0x0000a600ff30ab82 */ /* 0x001e220000000a00 */
[----:B------:R-:W-:Y:S02]  /*0a30*/  @!P2 SHF.R.S32.HI R7, RZ, 0x1f, R0 ;  /* 0x0000001fff07a819 */ /* 0x000fe40000011400 */
[----:B------:R-:W-:-:S05]  /*0a40*/  @!P2 IADD3 R52, P3, R10, R0, RZ ;  /* 0x000000000a34a210 */ /* 0x000fca0007f7e0ff */
[----:B-1----:R-:W1:Y:S01]  /*0a50*/  @!P2 LDC.64 R46, c[0x0][0x288] ;  /* 0x0000a200ff2eab82 */ /* 0x002e620000000a00 */
[----:B------:R-:W-:Y:S01]  /*0a60*/  @!P2 LEA.HI.X.SX32 R53, R10, R7, 0x1, P3 ;  /* 0x000000070a35a211 */ /* 0x000fe200018f0eff */
[C---:B------:R-:W-:Y:S02]  /*0a70*/  @!P2 IMAD R56, R54.reuse, UR10, RZ ;  /* 0x0000000a3638ac24 */ /* 0x040fe4000f8e02ff */
[----:B------:R-:W-:-:S04]  /*0a80*/  @!P2 IMAD.WIDE.U32 R52, R54, UR8, R52 ;  /* 0x000000083634ac25 */ /* 0x000fc8000f8e0034 */
[----:B------:R-:W-:Y:S02]  /*0a90*/  @!P2 IMAD R55, R55, UR8, R56 ;  /* 0x000000083737ac24 */ /* 0x000fe4000f8e0238 */
[----:B0-----:R-:W-:-:S03]  /*0aa0*/  @!P2 IMAD R54, R48, UR11, RZ ;  /* 0x0000000b3036ac24 */ /* 0x001fc6000f8e02ff */
[----:B------:R-:W-:Y:S01]  /*0ab0*/  @!P2 IADD3 R53, R53, R55, RZ ;  /* 0x000000373535a210 */ /* 0x000fe20007ffe0ff */
[----:B------:R-:W-:Y:S02]  /*0ac0*/  @!P2 IMAD R55, R49, UR9, R54 ;  /* 0x000000093137ac24 */ /* 0x000fe4000f8e0236 */
[----:B------:R-:W-:-:S05]  /*0ad0*/  @!P2 IMAD.WIDE.U32 R48, R48, UR9, R52 ;  /* 0x000000093030ac25 */ /* 0x000fca000f8e0034 */
[----:B------:R-:W-:Y:S02]  /*0ae0*/  @!P2 IADD3 R53, R49, R55, RZ ;  /* 0x000000373135a210 */ /* 0x000fe40007ffe0ff */
[----:B-1----:R-:W-:-:S04]  /*0af0*/  @!P2 LEA R46, P3, R48, R46, 0x2 ;  /* 0x0000002e302ea211 */ /* 0x002fc800078610ff */
[----:B------:R-:W-:Y:S01]  /*0b00*/  @!P2 LEA.HI.X R47, R48, R47, R53, 0x2, P3 ;  /* 0x0000002f302fa211 */ /* 0x000fe200018f1435 */
[----:B----4-:R-:W-:Y:S02]  /*0b10*/  HADD2.F32 R50, -RZ, R12.H1_H1 ;  /* 0x3000000cff327230 */ /* 0x010fe40000004100 */
[----:B------:R-:W-:Y:S02]  /*0b20*/  HADD2.F32 R7, -RZ, R16.H1_H1 ;  /* 0x30000010ff077230 */ /* 0x000fe40000004100 */
[----:B------:R-:W-:Y:S02]  /*0b30*/  HADD2.F32 R51, -RZ, R12.H0_H0 ;  /* 0x2000000cff337230 */ /* 0x000fe40000004100 */
[----:B------:R-:W-:Y:S02]  /*0b40*/  HADD2.F32 R16, -RZ, R16.H0_H0 ;  /* 0x20000010ff107230 */ /* 0x000fe40000004100 */
[----:B------:R-:W-:Y:S01]  /*0b50*/  FMUL.FTZ R50, R50, R7 ;  /* 0x0000000732327220 */ /* 0x000fe20000410000 */
[----:B------:R-:W-:-:S03]  /*0b60*/  HADD2.F32 R49, -RZ, R18.H1_H1 ;  /* 0x30000012ff317230 */ /* 0x000fc60000004100 */
[----:B------:R-:W-:Y:S01]  /*0b70*/  FFMA.FTZ R56, R51, R16, R50 ;  /* 0x0000001033387223 */ /* 0x000fe20000010032 */
[----:B------:R-:W-:Y:S02]  /*0b80*/  HADD2.F32 R50, -RZ, R18.H0_H0 ;  /* 0x20000012ff327230 */ /* 0x000fe40000004100 */
[----:B------:R-:W-:Y:S02]  /*0b90*/  HADD2.F32 R9, -RZ, R13.H0_H0 ;  /* 0x2000000dff097230 */ /* 0x000fe40000004100 */
[----:B------:R-:W-:Y:S02]  /*0ba0*/  HADD2.F32 R54, -RZ, R17.H0_H0 ;  /* 0x20000011ff367230 */ /* 0x000fe40000004100 */
[----:B--2---:R-:W-:Y:S02]  /*0bb0*/  HADD2.F32 R18, -RZ, R20.H1_H1 ;  /* 0x30000014ff127230 */ /* 0x004fe40000004100 */
[----:B------:R-:W-:Y:S02]  /*0bc0*/  HADD2.F32 R51, -RZ, R24.H1_H1 ;  /* 0x30000018ff337230 */ /* 0x000fe40000004100 */
[----:B------:R-:W-:-:S03]  /*0bd0*/  HADD2.F32 R20, -RZ, R20.H0_H0 ;  /* 0x20000014ff147230 */ /* 0x000fc60000004100 */
[----:B------:R-:W-:Y:S01]  /*0be0*/  FMUL.FTZ R53, R18, R51 ;  /* 0x0000003312357220 */ /* 0x000fe20000410000 */
[----:B------:R-:W-:Y:S02]  /*0bf0*/  HADD2.F32 R51, -RZ, R24.H0_H0 ;  /* 0x20000018ff337230 */ /* 0x000fe40000004100 */
[----:B------:R-:W-:Y:S01]  /*0c00*/  FFMA.FTZ R54, R9, R54, R56 ;  /* 0x0000003609367223 */ /* 0x000fe20000010038 */
[----:B------:R-:W-:Y:S02]  /*0c10*/  HADD2.F32 R13, -RZ, R13.H1_H1 ;  /* 0x3000000dff0d7230 */ /* 0x000fe40000004100 */
[----:B------:R-:W-:Y:S02]  /*0c20*/  HADD2.F32 R52, -RZ, R17.H1_H1 ;  /* 0x30000011ff347230 */ /* 0x000fe40000004100 */
[----:B------:R-:W-:Y:S01]  /*0c30*/  FFMA.FTZ R24, R20, R51, R53 ;  /* 0x0000003314187223 */ /* 0x000fe20000010035 */
[----:B------:R-:W-:Y:S02]  /*0c40*/  HADD2.F32 R9, -RZ, R21.H0_H0 ;  /* 0x20000015ff097230 */ /* 0x000fe40000004100 */
[----:B------:R-:W-:-:S02]  /*0c50*/  HADD2.F32 R18, -RZ, R25.H0_H0 ;  /* 0x20000019ff127230 */ /* 0x000fc40000004100 */
[----:B------:R-:W-:Y:S01]  /*0c60*/  FFMA.FTZ R52, R13, R52, R54 ;  /* 0x000000340d347223 */ /* 0x000fe20000010036 */
[--C-:B------:R-:W-:Y:S02]  /*0c70*/  HADD2.F32 R7, -RZ, R14.reuse.H0_H0 ;  /* 0x2000000eff077230 */ /* 0x100fe40000004100 */
[----:B------:R-:W-:Y:S02]  /*0c80*/  HADD2.F32 R14, -RZ, R14.H1_H1 ;  /* 0x3000000eff0e7230 */ /* 0x000fe40000004100 */
[----:B------:R-:W-:Y:S01]  /*0c90*/  FFMA.FTZ R24, R9, R18, R24 ;  /* 0x0000001209187223 */ /* 0x000fe20000010018 */
[----:B------:R-:W-:Y:S01]  /*0ca0*/  FFMA.FTZ R9, R7, R50, R52 ;  /* 0x0000003207097223 */ /* 0x000fe20000010034 */
[----:B------:R-:W-:Y:S02]  /*0cb0*/  HADD2.F32 R21, -RZ, R21.H1_H1 ;  /* 0x30000015ff157230 */ /* 0x000fe40000004100 */
[----:B------:R-:W-:Y:S02]  /*0cc0*/  HADD2.F32 R20, -RZ, R25.H1_H1 ;  /* 0x30000019ff147230 */ /* 0x000fe40000004100 */
[----:B------:R-:W-:Y:S01]  /*0cd0*/  FFMA.FTZ R49, R14, R49, R9 ;  /* 0x000000310e317223 */ /* 0x000fe20000010009 */
[----:B------:R-:W-:-:S02]  /*0ce0*/  HADD2.F32 R12, -RZ, R15.H0_H0 ;  /* 0x2000000fff0c7230 */ /* 0x000fc40000004100 */
[----:B------:R-:W-:Y:S02]  /*0cf0*/  HADD2.F32 R17, -RZ, R19.H0_H0 ;  /* 0x20000013ff117230 */ /* 0x000fe40000004100 */
[----:B------:R-:W-:Y:S01]  /*0d00*/  FFMA.FTZ R20, R21, R20, R24 ;  /* 0x0000001415147223 */ /* 0x000fe20000010018 */
[----:B------:R-:W-:Y:S02]  /*0d10*/  HADD2.F32 R7, -RZ, R22.H0_H0 ;  /* 0x20000016ff077230 */ /* 0x000fe40000004100 */
[----:B------:R-:W-:Y:S02]  /*0d20*/  HADD2.F32 R18, -RZ, R26.H0_H0 ;  /* 0x2000001aff127230 */ /* 0x000fe40000004100 */
[----:B------:R-:W-:Y:S01]  /*0d30*/  FFMA.FTZ R12, R12, R17, R49 ;  /* 0x000000110c0c7223 */ /* 0x000fe20000010031 */
[----:B------:R-:W-:Y:S02]  /*0d40*/  HADD2.F32 R15, -RZ, R15.H1_H1 ;  /* 0x3000000fff0f7230 */ /* 0x000fe40000004100 */
[----:B------:R-:W-:-:S02]  /*0d50*/  HADD2.F32 R16, -RZ, R19.H1_H1 ;  /* 0x30000013ff107230 */ /* 0x000fc40000004100 */
[----:B------:R-:W-:Y:S01]  /*0d60*/  FFMA.FTZ R13, R7, R18, R20 ;  /* 0x00000012070d7223 */ /* 0x000fe20000010014 */
[----:B------:R-:W-:Y:S02]  /*0d70*/  HADD2.F32 R22, -RZ, R22.H1_H1 ;  /* 0x30000016ff167230 */ /* 0x000fe40000004100 */
[----:B------:R-:W-:Y:S02]  /*0d80*/  HADD2.F32 R9, -RZ, R26.H1_H1 ;  /* 0x3000001aff097230 */ /* 0x000fe40000004100 */
[----:B------:R-:W-:Y:S01]  /*0d90*/  FFMA.FTZ R15, R15, R16, R12 ;  /* 0x000000100f0f7223 */ /* 0x000fe2000001000c */
[--C-:B------:R-:W-:Y:S02]  /*0da0*/  HADD2.F32 R7, -RZ, R27.reuse.H0_H0 ;  /* 0x2000001bff077230 */ /* 0x100fe40000004100 */
[----:B------:R-:W-:Y:S02]  /*0db0*/  HADD2.F32 R12, -RZ, R27.H1_H1 ;  /* 0x3000001bff0c7230 */ /* 0x000fe40000004100 */
[----:B---3--:R-:W-:-:S02]  /*0dc0*/  HADD2.F32 R17, -RZ, R28.H0_H0 ;  /* 0x2000001cff117230 */ /* 0x008fc40000004100 */
[----:B------:R-:W-:Y:S02]  /*0dd0*/  HADD2.F32 R28, -RZ, R28.H1_H1 ;  /* 0x3000001cff1c7230 */ /* 0x000fe40000004100 */
[--C-:B------:R-:W-:Y:S02]  /*0de0*/  HADD2.F32 R25, -RZ, R32.reuse.H1_H1 ;  /* 0x30000020ff197230 */ /* 0x100fe40000004100 */
[----:B------:R-:W-:Y:S01]  /*0df0*/  FFMA.FTZ R9, R22, R9, R13 ;  /* 0x0000000916097223 */ /* 0x000fe2000001000d */
[----:B------:R-:W-:Y:S02]  /*0e00*/  HADD2.F32 R22, -RZ, R32.H0_H0 ;  /* 0x20000020ff167230 */ /* 0x000fe40000004100 */
[----:B------:R-:W-:Y:S02]  /*0e10*/  HADD2.F32 R20, -RZ, R36.H1_H1 ;  /* 0x30000024ff147230 */ /* 0x000fe40000004100 */
[----:B------:R-:W-:Y:S01]  /*0e20*/  FMUL.FTZ R28, R28, R25 ;  /* 0x000000191c1c7220 */ /* 0x000fe20000410000 */
[----:B------:R-:W-:-:S02]  /*0e30*/  HADD2.F32 R27, -RZ, R40.H1_H1 ;  /* 0x30000028ff1b7230 */ /* 0x000fc40000004100 */
[----:B------:R-:W-:Y:S02]  /*0e40*/  HADD2.F32 R36, -RZ, R36.H0_H0 ;  /* 0x20000024ff247230 */ /* 0x000fe40000004100 */
[----:B------:R-:W-:Y:S02]  /*0e50*/  HADD2.F32 R25, -RZ, R40.H0_H0 ;  /* 0x20000028ff197230 */ /* 0x000fe40000004100 */
[----:B------:R-:W-:Y:S01]  /*0e60*/  FMUL.FTZ R27, R20, R27 ;  /* 0x0000001b141b7220 */ /* 0x000fe20000410000 */
[----:B------:R-:W-:Y:S02]  /*0e70*/  HADD2.F32 R21, -RZ, R29.H0_H0 ;  /* 0x2000001dff157230 */ /* 0x000fe40000004100 */
[----:B------:R-:W-:Y:S01]  /*0e80*/  FFMA.FTZ R22, R17, R22, R28 ;  /* 0x0000001611167223 */ /* 0x000fe2000001001c */
[----:B------:R-:W-:Y:S02]  /*0e90*/  HADD2.F32 R24, -RZ, R33.H0_H0 ;  /* 0x20000021ff187230 */ /* 0x000fe40000004100 */
[----:B------:R-:W-:Y:S01]  /*0ea0*/  FFMA.FTZ R36, R36, R25, R27 ;  /* 0x0000001924247223 */ /* 0x000fe2000001001b */
[----:B------:R-:W-:-:S02]  /*0eb0*/  HADD2.F32 R14, -RZ, R23.H0_H0 ;  /* 0x20000017ff0e7230 */ /* 0x000fc40000004100 */
[----:B------:R-:W-:Y:S02]  /*0ec0*/  HADD2.F32 R17, -RZ, R37.H0_H0 ;  /* 0x20000025ff117230 */ /* 0x000fe40000004100 */
[----:B------:R-:W-:Y:S02]  /*0ed0*/  HADD2.F32 R20, -RZ, R41.H0_H0 ;  /* 0x20000029ff147230 */ /* 0x000fe40000004100 */
[----:B------:R-:W-:Y:S01]  /*0ee0*/  FFMA.FTZ R24, R21, R24, R22 ;  /* 0x0000001815187223 */ /* 0x000fe20000010016 */
[----:B------:R-:W-:Y:S02]  /*0ef0*/  HADD2.F32 R29, -RZ, R29.H1_H1 ;  /* 0x3000001dff1d7230 */ /* 0x000fe40000004100 */
[----:B------:R-:W-:Y:S02]  /*0f00*/  HADD2.F32 R26, -RZ, R33.H1_H1 ;  /* 0x30000021ff1a7230 */ /* 0x000fe40000004100 */
[----:B------:R-:W-:Y:S01]  /*0f10*/  FFMA.FTZ R14, R14, R7, R9 ;  /* 0x000000070e0e7223 */ /* 0x000fe20000010009 */
[----:B------:R-:W-:-:S02]  /*0f20*/  HADD2.F32 R37, -RZ, R37.H1_H1 ;  /* 0x30000025ff257230 */ /* 0x000fc40000004100 */
[----:B------:R-:W-:Y:S01]  /*0f30*/  FFMA.FTZ R36, R17, R20, R36 ;  /* 0x0000001411247223 */ /* 0x000fe20000010024 */
[----:B------:R-:W-:Y:S02]  /*0f40*/  HADD2.F32 R22, -RZ, R41.H1_H1 ;  /* 0x30000029ff167230 */ /* 0x000fe40000004100 */
[----:B------:R-:W-:Y:S01]  /*0f50*/  FFMA.FTZ R24, R29, R26, R24 ;  /* 0x0000001a1d187223 */ /* 0x000fe20000010018 */
[----:B------:R-:W-:Y:S02]  /*0f60*/  HADD2.F32 R9, -RZ, R30.H0_H0 ;  /* 0x2000001eff097230 */ /* 0x000fe40000004100 */
[----:B------:R-:W-:Y:S02]  /*0f70*/  HADD2.F32 R32, -RZ, R34.H0_H0 ;  /* 0x20000022ff207230 */ /* 0x000fe40000004100 */
[----:B------:R-:W-:Y:S01]  /*0f80*/  FFMA.FTZ R22, R37, R22, R36 ;  /* 0x0000001625167223 */ /* 0x000fe20000010024 */
[----:B------:R-:W-:Y:S02]  /*0f90*/  HADD2.F32 R17, -RZ, R38.H0_H0 ;  /* 0x20000026ff117230 */ /* 0x000fe40000004100 */
[----:B------:R-:W-:-:S02]  /*0fa0*/  HADD2.F32 R20, -RZ, R42.H0_H0 ;  /* 0x2000002aff147230 */ /* 0x000fc40000004100 */
[----:B------:R-:W-:Y:S01]  /*0fb0*/  FFMA.FTZ R9, R9, R32, R24 ;  /* 0x0000002009097223 */ /* 0x000fe20000010018 */
[----:B------:R-:W-:Y:S02]  /*0fc0*/  HADD2.F32 R30, -RZ, R30.H1_H1 ;  /* 0x3000001eff1e7230 */ /* 0x000fe40000004100 */
[----:B------:R-:W-:Y:S02]  /*0fd0*/  HADD2.F32 R13, -RZ, R34.H1_H1 ;  /* 0x30000022ff0d7230 */ /* 0x000fe40000004100 */
        /* <DEDUP_REMOVED lines=12> */
[----:B------:R-:W-:Y:S02]  /*10a0*/  HADD2.F32 R16, -RZ, R35.H1_H1 ;  /* 0x30000023ff107230 */ /* 0x000fe40000004100 */
[----:B------:R-:W-:Y:S01]  /*10b0*/  FFMA.FTZ R20, R9, R20, R38 ;  /* 0x0000001409147223 */ /* 0x000fe20000010026 */
[----:B------:R-:W-:Y:S02]  /*10c0*/  HADD2.F32 R39, -RZ, R39.H1_H1 ;  /* 0x30000027ff277230 */ /* 0x000fe40000004100 */
[----:B------:R-:W-:Y:S02]  /*10d0*/  HADD2.F32 R18, -RZ, R43.H1_H1 ;  /* 0x3000002bff127230 */ /* 0x000fe40000004100 */
[----:B------:R-:W-:Y:S01]  /*10e0*/  FFMA.FTZ R14, R23, R12, R14 ;  /* 0x0000000c170e7223 */ /* 0x000fe2000001000e */
[----:B------:R-:W-:Y:S02]  /*10f0*/  FFMA.FTZ R30, R31, R16, R30 ;  /* 0x000000101f1e7223 */ /* 0x000fe4000001001e */
[----:B------:R-:W-:-:S02]  /*1100*/  FFMA.FTZ R20, R39, R18, R20 ;  /* 0x0000001227147223 */ /* 0x000fc40000010014 */
[----:B------:R-:W0:Y:S04]  /*1110*/  SHFL.BFLY PT, R7, R14, 0x4, 0x1f ;  /* 0x0c801f000e077f89 */ /* 0x000e2800000e0000 */
[----:B------:R-:W1:Y:S04]  /*1120*/  SHFL.BFLY PT, R13, R30, 0x4, 0x1f ;  /* 0x0c801f001e0d7f89 */ /* 0x000e6800000e0000 */
[----:B------:R-:W2:Y:S04]  /*1130*/  SHFL.BFLY PT, R12, R15, 0x4, 0x1f ;  /* 0x0c801f000f0c7f89 */ /* 0x000ea800000e0000 */
[----:B------:R-:W3:Y:S01]  /*1140*/  SHFL.BFLY PT, R17, R20, 0x4, 0x1f ;  /* 0x0c801f0014117f89 */ /* 0x000ee200000e0000 */
[----:B0-----:R-:W-:Y:S01]  /*1150*/  FADD.FTZ R9, R14, R7 ;  /* 0x000000070e097221 */ /* 0x001fe20000010000 */
[----:B-1----:R-:W-:Y:S01]  /*1160*/  FADD.FTZ R13, R30, R13 ;  /* 0x0000000d1e0d7221 */ /* 0x002fe20000010000 */
[----:B--2---:R-:W-:Y:S01]  /*1170*/  FADD.FTZ R12, R15, R12 ;  /* 0x0000000c0f0c7221 */ /* 0x004fe20000010000 */
[----:B---3--:R-:W-:-:S02]  /*1180*/  FADD.FTZ R22, R20, R17 ;  /* 0x0000001114167221 */ /* 0x008fc40000010000 */
[----:B------:R-:W0:Y:S04]  /*1190*/  SHFL.BFLY PT, R16, R9, 0x2, 0x1f ;  /* 0x0c401f0009107f89 */ /* 0x000e2800000e0000 */
[----:B------:R-:W1:Y:S04]  /*11a0*/  SHFL.BFLY PT, R18, R13, 0x2, 0x1f ;  /* 0x0c401f000d127f89 */ /* 0x000e6800000e0000 */
[----:B------:R-:W2:Y:S04]  /*11b0*/  SHFL.BFLY PT, R7, R12, 0x2, 0x1f ;  /* 0x0c401f000c077f89 */ /* 0x000ea800000e0000 */
[----:B------:R-:W3:Y:S01]  /*11c0*/  SHFL.BFLY PT, R15, R22, 0x2, 0x1f ;  /* 0x0c401f00160f7f89 */ /* 0x000ee200000e0000 */
[----:B------:R-:W-:-:S06]  /*11d0*/  MOV R19, 0x7f800000 ;  /* 0x7f80000000137802 */ /* 0x000fcc0000000f00 */
[----:B------:R4:W5:Y:S01]  /*11e0*/  @!P2 LDG.E R19, desc[UR6][R46.64] ;  /* 0x000000062e13a981 */ /* 0x000962000c1e1900 */
[----:B0-----:R-:W-:Y:S01]  /*11f0*/  FADD.FTZ R17, R9, R16 ;  /* 0x0000001009117221 */ /* 0x001fe20000010000 */
[----:B-1----:R-:W-:Y:S01]  /*1200*/  FADD.FTZ R20, R13, R18 ;  /* 0x000000120d147221 */ /* 0x002fe20000010000 */
[----:B--2---:R-:W-:Y:S01]  /*1210*/  FADD.FTZ R7, R12, R7 ;  /* 0x000000070c077221 */ /* 0x004fe20000010000 */
[----:B---3--:R-:W-:Y:S02]  /*1220*/  FADD.FTZ R23, R22, R15 ;  /* 0x0000000f16177221 */ /* 0x008fe40000010000 */
[----:B------:R-:W0:Y:S01]  /*1230*/  SHFL.BFLY PT, R18, R17, 0x1, 0x1f ;  /* 0x0c201f0011127f89 */ /* 0x000e2200000e0000 */
[----:B------:R-:W1:Y:S03]  /*1240*/  LDC.64 R14, c[0x0][0x2d0] ;  /* 0x0000b400ff0e7b82 */ /* 0x000e660000000a00 */
[----:B------:R-:W2:Y:S04]  /*1250*/  SHFL.BFLY PT, R21, R20, 0x1, 0x1f ;  /* 0x0c201f0014157f89 */ /* 0x000ea800000e0000 */
[----:B------:R-:W3:Y:S01]  /*1260*/  SHFL.BFLY PT, R16, R7, 0x1, 0x1f ;  /* 0x0c201f0007107f89 */ /* 0x000ee200000e0000 */
[----:B------:R-:W1:Y:S03]  /*1270*/  LDC.64 R12, c[0x0][0x2d8] ;  /* 0x0000b600ff0c7b82 */ /* 0x000e660000000a00 */
[----:B------:R-:W4:Y:S01]  /*1280*/  SHFL.BFLY PT, R24, R23, 0x1, 0x1f ;  /* 0x0c201f0017187f89 */ /* 0x000f2200000e0000 */
[----:B------:R-:W-:Y:S01]  /*1290*/  ISETP.NE.AND P2, PT, R5, RZ, PT ;  /* 0x000000ff0500720c */ /* 0x000fe20003f45270 */
[----:B------:R-:W-:Y:S01]  /*12a0*/  BSSY B0, `(.L_x_2982) ;  /* 0x0000022000007945 */ /* 0x000fe20003800000 */
[----:B0-----:R-:W-:Y:S01]  /*12b0*/  FADD.FTZ R26, R17, R18 ;  /* 0x00000012111a7221 */ /* 0x001fe20000010000 */
[----:B------:R-:W-:Y:S01]  /*12c0*/  SHF.L.U32 R18, R2, 0xd, RZ ;  /* 0x0000000d02127819 */ /* 0x000fe200000006ff */
[----:B--2---:R-:W-:Y:S01]  /*12d0*/  FADD.FTZ R27, R20, R21 ;  /* 0x00000015141b7221 */ /* 0x004fe20000010000 */
[----:B------:R-:W-:Y:S01]  /*12e0*/  SHF.L.U32 R21, R0, 0x2, RZ ;  /* 0x0000000200157819 */ /* 0x000fe200000006ff */
[----:B---3--:R-:W-:Y:S01]  /*12f0*/  FADD.FTZ R9, R7, R16 ;  /* 0x0000001007097221 */ /* 0x008fe20000010000 */
[----:B----4-:R-:W-:-:S06]  /*1300*/  FADD.FTZ R28, R23, R24 ;  /* 0x00000018171c7221 */ /* 0x010fcc0000010000 */
[----:B------:R-:W-:Y:S05]  /*1310*/  @P2 BRA `(.L_x_2983) ;  /* 0x0000000000682947 */ /* 0x000fea0003800000 */
[----:B------:R-:W0:Y:S01]  /*1320*/  LDC.64 R22, c[0x0][0x278] ;  /* 0x00009e00ff167b82 */ /* 0x000e220000000a00 */
[----:B------:R-:W-:Y:S01]  /*1330*/  SHF.R.S32.HI R11, RZ, 0x1f, R10 ;  /* 0x0000001fff0b7819 */ /* 0x000fe2000001140a */
[----:B------:R-:W-:Y:S01]  /*1340*/  ULDC.64 UR12, c[0x0][0x260] ;  /* 0x00009800000c7ab9 */ /* 0x000fe20000000a00 */
[-C--:B------:R-:W-:Y:S02]  /*1350*/  ISETP.GE.AND P4, PT, R4, R3.reuse, PT ;  /* 0x000000030400720c */ /* 0x080fe40003f86270 */
[----:B------:R-:W-:-:S03]  /*1360*/  ISETP.GE.AND P3, PT, R6, R3, PT ;  /* 0x000000030600720c */ /* 0x000fc60003f66270 */
[----:B------:R-:W2:Y:S01]  /*1370*/  LDC.64 R24, c[0x0][0x280] ;  /* 0x0000a000ff187b82 */ /* 0x000ea20000000a00 */
[C---:B0-----:R-:W-:Y:S02]  /*1380*/  IMAD R20, R22.reuse, UR10, RZ ;  /* 0x0000000a16147c24 */ /* 0x041fe4000f8e02ff */
[----:B------:R-:W-:-:S04]  /*1390*/  IMAD.WIDE.U32 R16, R22, UR8, R10 ;  /* 0x0000000816107c25 */ /* 0x000fc8000f8e000a */
[----:B------:R-:W-:Y:S02]  /*13a0*/  IMAD R5, R23, UR8, R20 ;  /* 0x0000000817057c24 */ /* 0x000fe4000f8e0214 */
[----:B--2---:R-:W-:-:S03]  /*13b0*/  IMAD R20, R24, UR11, RZ ;  /* 0x0000000b18147c24 */ /* 0x004fc6000f8e02ff */
[----:B------:R-:W-:Y:S01]  /*13c0*/  IADD3 R17, R17, R5, RZ ;  /* 0x0000000511117210 */ /* 0x000fe20007ffe0ff */
[----:B------:R-:W-:Y:S02]  /*13d0*/  IMAD R7, R25, UR9, R20 ;  /* 0x0000000919077c24 */ /* 0x000fe4000f8e0214 */
[----:B------:R-:W-:-:S03]  /*13e0*/  IMAD.WIDE.U32 R16, R24, UR9, R16 ;  /* 0x0000000918107c25 */ /* 0x000fc6000f8e0010 */
[----:B------:R-:W-:-:S04]  /*13f0*/  IADD3 R5, P2, R44, R16, RZ ;  /* 0x000000102c057210 */ /* 0x000fc80007f5e0ff */
[----:B------:R-:W-:Y:S02]  /*1400*/  IADD3.X R44, R45, R17, R7, P2, !PT ;  /* 0x000000112d2c7210 */ /* 0x000fe400017fe407 */
[C---:B------:R-:W-:Y:S02]  /*1410*/  LEA R16, P5, R5.reuse, UR12, 0x2 ;  /* 0x0000000c05107c11 */ /* 0x040fe4000f8a10ff */
[----:B------:R-:W-:Y:S02]  /*1420*/  ISETP.GE.AND P2, PT, R8, R3, PT ;  /* 0x000000030800720c */ /* 0x000fe40003f46270 */
[----:B------:R-:W-:Y:S02]  /*1430*/  LEA.HI.X R17, R5, UR13, R44, 0x2, P5 ;  /* 0x0000000d05117c11 */ /* 0x000fe4000a8f142c */
[----:B------:R-:W-:Y:S02]  /*1440*/  FSEL R3, R9, RZ, !P1 ;  /* 0x000000ff09037208 */ /* 0x000fe40004800000 */
[----:B------:R-:W-:-:S02]  /*1450*/  FSEL R5, R26, RZ, !P4 ;  /* 0x000000ff1a057208 */ /* 0x000fc40006000000 */
[----:B------:R-:W-:Y:S01]  /*1460*/  FSEL R7, R27, RZ, !P3 ;  /* 0x000000ff1b077208 */ /* 0x000fe20005800000 */
[----:B------:R0:W-:Y:S01]  /*1470*/  STG.E desc[UR6][R16.64], R3 ;  /* 0x0000000310007986 */ /* 0x0001e2000c101906 */
[----:B------:R-:W-:-:S03]  /*1480*/  FSEL R9, R28, RZ, !P2 ;  /* 0x000000ff1c097208 */ /* 0x000fc60005000000 */
[----:B------:R0:W-:Y:S04]  /*1490*/  STG.E desc[UR6][R16.64+0x80], R5 ;  /* 0x0000800510007986 */ /* 0x0001e8000c101906 */
[----:B------:R0:W-:Y:S04]  /*14a0*/  STG.E desc[UR6][R16.64+0x100], R7 ;  /* 0x0001000710007986 */ /* 0x0001e8000c101906 */
[----:B------:R0:W-:Y:S02]  /*14b0*/  STG.E desc[UR6][R16.64+0x180], R9 ;  /* 0x0001800910007986 */ /* 0x0001e4000c101906 */
.L_x_2983:
[----:B------:R-:W-:Y:S05]  /*14c0*/  BSYNC B0 ;  /* 0x0000000000007941 */ /* 0x000fea0003800000 */
.L_x_2982:
[----:B------:R-:W-:Y:S01]  /*14d0*/  UIADD3 UR4, UR4, 0x7f, URZ ;  /* 0x0000007f04047890 */ /* 0x000fe2000fffe03f */
[----:B0-----:R-:W-:Y:S01]  /*14e0*/  SHF.R.S32.HI R3, RZ, 0x1f, R21 ;  /* 0x0000001fff037819 */ /* 0x001fe20000011415 */
[----:B-1----:R-:W-:Y:S01]  /*14f0*/  IMAD R6, R14, UR10, RZ ;  /* 0x0000000a0e067c24 */ /* 0x002fe2000f8e02ff */
[C---:B------:R-:W-:Y:S01]  /*1500*/  IADD3 R4, P1, R18.reuse, R21, RZ ;  /* 0x0000001512047210 */ /* 0x040fe20007f3e0ff */
[----:B------:R-:W-:Y:S01]  /*1510*/  USHF.R.S32.HI UR5, URZ, 0x1f, UR4 ;  /* 0x0000001f3f057899 */ /* 0x000fe20008011404 */
[----:B------:R-:W-:Y:S02]  /*1520*/  BSSY B0, `(.L_x_2984) ;  /* 0x0000022000007945 */ /* 0x000fe40003800000 */
[----:B------:R-:W-:Y:S01]  /*1530*/  LEA.HI.X.SX32 R5, R18, R3, 0x1, P1 ;  /* 0x0000000312057211 */ /* 0x000fe200008f0eff */
[----:B------:R-:W-:Y:S01]  /*1540*/  ULEA.HI UR5, UR5, UR4, URZ, 0x7 ;  /* 0x0000000405057291 */ /* 0x000fe2000f8f383f */
[----:B------:R-:W-:Y:S02]  /*1550*/  IMAD R3, R15, UR8, R6 ;  /* 0x000000080f037c24 */ /* 0x000fe4000f8e0206 */
[----:B------:R-:W-:Y:S01]  /*1560*/  IMAD.WIDE.U32 R14, R14, UR8, R4 ;  /* 0x000000080e0e7c25 */ /* 0x000fe2000f8e0004 */
[----:B------:R-:W-:-:S03]  /*1570*/  ULOP3.LUT UR5, UR5, 0xffffff80, URZ, 0xc0, !UPT ;  /* 0xffffff8005057892 */ /* 0x000fc6000f8ec03f */
[----:B------:R-:W-:Y:S01]  /*1580*/  IMAD R4, R12, UR11, RZ ;  /* 0x0000000b0c047c24 */ /* 0x000fe2000f8e02ff */
[----:B------:R-:W-:Y:S02]  /*1590*/  IADD3 R15, R15, R3, RZ ;  /* 0x000000030f0f7210 */ /* 0x000fe40007ffe0ff */
[----:B------:R-:W-:Y:S01]  /*15a0*/  IADD3 R3, -R10, UR5, RZ ;  /* 0x000000050a037c10 */ /* 0x000fe2000fffe1ff */
[----:B------:R-:W-:Y:S02]  /*15b0*/  IMAD R9, R13, UR9, R4 ;  /* 0x000000090d097c24 */ /* 0x000fe4000f8e0204 */
[----:B------:R-:W-:Y:S01]  /*15c0*/  IMAD.WIDE.U32 R12, R12, UR9, R14 ;  /* 0x000000090c0c7c25 */ /* 0x000fe2000f8e000e */
[----:B------:R-:W-:-:S04]  /*15d0*/  ISETP.GE.OR P0, PT, R0, R3, P0 ;  /* 0x000000030000720c */ /* 0x000fc80000706670 */
[----:B------:R-:W-:-:S09]  /*15e0*/  IADD3 R9, R13, R9, RZ ;  /* 0x000000090d097210 */ /* 0x000fd20007ffe0ff */
[----:B------:R-:W-:Y:S05]  /*15f0*/  @P0 BRA `(.L_x_2985) ;  /* 0x0000000000500947 */ /* 0x000fea0003800000 */
[----:B------:R-:W0:Y:S01]  /*1600*/  LDC.64 R14, c[0x0][0x2a8] ;  /* 0x0000aa00ff0e7b82 */ /* 0x000e220000000a00 */
[----:B------:R-:W-:Y:S01]  /*1610*/  SHF.R.S32.HI R3, RZ, 0x1f, R0 ;  /* 0x0000001fff037819 */ /* 0x000fe20000011400 */
[----:B------:R-:W-:Y:S01]  /*1620*/  ULDC.64 UR4, c[0x0][0x2a0] ;  /* 0x0000a80000047ab9 */ /* 0x000fe20000000a00 */
[----:B------:R-:W-:-:S04]  /*1630*/  IADD3 R4, P0, R10, R0, RZ ;  /* 0x000000000a047210 */ /* 0x000fc80007f1e0ff */
[----:B------:R-:W-:Y:S01]  /*1640*/  LEA.HI.X.SX32 R5, R10, R3, 0x1, P0 ;  /* 0x000000030a057211 */ /* 0x000fe200000f0eff */
[----:B------:R-:W1:Y:S01]  /*1650*/  LDC.64 R16, c[0x0][0x2b0] ;  /* 0x0000ac00ff107b82 */ /* 0x000e620000000a00 */
[----:B-----5:R-:W-:Y:S01]  /*1660*/  FSETP.NEU.FTZ.AND P0, PT, R19, -INF , PT ;  /* 0xff8000001300780b */ /* 0x020fe20003f1d000 */
[C---:B0-----:R-:W-:Y:S02]  /*1670*/  IMAD R6, R14.reuse, UR10, RZ ;  /* 0x0000000a0e067c24 */ /* 0x041fe4000f8e02ff */
[----:B------:R-:W-:-:S04]  /*1680*/  IMAD.WIDE.U32 R4, R14, UR8, R4 ;  /* 0x000000080e047c25 */ /* 0x000fc8000f8e0004 */
[----:B------:R-:W-:Y:S02]  /*1690*/  IMAD R3, R15, UR8, R6 ;  /* 0x000000080f037c24 */ /* 0x000fe4000f8e0206 */
[----:B-1----:R-:W-:-:S03]  /*16a0*/  IMAD R6, R16, UR11, RZ ;  /* 0x0000000b10067c24 */ /* 0x002fc6000f8e02ff */
[----:B------:R-:W-:Y:S01]  /*16b0*/  IADD3 R5, R5, R3, RZ ;  /* 0x0000000305057210 */ /* 0x000fe20007ffe0ff */
[----:B------:R-:W-:Y:S02]  /*16c0*/  IMAD R7, R17, UR9, R6 ;  /* 0x0000000911077c24 */ /* 0x000fe4000f8e0206 */
[----:B------:R-:W-:Y:S01]  /*16d0*/  FMUL.FTZ R3, R19, 1.4426950216293334961 ;  /* 0x3fb8aa3b13037820 */ /* 0x000fe20000410000 */
[----:B------:R-:W-:-:S04]  /*16e0*/  IMAD.WIDE.U32 R4, R16, UR9, R4 ;  /* 0x0000000910047c25 */ /* 0x000fc8000f8e0004 */
[----:B------:R-:W-:Y:S02]  /*16f0*/  FSEL R3, R3, RZ, P0 ;  /* 0x000000ff03037208 */ /* 0x000fe40000000000 */
[----:B------:R-:W-:Y:S02]  /*1700*/  IADD3 R5, R5, R7, RZ ;  /* 0x0000000705057210 */ /* 0x000fe40007ffe0ff */
[----:B------:R-:W-:-:S04]  /*1710*/  LEA R6, P1, R4, UR4, 0x2 ;  /* 0x0000000404067c11 */ /* 0x000fc8000f8210ff */
[----:B------:R-:W-:-:S05]  /*1720*/  LEA.HI.X R7, R4, UR5, R5, 0x2, P1 ;  /* 0x0000000504077c11 */ /* 0x000fca00088f1405 */
[----:B------:R0:W-:Y:S04]  /*1730*/  STG.E desc[UR6][R6.64], R3 ;  /* 0x0000000306007986 */ /* 0x0001e8000c101906 */
.L_x_2985:
[----:B------:R-:W-:Y:S05]  /*1740*/  BSYNC B0 ;  /* 0x0000000000007941 */ /* 0x000fea0003800000 */
.L_x_2984:
[----:B------:R-:W-:Y:S01]  /*1750*/  ULDC.64 UR12, c[0x0][0x2e8] ;  /* 0x0000ba00000c7ab9 */ /* 0x000fe20000000a00 */
[----:B------:R-:W-:Y:S01]  /*1760*/  ULDC.64 UR4, c[0x0][0x2b8] ;  /* 0x0000ae0000047ab9 */ /* 0x000fe20000000a00 */
[----:B------:R-:W-:Y:S02]  /*1770*/  ISETP.NE.U32.AND P0, PT, RZ, UR12, PT ;  /* 0x0000000cff007c0c */ /* 0x000fe4000bf05070 */
[C---:B------:R-:W-:Y:S02]  /*1780*/  LEA R4, P1, R12.reuse, UR4, 0x2 ;  /* 0x000000040c047c11 */ /* 0x040fe4000f8210ff */
[----:B------:R-:W-:Y:S02]  /*1790*/  ISETP.NE.AND.EX P0, PT, RZ, UR13, PT, P0 ;  /* 0x0000000dff007c0c */ /* 0x000fe4000bf05300 */
[----:B------:R-:W-:Y:S02]  /*17a0*/  LEA.HI.X R5, R12, UR5, R9, 0x2, P1 ;  /* 0x000000050c057c11 */ /* 0x000fe400088f1409 */
[----:B------:R-:W-:-:S03]  /*17b0*/  ISETP.NE.OR P0, PT, R0, RZ, !P0 ;  /* 0x000000ff0000720c */ /* 0x000fc60004705670 */
[----:B------:R1:W-:Y:S04]  /*17c0*/  STG.E.128 desc[UR6][R4.64], RZ ;  /* 0x000000ff04007986 */ /* 0x0003e8000c101d06 */
[----:B------:R1:W-:Y:S04]  /*17d0*/  STG.E.128 desc[UR6][R4.64+0x1000], RZ ;  /* 0x001000ff04007986 */ /* 0x0003e8000c101d06 */
[----:B------:R1:W-:Y:S04]  /*17e0*/  STG.E.128 desc[UR6][R4.64+0x2000], RZ ;  /* 0x002000ff04007986 */ /* 0x0003e8000c101d06 */
[----:B------:R1:W-:Y:S04]  /*17f0*/  STG.E.128 desc[UR6][R4.64+0x3000], RZ ;  /* 0x003000ff04007986 */ /* 0x0003e8000c101d06 */
[----:B------:R1:W-:Y:S04]  /*1800*/  STG.E.128 desc[UR6][R4.64+0x4000], RZ ;  /* 0x004000ff04007986 */ /* 0x0003e8000c101d06 */
[----:B------:R1:W-:Y:S04]  /*1810*/  STG.E.128 desc[UR6][R4.64+0x5000], RZ ;  /* 0x005000ff04007986 */ /* 0x0003e8000c101d06 */
[----:B------:R1:W-:Y:S04]  /*1820*/  STG.E.128 desc[UR6][R4.64+0x6000], RZ ;  /* 0x006000ff04007986 */ /* 0x0003e8000c101d06 */
[----:B------:R1:W-:Y:S01]  /*1830*/  STG.E.128 desc[UR6][R4.64+0x7000], RZ ;  /* 0x007000ff04007986 */ /* 0x0003e2000c101d06 */
[----:B------:R-:W-:Y:S05]  /*1840*/  @P0 EXIT ;  /* 0x000000000000094d */ /* 0x000fea0003800000 */
[----:B0-----:R-:W0:Y:S08]  /*1850*/  LDC R3, c[0x0][0x2e0] ;  /* 0x0000b800ff037b82 */ /* 0x001e300000000800 */
[----:B------:R-:W2:Y:S08]  /*1860*/  LDC R7, c[0x0][0x220] ;  /* 0x00008800ff077b82 */ /* 0x000eb00000000800 */
[----:B-1----:R-:W1:Y:S01]  /*1870*/  LDC.64 R4, c[0x0][0x2e8] ;  /* 0x0000ba00ff047b82 */ /* 0x002e620000000a00 */
[----:B0-----:R-:W-:-:S04]  /*1880*/  IMAD R2, R2, R3, UR9 ;  /* 0x0000000902027e24 */ /* 0x001fc8000f8e0203 */
[----:B--2---:R-:W-:-:S04]  /*1890*/  IMAD R3, R2, R7, UR8 ;  /* 0x0000000802037e24 */ /* 0x004fc8000f8e0207 */
[----:B-1----:R-:W-:-:S05]  /*18a0*/  IMAD.WIDE R2, R3, 0x4, R4 ;  /* 0x0000000403027825 */ /* 0x002fca00078e0204 */
[----:B------:R-:W-:Y:S01]  /*18b0*/  STG.E desc[UR6][R2.64], RZ ;  /* 0x000000ff02007986 */ /* 0x000fe2000c101906 */
[----:B------:R-:W-:Y:S05]  /*18c0*/  EXIT ;  /* 0x000000000000794d */ /* 0x000fea0003800000 */
.L_x_2986:
        /* <DEDUP_REMOVED lines=11> */
.L_x_3713:


//--------------------- .text._ZN7cutlass13device_kernelIN5flash11enable_sm90INS1_16FlashAttnBwdSm90INS1_25CollectiveMainloopBwdSm90ILi2ELi2ELi2EN4cute5tupleIJNS5_1CILi1EEES8_S8_EEENS6_IJNS7_ILi128EEESA_NS7_ILi64EEEEEENS_6half_tEfNS_4arch4Sm90ELb1ELb0ELb0ELb1ELb0ELb1ELb0ELb0ELi2ELi1ELi2ELi2ELb0EEENS1_21CollectiveEpilogueBwdISC_SD_SF_Li256ELb1ELb0ELi1EEENS1_25SingleTileBwdLPTSchedulerILb1ELi128ELb0EEEEEEEEEvNT_6ParamsE --------------------------
	.section	.text._ZN7cutlass13device_kernelIN5flash11enable_sm90INS1_16FlashAttnBwdSm90INS1_25CollectiveMainloopBwdSm90ILi2ELi2ELi2EN4cute5tupleIJNS5_1CILi1EEES8_S8_EEENS6_IJNS7_ILi128EEESA_NS7_ILi64EEEEEENS_6half_tEfNS_4arch4Sm90ELb1ELb0ELb0ELb1ELb0ELb1ELb0ELb0ELi2ELi1ELi2ELi2ELb0EEENS1_21CollectiveEpilogueBwdISC_SD_SF_Li256ELb1ELb0ELi1EEENS1_25SingleTileBwdLPTSchedulerILb1ELi128ELb0EEEEEEEEEvNT_6ParamsE,"ax",@progbits
	.align	128
.text._ZN7cutlass13device_kernelIN5flash11enable_sm90INS1_16FlashAttnBwdSm90INS1_25CollectiveMainloopBwdSm90ILi2ELi2ELi2EN4cute5tupleIJNS5_1CILi1EEES8_S8_EEENS6_IJNS7_ILi128EEESA_NS7_ILi64EEEEEENS_6half_tEfNS_4arch4Sm90ELb1ELb0ELb0ELb1ELb0ELb1ELb0ELb0ELi2ELi1ELi2ELi2ELb0EEENS1_21CollectiveEpilogueBwdISC_SD_SF_Li256ELb1ELb0ELi1EEENS1_25SingleTileBwdLPTSchedulerILb1ELi128ELb0EEEEEEEEEvNT_6ParamsE:
        .type           _ZN7cutlass13device_kernelIN5flash11enable_sm90INS1_16FlashAttnBwdSm90INS1_25CollectiveMainloopBwdSm90ILi2ELi2ELi2EN4cute5tupleIJNS5_1CILi1EEES8_S8_EEENS6_IJNS7_ILi128EEESA_NS7_ILi64EEEEEENS_6half_tEfNS_4arch4Sm90ELb1ELb0ELb0ELb1ELb0ELb1ELb0ELb0ELi2ELi1ELi2ELi2ELb0EEENS1_21CollectiveEpilogueBwdISC_SD_SF_Li256ELb1ELb0ELi1EEENS1_25SingleTileBwdLPTSchedulerILb1ELi128ELb0EEEEEEEEEvNT_6ParamsE,@function
        .size           _ZN7cutlass13device_kernelIN5flash11enable_sm90INS1_16FlashAttnBwdSm90INS1_25CollectiveMainloopBwdSm90ILi2ELi2ELi2EN4cute5tupleIJNS5_1CILi1EEES8_S8_EEENS6_IJNS7_ILi128EEESA_NS7_ILi64EEEEEENS_6half_tEfNS_4arch4Sm90ELb1ELb0ELb0ELb1ELb0ELb1ELb0ELb0ELi2ELi1ELi2ELi2ELb0EEENS1_21CollectiveEpilogueBwdISC_SD_SF_Li256ELb1ELb0ELi1EEENS1_25SingleTileBwdLPTSchedulerILb1ELi128ELb0EEEEEEEEEvNT_6ParamsE,(.L_x_3714 - _ZN7cutlass13device_kernelIN5flash11enable_sm90INS1_16FlashAttnBwdSm90INS1_25CollectiveMainloopBwdSm90ILi2ELi2ELi2EN4cute5tupleIJNS5_1CILi1EEES8_S8_EEENS6_IJNS7_ILi128EEESA_NS7_ILi64EEEEEENS_6half_tEfNS_4arch4Sm90ELb1ELb0ELb0ELb1ELb0ELb1ELb0ELb0ELi2ELi1ELi2ELi2ELb0EEENS1_21CollectiveEpilogueBwdISC_SD_SF_Li256ELb1ELb0ELi1EEENS1_25SingleTileBwdLPTSchedulerILb1ELi128ELb0EEEEEEEEEvNT_6ParamsE)
        .other          _ZN7cutlass13device_kernelIN5flash11enable_sm90INS1_16FlashAttnBwdSm90INS1_25CollectiveMainloopBwdSm90ILi2ELi2ELi2EN4cute5tupleIJNS5_1CILi1EEES8_S8_EEENS6_IJNS7_ILi128EEESA_NS7_ILi64EEEEEENS_6half_tEfNS_4arch4Sm90ELb1ELb0ELb0ELb1ELb0ELb1ELb0ELb0ELi2ELi1ELi2ELi2ELb0EEENS1_21CollectiveEpilogueBwdISC_SD_SF_Li256ELb1ELb0ELi1EEENS1_25SingleTileBwdLPTSchedulerILb1ELi128ELb0EEEEEEEEEvNT_6ParamsE,@"STO_CUDA_ENTRY STV_DEFAULT"
_ZN7cutlass13device_kernelIN5flash11enable_sm90INS1_16FlashAttnBwdSm90INS1_25CollectiveMainloopBwdSm90ILi2ELi2ELi2EN4cute5tupleIJNS5_1CILi1EEES8_S8_EEENS6_IJNS7_ILi128EEESA_NS7_ILi64EEEEEENS_6half_tEfNS_4arch4Sm90ELb1ELb0ELb0ELb1ELb0ELb1ELb0ELb0ELi2ELi1ELi2ELi2ELb0EEENS1_21CollectiveEpilogueBwdISC_SD_SF_Li256ELb1ELb0ELi1EEENS1_25SingleTileBwdLPTSchedulerILb1ELi128ELb0EEEEEEEEEvNT_6ParamsE:
        /* <DEDUP_REMOVED lines=24> */
.L_x_2988:
[----:B------:R-:W-:Y:S05]  /*0180*/  BSYNC B0 ;  /* 0x0000000000007941 */ /* 0x000fea0003800000 */
.L_x_2987:
        /* <DEDUP_REMOVED lines=37> */
.L_x_2989:
        /* <DEDUP_REMOVED lines=22> */
.L_x_2990:
[----:B------:R-:W-:Y:S01]  /*0540*/  PLOP3.LUT P0, PT, PT, PT, UP0, 0x80, 0x0 ;  /* 0x000000000000781c */ /* 0x000fe20003f0f008 */
[----:B------:R-:W-:Y:S01]  /*0550*/  NOP ;  /* 0x0000000000007918 */ /* 0x000fe20000000000 */
[----:B------:R-:W-:Y:S01]  /*0560*/  ULDC.64 UR38, c[0x0][0x208] ;  /* 0x0000820000267ab9 */ /* 0x000fe20000000a00 */
[----:B------:R-:W-:Y:S01]  /*0570*/  BSSY B6, `(.L_x_2991) ;  /* 0x0000e58000067945 */ /* 0x000fe20003800000 */
[----:B-12-4-:R-:W-:Y:S09]  /*0580*/  BAR.SYNC.DEFER_BLOCKING 0x0 ;  /* 0x0000000000007b1d */ /* 0x016ff20000010000 */
[----:B------:R-:W-:Y:S05]  /*0590*/  @!P0 BRA `(.L_x_2992) ;  /* 0x000000a800b08947 */ /* 0x000fea0003800000 */
.L_x_2993:
        /* <DEDUP_REMOVED lines=32> */
.L_x_2994:
[----:B------:R-:W-:Y:S01]  /*07a0*/  ULDC UR7, c[0x0][0x8c4] ;  /* 0x0002310000077ab9 */ /* 0x000fe20000000800 */
[----:B------:R-:W-:Y:S01]  /*07b0*/  UMOV UR37, UR10 ;  /* 0x0000000a00257c82 */ /* 0x000fe20008000000 */
[----:B------:R-:W-:-:S11]  /*07c0*/  UISETP.NE.AND UP0, UPT, UR7, 0x1, UPT ;  /* 0x000000010700788c */ /* 0x000fd6000bf05270 */
[----:B------:R-:W-:Y:S02]  /*07d0*/  @UP0 ULDC.64 UR8, c[0x0][0x8c8] ;  /* 0x0002320000080ab9 */ /* 0x000fe40000000a00 */
[----:B------:R-:W-:-:S04]  /*07e0*/  UIMAD.WIDE.U32 UR4, UR10, UR8, URZ ;  /* 0x000000080a0472a5 */ /* 0x000fc8000f8e003f */
[----:B------:R-:W-:-:S04]  /*07f0*/  @UP0 USHF.R.U32.HI UR37, URZ, UR9, UR5 ;  /* 0x000000093f250299 */ /* 0x000fc80008011605 */
[----:B------:R-:W-:-:S12]  /*0800*/  UIMAD UR4, UR37, UR7, URZ ;  /* 0x00000007250472a4 */ /* 0x000fd8000f8e023f */
.L_x_2995:
        /* <DEDUP_REMOVED lines=9> */
[----:B------:R-:W-:-:S03]  /*08a0*/  @UP0 USHF.R.U32.HI UR41, URZ, UR7, UR5 ;  /* 0x000000073f290299 */ /* 0x000fc60008011605 */
[----:B------:R-:W-:Y:S02]  /*08b0*/  ULDC.64 UR4, c[0x0][0x8f8] ;  /* 0x00023e0000047ab9 */ /* 0x000fe40000000a00 */
[----:B------:R-:W-:Y:S01]  /*08c0*/  ISETP.NE.U32.AND P0, PT, RZ, UR4, PT ;  /* 0x00000004ff007c0c */ /* 0x000fe2000bf05070 */
[----:B------:R-:W-:-:S03]  /*08d0*/  UIADD3 UR4, -UR41, URZ, URZ ;  /* 0x0000003f29047290 */ /* 0x000fc6000fffe13f */
[----:B------:R-:W-:Y:S01]  /*08e0*/  ISETP.NE.AND.EX P0, PT, RZ, UR5, PT, P0 ;  /* 0x00000005ff007c0c */ /* 0x000fe2000bf05300 */
[----:B------:R-:W-:-:S12]  /*08f0*/  UIMAD UR40, UR40, UR4, UR6 ;  /* 0x00000004282872a4 */ /* 0x000fd8000f8e0206 */
        /* <DEDUP_REMOVED lines=8> */
.L_x_2996:
        /* <DEDUP_REMOVED lines=14> */
.L_x_2998:
[----:B------:R-:W-:-:S05]  /*0a60*/  ULDC UR4, c[0x0][0x8ec] ;  /* 0x00023b0000047ab9 */ /* 0x000fca0000000800 */
.L_x_2997:
[----:B------:R-:W-:-:S04]  /*0a70*/  UIADD3 UR4, UR4, 0x7f, URZ ;  /* 0x0000007f04047890 */ /* 0x000fc8000fffe03f */
[----:B------:R-:W-:-:S04]  /*0a80*/  USHF.R.S32.HI UR5, URZ, 0x1f, UR4 ;  /* 0x0000001f3f057899 */ /* 0x000fc80008011404 */
[----:B------:R-:W-:-:S04]  /*0a90*/  ULEA.HI UR5, UR5, UR4, URZ, 0x7 ;  /* 0x0000000405057291 */ /* 0x000fc8000f8f383f */
[----:B------:R-:W-:-:S04]  /*0aa0*/  USHF.R.S32.HI UR5, URZ, 0x7, UR5 ;  /* 0x000000073f057899 */ /* 0x000fc80008011405 */
[----:B------:R-:W-:-:S04]  /*0ab0*/  UISETP.GE.AND UP0, UPT, UR37, UR5, UPT ;  /* 0x000000052500728c */ /* 0x000fc8000bf06270 */
[----:B------:R-:W-:-:S06]  /*0ac0*/  USEL UR41, UR41, 0xffffffff, !UP0 ;  /* 0xffffffff29297887 */ /* 0x000fcc000c000000 */
[----:B------:R-:W-:-:S13]  /*0ad0*/  ISETP.LE.AND P0, PT, RZ, UR41, PT ;  /* 0x00000029ff007c0c */ /* 0x000fda000bf03270 */
[----:B------:R-:W-:Y:S05]  /*0ae0*/  @!P0 BRA `(.L_x_2999) ;  /* 0x000000e000008947 */ /* 0x000fea0003800000 */
[----:B------:R-:W1:Y:S01]  /*0af0*/  S2R R0, SR_TID.X ;  /* 0x0000000000007919 */ /* 0x000e620000002100 */
[----:B------:R-:W-:Y:S01]  /*0b00*/  ULDC.64 UR4, c[0x0][0x780] ;  /* 0x0001e00000047ab9 */ /* 0x000fe20000000a00 */
[----:B------:R-:W-:Y:S01]  /*0b10*/  USHF.R.S32.HI UR46, URZ, 0x1f, UR40 ;  /* 0x0000001f3f2e7899 */ /* 0x000fe20008011428 */
[----:B------:R-:W-:Y:S01]  /*0b20*/  ISETP.NE.U32.AND P0, PT, RZ, UR4, PT ;  /* 0x00000004ff007c0c */ /* 0x000fe2000bf05070 */
[----:B------:R-:W-:-:S03]  /*0b30*/  ULDC UR42, c[0x0][0x290] ;  /* 0x0000a400002a7ab9 */ /* 0x000fc60000000800 */
        /* <DEDUP_REMOVED lines=10> */
.L_x_3000:
        /* <DEDUP_REMOVED lines=14> */
.L_x_3001:
        /* <DEDUP_REMOVED lines=11> */
.L_x_3002:
        /* <DEDUP_REMOVED lines=13> */
.L_x_3003:
[----:B------:R-:W-:Y:S01]  /*0e40*/  UIADD3 UR4, UR43, -UR42, URZ ;  /* 0x8000002a2b047290 */ /* 0x000fe2000fffe03f */
[----:B------:R-:W-:Y:S01]  /*0e50*/  PLOP3.LUT P0, PT, PT, PT, PT, 0x80, 0x0 ;  /* 0x000000000000781c */ /* 0x000fe20003f0f070 */
[----:B------:R-:W-:Y:S01]  /*0e60*/  ULDC UR5, c[0x0][0x74c] ;  /* 0x0001d30000057ab9 */ /* 0x000fe20000000800 */
[----:B------:R-:W-:Y:S01]  /*0e70*/  UIADD3 UR47, UR43, 0x7f, URZ ;  /* 0x0000007f2b2f7890 */ /* 0x000fe2000fffe03f */
[----:B------:R-:W-:Y:S01]  /*0e80*/  CS2R R182, SRZ ;  /* 0x0000000000b67805 */ /* 0x000fe2000001ff00 */
[----:B------:R-:W-:Y:S01]  /*0e90*/  ULEA UR4, UR37, UR4, 0x7 ;  /* 0x0000000425047291 */ /* 0x000fe2000f8e383f */
[----:B------:R-:W-:Y:S02]  /*0ea0*/  CS2R R180, SRZ ;  /* 0x0000000000b47805 */ /* 0x000fe4000001ff00 */
[----:B------:R-:W-:Y:S02]  /*0eb0*/  CS2R R178, SRZ ;  /* 0x0000000000b27805 */ /* 0x000fe4000001ff00 */
[----:B------:R-:W-:Y:S01]  /*0ec0*/  CS2R R176, SRZ ;  /* 0x0000000000b07805 */ /* 0x000fe2000001ff00 */
[----:B------:R-:W-:Y:S01]  /*0ed0*/  UIADD3 UR4, UR4, -UR5, URZ ;  /* 0x8000000504047290 */ /* 0x000fe2000fffe03f */
[----:B------:R-:W-:-:S02]  /*0ee0*/  CS2R R174, SRZ ;  /* 0x0000000000ae7805 */ /* 0x000fc4000001ff00 */
[----:B------:R-:W-:Y:S02]  /*0ef0*/  CS2R R172, SRZ ;  /* 0x0000000000ac7805 */ /* 0x000fe4000001ff00 */
        /* <DEDUP_REMOVED lines=56> */
.L_x_3006:
        /* <DEDUP_REMOVED lines=15> */
.L_x_3005:
        /* <DEDUP_REMOVED lines=22> */
.L_x_3008:
        /* <DEDUP_REMOVED lines=15> */
.L_x_3007:
[----:B------:R-:W-:Y:S01]  /*15c0*/  SHF.R.S32.HI R5, RZ, 0x1f, R16 ;  /* 0x0000001fff057819 */ /* 0x000fe20000011410 */
[----:B------:R-:W-:-:S03]  /*15d0*/  UMOV UR4, 0xffffffff ;  /* 0xffffffff00047882 */ /* 0x000fc60000000000 */
[----:B------:R-:W-:-:S04]  /*15e0*/  LEA.HI R0, R5, R16, RZ, 0x7 ;  /* 0x0000001005007211 */ /* 0x000fc800078f38ff */
[----:B------:R-:W-:Y:S01]  /*15f0*/  SHF.R.S32.HI R13, RZ, 0x7, R0 ;  /* 0x00000007ff0d7819 */ /* 0x000fe20000011400 */
[----:B------:R-:W-:Y:S06]  /*1600*/  BRA.DIV UR4, `(.L_x_3009) ;  /* 0x000000d604407947 */ /* 0x000fec000b800000 */
[----:B------:R1:W2:Y:S02]  /*1610*/  SHFL.IDX PT, R14, R13, RZ, 0x1f ;  /* 0x00001fff0d0e7589 */ /* 0x0002a400000e0000 */
.L_x_3134:
        /* <DEDUP_REMOVED lines=24> */
.L_x_3010:
[----:B------:R-:W-:Y:S01]  /*17a0*/  UIADD3 UR4, UR47, -UR42, URZ ;  /* 0x8000002a2f047290 */ /* 0x000fe2000fffe03f */
[----:B------:R-:W-:Y:S01]  /*17b0*/  IMAD.U32 R2, R8, 0x200, R3 ;  /* 0x0000020008027824 */ /* 0x000fe200078e0003 */
[----:B------:R-:W-:Y:S01]  /*17c0*/  ULDC UR5, c[0x0][0x74c] ;  /* 0x0001d30000057ab9 */ /* 0x000fe20000000800 */
[----:B------:R-:W-:Y:S01]  /*17d0*/  LOP3.LUT R3, R0, 0xffffff80, RZ, 0xc0, !PT ;  /* 0xffffff8000037812 */ /* 0x000fe200078ec0ff */
[----:B------:R-:W-:Y:S01]  /*17e0*/  ULEA UR4, UR37, UR4, 0x7 ;  /* 0x0000000425047291 */ /* 0x000fe2000f8e383f */
[----:B------:R-:W-:Y:S01]  /*17f0*/  IMAD.MOV.U32 R0, RZ, RZ, RZ ;  /* 0x000000ffff007224 */ /* 0x000fe200078e00ff */
[----:B------:R3:W-:Y:S01]  /*1800*/  STL [R1+0x28], R2 ;  /* 0x0000280201007387 */ /* 0x0007e20000100800 */
[----:B------:R-:W-:Y:S01]  /*1810*/  IMAD.MOV.U32 R4, RZ, RZ, RZ ;  /* 0x000000ffff047224 */ /* 0x000fe200078e00ff */
[----:B------:R-:W-:Y:S01]  /*1820*/  UIADD3 UR4, UR4, -UR5, URZ ;  /* 0x8000000504047290 */ /* 0x000fe2000fffe03f */
[----:B------:R-:W-:Y:S01]  /*1830*/  IMAD.IADD R6, R16, 0x1, -R3 ;  /* 0x0000000110067824 */ /* 0x000fe200078e0a03 */
[----:B------:R-:W-:-:S02]  /*1840*/  CS2R R182, SRZ ;  /* 0x0000000000b67805 */ /* 0x000fc4000001ff00 */
[----:B------:R-:W-:Y:S01]  /*1850*/  CS2R R180, SRZ ;  /* 0x0000000000b47805 */ /* 0x000fe2000001ff00 */
[----:B------:R-:W-:Y:S01]  /*1860*/  USHF.R.S32.HI UR5, URZ, 0x1f, UR4 ;  /* 0x0000001f3f057899 */ /* 0x000fe20008011404 */
[--C-:B------:R-:W-:Y:S01]  /*1870*/  IMAD R9, R13, 0x400, R6.reuse ;  /* 0x000004000d097824 */ /* 0x100fe200078e0206 */
[----:B------:R-:W-:Y:S02]  /*1880*/  SHF.R.S32.HI R11, RZ, 0x1f, R6 ;  /* 0x0000001fff0b7819 */ /* 0x000fe40000011406 */
[----:B------:R-:W-:Y:S01]  /*1890*/  CS2R R178, SRZ ;  /* 0x0000000000b27805 */ /* 0x000fe2000001ff00 */
[----:B------:R-:W-:Y:S01]  /*18a0*/  ULEA.HI UR5, UR5, UR4, URZ, 0x7 ;  /* 0x0000000405057291 */ /* 0x000fe2000f8f383f */
[----:B------:R-:W-:Y:S01]  /*18b0*/  IMAD.SHL.U32 R9, R9, 0x4, RZ ;  /* 0x0000000409097824 */ /* 0x000fe200078e00ff */
[----:B------:R-:W-:Y:S01]  /*18c0*/  LEA.HI R10, R11, R6, RZ, 0x2 ;  /* 0x000000060b0a7211 */ /* 0x000fe200078f10ff */
[----:B------:R4:W-:Y:S01]  /*18d0*/  STL [R1+0x20], R11 ;  /* 0x0000200b01007387 */ /* 0x0009e20000100800 */
[----:B------:R-:W-:Y:S01]  /*18e0*/  ULEA.HI.SX32 UR5, UR5, 0x1, 0x19 ;  /* 0x0000000105057891 */ /* 0x000fe2000f8fca3f */
[----:B------:R-:W-:-:S02]  /*18f0*/  CS2R R176, SRZ ;  /* 0x0000000000b07805 */ /* 0x000fc4000001ff00 */
[----:B------:R-:W-:Y:S02]  /*1900*/  LOP3.LUT R3, R10, 0xfffffffc, RZ, 0xc0, !PT ;  /* 0xfffffffc0a037812 */ /* 0x000fe400078ec0ff */
        /* <DEDUP_REMOVED lines=35> */
[----:B----4-:R-:W-:Y:S06]  /*1b40*/  @P0 BRA `(.L_x_3012) ;  /* 0x0000003800840947 */ /* 0x010fec0003800000 */
[----:B------:R-:W-:Y:S01]  /*1b50*/  UIMAD UR4, UR37, -0x80, UR42 ;  /* 0xffffff80250478a4 */ /* 0x000fe2000f8e022a */
[----:B------:R-:W-:Y:S01]  /*1b60*/  LOP3.LUT R7, R7, 0xffffffe0, RZ, 0xc0, !PT ;  /* 0xffffffe007077812 */ /* 0x000fe200078ec0ff */
[----:B------:R-:W-:Y:S01]  /*1b70*/  IMAD.MOV.U32 R183, RZ, RZ, RZ ;  /* 0x000000ffffb77224 */ /* 0x000fe200078e00ff */
[----:B------:R-:W-:Y:S02]  /*1b80*/  LEA.HI R6, R11, R6, RZ, 0x5 ;  /* 0x000000060b067211 */ /* 0x000fe400078f28ff */
[C---:B------:R-:W-:Y:S01]  /*1b90*/  LEA.HI R0, R13.reuse, R13, RZ, 0x1 ;  /* 0x0000000d0d007211 */ /* 0x040fe200078f08ff */
[----:B------:R-:W-:Y:S01]  /*1ba0*/  IMAD.IADD R7, R16, 0x1, -R7 ;  /* 0x0000000110077824 */ /* 0x000fe200078e0a07 */
[----:B------:R-:W-:Y:S01]  /*1bb0*/  SHF.R.S32.HI R6, RZ, 0x5, R6 ;  /* 0x00000005ff067819 */ /* 0x000fe20000011406 */
[----:B------:R-:W-:Y:S01]  /*1bc0*/  IMAD.U32 R9, RZ, RZ, UR4 ;  /* 0x00000004ff097e24 */ /* 0x000fe2000f8e00ff */
        /* <DEDUP_REMOVED lines=9> */
[----:B------:R-:W-:Y:S02]  /*1c60*/  LEA.HI R10, R5, R16, RZ, 0x2 ;  /* 0x00000010050a7211 */ /* 0x000fe400078f10ff */
[--C-:B------:R-:W-:Y:S02]  /*1c70*/  SHF.R.S32.HI R0, RZ, 0x3, R4.reuse ;  /* 0x00000003ff007819 */ /* 0x100fe40000011404 */
[----:B------:R-:W-:-:S02]  /*1c80*/  SHF.R.S32.HI R5, RZ, 0x1f, R4 ;  /* 0x0000001fff057819 */ /* 0x000fc40000011404 */
[----:B------:R-:W-:Y:S02]  /*1c90*/  LOP3.LUT R9, R9, 0xfffffff8, RZ, 0xc0, !PT ;  /* 0xfffffff809097812 */ /* 0x000fe400078ec0ff */
[----:B------:R-:W-:Y:S02]  /*1ca0*/  SHF.R.S32.HI R4, RZ, 0x2, R7 ;  /* 0x00000002ff047819 */ /* 0x000fe40000011407 */
[----:B------:R-:W-:Y:S02]  /*1cb0*/  LEA.HI R5, R5, R0, RZ, 0x4 ;  /* 0x0000000005057211 */ /* 0x000fe400078f20ff */
[----:B------:R-:W-:Y:S01]  /*1cc0*/  IADD3 R12, R8, R9, -R6 ;  /* 0x00000009080c7210 */ /* 0x000fe20007ffe806 */
[C---:B------:R-:W-:Y:S01]  /*1cd0*/  VIADD R6, R4.reuse, 0x8 ;  /* 0x0000000804067836 */ /* 0x040fe20000000000 */
[----:B------:R-:W-:Y:S01]  /*1ce0*/  LOP3.LUT R9, R5, 0x1ffffff0, RZ, 0xc0, !PT ;  /* 0x1ffffff005097812 */ /* 0x000fe200078ec0ff */
[----:B------:R-:W-:Y:S01]  /*1cf0*/  VIADD R14, R4, 0x18 ;  /* 0x00000018040e7836 */ /* 0x000fe20000000000 */
[----:B------:R-:W-:-:S02]  /*1d00*/  LOP3.LUT R11, R10, 0xfffffffc, RZ, 0xc0, !PT ;  /* 0xfffffffc0a0b7812 */ /* 0x000fc400078ec0ff */
        /* <DEDUP_REMOVED lines=13> */
[----:B------:R-:W-:Y:S01]  /*1de0*/  SHF.R.S32.HI R11, RZ, 0x1f, R10 ;  /* 0x0000001fff0b7819 */ /* 0x000fe2000001140a */
[----:B------:R-:W-:Y:S01]  /*1df0*/  IMAD R5, R0, 0x8, R5 ;  /* 0x0000000800057824 */ /* 0x000fe200078e0205 */
[----:B------:R-:W-:Y:S02]  /*1e00*/  LOP3.LUT R13, R6, 0xfffffffe, RZ, 0xc0, !PT ;  /* 0xfffffffe060d7812 */ /* 0x000fe400078ec0ff */
[--C-:B------:R-:W-:Y:S02]  /*1e10*/  SHF.R.S32.HI R10, RZ, 0x1, R6.reuse ;  /* 0x00000001ff0a7819 */ /* 0x100fe40000011406 */
[----:B--2---:R-:W-:Y:S01]  /*1e20*/  SHF.R.S32.HI R15, RZ, 0x1f, R6 ;  /* 0x0000001fff0f7819 */ /* 0x004fe20000011406 */
[----:B------:R-:W-:Y:S01]  /*1e30*/  IMAD.IADD R13, R12, 0x1, -R13 ;  /* 0x000000010c0d7824 */ /* 0x000fe200078e0a0d */
[--C-:B------:R-:W-:Y:S01]  /*1e40*/  SHF.R.S32.HI R6, RZ, 0x1, R16.reuse ;  /* 0x00000001ff067819 */ /* 0x100fe20000011410 */
[----:B------:R1:W-:Y:S01]  /*1e50*/  STL [R1+0x10], R5 ;  /* 0x0000100501007387 */ /* 0x0003e20000100800 */
[----:B------:R-:W-:-:S02]  /*1e60*/  SHF.R.S32.HI R17, RZ, 0x1f, R16 ;  /* 0x0000001fff117819 */ /* 0x000fc40000011410 */
[----:B------:R-:W-:Y:S02]  /*1e70*/  LEA.HI R11, R11, R4, RZ, 0x4 ;  /* 0x000000040b0b7211 */ /* 0x000fe400078f20ff */
[----:B------:R-:W-:Y:S02]  /*1e80*/  LEA.HI R15, R15, R10, RZ, 0x4 ;  /* 0x0000000a0f0f7211 */ /* 0x000fe400078f20ff */
[----:B------:R-:W-:Y:S02]  /*1e90*/  LEA.HI R12, R17, R6, RZ, 0x4 ;  /* 0x00000006110c7211 */ /* 0x000fe400078f20ff */
[----:B------:R-:W-:Y:S02]  /*1ea0*/  LOP3.LUT R11, R11, 0x1ffffff0, RZ, 0xc0, !PT ;  /* 0x1ffffff00b0b7812 */ /* 0x000fe400078ec0ff */
[----:B------:R-:W-:Y:S02]  /*1eb0*/  LOP3.LUT R15, R15, 0x1ffffff0, RZ, 0xc0, !PT ;  /* 0x1ffffff00f0f7812 */ /* 0x000fe400078ec0ff */
[----:B------:R-:W-:Y:S01]  /*1ec0*/  LOP3.LUT R17, R16, 0xfffffffe, RZ, 0xc0, !PT ;  /* 0xfffffffe10117812 */ /* 0x000fe200078ec0ff */
[----:B------:R-:W-:Y:S01]  /*1ed0*/  IMAD.IADD R4, R4, 0x1, -R11 ;  /* 0x0000000104047824 */ /* 0x000fe200078e0a0b */
[----:B------:R-:W-:Y:S01]  /*1ee0*/  LOP3.LUT R19, R12, 0x1ffffff0, RZ, 0xc0, !PT ;  /* 0x1ffffff00c137812 */ /* 0x000fe200078ec0ff */
[----:B------:R-:W-:-:S02]  /*1ef0*/  IMAD.IADD R10, R10, 0x1, -R15 ;  /* 0x000000010a0a7824 */ /* 0x000fc400078e0a0f */
[----:B------:R-:W-:Y:S02]  /*1f00*/  IMAD.IADD R17, R14, 0x1, -R17 ;  /* 0x000000010e117824 */ /* 0x000fe400078e0a11 */
[----:B------:R-:W-:Y:S02]  /*1f10*/  IMAD.IADD R6, R6, 0x1, -R19 ;  /* 0x0000000106067824 */ /* 0x000fe400078e0a13 */
        /* <DEDUP_REMOVED lines=8> */
.L_x_3023:
[----:B------:R-:W-:-:S06]  /*1fa0*/  ULOP3.LUT UR4, UR36, 0x1, URZ, 0xfc, !UPT ;  /* 0x0000000124047892 */ /* 0x000fcc000f8efc3f */
[----:B---3--:R-:W-:-:S05]  /*1fb0*/  IMAD.U32 R5, RZ, RZ, UR4 ;  /* 0x00000004ff057e24 */ /* 0x008fca000f8e00ff */
[----:B------:R-:W-:-:S13]  /*1fc0*/  ISETP.NE.AND P0, PT, R5, 0x3, PT ;  /* 0x000000030500780c */ /* 0x000fda0003f05270 */
[----:B------:R-:W-:Y:S05]  /*1fd0*/  @!P0 BRA `(.L_x_3013) ;  /* 0x0000000000048947 */ /* 0x000fea0003800000 */
[----:B------:R-:W-:Y:S01]  /*1fe0*/  BPT.TRAP 0x1 ;  /* 0x000000040000795c */ /* 0x000fe20000300000 */
.L_x_3013:
[----:B------:R-:W-:Y:S01]  /*1ff0*/  IMAD R6, R0, 0x8, R236 ;  /* 0x0000000800067824 */ /* 0x000fe200078e02ec */
[----:B------:R-:W-:-:S04]  /*2000*/  SHF.L.U32 R21, R4, 0x1f, RZ ;  /* 0x0000001f04157819 */ /* 0x000fc800000006ff */
[----:B------:R1:W2:Y:S01]  /*2010*/  SYNCS.PHASECHK.TRANS64.TRYWAIT P1, [R6+URZ+0x30c10], R21 ;  /* 0x030c1015060075a7 */ /* 0x0002a2000802017f */
[----:B------:R-:W-:Y:S05]  /*2020*/  @!P0 BRA `(.L_x_3014) ;  /* 0x0000000000048947 */ /* 0x000fea0003800000 */
[----:B------:R-:W-:Y:S01]  /*2030*/  BPT.TRAP 0x1 ;  /* 0x000000040000795c */ /* 0x000fe20000300000 */
.L_x_3014:
[----:B------:R-:W-:-:S05]  /*2040*/  VIADD R5, R236, 0x10000 ;  /* 0x00010000ec057836 */ /* 0x000fca0000000000 */
[----:B------:R-:W-:-:S04]  /*2050*/  SHF.R.U32.HI R5, RZ, 0x4, R5 ;  /* 0x00000004ff057819 */ /* 0x000fc80000011605 */
[----:B------:R-:W-:Y:S01]  /*2060*/  LOP3.LUT R5, R5, 0x3fff, RZ, 0xc0, !PT ;  /* 0x00003fff05057812 */ /* 0x000fe200078ec0ff */
[----:B--2---:R-:W-:Y:S06]  /*2070*/  @P1 BRA `(.L_x_3015) ;  /* 0x0000000000081947 */ /* 0x004fec0003800000 */
[----:B------:R-:W2:Y:S02]  /*2080*/  SYNCS.PHASECHK.TRANS64.TRYWAIT P1, [R6+URZ+0x30c10], R21 ;  /* 0x030c1015060075a7 */ /* 0x000ea4000802017f */
[----:B--2---:R-:W-:Y:S05]  /*2090*/  @!P1 BRA `(.L_x_3016) ;  /* 0x000000c800cc9947 */ /* 0x004fea0003800000 */
.L_x_3015:
        /* <DEDUP_REMOVED lines=12> */
[----:B------:R-:W-:Y:S01]  /*2160*/  VIADD R18, R236, 0x20000 ;  /* 0x00020000ec127836 */ /* 0x000fe20000000000 */
[----:B------:R-:W-:Y:S01]  /*2170*/  UMOV UR7, 0x40000040 ;  /* 0x4000004000077882 */ /* 0x000fe20000000000 */
[----:B------:R-:W-:Y:S01]  /*2180*/  UMOV UR5, 0x40000040 ;  /* 0x4000004000057882 */ /* 0x000fe20000000000 */
[----:B------:R-:W-:-:S02]  /*2190*/  ULOP3.LUT UR4, UR4, 0x3fff, URZ, 0xc0, !UPT ;  /* 0x00003fff04047892 */ /* 0x000fc4000f8ec03f */
        /* <DEDUP_REMOVED lines=33> */
[----:B------:R-:W-:Y:S02]  /*23b0*/  IMAD R13, R19, 0x4, R236 ;  /* 0x00000004130d7824 */ /* 0x000fe400078e02ec */
        /* <DEDUP_REMOVED lines=14> */
.L_x_3017:
[----:B------:R1:W1:Y:S01]  /*24a0*/  SYNCS.PHASECHK.TRANS64.TRYWAIT P1, [R6+URZ+0x30c30], R21 ;  /* 0x030c3015060075a7 */ /* 0x000262000802017f */
[----:B------:R-:W-:Y:S05]  /*24b0*/  @!P0 BRA `(.L_x_3018) ;  /* 0x0000000000048947 */ /* 0x000fea0003800000 */
[----:B------:R-:W-:Y:S01]  /*24c0*/  BPT.TRAP 0x1 ;  /* 0x000000040000795c */ /* 0x000fe20000300000 */
.L_x_3018:
[----:B------:R-:W-:-:S05]  /*24d0*/  VIADD R15, R236, 0x18000 ;  /* 0x00018000ec0f7836 */ /* 0x000fca0000000000 */
[----:B------:R-:W-:-:S04]  /*24e0*/  SHF.R.U32.HI R15, RZ, 0x4, R15 ;  /* 0x00000004ff0f7819 */ /* 0x000fc8000001160f */
[----:B------:R-:W-:-:S04]  /*24f0*/  LOP3.LUT R15, R15, 0x3fff, RZ, 0xc0, !PT ;  /* 0x00003fff0f0f7812 */ /* 0x000fc800078ec0ff */
[----:B------:R-:W-:Y:S01]  /*2500*/  LOP3.LUT R17, R15, 0x10000, RZ, 0xfc, !PT ;  /* 0x000100000f117812 */ /* 0x000fe200078efcff */
[----:B-1----:R-:W-:Y:S06]  /*2510*/  @P1 BRA `(.L_x_3019) ;  /* 0x0000000000081947 */ /* 0x002fec0003800000 */
[----:B------:R-:W1:Y:S02]  /*2520*/  SYNCS.PHASECHK.TRANS64.TRYWAIT P1, [R6+URZ+0x30c30], R21 ;  /* 0x030c3015060075a7 */ /* 0x000e64000802017f */
[----:B-1----:R-:W-:Y:S05]  /*2530*/  @!P1 BRA `(.L_x_3020) ;  /* 0x000000c400b89947 */ /* 0x002fea0003800000 */
.L_x_3019:
[----:B------:R-:W-:Y:S01]  /*2540*/  UIADD3 UR9, UR9, 0x4000, URZ ;  /* 0x0000400009097890 */ /* 0x000fe2000fffe03f */
[----:B------:R-:W-:Y:S01]  /*2550*/  IMAD R17, R0, 0x400, R17 ;  /* 0x0000040000117824 */ /* 0x000fe200078e0211 */
[----:B------:R-:W-:Y:S01]  /*2560*/  UIMAD UR4, UR45, -0x80, UR43 ;  /* 0xffffff802d0478a4 */ /* 0x000fe2000f8e022b */
[----:B------:R-:W-:Y:S01]  /*2570*/  IMAD.MOV.U32 R18, RZ, RZ, -0x2 ;  /* 0xfffffffeff127424 */ /* 0x000fe200078e00ff */
[----:B------:R-:W-:Y:S01]  /*2580*/  USHF.R.U32.HI UR9, URZ, 0x4, UR9 ;  /* 0x000000043f097899 */ /* 0x000fe20008011609 */
[----:B------:R-:W-:Y:S01]  /*2590*/  WARPGROUP.ARRIVE ;  /* 0x00000000000079c5 */ /* 0x000fe20000000000 */
[----:B------:R-:W-:Y:S01]  /*25a0*/  R2UR UR8, R17 ;  /* 0x00000000110872ca */ /* 0x000fe200000e0000 */
[----:B------:R-:W-:Y:S01]  /*25b0*/  UMOV UR7, 0x40000040 ;  /* 0x4000004000077882 */ /* 0x000fe20000000000 */
[----:B------:R-:W-:Y:S01]  /*25c0*/  ULOP3.LUT UR9, UR9, 0x3fff, URZ, 0xc0, !UPT ;  /* 0x00003fff09097892 */ /* 0x000fe2000f8ec03f */
[----:B------:R-:W-:Y:S01]  /*25d0*/  IMAD R18, R3, R18, UR4 ;  /* 0x0000000403127e24 */ /* 0x000fe2000f8e0212 */
[----:B------:R-:W-:Y:S01]  /*25e0*/  UMOV UR5, 0x40000040 ;  /* 0x4000004000057882 */ /* 0x000fe20000000000 */
[----:B------:R-:W-:Y:S01]  /*25f0*/  ISETP.GT.AND P1, PT, R7, RZ, PT ;  /* 0x000000ff0700720c */ /* 0x000fe20003f24270 */
[----:B------:R-:W-:Y:S01]  /*2600*/  ULOP3.LUT UR9, UR9, 0x10000, URZ, 0xfc, !UPT ;  /* 0x0001000009097892 */ /* 0x000fe2000f8efc3f */
[----:B------:R-:W-:Y:S01]  /*2610*/  IMAD.IADD R17, R18, 0x1, -R7 ;  /* 0x0000000112117824 */ /* 0x000fe200078e0a07 */
[----:B------:R-:W-:Y:S01]  /*2620*/  ULDC UR10, c[0x0][0x744] ;  /* 0x0001d100000a7ab9 */ /* 0x000fe20000000800 */
[C---:B------:R-:W-:Y:S01]  /*2630*/  VIADD R235, R8.reuse, 0x8 ;  /* 0x0000000808eb7836 */ /* 0x040fe20000000000 */
[----:B----4-:R-:W-:Y:S01]  /*2640*/  SHFL.IDX PT, R224, R11, R8, 0x1f ;  /* 0x00001f080be07589 */ /* 0x010fe200000e0000 */
[----:B------:R-:W-:Y:S01]  /*2650*/  VIADD R233, R8, 0x10 ;  /* 0x0000001008e97836 */ /* 0x000fe20000000000 */
[----:B------:R-:W-:Y:S01]  /*2660*/  SEL R18, R17, 0x80, P1 ;  /* 0x0000008011127807 */ /* 0x000fe20000800000 */
[----:B------:R-:W-:Y:S01]  /*2670*/  UMOV UR6, UR8 ;  /* 0x0000000800067c82 */ /* 0x000fe20008000000 */
[----:B------:R-:W-:Y:S01]  /*2680*/  UMOV UR4, UR9 ;  /* 0x0000000900047c82 */ /* 0x000fe20008000000 */
[----:B--2---:R-:W-:Y:S01]  /*2690*/  SHFL.IDX PT, R21, R10, R235, 0x1f ;  /* 0x00001feb0a157589 */ /* 0x004fe200000e0000 */
[----:B------:R-:W-:Y:S01]  /*26a0*/  HGMMA.64x128x16.F32 R24, gdesc[UR4], RZ, !UPT, gsb0 ;  /* 0x01e00000041879f0 */ /* 0x000fe2000c0008ff */
[----:B------:R-:W-:Y:S01]  /*26b0*/  UIADD3 UR6, UR8, 0x2, URZ ;  /* 0x0000000208067890 */ /* 0x000fe2000fffe03f */
[C---:B------:R-:W-:Y:S01]  /*26c0*/  ISETP.GT.AND P5, PT, R18.reuse, RZ, PT ;  /* 0x000000ff1200720c */ /* 0x040fe20003fa4270 */
[----:B------:R-:W-:Y:S01]  /*26d0*/  UIADD3 UR4, UR9, 0x2, URZ ;  /* 0x0000000209047890 */ /* 0x000fe2000fffe03f */
[----:B------:R-:W-:Y:S01]  /*26e0*/  ISETP.GT.AND P6, PT, R18, 0x1, PT ;  /* 0x000000011200780c */ /* 0x000fe20003fc4270 */
[----:B------:R-:W-:Y:S01]  /*26f0*/  UMOV UR7, 0x40000040 ;  /* 0x4000004000077882 */ /* 0x000fe20000000000 */
[----:B------:R-:W-:Y:S01]  /*2700*/  FSEL R88, R88, -INF , !P5 ;  /* 0xff80000058587808 */ /* 0x000fe20006800000 */
[----:B------:R-:W-:Y:S01]  /*2710*/  UMOV UR5, 0x40000040 ;  /* 0x4000004000057882 */ /* 0x000fe20000000000 */
[----:B------:R-:W-:Y:S01]  /*2720*/  FSEL R89, R89, -INF , !P6 ;  /* 0xff80000059597808 */ /* 0x000fe20007000000 */
[----:B------:R-:W-:Y:S01]  /*2730*/  SHFL.IDX PT, R222, R10, R233, 0x1f ;  /* 0x00001fe90ade7589 */ /* 0x000fe200000e0000 */
[----:B------:R-:W-:Y:S01]  /*2740*/  ISETP.GT.AND P1, PT, R18, 0x8, PT ;  /* 0x000000081200780c */ /* 0x000fe20003f24270 */
[----:B------:R-:W-:Y:S01]  /*2750*/  VIADD R234, R8, 0xc ;  /* 0x0000000c08ea7836 */ /* 0x000fe20000000000 */
[----:B------:R-:W-:Y:S01]  /*2760*/  ISETP.GT.AND P2, PT, R18, 0x9, PT ;  /* 0x000000091200780c */ /* 0x000fe20003f44270 */
[----:B------:R-:W-:Y:S01]  /*2770*/  VIADD R237, R8, 0x4 ;  /* 0x0000000408ed7836 */ /* 0x000fe20000000000 */
[----:B------:R-:W-:Y:S01]  /*2780*/  ISETP.GT.AND P3, PT, R18, 0x10, PT ;  /* 0x000000101200780c */ /* 0x000fe20003f64270 */
[----:B------:R-:W-:Y:S01]  /*2790*/  VIADD R231, R8, 0x18 ;  /* 0x0000001808e77836 */ /* 0x000fe20000000000 */
[C---:B------:R-:W-:Y:S01]  /*27a0*/  ISETP.GT.AND P4, PT, R18.reuse, 0x11, PT ;  /* 0x000000111200780c */ /* 0x040fe20003f84270 */
[----:B------:R-:W-:Y:S01]  /*27b0*/  SHFL.IDX PT, R221, R10, R234, 0x1f ;  /* 0x00001fea0add7589 */ /* 0x000fe200000e0000 */
[----:B------:R-:W-:Y:S01]  /*27c0*/  ISETP.GT.AND P5, PT, R18, 0x18, PT ;  /* 0x000000181200780c */ /* 0x000fe20003fa4270 */
[----:B------:R-:W-:Y:S01]  /*27d0*/  VIADD R232, R8, 0x14 ;  /* 0x0000001408e87836 */ /* 0x000fe20000000000 */
[----:B------:R-:W-:Y:S01]  /*27e0*/  ISETP.GT.AND P6, PT, R18, 0x19, PT ;  /* 0x000000191200780c */ /* 0x000fe20003fc4270 */
[----:B------:R-:W1:Y:S01]  /*27f0*/  SHFL.IDX PT, R19, R10, R237, 0x1f ;  /* 0x00001fed0a137589 */ /* 0x000e6200000e0000 */
[----:B------:R-:W-:Y:S01]  /*2800*/  FSEL R92, R92, -INF , !P1 ;  /* 0xff8000005c5c7808 */ /* 0x000fe20004800000 */
[----:B------:R-:W-:Y:S01]  /*2810*/  VIADD R230, R8, 0x1c ;  /* 0x0000001c08e67836 */ /* 0x000fe20000000000 */
[----:B------:R-:W-:Y:S01]  /*2820*/  FSEL R93, R93, -INF , !P2 ;  /* 0xff8000005d5d7808 */ /* 0x000fe20005000000 */
[----:B------:R-:W-:Y:S01]  /*2830*/  SHFL.IDX PT, R225, R11, R235, 0x1f ;  /* 0x00001feb0be17589 */ /* 0x000fe200000e0000 */
[----:B------:R-:W-:-:S02]  /*2840*/  FSEL R96, R96, -INF , !P3 ;  /* 0xff80000060607808 */ /* 0x000fc40005800000 */
[----:B------:R-:W-:Y:S01]  /*2850*/  FSEL R97, R97, -INF , !P4 ;  /* 0xff80000061617808 */ /* 0x000fe20006000000 */
[----:B------:R-:W-:Y:S01]  /*2860*/  SHFL.IDX PT, R226, R11, R233, 0x1f ;  /* 0x00001fe90be27589 */ /* 0x000fe200000e0000 */
[----:B------:R-:W-:Y:S02]  /*2870*/  FSEL R100, R100, -INF , !P5 ;  /* 0xff80000064647808 */ /* 0x000fe40006800000 */
[----:B------:R-:W-:Y:S01]  /*2880*/  FSEL R101, R101, -INF , !P6 ;  /* 0xff80000065657808 */ /* 0x000fe20007000000 */
[----:B---3--:R-:W-:Y:S01]  /*2890*/  SHFL.IDX PT, R223, R14, R230, 0x1f ;  /* 0x00001fe60edf7589 */ /* 0x008fe200000e0000 */
[C---:B------:R-:W-:Y:S02]  /*28a0*/  ISETP.GT.AND P1, PT, R18.reuse, 0x20, PT ;  /* 0x000000201200780c */ /* 0x040fe40003f24270 */
[C---:B------:R-:W-:Y:S01]  /*28b0*/  ISETP.GT.AND P2, PT, R18.reuse, 0x21, PT ;  /* 0x000000211200780c */ /* 0x040fe20003f44270 */
[----:B------:R-:W-:Y:S01]  /*28c0*/  SHFL.IDX PT, R227, R13, R231, 0x1f ;  /* 0x00001fe70de37589 */ /* 0x000fe200000e0000 */
[----:B------:R-:W-:-:S02]  /*28d0*/  ISETP.GT.AND P3, PT, R18, 0x28, PT ;  /* 0x000000281200780c */ /* 0x000fc40003f64270 */
[C---:B------:R-:W-:Y:S02]  /*28e0*/  ISETP.GT.AND P4, PT, R18.reuse, 0x29, PT ;  /* 0x000000291200780c */ /* 0x040fe40003f84270 */
[C---:B------:R-:W-:Y:S02]  /*28f0*/  ISETP.GT.AND P5, PT, R18.reuse, 0x30, PT ;  /* 0x000000301200780c */ /* 0x040fe40003fa4270 */
[----:B------:R-:W-:Y:S01]  /*2900*/  ISETP.GT.AND P6, PT, R18, 0x31, PT ;  /* 0x000000311200780c */ /* 0x000fe20003fc4270 */
[----:B-1----:R-:W-:Y:S01]  /*2910*/  FFMA.FTZ R219, R89, UR10, -R19 ;  /* 0x0000000a59db7c23 */ /* 0x002fe20008010813 */
[----:B------:R-:W-:Y:S01]  /*2920*/  FSEL R104, R104, -INF , !P1 ;  /* 0xff80000068687808 */ /* 0x000fe20004800000 */
[----:B------:R-:W-:Y:S01]  /*2930*/  SHFL.IDX PT, R89, R10, R232, 0x1f ;  /* 0x00001fe80a597589 */ /* 0x000fe200000e0000 */
[----:B------:R-:W-:Y:S02]  /*2940*/  FSEL R105, R105, -INF , !P2 ;  /* 0xff80000069697808 */ /* 0x000fe40005000000 */
[----:B------:R-:W-:Y:S01]  /*2950*/  FSEL R108, R108, -INF , !P3 ;  /* 0xff8000006c6c7808 */ /* 0x000fe20005800000 */
[----:B------:R-:W-:Y:S01]  /*2960*/  IMAD R15, R0, 0x400, R15 ;  /* 0x00000400000f7824 */ /* 0x000fe200078e020f */
[----:B------:R-:W-:Y:S01]  /*2970*/  FSEL R109, R109, -INF , !P4 ;  /* 0xff8000006d6d7808 */ /* 0x000fe20006000000 */
[----:B------:R-:W-:Y:S01]  /*2980*/  MUFU.EX2 R219, R219 ;  /* 0x000000db00db7308 */ /* 0x000fe20000000800 */
[----:B------:R-:W-:-:S02]  /*2990*/  FSEL R112, R112, -INF , !P5 ;  /* 0xff80000070707808 */ /* 0x000fc40006800000 */
[----:B------:R-:W-:Y:S02]  /*29a0*/  FSEL R113, R113, -INF , !P6 ;  /* 0xff80000071717808 */ /* 0x000fe40007000000 */
[C---:B------:R-:W-:Y:S02]  /*29b0*/  ISETP.GT.AND P1, PT, R18.reuse, 0x38, PT ;  /* 0x000000381200780c */ /* 0x040fe40003f24270 */
[C---:B------:R-:W-:Y:S02]  /*29c0*/  ISETP.GT.AND P2, PT, R18.reuse, 0x39, PT ;  /* 0x000000391200780c */ /* 0x040fe40003f44270 */
[C---:B------:R-:W-:Y:S02]  /*29d0*/  ISETP.GT.AND P3, PT, R18.reuse, 0x40, PT ;  /* 0x000000401200780c */ /* 0x040fe40003f64270 */
[C---:B------:R-:W-:Y:S02]  /*29e0*/  ISETP.GT.AND P4, PT, R18.reuse, 0x41, PT ;  /* 0x000000411200780c */ /* 0x040fe40003f84270 */
[----:B------:R-:W-:-:S02]  /*29f0*/  ISETP.GT.AND P5, PT, R18, 0x48, PT ;  /* 0x000000481200780c */ /* 0x000fc40003fa4270 */
[----:B------:R-:W-:Y:S02]  /*2a00*/  ISETP.GT.AND P6, PT, R18, 0x49, PT ;  /* 0x000000491200780c */ /* 0x000fe40003fc4270 */
[----:B------:R-:W-:Y:S02]  /*2a10*/  FSEL R116, R116, -INF , !P1 ;  /* 0xff80000074747808 */ /* 0x000fe40004800000 */
[----:B------:R-:W-:Y:S02]  /*2a20*/  FSEL R117, R117, -INF , !P2 ;  /* 0xff80000075757808 */ /* 0x000fe40005000000 */
[----:B------:R-:W-:Y:S02]  /*2a30*/  FSEL R120, R120, -INF , !P3 ;  /* 0xff80000078787808 */ /* 0x000fe40005800000 */
[----:B------:R-:W-:Y:S02]  /*2a40*/  FSEL R121, R121, -INF , !P4 ;  /* 0xff80000079797808 */ /* 0x000fe40006000000 */
        /* <DEDUP_REMOVED lines=19> */
[----:B------:R-:W-:Y:S01]  /*2b80*/  ISETP.GT.AND P6, PT, R18, 0x79, PT ;  /* 0x000000791200780c */ /* 0x000fe20003fc4270 */
[----:B------:R-:W-:Y:S01]  /*2b90*/  VIADD R18, R17, 0x8 ;  /* 0x0000000811127836 */ /* 0x000fe20000000000 */
[----:B------:R-:W-:Y:S01]  /*2ba0*/  FSEL R140, R140, -INF , !P1 ;  /* 0xff8000008c8c7808 */ /* 0x000fe20004800000 */
[----:B------:R-:W1:Y:S01]  /*2bb0*/  SHFL.IDX PT, R17, R10, R8, 0x1f ;  /* 0x00001f080a117589 */ /* 0x000e6200000e0000 */
[----:B------:R-:W-:Y:S02]  /*2bc0*/  ISETP.GT.AND P1, PT, R7, 0x8, PT ;  /* 0x000000080700780c */ /* 0x000fe40003f24270 */
[----:B------:R-:W-:Y:S02]  /*2bd0*/  FSEL R149, R149, -INF , !P6 ;  /* 0xff80000095957808 */ /* 0x000fe40007000000 */
[----:B------:R-:W-:Y:S02]  /*2be0*/  SEL R18, R18, 0x80, P1 ;  /* 0x0000008012127807 */ /* 0x000fe40000800000 */
[----:B------:R-:W-:-:S02]  /*2bf0*/  FSEL R141, R141, -INF , !P2 ;  /* 0xff8000008d8d7808 */ /* 0x000fc40005000000 */
[C---:B------:R-:W-:Y:S02]  /*2c00*/  ISETP.GT.AND P6, PT, R18.reuse, RZ, PT ;  /* 0x000000ff1200720c */ /* 0x040fe40003fc4270 */
[----:B------:R-:W-:Y:S02]  /*2c10*/  ISETP.GT.AND P2, PT, R18, 0x8, PT ;  /* 0x000000081200780c */ /* 0x000fe40003f44270 */
[----:B------:R-:W-:Y:S01]  /*2c20*/  FSEL R217, R90, -INF , !P6 ;  /* 0xff8000005ad97808 */ /* 0x000fe20007000000 */
[----:B------:R-:W-:Y:S02]  /*2c30*/  WARPGROUP.DEPBAR.LE gsb0, 0x0 ;  /* 0x00008000000079c5 */ /* 0x000fe40000010000 */
[----:B------:R-:W-:Y:S01]  /*2c40*/  WARPGROUP.ARRIVE ;  /* 0x00000000000079c5 */ /* 0x000fe20000000000 */
[----:B------:R-:W-:Y:S01]  /*2c50*/  FSEL R220, R94, -INF , !P2 ;  /* 0xff8000005edc7808 */ /* 0x000fe20005000000 */
[----:B------:R-:W-:Y:S01]  /*2c60*/  SHFL.IDX PT, R90, R10, R230, 0x1f ;  /* 0x00001fe60a5a7589 */ /* 0x000fe200000e0000 */
[----:B------:R-:W-:-:S02]  /*2c70*/  FSEL R145, R145, -INF , !P4 ;  /* 0xff80000091917808 */ /* 0x000fc40006000000 */
[----:B------:R-:W-:Y:S01]  /*2c80*/  ISETP.GT.AND P4, PT, R18, 0x10, PT ;  /* 0x000000101200780c */ /* 0x000fe20003f84270 */
[----:B------:R-:W-:Y:S01]  /*2c90*/  HGMMA.64x128x16.F32 R24, gdesc[UR4], R24, gsb0 ;  /* 0x01e00000041879f0 */ /* 0x000fe20008000818 */
[--C-:B-1----:R-:W-:Y:S01]  /*2ca0*/  FFMA.FTZ R88, R88, UR10, -R17.reuse ;  /* 0x0000000a58587c23 */ /* 0x102fe20008010811 */
[----:B------:R-:W-:Y:S01]  /*2cb0*/  FFMA.FTZ R217, R217, UR10, -R17 ;  /* 0x0000000ad9d97c23 */ /* 0x000fe20008010811 */
[--C-:B------:R-:W-:Y:S01]  /*2cc0*/  FFMA.FTZ R17, R92, UR10, -R21.reuse ;  /* 0x0000000a5c117c23 */ /* 0x100fe20008010815 */
[----:B------:R-:W-:Y:S01]  /*2cd0*/  FFMA.FTZ R220, R220, UR10, -R21 ;  /* 0x0000000adcdc7c23 */ /* 0x000fe20008010815 */
[--C-:B------:R-:W-:Y:S01]  /*2ce0*/  FFMA.FTZ R21, R96, UR10, -R222.reuse ;  /* 0x0000000a60157c23 */ /* 0x100fe200080108de */
[----:B------:R-:W-:Y:S01]  /*2cf0*/  FSEL R98, R98, -INF , !P4 ;  /* 0xff80000062627808 */ /* 0x000fe20006000000 */
[----:B------:R-:W1:Y:S01]  /*2d00*/  SHFL.IDX PT, R96, R14, R235, 0x1f ;  /* 0x00001feb0e607589 */ /* 0x000e6200000e0000 */
[----:B------:R-:W-:Y:S01]  /*2d10*/  ISETP.GT.AND P1, PT, R18, 0x1, PT ;  /* 0x000000011200780c */ /* 0x000fe20003f24270 */
[----:B------:R1:W2:Y:S01]  /*2d20*/  MUFU.EX2 R216, R88 ;  /* 0x0000005800d87308 */ /* 0x0002a20000000800 */
[----:B------:R-:W-:Y:S01]  /*2d30*/  FSEL R144, R144, -INF , !P3 ;  /* 0xff80000090907808 */ /* 0x000fe20005800000 */
[----:B------:R-:W-:Y:S01]  /*2d40*/  FFMA.FTZ R222, R98, UR10, -R222 ;  /* 0x0000000a62de7c23 */ /* 0x000fe200080108de */
[----:B------:R-:W-:Y:S01]  /*2d50*/  FSEL R148, R148, -INF , !P5 ;  /* 0xff80000094947808 */ /* 0x000fe20006800000 */
[----:B------:R-:W-:Y:S01]  /*2d60*/  SHFL.IDX PT, R98, R14, R233, 0x1f ;  /* 0x00001fe90e627589 */ /* 0x000fe200000e0000 */
[----:B------:R-:W-:Y:S01]  /*2d70*/  FSEL R218, R91, -INF , !P1 ;  /* 0xff8000005bda7808 */ /* 0x000fe20004800000 */
[----:B------:R-:W-:Y:S01]  /*2d80*/  UIADD3 UR6, UR8, 0x4, URZ ;  /* 0x0000000408067890 */ /* 0x000fe2000fffe03f */
[C---:B------:R-:W-:Y:S01]  /*2d90*/  ISETP.GT.AND P3, PT, R18.reuse, 0x9, PT ;  /* 0x000000091200780c */ /* 0x040fe20003f64270 */
[----:B------:R3:W4:Y:S01]  /*2da0*/  SHFL.IDX PT, R91, R10, R231, 0x1f ;  /* 0x00001fe70a5b7589 */ /* 0x00072200000e0000 */
[C---:B------:R-:W-:Y:S01]  /*2db0*/  ISETP.GT.AND P5, PT, R18.reuse, 0x11, PT ;  /* 0x000000111200780c */ /* 0x040fe20003fa4270 */
[----:B------:R-:W-:Y:S01]  /*2dc0*/  UIADD3 UR4, UR9, 0x4, URZ ;  /* 0x0000000409047890 */ /* 0x000fe2000fffe03f */
[C---:B------:R-:W-:Y:S01]  /*2dd0*/  ISETP.GT.AND P6, PT, R18.reuse, 0x18, PT ;  /* 0x000000181200780c */ /* 0x040fe20003fc4270 */
[----:B------:R-:W5:Y:S01]  /*2de0*/  SHFL.IDX PT, R94, R14, R237, 0x1f ;  /* 0x00001fed0e5e7589 */ /* 0x000f6200000e0000 */
[----:B------:R-:W-:Y:S01]  /*2df0*/  ISETP.GT.AND P1, PT, R18, 0x19, PT ;  /* 0x000000191200780c */ /* 0x000fe20003f24270 */
[----:B------:R-:W-:Y:S01]  /*2e00*/  UMOV UR7, 0x40000040 ;  /* 0x4000004000077882 */ /* 0x000fe20000000000 */
[----:B------:R-:W-:Y:S01]  /*2e10*/  FSEL R95, R95, -INF , !P3 ;  /* 0xff8000005f5f7808 */ /* 0x000fe20005800000 */
[----:B------:R-:W-:Y:S01]  /*2e20*/  UMOV UR5, 0x40000040 ;  /* 0x4000004000057882 */ /* 0x000fe20000000000 */
[----:B------:R-:W-:Y:S01]  /*2e30*/  FSEL R99, R99, -INF , !P5 ;  /* 0xff80000063637808 */ /* 0x000fe20006800000 */
[----:B------:R-:W-:Y:S01]  /*2e40*/  FFMA.FTZ R218, R218, UR10, -R19 ;  /* 0x0000000adada7c23 */ /* 0x000fe20008010813 */
[----:B------:R-:W-:Y:S01]  /*2e50*/  FSEL R102, R102, -INF , !P6 ;  /* 0xff80000066667808 */ /* 0x000fe20007000000 */
[----:B------:R-:W-:Y:S01]  /*2e60*/  FFMA.FTZ R19, R97, UR10, -R89 ;  /* 0x0000000a61137c23 */ /* 0x000fe20008010859 */
[----:B------:R-:W-:Y:S01]  /*2e70*/  FSEL R103, R103, -INF , !P1 ;  /* 0xff80000067677808 */ /* 0x000fe20004800000 */
[----:B-1----:R-:W-:Y:S01]  /*2e80*/  FFMA.FTZ R88, R108, UR10, -R96 ;  /* 0x0000000a6c587c23 */ /* 0x002fe20008010860 */
[C---:B------:R-:W-:Y:S01]  /*2e90*/  ISETP.GT.AND P2, PT, R18.reuse, 0x20, PT ;  /* 0x000000201200780c */ /* 0x040fe20003f44270 */
[----:B------:R-:W-:Y:S01]  /*2ea0*/  SHFL.IDX PT, R108, R14, R231, 0x1f ;  /* 0x00001fe70e6c7589 */ /* 0x000fe200000e0000 */
[C---:B------:R-:W-:Y:S01]  /*2eb0*/  ISETP.GT.AND P3, PT, R18.reuse, 0x21, PT ;  /* 0x000000211200780c */ /* 0x040fe20003f64270 */
[----:B------:R-:W-:Y:S01]  /*2ec0*/  FFMA.FTZ R101, R101, UR10, -R90 ;  /* 0x0000000a65657c23 */ /* 0x000fe2000801085a */
[C---:B------:R-:W-:Y:S01]  /*2ed0*/  ISETP.GT.AND P4, PT, R18.reuse, 0x28, PT ;  /* 0x000000281200780c */ /* 0x040fe20003f84270 */
[----:B------:R-:W1:Y:S01]  /*2ee0*/  SHFL.IDX PT, R97, R14, R234, 0x1f ;  /* 0x00001fea0e617589 */ /* 0x000e6200000e0000 */
[C---:B------:R-:W-:Y:S01]  /*2ef0*/  ISETP.GT.AND P5, PT, R18.reuse, 0x29, PT ;  /* 0x000000291200780c */ /* 0x040fe20003fa4270 */
[----:B---3--:R-:W-:Y:S01]  /*2f00*/  MUFU.EX2 R10, R21 ;  /* 0x00000015000a7308 */ /* 0x008fe20000000800 */
[----:B------:R-:W-:Y:S01]  /*2f10*/  ISETP.GT.AND P6, PT, R18, 0x30, PT ;  /* 0x000000301200780c */ /* 0x000fe20003fc4270 */
[----:B----4-:R-:W-:Y:S01]  /*2f20*/  FFMA.FTZ R20, R100, UR10, -R91 ;  /* 0x0000000a64147c23 */ /* 0x010fe2000801085b */
[----:B------:R-:W-:Y:S01]  /*2f30*/  ISETP.GT.AND P1, PT, R18, 0x31, PT ;  /* 0x000000311200780c */ /* 0x000fe20003f24270 */
[----:B------:R-:W3:Y:S01]  /*2f40*/  SHFL.IDX PT, R92, R14, R8, 0x1f ;  /* 0x00001f080e5c7589 */ /* 0x000ee200000e0000 */
[----:B------:R-:W-:Y:S01]  /*2f50*/  FSEL R106, R106, -INF , !P2 ;  /* 0xff8000006a6a7808 */ /* 0x000fe20005000000 */
[--C-:B-----5:R-:W-:Y:S01]  /*2f60*/  FFMA.FTZ R23, R105, UR10, -R94.reuse ;  /* 0x0000000a69177c23 */ /* 0x120fe2000801085e */
[----:B------:R-:W-:Y:S01]  /*2f70*/  FSEL R107, R107, -INF , !P3 ;  /* 0xff8000006b6b7808 */ /* 0x000fe20005800000 */
[----:B------:R-:W4:Y:S01]  /*2f80*/  SHFL.IDX PT, R100, R14, R232, 0x1f ;  /* 0x00001fe80e647589 */ /* 0x000f2200000e0000 */
[----:B------:R-:W-:Y:S01]  /*2f90*/  FSEL R110, R110, -INF , !P4 ;  /* 0xff8000006e6e7808 */ /* 0x000fe20006000000 */
[----:B------:R5:W-:Y:S01]  /*2fa0*/  MUFU.EX2 R21, R101 ;  /* 0x0000006500157308 */ /* 0x000be20000000800 */
[----:B------:R-:W-:Y:S01]  /*2fb0*/  FSEL R111, R111, -INF , !P5 ;  /* 0xff8000006f6f7808 */ /* 0x000fe20006800000 */
[----:B------:R-:W-:Y:S01]  /*2fc0*/  FFMA.FTZ R107, R107, UR10, -R94 ;  /* 0x0000000a6b6b7c23 */ /* 0x000fe2000801085e */
[----:B------:R-:W-:Y:S01]  /*2fd0*/  FSEL R114, R114, -INF , !P6 ;  /* 0xff80000072727808 */ /* 0x000fe20007000000 */
[----:B------:R-:W-:Y:S01]  /*2fe0*/  FFMA.FTZ R110, R110, UR10, -R96 ;  /* 0x0000000a6e6e7c23 */ /* 0x000fe20008010860 */
[----:B------:R-:W-:Y:S01]  /*2ff0*/  FSEL R115, R115, -INF , !P1 ;  /* 0xff80000073737808 */ /* 0x000fe20004800000 */
[----:B------:R-:W-:Y:S01]  /*3000*/  FFMA.FTZ R96, R128, UR10, -R226 ;  /* 0x0000000a80607c23 */ /* 0x000fe200080108e2 */
[C---:B------:R-:W-:Y:S01]  /*3010*/  ISETP.GT.AND P2, PT, R18.reuse, 0x38, PT ;  /* 0x000000381200780c */ /* 0x040fe20003f44270 */
[----:B------:R-:W2:Y:S01]  /*3020*/  SHFL.IDX PT, R128, R13, R8, 0x1f ;  /* 0x00001f080d807589 */ /* 0x000ea200000e0000 */
[----:B------:R-:W-:Y:S01]  /*3030*/  ISETP.GT.AND P3, PT, R18, 0x39, PT ;  /* 0x000000391200780c */ /* 0x000fe20003f64270 */
[----:B-----5:R-:W-:Y:S01]  /*3040*/  FFMA.FTZ R101, R120, UR10, -R224 ;  /* 0x0000000a78657c23 */ /* 0x020fe200080108e0 */
[C---:B------:R-:W-:Y:S01]  /*3050*/  ISETP.GT.AND P4, PT, R18.reuse, 0x40, PT ;  /* 0x000000401200780c */ /* 0x040fe20003f84270 */
[----:B------:R-:W5:Y:S01]  /*3060*/  SHFL.IDX PT, R120, R11, R234, 0x1f ;  /* 0x00001fea0b787589 */ /* 0x000f6200000e0000 */
[----:B------:R-:W-:Y:S01]  /*3070*/  ISETP.GT.AND P5, PT, R18, 0x41, PT ;  /* 0x000000411200780c */ /* 0x000fe20003fa4270 */
[----:B------:R-:W-:Y:S01]  /*3080*/  FFMA.FTZ R114, R114, UR10, -R98 ;  /* 0x0000000a72727c23 */ /* 0x000fe20008010862 */
[C---:B------:R-:W-:Y:S01]  /*3090*/  ISETP.GT.AND P6, PT, R18.reuse, 0x48, PT ;  /* 0x000000481200780c */ /* 0x040fe20003fc4270 */
[----:B-1----:R-:W-:Y:S01]  /*30a0*/  FFMA.FTZ R111, R111, UR10, -R97 ;  /* 0x0000000a6f6f7c23 */ /* 0x002fe20008010861 */
[----:B------:R-:W-:Y:S01]  /*30b0*/  ISETP.GT.AND P1, PT, R18, 0x49, PT ;  /* 0x000000491200780c */ /* 0x000fe20003f24270 */
[----:B---3--:R-:W-:Y:S01]  /*30c0*/  FFMA.FTZ R22, R104, UR10, -R92 ;  /* 0x0000000a68167c23 */ /* 0x008fe2000801085c */
[----:B------:R-:W-:Y:S01]  /*30d0*/  FSEL R118, R118, -INF , !P2 ;  /* 0xff80000076767808 */ /* 0x000fe20005000000 */
[----:B------:R-:W-:Y:S01]  /*30e0*/  MUFU.EX2 R17, R17 ;  /* 0x0000001100117308 */ /* 0x000fe20000000800 */
[----:B------:R-:W-:Y:S01]  /*30f0*/  FSEL R119, R119, -INF , !P3 ;  /* 0xff80000077777808 */ /* 0x000fe20005800000 */
[----:B----4-:R-:W-:Y:S01]  /*3100*/  FFMA.FTZ R115, R115, UR10, -R100 ;  /* 0x0000000a73737c23 */ /* 0x010fe20008010864 */
[----:B------:R-:W-:-:S02]  /*3110*/  FSEL R122, R122, -INF , !P4 ;  /* 0xff8000007a7a7808 */ /* 0x000fc40006000000 */
[----:B------:R-:W-:Y:S02]  /*3120*/  FSEL R123, R123, -INF , !P5 ;  /* 0xff8000007b7b7808 */ /* 0x000fe40006800000 */
[----:B------:R-:W-:Y:S01]  /*3130*/  FSEL R126, R126, -INF , !P6 ;  /* 0xff8000007e7e7808 */ /* 0x000fe20007000000 */
[----:B------:R-:W-:Y:S02]  /*3140*/  WARPGROUP.DEPBAR.LE gsb0, 0x0 ;  /* 0x00008000000079c5 */ /* 0x000fe40000010000 */
[----:B------:R-:W-:Y:S01]  /*3150*/  FSEL R127, R127, -INF , !P1 ;  /* 0xff8000007f7f7808 */ /* 0x000fe20004800000 */
[----:B------:R-:W-:Y:S01]  /*3160*/  WARPGROUP.ARRIVE ;  /* 0x00000000000079c5 */ /* 0x000fe20000000000 */
[C---:B------:R-:W-:Y:S01]  /*3170*/  ISETP.GT.AND P2, PT, R18.reuse, 0x50, PT ;  /* 0x000000501200780c */ /* 0x040fe20003f44270 */
[----:B------:R-:W-:Y:S01]  /*3180*/  MUFU.EX2 R217, R217 ;  /* 0x000000d900d97308 */ /* 0x000fe20000000800 */
[C---:B------:R-:W-:Y:S02]  /*3190*/  ISETP.GT.AND P3, PT, R18.reuse, 0x51, PT ;  /* 0x000000511200780c */ /* 0x040fe40003f64270 */
[C---:B------:R-:W-:Y:S01]  /*31a0*/  ISETP.GT.AND P4, PT, R18.reuse, 0x58, PT ;  /* 0x000000581200780c */ /* 0x040fe20003f84270 */
[----:B------:R-:W-:Y:S01]  /*31b0*/  HGMMA.64x128x16.F32 R24, gdesc[UR4], R24, gsb0 ;  /* 0x01e00000041879f0 */ /* 0x000fe20008000818 */
[C---:B------:R-:W-:Y:S01]  /*31c0*/  ISETP.GT.AND P5, PT, R18.reuse, 0x59, PT ;  /* 0x000000591200780c */ /* 0x040fe20003fa4270 */
[----:B------:R-:W-:Y:S01]  /*31d0*/  UIADD3 UR6, UR8, 0x6, URZ ;  /* 0x0000000608067890 */ /* 0x000fe2000fffe03f */
[C---:B------:R-:W-:Y:S01]  /*31e0*/  ISETP.GT.AND P6, PT, R18.reuse, 0x60, PT ;  /* 0x000000601200780c */ /* 0x040fe20003fc4270 */
[----:B------:R-:W-:Y:S01]  /*31f0*/  UIADD3 UR4, UR9, 0x6, URZ ;  /* 0x0000000609047890 */ /* 0x000fe2000fffe03f */
[----:B------:R-:W-:Y:S01]  /*3200*/  ISETP.GT.AND P1, PT, R18, 0x61, PT ;  /* 0x000000611200780c */ /* 0x000fe20003f24270 */
[----:B------:R-:W-:Y:S01]  /*3210*/  UMOV UR7, 0x40000040 ;  /* 0x4000004000077882 */ /* 0x000fe20000000000 */
[----:B------:R-:W-:Y:S01]  /*3220*/  FSEL R130, R130, -INF , !P2 ;  /* 0xff80000082827808 */ /* 0x000fe20005000000 */
[----:B------:R-:W-:Y:S01]  /*3230*/  UMOV UR5, 0x40000040 ;  /* 0x4000004000057882 */ /* 0x000fe20000000000 */
[----:B------:R-:W-:Y:S01]  /*3240*/  FSEL R131, R131, -INF , !P3 ;  /* 0xff80000083837808 */ /* 0x000fe20005800000 */
[----:B------:R-:W-:Y:S01]  /*3250*/  MUFU.EX2 R218, R218 ;  /* 0x000000da00da7308 */ /* 0x000fe20000000800 */
[----:B------:R-:W-:-:S02]  /*3260*/  FSEL R134, R134, -INF , !P4 ;  /* 0xff80000086867808 */ /* 0x000fc40006000000 */
[----:B------:R-:W-:Y:S02]  /*3270*/  FSEL R135, R135, -INF , !P5 ;  /* 0xff80000087877808 */ /* 0x000fe40006800000 */
[----:B------:R-:W-:Y:S02]  /*3280*/  FSEL R138, R138, -INF , !P6 ;  /* 0xff8000008a8a7808 */ /* 0x000fe40007000000 */
[----:B------:R-:W-:Y:S01]  /*3290*/  FSEL R139, R139, -INF , !P1 ;  /* 0xff8000008b8b7808 */ /* 0x000fe20004800000 */
[----:B------:R-:W-:Y:S01]  /*32a0*/  MUFU.EX2 R96, R96 ;  /* 0x0000006000607308 */ /* 0x000fe20000000800 */
[C---:B------:R-:W-:Y:S02]  /*32b0*/  ISETP.GT.AND P2, PT, R18.reuse, 0x68, PT ;  /* 0x000000681200780c */ /* 0x040fe40003f44270 */
[C---:B------:R-:W-:Y:S02]  /*32c0*/  ISETP.GT.AND P3, PT, R18.reuse, 0x69, PT ;  /* 0x000000691200780c */ /* 0x040fe40003f64270 */
[----:B------:R-:W-:-:S02]  /*32d0*/  ISETP.GT.AND P4, PT, R18, 0x70, PT ;  /* 0x000000701200780c */ /* 0x000fc40003f84270 */
[C---:B------:R-:W-:Y:S01]  /*32e0*/  ISETP.GT.AND P5, PT, R18.reuse, 0x71, PT ;  /* 0x000000711200780c */ /* 0x040fe20003fa4270 */
[----:B------:R-:W-:Y:S01]  /*32f0*/  MUFU.EX2 R220, R220 ;  /* 0x000000dc00dc7308 */ /* 0x000fe20000000800 */
[C---:B------:R-:W-:Y:S02]  /*3300*/  ISETP.GT.AND P6, PT, R18.reuse, 0x78, PT ;  /* 0x000000781200780c */ /* 0x040fe40003fc4270 */
[----:B------:R-:W-:Y:S01]  /*3310*/  ISETP.GT.AND P1, PT, R18, 0x79, PT ;  /* 0x000000791200780c */ /* 0x000fe20003f24270 */
[--C-:B------:R-:W-:Y:S01]  /*3320*/  FFMA.FTZ R18, R93, UR10, -R221.reuse ;  /* 0x0000000a5d127c23 */ /* 0x100fe200080108dd */
[----:B------:R-:W-:Y:S01]  /*3330*/  FFMA.FTZ R221, R95, UR10, -R221 ;  /* 0x0000000a5fdd7c23 */ /* 0x000fe200080108dd */
[----:B------:R-:W-:Y:S01]  /*3340*/  FFMA.FTZ R95, R112, UR10, -R98 ;  /* 0x0000000a705f7c23 */ /* 0x000fe20008010862 */
[----:B------:R-:W-:Y:S01]  /*3350*/  FFMA.FTZ R112, R102, UR10, -R91 ;  /* 0x0000000a66707c23 */ /* 0x000fe2000801085b */
[----:B------:R-:W-:Y:S01]  /*3360*/  FFMA.FTZ R91, R116, UR10, -R108 ;  /* 0x0000000a745b7c23 */ /* 0x000fe2000801086c */
[----:B------:R-:W-:Y:S01]  /*3370*/  FFMA.FTZ R93, R109, UR10, -R97 ;  /* 0x0000000a6d5d7c23 */ /* 0x000fe20008010861 */
[----:B------:R-:W1:Y:S01]  /*3380*/  SHFL.IDX PT, R116, R11, R237, 0x1f ;  /* 0x00001fed0b747589 */ /* 0x000e6200000e0000 */
[----:B------:R3:W-:Y:S01]  /*3390*/  MUFU.EX2 R14, R95 ;  /* 0x0000005f000e7308 */ /* 0x0007e20000000800 */
[----:B------:R-:W-:Y:S01]  /*33a0*/  FFMA.FTZ R109, R99, UR10, -R89 ;  /* 0x0000000a636d7c23 */ /* 0x000fe20008010859 */
[----:B------:R-:W-:Y:S01]  /*33b0*/  FFMA.FTZ R99, R113, UR10, -R100 ;  /* 0x0000000a71637c23 */ /* 0x000fe20008010864 */
[----:B------:R-:W-:Y:S01]  /*33c0*/  FFMA.FTZ R113, R103, UR10, -R90 ;  /* 0x0000000a67717c23 */ /* 0x000fe2000801085a */
[----:B--2---:R-:W-:-:S02]  /*33d0*/  FFMA.FTZ R100, R136, UR10, -R128 ;  /* 0x0000000a88647c23 */ /* 0x004fc40008010880 */
[----:B------:R-:W-:Y:S02]  /*33e0*/  SHFL.IDX PT, R136, R13, R234, 0x1f ;  /* 0x00001fea0d887589 */ /* 0x000fe400000e0000 */
[----:B------:R5:W-:Y:S01]  /*33f0*/  MUFU.EX2 R90, R99 ;  /* 0x00000063005a7308 */ /* 0x000be20000000800 */
[----:B---3--:R-:W-:Y:S02]  /*3400*/  FFMA.FTZ R95, R124, UR10, -R225 ;  /* 0x0000000a7c5f7c23 */ /* 0x008fe400080108e1 */
[----:B------:R-:W2:Y:S05]  /*3410*/  SHFL.IDX PT, R124, R11, R231, 0x1f ;  /* 0x00001fe70b7c7589 */ /* 0x000eaa00000e0000 */
[----:B------:R3:W-:Y:S01]  /*3420*/  MUFU.EX2 R89, R93 ;  /* 0x0000005d00597308 */ /* 0x0007e20000000800 */
[----:B-----5:R-:W-:-:S02]  /*3430*/  FFMA.FTZ R99, R125, UR10, -R120 ;  /* 0x0000000a7d637c23 */ /* 0x020fc40008010878 */
[----:B------:R-:W-:Y:S01]  /*3440*/  SHFL.IDX PT, R125, R11, R230, 0x1f ;  /* 0x00001fe60b7d7589 */ /* 0x000fe200000e0000 */
[----:B-1----:R-:W-:-:S04]  /*3450*/  FFMA.FTZ R121, R121, UR10, -R116 ;  /* 0x0000000a79797c23 */ /* 0x002fc80008010874 */
[----:B------:R-:W-:Y:S01]  /*3460*/  MUFU.EX2 R19, R19 ;  /* 0x0000001300137308 */ /* 0x000fe20000000800 */
[----:B---3--:R-:W-:Y:S01]  /*3470*/  FFMA.FTZ R93, R117, UR10, -R223 ;  /* 0x0000000a755d7c23 */ /* 0x008fe200080108df */
[----:B------:R-:W-:-:S06]  /*3480*/  FFMA.FTZ R117, R106, UR10, -R92 ;  /* 0x0000000a6a757c23 */ /* 0x000fcc000801085c */
[----:B------:R1:W-:Y:S01]  /*3490*/  MUFU.EX2 R94, R121 ;  /* 0x00000079005e7308 */ /* 0x0003e20000000800 */
[----:B--2---:R-:W-:Y:S02]  /*34a0*/  FFMA.FTZ R98, R132, UR10, -R124 ;  /* 0x0000000a84627c23 */ /* 0x004fe4000801087c */
[----:B------:R-:W2:Y:S05]  /*34b0*/  SHFL.IDX PT, R132, R13, R235, 0x1f ;  /* 0x00001feb0d847589 */ /* 0x000eaa00000e0000 */
[----:B------:R-:W-:Y:S01]  /*34c0*/  MUFU.EX2 R92, R93 ;  /* 0x0000005d005c7308 */ /* 0x000fe20000000800 */
[----:B-1----:R1:W3:Y:S07]  /*34d0*/  SHFL.IDX PT, R121, R11, R232, 0x1f ;  /* 0x00001fe80b797589 */ /* 0x0022ee00000e0000 */
[----:B------:R-:W-:Y:S08]  /*34e0*/  MUFU.EX2 R93, R101 ;  /* 0x00000065005d7308 */ /* 0x000ff00000000800 */
[----:B-1----:R1:W-:Y:S01]  /*34f0*/  MUFU.EX2 R11, R99 ;  /* 0x00000063000b7308 */ /* 0x0023e20000000800 */
[----:B--2---:R-:W-:-:S02]  /*3500*/  FFMA.FTZ R102, R140, UR10, -R132 ;  /* 0x0000000a8c667c23 */ /* 0x004fc40008010884 */
[----:B------:R-:W-:Y:S05]  /*3510*/  SHFL.IDX PT, R140, R13, R230, 0x1f ;  /* 0x00001fe60d8c7589 */ /* 0x000fea00000e0000 */
[----:B------:R-:W-:Y:S01]  /*3520*/  MUFU.EX2 R20, R20 ;  /* 0x0000001400147308 */ /* 0x000fe20000000800 */
[----:B---3--:R-:W-:Y:S01]  /*3530*/  FFMA.FTZ R97, R129, UR10, -R121 ;  /* 0x0000000a81617c23 */ /* 0x008fe20008010879 */
[----:B-1----:R-:W-:Y:S01]  /*3540*/  FFMA.FTZ R99, R133, UR10, -R125 ;  /* 0x0000000a85637c23 */ /* 0x002fe2000801087d */
[----:B------:R-:W1:Y:S04]  /*3550*/  SHFL.IDX PT, R129, R13, R237, 0x1f ;  /* 0x00001fed0d817589 */ /* 0x000e6800000e0000 */
[----:B------:R-:W-:Y:S01]  /*3560*/  SHFL.IDX PT, R133, R13, R233, 0x1f ;  /* 0x00001fe90d857589 */ /* 0x000fe200000e0000 */
[----:B------:R-:W-:Y:S01]  /*3570*/  FFMA.FTZ R105, R148, UR10, -R227 ;  /* 0x0000000a94697c23 */ /* 0x000fe200080108e3 */
[----:B------:R-:W-:Y:S08]  /*3580*/  MUFU.EX2 R222, R222 ;  /* 0x000000de00de7308 */ /* 0x000ff00000000800 */
[----:B------:R-:W-:Y:S08]  /*3590*/  MUFU.EX2 R22, R22 ;  /* 0x0000001600167308 */ /* 0x000ff00000000800 */
[----:B------:R-:W-:Y:S01]  /*35a0*/  MUFU.EX2 R23, R23 ;  /* 0x0000001700177308 */ /* 0x000fe20000000800 */
[----:B-1----:R-:W-:-:S02]  /*35b0*/  FFMA.FTZ R101, R137, UR10, -R129 ;  /* 0x0000000a89657c23 */ /* 0x002fc40008010881 */
[----:B------:R1:W2:Y:S01]  /*35c0*/  SHFL.IDX PT, R137, R13, R232, 0x1f ;  /* 0x00001fe80d897589 */ /* 0x0002a200000e0000 */
[----:B------:R-:W-:Y:S02]  /*35d0*/  WARPGROUP.DEPBAR.LE gsb0, 0x0 ;  /* 0x00008000000079c5 */ /* 0x000fe40000010000 */
[----:B------:R-:W-:Y:S01]  /*35e0*/  WARPGROUP.ARRIVE ;  /* 0x00000000000079c5 */ /* 0x000fe20000000000 */
[----:B------:R-:W-:Y:S01]  /*35f0*/  FFMA.FTZ R118, R118, UR10, -R108 ;  /* 0x0000000a76767c23 */ /* 0x000fe2000801086c */
[----:B------:R-:W-:Y:S01]  /*3600*/  FFMA.FTZ R135, R135, UR10, -R125 ;  /* 0x0000000a87877c23 */ /* 0x000fe2000801087d */
[----:B------:R-:W-:Y:S01]  /*3610*/  FFMA.FTZ R123, R123, UR10, -R116 ;  /* 0x0000000a7b7b7c23 */ /* 0x000fe20008010874 */
[----:B-1----:R1:W-:Y:S02]  /*3620*/  MUFU.EX2 R13, R102 ;  /* 0x00000066000d7308 */ /* 0x0023e40000000800 */
[----:B------:R-:W-:Y:S01]  /*3630*/  HGMMA.64x128x16.F32 R24, gdesc[UR4], R24, gsb0 ;  /* 0x01e00000041879f0 */ /* 0x000fe20008000818 */
[----:B------:R-:W-:Y:S01]  /*3640*/  FFMA.FTZ R131, R131, UR10, -R121 ;  /* 0x0000000a83837c23 */ /* 0x000fe20008010879 */
[----:B------:R-:W-:Y:S01]  /*3650*/  FFMA.FTZ R134, R134, UR10, -R124 ;  /* 0x0000000a86867c23 */ /* 0x000fe2000801087c */
[----:B------:R-:W-:Y:S01]  /*3660*/  FFMA.FTZ R127, R127, UR10, -R120 ;  /* 0x0000000a7f7f7c23 */ /* 0x000fe20008010878 */
[----:B------:R-:W-:Y:S01]  /*3670*/  FFMA.FTZ R130, R130, UR10, -R226 ;  /* 0x0000000a82827c23 */ /* 0x000fe200080108e2 */
[----:B------:R-:W-:Y:S01]  /*3680*/  FFMA.FTZ R126, R126, UR10, -R225 ;  /* 0x0000000a7e7e7c23 */ /* 0x000fe200080108e1 */
[----:B------:R-:W3:Y:S01]  /*3690*/  MUFU.EX2 R97, R97 ;  /* 0x0000006100617308 */ /* 0x000ee20000000800 */
[----:B-1----:R-:W-:-:S02]  /*36a0*/  FFMA.FTZ R102, R141, UR10, -R136 ;  /* 0x0000000a8d667c23 */ /* 0x002fc40008010888 */
[----:B------:R-:W4:Y:S01]  /*36b0*/  LDL R141, [R1+0x28] ;  /* 0x00002800018d7983 */ /* 0x000f220000100800 */
[----:B------:R-:W-:Y:S02]  /*36c0*/  R2UR UR4, R15 ;  /* 0x000000000f0472ca */ /* 0x000fe400000e0000 */
[----:B------:R-:W-:Y:S02]  /*36d0*/  FSEL R108, R147, -INF , !P5 ;  /* 0xff800000936c7808 */ /* 0x000fe40006800000 */
[----:B------:R-:W-:Y:S01]  /*36e0*/  FSEL R15, R142, -INF , !P2 ;  /* 0xff8000008e0f7808 */ /* 0x000fe20005000000 */
[--C-:B--2---:R-:W-:Y:S01]  /*36f0*/  FFMA.FTZ R104, R145, UR10, -R137.reuse ;  /* 0x0000000a91687c23 */ /* 0x104fe20008010889 */
[----:B------:R-:W-:Y:S01]  /*3700*/  MUFU.EX2 R18, R18 ;  /* 0x0000001200127308 */ /* 0x000fe20000000800 */
[----:B------:R-:W-:Y:S02]  /*3710*/  FFMA.FTZ R137, R108, UR10, -R137 ;  /* 0x0000000a6c897c23 */ /* 0x000fe40008010889 */
[----:B------:R-:W-:-:S05]  /*3720*/  FFMA.FTZ R132, R15, UR10, -R132 ;  /* 0x0000000a0f847c23 */ /* 0x000fca0008010884 */
[----:B------:R-:W1:Y:S01]  /*3730*/  MUFU.EX2 R130, R130 ;  /* 0x0000008200827308 */ /* 0x000e620000000800 */
[----:B------:R-:W-:-:S07]  /*3740*/  FFMA.FTZ R138, R138, UR10, -R128 ;  /* 0x0000000a8a8a7c23 */ /* 0x000fce0008010880 */
[----:B------:R-:W2:Y:S08]  /*3750*/  MUFU.EX2 R98, R98 ;  /* 0x0000006200627308 */ /* 0x000eb00000000800 */
[----:B------:R-:W5:Y:S01]  /*3760*/  MUFU.EX2 R99, R99 ;  /* 0x0000006300637308 */ /* 0x000f620000000800 */
[----:B------:R-:W-:Y:S01]  /*3770*/  FFMA.FTZ R122, R122, UR10, -R224 ;  /* 0x0000000a7a7a7c23 */ /* 0x000fe200080108e0 */
[----:B------:R-:W-:-:S06]  /*3780*/  FSEL R143, R143, -INF , !P3 ;  /* 0xff8000008f8f7808 */ /* 0x000fcc0005800000 */
[----:B------:R-:W5:Y:S01]  /*3790*/  MUFU.EX2 R95, R95 ;  /* 0x0000005f005f7308 */ /* 0x000f620000000800 */
[----:B------:R-:W-:Y:S01]  /*37a0*/  FSEL R146, R146, -INF , !P4 ;  /* 0xff80000092927808 */ /* 0x000fe20006000000 */
[----:B------:R-:W-:Y:S01]  /*37b0*/  FFMA.FTZ R119, R119, UR10, -R223 ;  /* 0x0000000a77777c23 */ /* 0x000fe200080108df */
[----:B------:R-:W-:Y:S02]  /*37c0*/  FSEL R150, R150, -INF , !P6 ;  /* 0xff80000096967808 */ /* 0x000fe40007000000 */
[----:B------:R-:W-:-:S03]  /*37d0*/  FSEL R151, R151, -INF , !P1 ;  /* 0xff80000097977808 */ /* 0x000fc60004800000 */
[----:B------:R-:W-:Y:S01]  /*37e0*/  MUFU.EX2 R100, R100 ;  /* 0x0000006400647308 */ /* 0x000fe20000000800 */
[----:B------:R-:W-:Y:S01]  /*37f0*/  FFMA.FTZ R103, R144, UR10, -R133 ;  /* 0x0000000a90677c23 */ /* 0x000fe20008010885 */
[----:B------:R-:W-:-:S06]  /*3800*/  FFMA.FTZ R139, R139, UR10, -R129 ;  /* 0x0000000a8b8b7c23 */ /* 0x000fcc0008010881 */
        /* <DEDUP_REMOVED lines=16> */
[----:B------:R-:W5:Y:S04]  /*3910*/  SHFL.IDX PT, R121, R16, R235, 0x1f ;  /* 0x00001feb10797589 */ /* 0x000f6800000e0000 */
[----:B------:R-:W5:Y:S04]  /*3920*/  SHFL.IDX PT, R116, R16, R233, 0x1f ;  /* 0x00001fe910747589 */ /* 0x000f6800000e0000 */
[----:B------:R-:W5:Y:S04]  /*3930*/  SHFL.IDX PT, R15, R16, R231, 0x1f ;  /* 0x00001fe7100f7589 */ /* 0x000f6800000e0000 */
[----:B------:R-:W5:Y:S01]  /*3940*/  SHFL.IDX PT, R120, R16, R234, 0x1f ;  /* 0x00001fea10787589 */ /* 0x000f6200000e0000 */
[--C-:B---3--:R-:W-:Y:S01]  /*3950*/  FADD.FTZ R24, R24, -R125.reuse ;  /* 0x8000007d18187221 */ /* 0x108fe20000010000 */
[----:B------:R-:W-:-:S02]  /*3960*/  FADD.FTZ R26, R26, -R125 ;  /* 0x8000007d1a1a7221 */ /* 0x000fc40000010000 */
[----:B------:R-:W-:Y:S01]  /*3970*/  SHFL.IDX PT, R125, R16, R230, 0x1f ;  /* 0x00001fe6107d7589 */ /* 0x000fe200000e0000 */
[----:B-1----:R-:W-:-:S03]  /*3980*/  FADD.FTZ R33, R33, -R108 ;  /* 0x8000006c21217221 */ /* 0x002fc60000010000 */
[----:B------:R-:W1:Y:S01]  /*3990*/  SHFL.IDX PT, R16, R228, R232, 0x1f ;  /* 0x00001fe8e4107589 */ /* 0x000e6200000e0000 */
[----:B------:R-:W-:Y:S01]  /*39a0*/  FADD.FTZ R35, R35, -R108 ;  /* 0x8000006c23237221 */ /* 0x000fe20000010000 */
[--C-:B--2---:R-:W-:Y:S01]  /*39b0*/  FADD.FTZ R25, R25, -R124.reuse ;  /* 0x8000007c19197221 */ /* 0x104fe20000010000 */
[----:B------:R-:W-:Y:S01]  /*39c0*/  FADD.FTZ R27, R27, -R124 ;  /* 0x8000007c1b1b7221 */ /* 0x000fe20000010000 */
[--C-:B-----5:R-:W-:Y:S01]  /*39d0*/  FADD.FTZ R28, R28, -R121.reuse ;  /* 0x800000791c1c7221 */ /* 0x120fe20000010000 */
[----:B------:R-:W-:Y:S01]  /*39e0*/  FADD.FTZ R30, R30, -R121 ;  /* 0x800000791e1e7221 */ /* 0x000fe20000010000 */
[----:B------:R-:W2:Y:S01]  /*39f0*/  SHFL.IDX PT, R108, R228, R233, 0x1f ;  /* 0x00001fe9e46c7589 */ /* 0x000ea200000e0000 */
[--C-:B------:R-:W-:Y:S01]  /*3a00*/  FADD.FTZ R32, R32, -R116.reuse ;  /* 0x8000007420207221 */ /* 0x100fe20000010000 */
[----:B------:R-:W-:Y:S02]  /*3a10*/  FADD.FTZ R34, R34, -R116 ;  /* 0x8000007422227221 */ /* 0x000fe40000010000 */
[----:B------:R-:W3:Y:S01]  /*3a20*/  SHFL.IDX PT, R124, R228, R8, 0x1f ;  /* 0x00001f08e47c7589 */ /* 0x000ee200000e0000 */
[--C-:B------:R-:W-:Y:S01]  /*3a30*/  FADD.FTZ R36, R36, -R15.reuse ;  /* 0x8000000f24247221 */ /* 0x100fe20000010000 */
[----:B------:R-:W-:-:S02]  /*3a40*/  FADD.FTZ R38, R38, -R15 ;  /* 0x8000000f26267221 */ /* 0x000fc40000010000 */
[----:B------:R-:W5:Y:S04]  /*3a50*/  SHFL.IDX PT, R121, R228, R235, 0x1f ;  /* 0x00001febe4797589 */ /* 0x000f6800000e0000 */
[----:B------:R-:W5:Y:S04]  /*3a60*/  SHFL.IDX PT, R116, R228, R234, 0x1f ;  /* 0x00001feae4747589 */ /* 0x000f6800000e0000 */
[----:B------:R-:W5:Y:S01]  /*3a70*/  SHFL.IDX PT, R15, R228, R231, 0x1f ;  /* 0x00001fe7e40f7589 */ /* 0x000f6200000e0000 */
[--C-:B------:R-:W-:Y:S01]  /*3a80*/  FADD.FTZ R29, R29, -R120.reuse ;  /* 0x800000781d1d7221 */ /* 0x100fe20000010000 */
[----:B------:R-:W-:-:S02]  /*3a90*/  FADD.FTZ R31, R31, -R120 ;  /* 0x800000781f1f7221 */ /* 0x000fc40000010000 */
[----:B------:R-:W5:Y:S01]  /*3aa0*/  SHFL.IDX PT, R120, R228, R237, 0x1f ;  /* 0x00001fede4787589 */ /* 0x000f6200000e0000 */
[--C-:B-1----:R-:W-:Y:S01]  /*3ab0*/  FADD.FTZ R49, R49, -R16.reuse ;  /* 0x8000001031317221 */ /* 0x102fe20000010000 */
[----:B------:R-:W-:Y:S02]  /*3ac0*/  FADD.FTZ R51, R51, -R16 ;  /* 0x8000001033337221 */ /* 0x000fe40000010000 */
[----:B------:R-:W-:Y:S01]  /*3ad0*/  SHFL.IDX PT, R16, R12, R231, 0x1f ;  /* 0x00001fe70c107589 */ /* 0x000fe200000e0000 */
[--C-:B--2---:R-:W-:Y:S01]  /*3ae0*/  FADD.FTZ R48, R48, -R108.reuse ;  /* 0x8000006c30307221 */ /* 0x104fe20000010000 */
[----:B------:R-:W-:Y:S02]  /*3af0*/  FADD.FTZ R50, R50, -R108 ;  /* 0x8000006c32327221 */ /* 0x000fe40000010000 */
[----:B------:R-:W1:Y:S01]  /*3b00*/  SHFL.IDX PT, R231, R9, R231, 0x1f ;  /* 0x00001fe709e77589 */ /* 0x000e6200000e0000 */
[--C-:B------:R-:W-:Y:S01]  /*3b10*/  FADD.FTZ R37, R37, -R125.reuse ;  /* 0x8000007d25257221 */ /* 0x100fe20000010000 */
[----:B------:R-:W-:Y:S01]  /*3b20*/  FADD.FTZ R39, R39, -R125 ;  /* 0x8000007d27277221 */ /* 0x000fe20000010000 */
[--C-:B---3--:R-:W-:Y:S01]  /*3b30*/  FADD.FTZ R40, R40, -R124.reuse ;  /* 0x8000007c28287221 */ /* 0x108fe20000010000 */
[----:B------:R-:W-:Y:S01]  /*3b40*/  FADD.FTZ R42, R42, -R124 ;  /* 0x8000007c2a2a7221 */ /* 0x000fe20000010000 */
[--C-:B-----5:R-:W-:Y:S01]  /*3b50*/  FADD.FTZ R44, R44, -R121.reuse ;  /* 0x800000792c2c7221 */ /* 0x120fe20000010000 */
[----:B------:R-:W-:Y:S01]  /*3b60*/  FADD.FTZ R46, R46, -R121 ;  /* 0x800000792e2e7221 */ /* 0x000fe20000010000 */
[----:B------:R-:W2:Y:S01]  /*3b70*/  SHFL.IDX PT, R108, R12, R232, 0x1f ;  /* 0x00001fe80c6c7589 */ /* 0x000ea200000e0000 */
[--C-:B------:R-:W-:Y:S01]  /*3b80*/  FADD.FTZ R45, R45, -R116.reuse ;  /* 0x800000742d2d7221 */ /* 0x100fe20000010000 */
[----:B------:R-:W-:-:S02]  /*3b90*/  FADD.FTZ R47, R47, -R116 ;  /* 0x800000742f2f7221 */ /* 0x000fc40000010000 */
[----:B------:R-:W-:Y:S01]  /*3ba0*/  SHFL.IDX PT, R124, R12, R8, 0x1f ;  /* 0x00001f080c7c7589 */ /* 0x000fe200000e0000 */
[--C-:B------:R-:W-:Y:S01]  /*3bb0*/  FADD.FTZ R52, R52, -R15.reuse ;  /* 0x8000000f34347221 */ /* 0x100fe20000010000 */
[----:B------:R-:W-:Y:S02]  /*3bc0*/  FADD.FTZ R54, R54, -R15 ;  /* 0x8000000f36367221 */ /* 0x000fe40000010000 */
[----:B------:R-:W-:Y:S04]  /*3bd0*/  SHFL.IDX PT, R125, R12, R237, 0x1f ;  /* 0x00001fed0c7d7589 */ /* 0x000fe800000e0000 */
[----:B------:R-:W-:Y:S04]  /*3be0*/  SHFL.IDX PT, R121, R12, R235, 0x1f ;  /* 0x00001feb0c797589 */ /* 0x000fe800000e0000 */
[----:B------:R-:W-:Y:S04]  /*3bf0*/  SHFL.IDX PT, R15, R12, R234, 0x1f ;  /* 0x00001fea0c0f7589 */ /* 0x000fe800000e0000 */
[----:B------:R-:W3:Y:S04]  /*3c00*/  SHFL.IDX PT, R116, R12, R233, 0x1f ;  /* 0x00001fe90c747589 */ /* 0x000ee800000e0000 */
[----:B------:R-:W5:Y:S01]  /*3c10*/  SHFL.IDX PT, R12, R12, R230, 0x1f ;  /* 0x00001fe60c0c7589 */ /* 0x000f6200000e0000 */
[--C-:B------:R-:W-:Y:S01]  /*3c20*/  FADD.FTZ R41, R41, -R120.reuse ;  /* 0x8000007829297221 */ /* 0x100fe20000010000 */
[----:B------:R-:W-:-:S02]  /*3c30*/  FADD.FTZ R43, R43, -R120 ;  /* 0x800000782b2b7221 */ /* 0x000fc40000010000 */
[----:B------:R-:W-:Y:S04]  /*3c40*/  SHFL.IDX PT, R237, R9, R237, 0x1f ;  /* 0x00001fed09ed7589 */ /* 0x000fe800000e0000 */
[----:B------:R-:W4:Y:S01]  /*3c50*/  SHFL.IDX PT, R120, R9, R8, 0x1f ;  /* 0x00001f0809787589 */ /* 0x000f2200000e0000 */
[----:B------:R-:W4:Y:S01]  /*3c60*/  MUFU.EX2 R126, R126 ;  /* 0x0000007e007e7308 */ /* 0x000f220000000800 */
[----:B-1----:R-:W-:Y:S01]  /*3c70*/  FADD.FTZ R128, R84, -R231 ;  /* 0x800000e754807221 */ /* 0x002fe20000010000 */
[----:B------:R-:W-:Y:S01]  /*3c80*/  FMUL.FTZ R84, R216, R24 ;  /* 0x00000018d8547220 */ /* 0x000fe20000410000 */
[----:B------:R-:W1:Y:S01]  /*3c90*/  SHFL.IDX PT, R228, R228, R230, 0x1f ;  /* 0x00001fe6e4e47589 */ /* 0x000e6200000e0000 */
[----:B------:R-:W-:-:S04]  /*3ca0*/  FMUL.FTZ R25, R219, R25 ;  /* 0x00000019db197220 */ /* 0x000fc80000410000 */
[----:B------:R-:W4:Y:S01]  /*3cb0*/  MUFU.EX2 R127, R127 ;  /* 0x0000007f007f7308 */ /* 0x000f220000000800 */
[----:B------:R-:W1:Y:S01]  /*3cc0*/  SHFL.IDX PT, R235, R9, R235, 0x1f ;  /* 0x00001feb09eb7589 */ /* 0x000e6200000e0000 */
[----:B--2---:R-:W-:Y:S01]  /*3cd0*/  FADD.FTZ R65, R65, -R108 ;  /* 0x8000006c41417221 */ /* 0x004fe20000010000 */
[----:B---3--:R-:W-:Y:S02]  /*3ce0*/  FADD.FTZ R66, R66, -R116 ;  /* 0x8000007442427221 */ /* 0x008fe40000010000 */
[----:B------:R-:W2:Y:S04]  /*3cf0*/  SHFL.IDX PT, R234, R9, R234, 0x1f ;  /* 0x00001fea09ea7589 */ /* 0x000ea800000e0000 */
[----:B------:R-:W3:Y:S04]  /*3d00*/  SHFL.IDX PT, R233, R9, R233, 0x1f ;  /* 0x00001fe909e97589 */ /* 0x000ee800000e0000 */
[----:B------:R-:W3:Y:S04]  /*3d10*/  SHFL.IDX PT, R232, R9, R232, 0x1f ;  /* 0x00001fe809e87589 */ /* 0x000ee800000e0000 */
[----:B------:R5:W3:Y:S01]  /*3d20*/  SHFL.IDX PT, R230, R9, R230, 0x1f ;  /* 0x00001fe609e67589 */ /* 0x000ae200000e0000 */
[----:B------:R-:W-:Y:S01]  /*3d30*/  F2FP.F16.F32.PACK_AB R84, R25, R84 ;  /* 0x000000541954723e */ /* 0x000fe200000000ff */
[----:B------:R-:W-:Y:S01]  /*3d40*/  FMUL.FTZ R25, R97, R65 ;  /* 0x0000004161197220 */ /* 0x000fe20000410000 */
[----:B------:R-:W-:Y:S01]  /*3d50*/  FFMA.FTZ R136, R143, UR10, -R136 ;  /* 0x0000000a8f887c23 */ /* 0x000fe20008010888 */
[----:B------:R-:W-:Y:S01]  /*3d60*/  FMUL.FTZ R65, R130, R66 ;  /* 0x0000004282417220 */ /* 0x000fe20000410000 */
[--C-:B-----5:R-:W-:Y:S01]  /*3d70*/  FADD.FTZ R9, R68, -R16.reuse ;  /* 0x8000001044097221 */ /* 0x120fe20000010000 */
[----:B------:R-:W-:Y:S01]  /*3d80*/  FADD.FTZ R16, R70, -R16 ;  /* 0x8000001046107221 */ /* 0x000fe20000010000 */
[----:B------:R-:W-:Y:S01]  /*3d90*/  FADD.FTZ R70, R69, -R12 ;  /* 0x8000000c45467221 */ /* 0x000fe20000010000 */
[--C-:B------:R-:W-:Y:S01]  /*3da0*/  FFMA.FTZ R106, R149, UR10, -R140.reuse ;  /* 0x0000000a956a7c23 */ /* 0x100fe2000801088c */
[----:B------:R-:W5:Y:S01]  /*3db0*/  MUFU.EX2 R109, R109 ;  /* 0x0000006d006d7308 */ /* 0x000f620000000800 */
[----:B------:R-:W-:Y:S01]  /*3dc0*/  FFMA.FTZ R133, R146, UR10, -R133 ;  /* 0x0000000a92857c23 */ /* 0x000fe20008010885 */
[----:B------:R-:W-:Y:S01]  /*3dd0*/  FADD.FTZ R61, R61, -R15 ;  /* 0x8000000f3d3d7221 */ /* 0x000fe20000010000 */
[----:B------:R-:W-:Y:S01]  /*3de0*/  FMUL.FTZ R28, R17, R28 ;  /* 0x0000001c111c7220 */ /* 0x000fe20000410000 */
[----:B------:R-:W-:Y:S01]  /*3df0*/  FMUL.FTZ R29, R18, R29 ;  /* 0x0000001d121d7220 */ /* 0x000fe20000410000 */
[----:B------:R-:W-:Y:S01]  /*3e00*/  FMUL.FTZ R9, R98, R9 ;  /* 0x0000000962097220 */ /* 0x000fe20000410000 */
[----:B------:R-:W-:Y:S01]  /*3e10*/  FMUL.FTZ R66, R99, R70 ;  /* 0x0000004663427220 */ /* 0x000fe20000410000 */
[--C-:B------:R-:W-:Y:S01]  /*3e20*/  FADD.FTZ R60, R60, -R121.reuse ;  /* 0x800000793c3c7221 */ /* 0x100fe20000010000 */
[----:B------:R-:W3:Y:S01]  /*3e30*/  MUFU.EX2 R113, R113 ;  /* 0x0000007100717308 */ /* 0x000ee20000000800 */
[----:B------:R-:W-:Y:S01]  /*3e40*/  FADD.FTZ R62, R62, -R121 ;  /* 0x800000793e3e7221 */ /* 0x000fe20000010000 */
[----:B------:R-:W-:Y:S01]  /*3e50*/  FADD.FTZ R15, R63, -R15 ;  /* 0x8000000f3f0f7221 */ /* 0x000fe20000010000 */
[----:B------:R-:W-:Y:S01]  /*3e60*/  FFMA.FTZ R227, R150, UR10, -R227 ;  /* 0x0000000a96e37c23 */ /* 0x000fe200080108e3 */
[----:B------:R-:W-:-:S04]  /*3e70*/  FFMA.FTZ R140, R151, UR10, -R140 ;  /* 0x0000000a978c7c23 */ /* 0x000fc8000801088c */
[----:B------:R-:W3:Y:S01]  /*3e80*/  MUFU.EX2 R122, R122 ;  /* 0x0000007a007a7308 */ /* 0x000ee20000000800 */
[----:B------:R-:W-:Y:S01]  /*3e90*/  FADD.FTZ R231, R86, -R231 ;  /* 0x800000e756e77221 */ /* 0x000fe20000010000 */
[----:B------:R-:W-:Y:S01]  /*3ea0*/  F2FP.F16.F32.PACK_AB R86, R29, R28 ;  /* 0x0000001c1d56723e */ /* 0x000fe200000000ff */
[----:B------:R-:W-:-:S05]  /*3eb0*/  FMUL.FTZ R60, R95, R60 ;  /* 0x0000003c5f3c7220 */ /* 0x000fca0000410000 */
[----:B------:R-:W3:Y:S01]  /*3ec0*/  MUFU.EX2 R123, R123 ;  /* 0x0000007b007b7308 */ /* 0x000ee20000000800 */
[----:B------:R-:W-:Y:S01]  /*3ed0*/  FMUL.FTZ R61, R11, R61 ;  /* 0x0000003d0b3d7220 */ /* 0x000fe20000410000 */
[----:B----4-:R-:W-:Y:S01]  /*3ee0*/  FMUL.FTZ R62, R126, R62 ;  /* 0x0000003e7e3e7220 */ /* 0x010fe20000410000 */
[----:B------:R-:W-:Y:S01]  /*3ef0*/  FMUL.FTZ R15, R127, R15 ;  /* 0x0000000f7f0f7220 */ /* 0x000fe20000410000 */
[----:B------:R-:W-:-:S04]  /*3f00*/  F2FP.F16.F32.PACK_AB R66, R66, R9 ;  /* 0x000000094242723e */ /* 0x000fc800000000ff */
[----:B------:R-:W4:Y:S01]  /*3f10*/  MUFU.EX2 R117, R117 ;  /* 0x0000007500757308 */ /* 0x000f220000000800 */
[----:B------:R-:W-:Y:S01]  /*3f20*/  FADD.FTZ R67, R67, -R108 ;  /* 0x8000006c43437221 */ /* 0x000fe20000010000 */
[----:B------:R-:W-:Y:S01]  /*3f30*/  FADD.FTZ R63, R72, -R120 ;  /* 0x80000078483f7221 */ /* 0x000fe20000010000 */
[----:B------:R-:W-:-:S05]  /*3f40*/  FADD.FTZ R108, R73, -R237 ;  /* 0x800000ed496c7221 */ /* 0x000fca0000010000 */
[----:B------:R-:W4:Y:S01]  /*3f50*/  MUFU.EX2 R114, R114 ;  /* 0x0000007200727308 */ /* 0x000f220000000800 */
[----:B------:R-:W-:-:S07]  /*3f60*/  FADD.FTZ R12, R71, -R12 ;  /* 0x8000000c470c7221 */ /* 0x000fce0000010000 */
[----:B------:R-:W4:Y:S08]  /*3f70*/  MUFU.EX2 R115, R115 ;  /* 0x0000007300737308 */ /* 0x000f300000000800 */
[----:B------:R-:W4:Y:S08]  /*3f80*/  MUFU.EX2 R118, R118 ;  /* 0x0000007600767308 */ /* 0x000f300000000800 */
[----:B------:R-:W4:Y:S01]  /*3f90*/  MUFU.EX2 R119, R119 ;  /* 0x0000007700777308 */ /* 0x000f220000000800 */
[----:B------:R-:W-:-:S07]  /*3fa0*/  F2FP.F16.F32.PACK_AB R70, R61, R60 ;  /* 0x0000003c3d46723e */ /* 0x000fce00000000ff */
[----:B------:R-:W4:Y:S01]  /*3fb0*/  MUFU.EX2 R131, R131 ;  /* 0x0000008300837308 */ /* 0x000f220000000800 */
[----:B------:R-:W-:-:S07]  /*3fc0*/  F2FP.F16.F32.PACK_AB R71, R15, R62 ;  /* 0x0000003e0f47723e */ /* 0x000fce00000000ff */
[----:B------:R-:W4:Y:S01]  /*3fd0*/  MUFU.EX2 R134, R134 ;  /* 0x0000008600867308 */ /* 0x000f220000000800 */
[----:B------:R-:W-:-:S07]  /*3fe0*/  FMUL.FTZ R60, R100, R63 ;  /* 0x0000003f643c7220 */ /* 0x000fce0000410000 */
[----:B------:R-:W4:Y:S01]  /*3ff0*/  MUFU.EX2 R135, R135 ;  /* 0x0000008700877308 */ /* 0x000f220000000800 */
[----:B------:R-:W-:-:S07]  /*4000*/  FMUL.FTZ R15, R101, R108 ;  /* 0x0000006c650f7220 */ /* 0x000fce0000410000 */
[----:B------:R-:W-:Y:S01]  /*4010*/  MUFU.EX2 R102, R102 ;  /* 0x0000006600667308 */ /* 0x000fe20000000800 */
[----:B------:R-:W-:-:S07]  /*4020*/  FADD.FTZ R64, R64, -R116 ;  /* 0x8000007440407221 */ /* 0x000fce0000010000 */
[----:B------:R-:W4:Y:S08]  /*4030*/  MUFU.EX2 R138, R138 ;  /* 0x0000008a008a7308 */ /* 0x000f300000000800 */
[----:B------:R-:W4:Y:S08]  /*4040*/  MUFU.EX2 R139, R139 ;  /* 0x0000008b008b7308 */ /* 0x000f300000000800 */
        /* <DEDUP_REMOVED lines=14> */
[----:B------:R-:W-:Y:S01]  /*4130*/  FMUL.FTZ R26, R217, R26 ;  /* 0x0000001ad91a7220 */ /* 0x000fe20000410000 */
[----:B------:R-:W-:Y:S01]  /*4140*/  FMUL.FTZ R27, R218, R27 ;  /* 0x0000001bda1b7220 */ /* 0x000fe20000410000 */
[--C-:B-1----:R-:W-:Y:S01]  /*4150*/  FADD.FTZ R53, R53, -R228.reuse ;  /* 0x800000e435357221 */ /* 0x102fe20000010000 */
[----:B------:R-:W-:Y:S01]  /*4160*/  FADD.FTZ R55, R55, -R228 ;  /* 0x800000e437377221 */ /* 0x000fe20000010000 */
[----:B------:R-:W-:Y:S01]  /*4170*/  FMUL.FTZ R30, R220, R30 ;  /* 0x0000001edc1e7220 */ /* 0x000fe20000410000 */
[----:B------:R-:W-:Y:S01]  /*4180*/  FMUL.FTZ R31, R221, R31 ;  /* 0x0000001fdd1f7220 */ /* 0x000fe20000410000 */
[----:B------:R-:W-:Y:S01]  /*4190*/  FMUL.FTZ R64, R96, R64 ;  /* 0x0000004060407220 */ /* 0x000fe20000410000 */
[----:B------:R-:W-:Y:S01]  /*41a0*/  F2FP.F16.F32.PACK_AB R60, R15, R60 ;  /* 0x0000003c0f3c723e */ /* 0x000fe200000000ff */
[----:B------:R-:W-:Y:S01]  /*41b0*/  FADD.FTZ R116, R76, -R235 ;  /* 0x800000eb4c747221 */ /* 0x000fe20000010000 */
[----:B--2---:R-:W-:Y:S01]  /*41c0*/  FADD.FTZ R124, R77, -R234 ;  /* 0x800000ea4d7c7221 */ /* 0x004fe20000010000 */
[----:B------:R-:W-:Y:S01]  /*41d0*/  FMUL.FTZ R32, R10, R32 ;  /* 0x000000200a207220 */ /* 0x000fe20000410000 */
[----:B------:R-:W-:Y:S01]  /*41e0*/  FMUL.FTZ R33, R19, R33 ;  /* 0x0000002113217220 */ /* 0x000fe20000410000 */
[----:B------:R-:W-:Y:S01]  /*41f0*/  FMUL.FTZ R34, R222, R34 ;  /* 0x00000022de227220 */ /* 0x000fe20000410000 */
[----:B-----5:R-:W-:Y:S01]  /*4200*/  FMUL.FTZ R35, R109, R35 ;  /* 0x000000236d237220 */ /* 0x020fe20000410000 */
[----:B------:R-:W-:Y:S01]  /*4210*/  FMUL.FTZ R36, R20, R36 ;  /* 0x0000002414247220 */ /* 0x000fe20000410000 */
[----:B------:R-:W-:Y:S01]  /*4220*/  FMUL.FTZ R37, R21, R37 ;  /* 0x0000002515257220 */ /* 0x000fe20000410000 */
[----:B------:R-:W-:Y:S01]  /*4230*/  FMUL.FTZ R38, R112, R38 ;  /* 0x0000002670267220 */ /* 0x000fe20000410000 */
[----:B---3--:R-:W-:Y:S01]  /*4240*/  FMUL.FTZ R39, R113, R39 ;  /* 0x0000002771277220 */ /* 0x008fe20000410000 */
        /* <DEDUP_REMOVED lines=10> */
[----:B------:R-:W-:Y:S01]  /*42f0*/  FADD.FTZ R125, R81, -R232 ;  /* 0x800000e8517d7221 */ /* 0x000fe20000010000 */
[----:B------:R-:W-:Y:S01]  /*4300*/  FADD.FTZ R129, R85, -R230 ;  /* 0x800000e655817221 */ /* 0x000fe20000010000 */
[----:B------:R-:W-:Y:S01]  /*4310*/  FMUL.FTZ R40, R22, R40 ;  /* 0x0000002816287220 */ /* 0x000fe20000410000 */
[----:B------:R-:W-:Y:S01]  /*4320*/  FMUL.FTZ R41, R23, R41 ;  /* 0x0000002917297220 */ /* 0x000fe20000410000 */
[----:B----4-:R-:W-:Y:S01]  /*4330*/  FMUL.FTZ R42, R117, R42 ;  /* 0x0000002a752a7220 */ /* 0x010fe20000410000 */
        /* <DEDUP_REMOVED lines=142> */
[----:B------:R-:W-:Y:S02]  /*4c20*/  SHF.R.U32.HI R10, RZ, 0x4, R10 ;  /* 0x00000004ff0a7819 */ /* 0x000fe4000001160a */
[----:B------:R-:W-:Y:S02]  /*4c30*/  R2UR UR5, R236 ;  /* 0x00000000ec0572ca */ /* 0x000fe400000e0000 */
[----:B------:R-:W-:-:S04]  /*4c40*/  LOP3.LUT R10, R10, 0x3fff, RZ, 0xc0, !PT ;  /* 0x00003fff0a0a7812 */ /* 0x000fc800078ec0ff */
[----:B------:R-:W-:-:S05]  /*4c50*/  LOP3.LUT R11, R10, 0x10000, RZ, 0xfc, !PT ;  /* 0x000100000a0b7812 */ /* 0x000fca00078efcff */
[----:B------:R-:W-:Y:S02]  /*4c60*/  IMAD R11, R0, 0x800, R11 ;  /* 0x00000800000b7824 */ /* 0x000fe400078e020b */
[----:B------:R-:W-:-:S03]  /*4c70*/  USHF.R.U32.HI UR5, URZ, 0x4, UR5 ;  /* 0x000000043f057899 */ /* 0x000fc60008011605 */
[----:B------:R-:W-:Y:S01]  /*4c80*/  R2UR UR8, R11 ;  /* 0x000000000b0872ca */ /* 0x000fe200000e0000 */
[----:B------:R-:W-:Y:S01]  /*4c90*/  ULOP3.LUT UR10, UR5, 0x3fff, URZ, 0xc0, !UPT ;  /* 0x00003fff050a7892 */ /* 0x000fe2000f8ec03f */
[----:B------:R-:W-:Y:S02]  /*4ca0*/  WARPGROUP.DEPBAR.LE gsb0, 0x0 ;  /* 0x00008000000079c5 */ /* 0x000fe40000010000 */
[----:B------:R2:W-:Y:S06]  /*4cb0*/  MEMBAR.ALL.CTA ;  /* 0x0000000000007992 */ /* 0x0005ec0000008000 */
[----:B--2---:R-:W2:Y:S02]  /*4cc0*/  FENCE.VIEW.ASYNC.S ;  /* 0x00000000000073c6 */ /* 0x004ea40000000000 */
[----:B--2---:R-:W-:Y:S06]  /*4cd0*/  BAR.SYNC.DEFER_BLOCKING 0x9, 0x100 ;  /* 0x0244000000007b1d */ /* 0x004fec0000010000 */
[----:B------:R-:W-:Y:S01]  /*4ce0*/  UMOV UR9, 0x40000040 ;  /* 0x4000004000097882 */ /* 0x000fe20000000000 */
        /* <DEDUP_REMOVED lines=55> */
.L_x_3021:
        /* <DEDUP_REMOVED lines=68> */
.L_x_3022:
        /* <DEDUP_REMOVED lines=12> */
.L_x_3012:
[----:B------:R-:W-:-:S06]  /*5560*/  UISETP.GE.AND UP0, UPT, UR45, UR44, UPT ;  /* 0x0000002c2d00728c */ /* 0x000fcc000bf06270 */
[----:B------:R-:W-:-:S13]  /*5570*/  PLOP3.LUT P0, PT, PT, PT, UP0, 0x80, 0x0 ;  /* 0x000000000000781c */ /* 0x000fda0003f0f008 */
[----:B------:R-:W-:Y:S05]  /*5580*/  @P0 BRA `(.L_x_3024) ;  /* 0x0000003800440947 */ /* 0x000fea0003800000 */
[----:B------:R-:W1:Y:S04]  /*5590*/  LDL.LU R9, [R1+0x20] ;  /* 0x0000200001097983 */ /* 0x000e680000300800 */
        /* <DEDUP_REMOVED lines=9> */
[CC--:B------:R-:W-:Y:S02]  /*5630*/  LEA.HI R7, R6.reuse, R5.reuse, RZ, 0x7 ;  /* 0x0000000506077211 */ /* 0x0c0fe400078f38ff */
[----:B------:R-:W-:Y:S02]  /*5640*/  LEA.HI R8, R6, R5, RZ, 0x5 ;  /* 0x0000000506087211 */ /* 0x000fe400078f28ff */
[----:B------:R-:W-:Y:S02]  /*5650*/  LOP3.LUT R10, R7, 0xffffff80, RZ, 0xc0, !PT ;  /* 0xffffff80070a7812 */ /* 0x000fe400078ec0ff */
[----:B------:R-:W-:Y:S02]  /*5660*/  SHF.R.S32.HI R7, RZ, 0x7, R7 ;  /* 0x00000007ff077819 */ /* 0x000fe40000011407 */
[----:B------:R-:W-:Y:S01]  /*5670*/  LOP3.LUT R8, R8, 0xffffffe0, RZ, 0xc0, !PT ;  /* 0xffffffe008087812 */ /* 0x000fe200078ec0ff */
[----:B------:R-:W-:-:S04]  /*5680*/  IMAD.IADD R10, R5, 0x1, -R10 ;  /* 0x00000001050a7824 */ /* 0x000fc800078e0a0a */
[----:B------:R-:W-:Y:S01]  /*5690*/  IMAD.IADD R8, R5, 0x1, -R8 ;  /* 0x0000000105087824 */ /* 0x000fe200078e0a08 */
[----:B-1----:R-:W-:Y:S02]  /*56a0*/  LEA.HI R13, R9, R10, RZ, 0x5 ;  /* 0x0000000a090d7211 */ /* 0x002fe400078f28ff */
[----:B------:R-:W-:Y:S02]  /*56b0*/  LEA.HI R9, R7, R7, RZ, 0x1 ;  /* 0x0000000707097211 */ /* 0x000fe400078f08ff */
[--C-:B---3--:R-:W-:Y:S02]  /*56c0*/  SHF.R.S32.HI R11, RZ, 0x2, R12.reuse ;  /* 0x00000002ff0b7819 */ /* 0x108fe4000001140c */
[----:B------:R-:W-:Y:S02]  /*56d0*/  SHF.R.S32.HI R10, RZ, 0x1f, R12 ;  /* 0x0000001fff0a7819 */ /* 0x000fe4000001140c */
[----:B------:R-:W-:Y:S02]  /*56e0*/  LOP3.LUT R12, R9, 0xfffffffe, RZ, 0xc0, !PT ;  /* 0xfffffffe090c7812 */ /* 0x000fe400078ec0ff */
        /* <DEDUP_REMOVED lines=91> */
.L_x_3035:
[----:B------:R-:W-:-:S05]  /*5ca0*/  IMAD.U32 R7, RZ, RZ, UR36 ;  /* 0x00000024ff077e24 */ /* 0x000fca000f8e00ff */
[----:B------:R-:W-:-:S04]  /*5cb0*/  LOP3.LUT R7, R7, 0x1, RZ, 0xfc, !PT ;  /* 0x0000000107077812 */ /* 0x000fc800078efcff */
[----:B------:R-:W-:-:S13]  /*5cc0*/  ISETP.NE.AND P0, PT, R7, 0x3, PT ;  /* 0x000000030700780c */ /* 0x000fda0003f05270 */
[----:B--2---:R-:W-:Y:S05]  /*5cd0*/  @!P0 BRA `(.L_x_3025) ;  /* 0x0000000000048947 */ /* 0x004fea0003800000 */
[----:B------:R-:W-:Y:S01]  /*5ce0*/  BPT.TRAP 0x1 ;  /* 0x000000040000795c */ /* 0x000fe20000300000 */
.L_x_3025:
[----:B------:R-:W-:Y:S01]  /*5cf0*/  IMAD R7, R0, 0x8, R236 ;  /* 0x0000000800077824 */ /* 0x000fe200078e02ec */
[----:B------:R-:W-:-:S04]  /*5d00*/  SHF.L.U32 R18, R4, 0x1f, RZ ;  /* 0x0000001f04127819 */ /* 0x000fc800000006ff */
[----:B------:R1:W2:Y:S01]  /*5d10*/  SYNCS.PHASECHK.TRANS64.TRYWAIT P1, [R7+URZ+0x30c10], R18 ;  /* 0x030c1012070075a7 */ /* 0x0002a2000802017f */
[----:B------:R-:W-:Y:S05]  /*5d20*/  @!P0 BRA `(.L_x_3026) ;  /* 0x0000000000048947 */ /* 0x000fea0003800000 */
[----:B------:R-:W-:Y:S01]  /*5d30*/  BPT.TRAP 0x1 ;  /* 0x000000040000795c */ /* 0x000fe20000300000 */
.L_x_3026:
[----:B---3--:R-:W-:-:S05]  /*5d40*/  VIADD R8, R236, 0x10000 ;  /* 0x00010000ec087836 */ /* 0x008fca0000000000 */
[----:B------:R-:W-:-:S04]  /*5d50*/  SHF.R.U32.HI R8, RZ, 0x4, R8 ;  /* 0x00000004ff087819 */ /* 0x000fc80000011608 */
[----:B------:R-:W-:-:S04]  /*5d60*/  LOP3.LUT R8, R8, 0x3fff, RZ, 0xc0, !PT ;  /* 0x00003fff08087812 */ /* 0x000fc800078ec0ff */
[----:B------:R-:W-:Y:S01]  /*5d70*/  LOP3.LUT R9, R8, 0x10000, RZ, 0xfc, !PT ;  /* 0x0001000008097812 */ /* 0x000fe200078efcff */
[----:B--2---:R-:W-:Y:S06]  /*5d80*/  @P1 BRA `(.L_x_3027) ;  /* 0x0000000000081947 */ /* 0x004fec0003800000 */
[----:B------:R-:W2:Y:S02]  /*5d90*/  SYNCS.PHASECHK.TRANS64.TRYWAIT P1, [R7+URZ+0x30c10], R18 ;  /* 0x030c1012070075a7 */ /* 0x000ea4000802017f */
[----:B--2---:R-:W-:Y:S05]  /*5da0*/  @!P1 BRA `(.L_x_3028) ;  /* 0x0000008c00b09947 */ /* 0x004fea0003800000 */
.L_x_3027:
        /* <DEDUP_REMOVED lines=29> */
[----:B------:R-:W-:-:S04]  /*5f80*/  IMAD R9, R3, 0x2, R12 ;  /* 0x0000000203097824 */ /* 0x000fc800078e020c */
        /* <DEDUP_REMOVED lines=18> */
[----:B------:R-:W-:-:S02]  /*60b0*/  IMAD R217, R217, 0x4, R216 ;  /* 0x00000004d9d97824 */ /* 0x000fc400078e02d8 */
        /* <DEDUP_REMOVED lines=14> */
.L_x_3029:
[----:B------:R1:W1:Y:S01]  /*61a0*/  SYNCS.PHASECHK.TRANS64.TRYWAIT P1, [R7+URZ+0x30c30], R18 ;  /* 0x030c3012070075a7 */ /* 0x000262000802017f */
[----:B------:R-:W-:Y:S05]  /*61b0*/  @!P0 BRA `(.L_x_3030) ;  /* 0x0000000000048947 */ /* 0x000fea0003800000 */
[----:B------:R-:W-:Y:S01]  /*61c0*/  BPT.TRAP 0x1 ;  /* 0x000000040000795c */ /* 0x000fe20000300000 */
.L_x_3030:
        /* <DEDUP_REMOVED lines=8> */
.L_x_3031:
        /* <DEDUP_REMOVED lines=8> */
[----:B--2---:R-:W-:Y:S01]  /*62d0*/  SHFL.IDX PT, R9, R16, R5, 0x1f ;  /* 0x00001f0510097589 */ /* 0x004fe200000e0000 */
[C---:B------:R-:W-:Y:S01]  /*62e0*/  VIADD R13, R5.reuse, 0x10 ;  /* 0x00000010050d7836 */ /* 0x040fe20000000000 */
[C---:B------:R-:W-:Y:S01]  /*62f0*/  ISETP.GT.AND P2, PT, R6.reuse, RZ, PT ;  /* 0x000000ff0600720c */ /* 0x040fe20003f44270 */
[C---:B------:R-:W-:Y:S01]  /*6300*/  VIADD R14, R5.reuse, 0x14 ;  /* 0x00000014050e7836 */ /* 0x040fe20000000000 */
[----:B---3--:R-:W-:Y:S01]  /*6310*/  SHFL.IDX PT, R18, R231, R5, 0x1f ;  /* 0x00001f05e7127589 */ /* 0x008fe200000e0000 */
[C---:B------:R-:W-:Y:S01]  /*6320*/  VIADD R15, R5.reuse, 0x18 ;  /* 0x00000018050f7836 */ /* 0x040fe20000000000 */
[----:B------:R-:W-:Y:S01]  /*6330*/  ISETP.GT.AND P1, PT, R6, 0x8, PT ;  /* 0x000000080600780c */ /* 0x000fe20003f24270 */
[C---:B------:R-:W-:Y:S01]  /*6340*/  VIADD R19, R5.reuse, 0x4 ;  /* 0x0000000405137836 */ /* 0x040fe20000000000 */
[----:B------:R-:W-:Y:S01]  /*6350*/  HGMMA.64x128x16.F32 R24, gdesc[UR4], RZ, !UPT, gsb0 ;  /* 0x01e00000041879f0 */ /* 0x000fe2000c0008ff */
[----:B------:R-:W-:Y:S01]  /*6360*/  UIADD3 UR4, UR6, 0x2, URZ ;  /* 0x0000000206047890 */ /* 0x000fe2000fffe03f */
[C---:B------:R-:W-:Y:S01]  /*6370*/  VIADD R17, R5.reuse, 0x8 ;  /* 0x0000000805117836 */ /* 0x040fe20000000000 */
[----:B------:R-:W1:Y:S01]  /*6380*/  SHFL.IDX PT, R12, R16, R12, 0x1f ;  /* 0x00001f0c100c7589 */ /* 0x000e6200000e0000 */
[----:B------:R-:W-:Y:S01]  /*6390*/  VIADD R20, R5, 0x1c ;  /* 0x0000001c05147836 */ /* 0x000fe20000000000 */
[----:B------:R-:W-:Y:S01]  /*63a0*/  FSEL R101, R101, -INF , P2 ;  /* 0xff80000065657808 */ /* 0x000fe20001000000 */
[----:B------:R-:W-:Y:S01]  /*63b0*/  ULDC UR12, c[0x0][0x744] ;  /* 0x0001d100000c7ab9 */ /* 0x000fe20000000800 */
[----:B------:R-:W2:Y:S01]  /*63c0*/  SHFL.IDX PT, R13, R16, R13, 0x1f ;  /* 0x00001f0d100d7589 */ /* 0x000ea200000e0000 */
[----:B------:R-:W-:Y:S01]  /*63d0*/  UMOV UR10, UR4 ;  /* 0x00000004000a7c82 */ /* 0x000fe20008000000 */
[----:B------:R-:W-:Y:S01]  /*63e0*/  UIADD3 UR4, UR6, 0x4, URZ ;  /* 0x0000000406047890 */ /* 0x000fe2000fffe03f */
[----:B------:R-:W-:Y:S01]  /*63f0*/  FSEL R93, R93, -INF , P2 ;  /* 0xff8000005d5d7808 */ /* 0x000fe20001000000 */
[----:B------:R-:W3:Y:S01]  /*6400*/  SHFL.IDX PT, R14, R16, R14, 0x1f ;  /* 0x00001f0e100e7589 */ /* 0x000ee200000e0000 */
[----:B------:R-:W-:Y:S01]  /*6410*/  FSEL R96, R96, -INF , P2 ;  /* 0xff80000060607808 */ /* 0x000fe20001000000 */
[----:B------:R-:W-:Y:S01]  /*6420*/  UIADD3 UR6, UR6, 0x6, URZ ;  /* 0x0000000606067890 */ /* 0x000fe2000fffe03f */
[----:B------:R-:W-:Y:S01]  /*6430*/  FSEL R104, R104, -INF , P2 ;  /* 0xff80000068687808 */ /* 0x000fe20001000000 */
[----:B------:R-:W-:Y:S01]  /*6440*/  SHFL.IDX PT, R15, R16, R15, 0x1f ;  /* 0x00001f0f100f7589 */ /* 0x000fe200000e0000 */
[----:B------:R-:W-:Y:S01]  /*6450*/  FSEL R98, R98, -INF , P1 ;  /* 0xff80000062627808 */ /* 0x000fe20000800000 */
[----:B------:R-:W-:Y:S01]  /*6460*/  UMOV UR7, 0x40000040 ;  /* 0x4000004000077882 */ /* 0x000fe20000000000 */
[----:B------:R-:W-:Y:S01]  /*6470*/  FSEL R103, R103, -INF , P1 ;  /* 0xff80000067677808 */ /* 0x000fe20000800000 */
[----:B------:R-:W-:Y:S01]  /*6480*/  SHFL.IDX PT, R22, R231, R17, 0x1f ;  /* 0x00001f11e7167589 */ /* 0x000fe200000e0000 */
[----:B------:R-:W-:Y:S01]  /*6490*/  FSEL R106, R106, -INF , P1 ;  /* 0xff8000006a6a7808 */ /* 0x000fe20000800000 */
[----:B------:R-:W-:Y:S01]  /*64a0*/  IMAD R220, R0, 0x400, R220 ;  /* 0x0000040000dc7824 */ /* 0x000fe200078e02dc */
[----:B------:R-:W-:-:S02]  /*64b0*/  FSEL R222, R88, -INF , P2 ;  /* 0xff80000058de7808 */ /* 0x000fc40001000000 */
[----:B------:R-:W-:Y:S02]  /*64c0*/  FSEL R230, R92, -INF , P2 ;  /* 0xff8000005ce67808 */ /* 0x000fe40001000000 */
[----:B------:R-:W-:Y:S01]  /*64d0*/  FSEL R90, R90, -INF , P1 ;  /* 0xff8000005a5a7808 */ /* 0x000fe20000800000 */
[----:B-1----:R-:W-:Y:S01]  /*64e0*/  FFMA.FTZ R93, R93, UR12, -R12 ;  /* 0x0000000c5d5d7c23 */ /* 0x002fe2000801080c */
[----:B------:R-:W-:Y:S01]  /*64f0*/  FSEL R94, R94, -INF , P1 ;  /* 0xff8000005e5e7808 */ /* 0x000fe20000800000 */
[----:B------:R-:W-:Y:S01]  /*6500*/  FFMA.FTZ R222, R222, UR12, -R9 ;  /* 0x0000000cdede7c23 */ /* 0x000fe20008010809 */
[----:B------:R-:W-:Y:S01]  /*6510*/  FSEL R97, R97, -INF , P2 ;  /* 0xff80000061617808 */ /* 0x000fe20001000000 */
[--C-:B--2---:R-:W-:Y:S01]  /*6520*/  FFMA.FTZ R96, R96, UR12, -R13.reuse ;  /* 0x0000000c60607c23 */ /* 0x104fe2000801080d */
[----:B------:R-:W-:Y:S01]  /*6530*/  FFMA.FTZ R13, R98, UR12, -R13 ;  /* 0x0000000c620d7c23 */ /* 0x000fe2000801080d */
[----:B------:R1:W-:Y:S01]  /*6540*/  MUFU.EX2 R227, R93 ;  /* 0x0000005d00e37308 */ /* 0x0003e20000000800 */
[----:B----4-:R-:W2:Y:S01]  /*6550*/  SHFL.IDX PT, R98, R223, R5, 0x1f ;  /* 0x00001f05df627589 */ /* 0x010ea200000e0000 */
[----:B------:R-:W-:Y:S01]  /*6560*/  FFMA.FTZ R9, R90, UR12, -R9 ;  /* 0x0000000c5a097c23 */ /* 0x000fe20008010809 */
[----:B---3--:R-:W-:Y:S01]  /*6570*/  FFMA.FTZ R97, R97, UR12, -R14 ;  /* 0x0000000c61617c23 */ /* 0x008fe2000801080e */
[----:B------:R-:W-:-:S02]  /*6580*/  FSEL R120, R120, -INF , P2 ;  /* 0xff80000078787808 */ /* 0x000fc40001000000 */
[----:B------:R-:W-:Y:S02]  /*6590*/  FSEL R95, R95, -INF , P1 ;  /* 0xff8000005f5f7808 */ /* 0x000fe40000800000 */
[----:B------:R2:W-:Y:S01]  /*65a0*/  MUFU.EX2 R226, R97 ;  /* 0x0000006100e27308 */ /* 0x0005e20000000800 */
[----:B-1----:R-:W-:Y:S01]  /*65b0*/  VIADD R93, R5, 0x1c ;  /* 0x0000001c055d7836 */ /* 0x002fe20000000000 */
[----:B------:R-:W-:Y:S01]  /*65c0*/  FSEL R117, R117, -INF , P2 ;  /* 0xff80000075757808 */ /* 0x000fe20001000000 */
[----:B------:R-:W-:Y:S01]  /*65d0*/  FFMA.FTZ R12, R95, UR12, -R12 ;  /* 0x0000000c5f0c7c23 */ /* 0x000fe2000801080c */
[----:B------:R-:W-:Y:S02]  /*65e0*/  FSEL R116, R116, -INF , P2 ;  /* 0xff80000074747808 */ /* 0x000fe40001000000 */
[----:B------:R-:W-:Y:S02]  /*65f0*/  FSEL R118, R118, -INF , P1 ;  /* 0xff80000076767808 */ /* 0x000fe40000800000 */
[----:B------:R-:W-:Y:S01]  /*6600*/  FSEL R147, R147, -INF , P1 ;  /* 0xff80000093937808 */ /* 0x000fe20000800000 */
[----:B------:R-:W-:Y:S01]  /*6610*/  MUFU.EX2 R229, R96 ;  /* 0x0000006000e57308 */ /* 0x000fe20000000800 */
[----:B------:R-:W-:-:S02]  /*6620*/  R2UR UR5, R233 ;  /* 0x00000000e90572ca */ /* 0x000fc400000e0000 */
[----:B------:R-:W-:Y:S02]  /*6630*/  FSEL R89, R89, -INF , P2 ;  /* 0xff80000059597808 */ /* 0x000fe40001000000 */
[----:B------:R-:W-:Y:S02]  /*6640*/  FSEL R91, R91, -INF , P1 ;  /* 0xff8000005b5b7808 */ /* 0x000fe40000800000 */
[----:B------:R-:W-:Y:S01]  /*6650*/  FSEL R100, R100, -INF , P2 ;  /* 0xff80000064647808 */ /* 0x000fe20001000000 */
[----:B--2---:R-:W-:Y:S01]  /*6660*/  FFMA.FTZ R97, R120, UR12, -R98 ;  /* 0x0000000c78617c23 */ /* 0x004fe20008010862 */
[----:B------:R-:W-:Y:S01]  /*6670*/  FSEL R120, R144, -INF , P2 ;  /* 0xff80000090787808 */ /* 0x000fe20001000000 */
[----:B------:R-:W-:Y:S01]  /*6680*/  VIADD R144, R5, 0x14 ;  /* 0x0000001405907836 */ /* 0x000fe20000000000 */
[----:B------:R-:W-:Y:S01]  /*6690*/  FSEL R113, R113, -INF , P2 ;  /* 0xff80000071717808 */ /* 0x000fe20001000000 */
[----:B------:R-:W-:Y:S01]  /*66a0*/  FFMA.FTZ R100, R100, UR12, -R15 ;  /* 0x0000000c64647c23 */ /* 0x000fe2000801080f */
[----:B------:R-:W-:Y:S01]  /*66b0*/  FSEL R108, R108, -INF , P2 ;  /* 0xff8000006c6c7808 */ /* 0x000fe20001000000 */
[----:B------:R-:W1:Y:S01]  /*66c0*/  MUFU.EX2 R9, R9 ;  /* 0x0000000900097308 */ /* 0x000e620000000800 */
[----:B------:R-:W-:-:S02]  /*66d0*/  FSEL R110, R110, -INF , P1 ;  /* 0xff8000006e6e7808 */ /* 0x000fc40000800000 */
[----:B------:R-:W-:Y:S01]  /*66e0*/  FSEL R112, R112, -INF , P2 ;  /* 0xff80000070707808 */ /* 0x000fe20001000000 */
[--C-:B------:R-:W-:Y:S01]  /*66f0*/  FFMA.FTZ R21, R108, UR12, -R22.reuse ;  /* 0x0000000c6c157c23 */ /* 0x100fe20008010816 */
[----:B------:R-:W-:Y:S01]  /*6700*/  FSEL R114, R114, -INF , P1 ;  /* 0xff80000072727808 */ /* 0x000fe20000800000 */
[----:B------:R-:W-:Y:S01]  /*6710*/  FFMA.FTZ R22, R110, UR12, -R22 ;  /* 0x0000000c6e167c23 */ /* 0x000fe20008010816 */
[----:B------:R-:W-:Y:S01]  /*6720*/  FSEL R102, R102, -INF , P1 ;  /* 0xff80000066667808 */ /* 0x000fe20000800000 */
[----:B------:R-:W-:Y:S01]  /*6730*/  MUFU.EX2 R228, R100 ;  /* 0x0000006400e47308 */ /* 0x000fe20000000800 */
[----:B------:R-:W-:Y:S02]  /*6740*/  FSEL R109, R109, -INF , P2 ;  /* 0xff8000006d6d7808 */ /* 0x000fe40001000000 */
[----:B------:R-:W-:Y:S01]  /*6750*/  FSEL R99, R99, -INF , P1 ;  /* 0xff80000063637808 */ /* 0x000fe20000800000 */
[----:B------:R-:W-:Y:S01]  /*6760*/  FFMA.FTZ R15, R102, UR12, -R15 ;  /* 0x0000000c660f7c23 */ /* 0x000fe2000801080f */
[----:B------:R-:W-:-:S02]  /*6770*/  FSEL R119, R119, -INF , P1 ;  /* 0xff80000077777808 */ /* 0x000fc40000800000 */
[----:B------:R-:W-:Y:S01]  /*6780*/  FSEL R105, R105, -INF , P2 ;  /* 0xff80000069697808 */ /* 0x000fe20001000000 */
[----:B------:R-:W-:Y:S01]  /*6790*/  FFMA.FTZ R14, R99, UR12, -R14 ;  /* 0x0000000c630e7c23 */ /* 0x000fe2000801080e */
        /* <DEDUP_REMOVED lines=8> */
[----:B------:R-:W-:Y:S02]  /*6820*/  FSEL R126, R126, -INF , P1 ;  /* 0xff8000007e7e7808 */ /* 0x000fe40000800000 */
[----:B------:R-:W-:Y:S02]  /*6830*/  FSEL R130, R130, -INF , P1 ;  /* 0xff80000082827808 */ /* 0x000fe40000800000 */
[----:B------:R-:W-:Y:S01]  /*6840*/  FSEL R135, R135, -INF , P1 ;  /* 0xff80000087877808 */ /* 0x000fe20000800000 */
[----:B------:R-:W-:Y:S01]  /*6850*/  MUFU.EX2 R222, R222 ;  /* 0x000000de00de7308 */ /* 0x000fe20000000800 */
[----:B------:R-:W-:Y:S02]  /*6860*/  FSEL R122, R122, -INF , P1 ;  /* 0xff8000007a7a7808 */ /* 0x000fe40000800000 */
[----:B------:R-:W-:Y:S02]  /*6870*/  FSEL R139, R139, -INF , P1 ;  /* 0xff8000008b8b7808 */ /* 0x000fe40000800000 */
[----:B------:R-:W-:Y:S01]  /*6880*/  FSEL R138, R138, -INF , P1 ;  /* 0xff8000008a8a7808 */ /* 0x000fe20000800000 */
[----:B------:R-:W-:Y:S01]  /*6890*/  FFMA.FTZ R98, R122, UR12, -R98 ;  /* 0x0000000c7a627c23 */ /* 0x000fe20008010862 */
[----:B------:R-:W-:Y:S01]  /*68a0*/  FSEL R122, R141, -INF , P2 ;  /* 0xff8000008d7a7808 */ /* 0x000fe20001000000 */
[----:B------:R-:W-:Y:S01]  /*68b0*/  MUFU.EX2 R13, R13 ;  /* 0x0000000d000d7308 */ /* 0x000fe20000000800 */
[----:B------:R-:W-:-:S02]  /*68c0*/  FSEL R143, R143, -INF , P1 ;  /* 0xff8000008f8f7808 */ /* 0x000fc40000800000 */
[----:B------:R-:W-:Y:S02]  /*68d0*/  FSEL R142, R142, -INF , P1 ;  /* 0xff8000008e8e7808 */ /* 0x000fe40000800000 */
[----:B------:R-:W-:Y:S02]  /*68e0*/  FSEL R115, R115, -INF , P1 ;  /* 0xff80000073737808 */ /* 0x000fe40000800000 */
[----:B------:R-:W-:Y:S01]  /*68f0*/  FSEL R146, R146, -INF , P1 ;  /* 0xff80000092927808 */ /* 0x000fe20000800000 */
[----:B------:R-:W-:Y:S01]  /*6900*/  MUFU.EX2 R14, R14 ;  /* 0x0000000e000e7308 */ /* 0x000fe20000000800 */
[----:B------:R-:W-:-:S07]  /*6910*/  FSEL R150, R150, -INF , P1 ;  /* 0xff80000096967808 */ /* 0x000fce0000800000 */
[----:B------:R-:W-:Y:S08]  /*6920*/  MUFU.EX2 R97, R97 ;  /* 0x0000006100617308 */ /* 0x000ff00000000800 */
[----:B------:R-:W-:Y:S01]  /*6930*/  MUFU.EX2 R98, R98 ;  /* 0x0000006200627308 */ /* 0x000fe20000000800 */
[----:B------:R-:W-:Y:S02]  /*6940*/  WARPGROUP.DEPBAR.LE gsb0, 0x0 ;  /* 0x00008000000079c5 */ /* 0x000fe40000010000 */
[----:B------:R-:W-:-:S05]  /*6950*/  WARPGROUP.ARRIVE ;  /* 0x00000000000079c5 */ /* 0x000fca0000000000 */
[----:B------:R-:W-:Y:S08]  /*6960*/  MUFU.EX2 R21, R21 ;  /* 0x0000001500157308 */ /* 0x000ff00000000800 */
[----:B------:R-:W-:Y:S01]  /*6970*/  MUFU.EX2 R22, R22 ;  /* 0x0000001600167308 */ /* 0x000fe20000000800 */
[----:B-----5:R-:W-:Y:S02]  /*6980*/  R2UR UR8, R10 ;  /* 0x000000000a0872ca */ /* 0x020fe400000e0000 */
[----:B------:R-:W-:Y:S01]  /*6990*/  R2UR UR9, R11 ;  /* 0x000000000b0972ca */ /* 0x000fe200000e0000 */
[----:B------:R-:W2:Y:S04]  /*69a0*/  SHFL.IDX PT, R10, R16, R19, 0x1f ;  /* 0x00001f13100a7589 */ /* 0x000ea800000e0000 */
[----:B------:R3:W4:Y:S04]  /*69b0*/  SHFL.IDX PT, R11, R16, R17, 0x1f ;  /* 0x00001f11100b7589 */ /* 0x00072800000e0000 */
[----:B------:R-:W5:Y:S04]  /*69c0*/  SHFL.IDX PT, R16, R16, R20, 0x1f ;  /* 0x00001f1410107589 */ /* 0x000f6800000e0000 */
[----:B------:R-:W-:Y:S01]  /*69d0*/  HGMMA.64x128x16.F32 R24, gdesc[UR8], R24, gsb0 ;  /* 0x01e00000081879f0 */ /* 0x000fe20008000818 */
[----:B------:R-:W-:Y:S01]  /*69e0*/  R2UR UR8, R234 ;  /* 0x00000000ea0872ca */ /* 0x000fe200000e0000 */
[----:B------:R-:W-:Y:S01]  /*69f0*/  UMOV UR10, UR4 ;  /* 0x00000004000a7c82 */ /* 0x000fe20008000000 */
[----:B------:R-:W-:Y:S01]  /*6a00*/  R2UR UR9, R235 ;  /* 0x00000000eb0972ca */ /* 0x000fe200000e0000 */
[----:B------:R-:W-:Y:S01]  /*6a10*/  UMOV UR11, 0x40000040 ;  /* 0x40000040000b7882 */ /* 0x000fe20000000000 */
[--C-:B---3--:R-:W-:Y:S01]  /*6a20*/  FFMA.FTZ R17, R104, UR12, -R18.reuse ;  /* 0x0000000c68117c23 */ /* 0x108fe20008010812 */
[----:B------:R-:W-:Y:S01]  /*6a30*/  FFMA.FTZ R18, R106, UR12, -R18 ;  /* 0x0000000c6a127c23 */ /* 0x000fe20008010812 */
[C---:B------:R-:W-:Y:S01]  /*6a40*/  VIADD R106, R5.reuse, 0x10 ;  /* 0x00000010056a7836 */ /* 0x040fe20000000000 */
[----:B------:R-:W3:Y:S01]  /*6a50*/  SHFL.IDX PT, R20, R231, R19, 0x1f ;  /* 0x00001f13e7147589 */ /* 0x000ee200000e0000 */
[----:B------:R-:W-:Y:S01]  /*6a60*/  VIADD R104, R5, 0x18 ;  /* 0x0000001805687836 */ /* 0x000fe20000000000 */
[----:B------:R-:W-:Y:S01]  /*6a70*/  R2UR UR4, R232 ;  /* 0x00000000e80472ca */ /* 0x000fe200000e0000 */
[----:B------:R-:W-:Y:S01]  /*6a80*/  MUFU.EX2 R17, R17 ;  /* 0x0000001100117308 */ /* 0x000fe20000000800 */
[----:B------:R-:W1:Y:S01]  /*6a90*/  SHFL.IDX PT, R90, R231, R106, 0x1f ;  /* 0x00001f6ae75a7589 */ /* 0x000e6200000e0000 */
[--C-:B--2---:R-:W-:Y:S01]  /*6aa0*/  FFMA.FTZ R89, R89, UR12, -R10.reuse ;  /* 0x0000000c59597c23 */ /* 0x104fe2000801080a */
[----:B------:R-:W-:Y:S01]  /*6ab0*/  FFMA.FTZ R10, R91, UR12, -R10 ;  /* 0x0000000c5b0a7c23 */ /* 0x000fe2000801080a */
[--C-:B----4-:R-:W-:Y:S01]  /*6ac0*/  FFMA.FTZ R230, R230, UR12, -R11.reuse ;  /* 0x0000000ce6e67c23 */ /* 0x110fe2000801080b */
[----:B------:R-:W-:Y:S01]  /*6ad0*/  FFMA.FTZ R11, R94, UR12, -R11 ;  /* 0x0000000c5e0b7c23 */ /* 0x000fe2000801080b */
[----:B------:R-:W-:Y:S02]  /*6ae0*/  SHFL.IDX PT, R110, R223, R104, 0x1f ;  /* 0x00001f68df6e7589 */ /* 0x000fe400000e0000 */
[----:B------:R-:W-:Y:S01]  /*6af0*/  MUFU.EX2 R224, R89 ;  /* 0x0000005900e07308 */ /* 0x000fe20000000800 */
[--C-:B-----5:R-:W-:Y:S01]  /*6b00*/  FFMA.FTZ R101, R101, UR12, -R16.reuse ;  /* 0x0000000c65657c23 */ /* 0x120fe20008010810 */
[----:B------:R-:W-:Y:S01]  /*6b10*/  FFMA.FTZ R16, R103, UR12, -R16 ;  /* 0x0000000c67107c23 */ /* 0x000fe20008010810 */
[----:B------:R-:W-:Y:S01]  /*6b20*/  VIADD R103, R5, 0xc ;  /* 0x0000000c05677836 */ /* 0x000fe20000000000 */
[----:B------:R2:W-:Y:S04]  /*6b30*/  SHFL.IDX PT, R94, R231, R104, 0x1f ;  /* 0x00001f68e75e7589 */ /* 0x0005e800000e0000 */
[----:B------:R4:W-:Y:S01]  /*6b40*/  MUFU.EX2 R225, R101 ;  /* 0x0000006500e17308 */ /* 0x0009e20000000800 */
[----:B------:R-:W5:Y:S04]  /*6b50*/  SHFL.IDX PT, R88, R231, R103, 0x1f ;  /* 0x00001f67e7587589 */ /* 0x000f6800000e0000 */
[----:B------:R-:W5:Y:S01]  /*6b60*/  SHFL.IDX PT, R103, R223, R103, 0x1f ;  /* 0x00001f67df677589 */ /* 0x000f6200000e0000 */
[----:B--2---:R-:W-:Y:S01]  /*6b70*/  FSEL R104, R127, -INF , P1 ;  /* 0xff8000007f687808 */ /* 0x004fe20000800000 */
[--C-:B---3--:R-:W-:Y:S01]  /*6b80*/  FFMA.FTZ R19, R105, UR12, -R20.reuse ;  /* 0x0000000c69137c23 */ /* 0x108fe20008010814 */
[----:B------:R-:W-:Y:S01]  /*6b90*/  FFMA.FTZ R20, R107, UR12, -R20 ;  /* 0x0000000c6b147c23 */ /* 0x000fe20008010814 */
[----:B----4-:R-:W-:-:S02]  /*6ba0*/  VIADD R101, R5, 0x14 ;  /* 0x0000001405657836 */ /* 0x010fc40000000000 */
[--C-:B-1----:R-:W-:Y:S01]  /*6bb0*/  FFMA.FTZ R89, R112, UR12, -R90.reuse ;  /* 0x0000000c70597c23 */ /* 0x102fe2000801085a */
[----:B------:R-:W-:Y:S01]  /*6bc0*/  FFMA.FTZ R90, R114, UR12, -R90 ;  /* 0x0000000c725a7c23 */ /* 0x000fe2000801085a */
[----:B------:R-:W-:Y:S01]  /*6bd0*/  VIADD R114, R5, 0x8 ;  /* 0x0000000805727836 */ /* 0x000fe20000000000 */
[----:B------:R-:W-:Y:S01]  /*6be0*/  SHFL.IDX PT, R106, R223, R106, 0x1f ;  /* 0x00001f6adf6a7589 */ /* 0x000fe200000e0000 */
[----:B------:R-:W-:Y:S01]  /*6bf0*/  FSEL R107, R129, -INF , P2 ;  /* 0xff800000816b7808 */ /* 0x000fe20001000000 */
[----:B------:R-:W-:Y:S01]  /*6c00*/  MUFU.EX2 R10, R10 ;  /* 0x0000000a000a7308 */ /* 0x000fe20000000800 */
[----:B------:R-:W-:Y:S01]  /*6c10*/  FSEL R105, R128, -INF , P2 ;  /* 0xff80000080697808 */ /* 0x000fe20001000000 */
[----:B------:R-:W1:Y:S04]  /*6c20*/  SHFL.IDX PT, R92, R231, R101, 0x1f ;  /* 0x00001f65e75c7589 */ /* 0x000e6800000e0000 */
[----:B------:R2:W3:Y:S02]  /*6c30*/  SHFL.IDX PT, R231, R231, R93, 0x1f ;  /* 0x00001f5de7e77589 */ /* 0x0004e400000e0000 */
[----:B------:R-:W4:Y:S02]  /*6c40*/  MUFU.EX2 R11, R11 ;  /* 0x0000000b000b7308 */ /* 0x000f240000000800 */
[----:B------:R2:W4:Y:S01]  /*6c50*/  SHFL.IDX PT, R108, R223, R101, 0x1f ;  /* 0x00001f65df6c7589 */ /* 0x00052200000e0000 */
[--C-:B-----5:R-:W-:Y:S01]  /*6c60*/  FFMA.FTZ R23, R109, UR12, -R88.reuse ;  /* 0x0000000c6d177c23 */ /* 0x120fe20008010858 */
[----:B------:R-:W-:Y:S01]  /*6c70*/  FSEL R109, R125, -INF , P2 ;  /* 0xff8000007d6d7808 */ /* 0x000fe20001000000 */
[----:B------:R-:W-:Y:S01]  /*6c80*/  FFMA.FTZ R88, R111, UR12, -R88 ;  /* 0x0000000c6f587c23 */ /* 0x000fe20008010858 */
[----:B------:R-:W5:Y:S01]  /*6c90*/  SHFL.IDX PT, R102, R223, R114, 0x1f ;  /* 0x00001f72df667589 */ /* 0x000f6200000e0000 */
[--C-:B------:R-:W-:Y:S01]  /*6ca0*/  FFMA.FTZ R104, R104, UR12, -R103.reuse ;  /* 0x0000000c68687c23 */ /* 0x100fe20008010867 */
[--C-:B--2---:R-:W-:Y:S01]  /*6cb0*/  FFMA.FTZ R93, R116, UR12, -R94.reuse ;  /* 0x0000000c745d7c23 */ /* 0x104fe2000801085e */
[----:B------:R-:W-:Y:S01]  /*6cc0*/  FFMA.FTZ R94, R118, UR12, -R94 ;  /* 0x0000000c765e7c23 */ /* 0x000fe2000801085e */
[----:B------:R-:W-:Y:S01]  /*6cd0*/  FSEL R118, R145, -INF , P2 ;  /* 0xff80000091767808 */ /* 0x000fe20001000000 */
[----:B------:R-:W-:Y:S01]  /*6ce0*/  FFMA.FTZ R109, R109, UR12, -R103 ;  /* 0x0000000c6d6d7c23 */ /* 0x000fe20008010867 */
[----:B------:R-:W-:Y:S01]  /*6cf0*/  FSEL R101, R124, -INF , P2 ;  /* 0xff8000007c657808 */ /* 0x000fe20001000000 */
[C---:B------:R-:W-:Y:S01]  /*6d00*/  VIADD R145, R5.reuse, 0x10 ;  /* 0x0000001005917836 */ /* 0x040fe20000000000 */
[----:B------:R-:W-:Y:S01]  /*6d10*/  FSEL R116, R148, -INF , P2 ;  /* 0xff80000094747808 */ /* 0x000fe20001000000 */
[----:B------:R2:W-:Y:S01]  /*6d20*/  MUFU.EX2 R103, R109 ;  /* 0x0000006d00677308 */ /* 0x0005e20000000800 */
[----:B------:R-:W-:Y:S01]  /*6d30*/  VIADD R148, R5, 0xc ;  /* 0x0000000c05947836 */ /* 0x000fe20000000000 */
[----:B------:R-:W-:Y:S01]  /*6d40*/  FSEL R111, R133, -INF , P2 ;  /* 0xff800000856f7808 */ /* 0x000fe20001000000 */
[----:B-1----:R-:W-:Y:S01]  /*6d50*/  FFMA.FTZ R91, R113, UR12, -R92 ;  /* 0x0000000c715b7c23 */ /* 0x002fe2000801085c */
[----:B------:R-:W-:-:S02]  /*6d60*/  VIADD R113, R5, 0x4 ;  /* 0x0000000405717836 */ /* 0x000fc40000000000 */
[----:B------:R-:W-:Y:S01]  /*6d70*/  FFMA.FTZ R105, R105, UR12, -R106 ;  /* 0x0000000c69697c23 */ /* 0x000fe2000801086a */
[----:B------:R-:W1:Y:S01]  /*6d80*/  SHFL.IDX PT, R121, R219, R148, 0x1f ;  /* 0x00001f94db797589 */ /* 0x000e6200000e0000 */
[--C-:B---3--:R-:W-:Y:S01]  /*6d90*/  FFMA.FTZ R95, R117, UR12, -R231.reuse ;  /* 0x0000000c755f7c23 */ /* 0x108fe200080108e7 */
[----:B------:R-:W-:Y:S01]  /*6da0*/  FFMA.FTZ R96, R119, UR12, -R231 ;  /* 0x0000000c77607c23 */ /* 0x000fe200080108e7 */
[----:B--2---:R-:W-:Y:S01]  /*6db0*/  FSEL R109, R132, -INF , P2 ;  /* 0xff800000846d7808 */ /* 0x004fe20001000000 */
[----:B------:R-:W2:Y:S01]  /*6dc0*/  SHFL.IDX PT, R117, R219, R144, 0x1f ;  /* 0x00001f90db757589 */ /* 0x000ea200000e0000 */
[----:B------:R-:W-:Y:S02]  /*6dd0*/  VIADD R231, R5, 0x1c ;  /* 0x0000001c05e77836 */ /* 0x000fe40000000000 */
[--C-:B----4-:R-:W-:Y:S01]  /*6de0*/  FFMA.FTZ R107, R107, UR12, -R108.reuse ;  /* 0x0000000c6b6b7c23 */ /* 0x110fe2000801086c */
[----:B------:R-:W-:Y:S01]  /*6df0*/  FFMA.FTZ R108, R131, UR12, -R108 ;  /* 0x0000000c836c7c23 */ /* 0x000fe2000801086c */
[----:B------:R-:W3:Y:S01]  /*6e00*/  SHFL.IDX PT, R100, R223, R113, 0x1f ;  /* 0x00001f71df647589 */ /* 0x000ee200000e0000 */
[--C-:B------:R-:W-:Y:S01]  /*6e10*/  FFMA.FTZ R109, R109, UR12, -R110.reuse ;  /* 0x0000000c6d6d7c23 */ /* 0x100fe2000801086e */
[----:B------:R-:W-:Y:S01]  /*6e20*/  FFMA.FTZ R110, R134, UR12, -R110 ;  /* 0x0000000c866e7c23 */ /* 0x000fe2000801086e */
[--C-:B-----5:R-:W-:Y:S01]  /*6e30*/  FFMA.FTZ R101, R101, UR12, -R102.reuse ;  /* 0x0000000c65657c23 */ /* 0x120fe20008010866 */
[----:B------:R4:W5:Y:S01]  /*6e40*/  SHFL.IDX PT, R112, R223, R231, 0x1f ;  /* 0x00001fe7df707589 */ /* 0x00096200000e0000 */
[----:B------:R-:W-:Y:S01]  /*6e50*/  FFMA.FTZ R102, R126, UR12, -R102 ;  /* 0x0000000c7e667c23 */ /* 0x000fe20008010866 */
[----:B------:R-:W-:Y:S01]  /*6e60*/  FFMA.FTZ R106, R130, UR12, -R106 ;  /* 0x0000000c826a7c23 */ /* 0x000fe2000801086a */
[----:B------:R-:W-:Y:S01]  /*6e70*/  FSEL R130, R136, -INF , P2 ;  /* 0xff80000088827808 */ /* 0x000fe20001000000 */
[----:B------:R2:W-:Y:S01]  /*6e80*/  SHFL.IDX PT, R134, R219, R113, 0x1f ;  /* 0x00001f71db867589 */ /* 0x0005e200000e0000 */
[----:B------:R-:W-:Y:S01]  /*6e90*/  FSEL R125, R140, -INF , P2 ;  /* 0xff8000008c7d7808 */ /* 0x000fe20001000000 */
[----:B------:R-:W-:Y:S01]  /*6ea0*/  FFMA.FTZ R92, R115, UR12, -R92 ;  /* 0x0000000c735c7c23 */ /* 0x000fe2000801085c */
[----:B------:R-:W5:Y:S01]  /*6eb0*/  MUFU.EX2 R107, R107 ;  /* 0x0000006b006b7308 */ /* 0x000f620000000800 */
[----:B------:R-:W5:Y:S01]  /*6ec0*/  SHFL.IDX PT, R131, R219, R5, 0x1f ;  /* 0x00001f05db837589 */ /* 0x000f6200000e0000 */
[----:B----4-:R-:W-:-:S02]  /*6ed0*/  VIADD R223, R5, 0x18 ;  /* 0x0000001805df7836 */ /* 0x010fc40000000000 */
[--C-:B-1----:R-:W-:Y:S01]  /*6ee0*/  FFMA.FTZ R122, R122, UR12, -R121.reuse ;  /* 0x0000000c7a7a7c23 */ /* 0x102fe20008010879 */
[----:B------:R-:W-:Y:S01]  /*6ef0*/  FFMA.FTZ R121, R143, UR12, -R121 ;  /* 0x0000000c8f797c23 */ /* 0x000fe20008010879 */
[----:B--2---:R-:W-:Y:S01]  /*6f00*/  FSEL R113, R151, -INF , P1 ;  /* 0xff80000097717808 */ /* 0x004fe20000800000 */
[----:B------:R-:W-:Y:S02]  /*6f10*/  VIADD R151, R5, 0x4 ;  /* 0x0000000405977836 */ /* 0x000fe40000000000 */
[--C-:B------:R-:W-:Y:S01]  /*6f20*/  FFMA.FTZ R118, R118, UR12, -R117.reuse ;  /* 0x0000000c76767c23 */ /* 0x100fe20008010875 */
[----:B------:R-:W-:Y:S01]  /*6f30*/  FFMA.FTZ R117, R147, UR12, -R117 ;  /* 0x0000000c93757c23 */ /* 0x000fe20008010875 */
[----:B------:R-:W1:Y:S01]  /*6f40*/  SHFL.IDX PT, R119, R219, R145, 0x1f ;  /* 0x00001f91db777589 */ /* 0x000e6200000e0000 */
[----:B------:R-:W2:Y:S01]  /*6f50*/  MUFU.EX2 R230, R230 ;  /* 0x000000e600e67308 */ /* 0x000ea20000000800 */
[--C-:B---3--:R-:W-:Y:S01]  /*6f60*/  FFMA.FTZ R99, R99, UR12, -R100.reuse ;  /* 0x0000000c63637c23 */ /* 0x108fe20008010864 */
[----:B------:R-:W-:Y:S01]  /*6f70*/  FFMA.FTZ R100, R123, UR12, -R100 ;  /* 0x0000000c7b647c23 */ /* 0x000fe20008010864 */
[----:B------:R-:W3:Y:S01]  /*6f80*/  LDL R147, [R1+0x28] ;  /* 0x0000280001937983 */ /* 0x000ee20000100800 */
[--C-:B-----5:R-:W-:Y:S01]  /*6f90*/  FFMA.FTZ R111, R111, UR12, -R112.reuse ;  /* 0x0000000c6f6f7c23 */ /* 0x120fe20008010870 */
[----:B------:R-:W-:-:S02]  /*6fa0*/  FFMA.FTZ R112, R135, UR12, -R112 ;  /* 0x0000000c87707c23 */ /* 0x000fc40008010870 */
[----:B------:R4:W5:Y:S01]  /*6fb0*/  SHFL.IDX PT, R123, R219, R114, 0x1f ;  /* 0x00001f72db7b7589 */ /* 0x00096200000e0000 */
[----:B------:R-:W-:Y:S01]  /*6fc0*/  FSEL R135, R137, -INF , P2 ;  /* 0xff80000089877808 */ /* 0x000fe20001000000 */
[----:B------:R-:W2:Y:S02]  /*6fd0*/  MUFU.EX2 R106, R106 ;  /* 0x0000006a006a7308 */ /* 0x000ea40000000800 */
[----:B------:R-:W2:Y:S01]  /*6fe0*/  SHFL.IDX PT, R115, R219, R223, 0x1f ;  /* 0x00001fdfdb737589 */ /* 0x000ea200000e0000 */
[--C-:B------:R-:W-:Y:S01]  /*6ff0*/  FFMA.FTZ R130, R130, UR12, -R131.reuse ;  /* 0x0000000c82827c23 */ /* 0x100fe20008010883 */
[--C-:B------:R-:W-:Y:S01]  /*7000*/  FFMA.FTZ R135, R135, UR12, -R134.reuse ;  /* 0x0000000c87877c23 */ /* 0x100fe20008010886 */
[----:B------:R-:W-:Y:S01]  /*7010*/  FFMA.FTZ R134, R139, UR12, -R134 ;  /* 0x0000000c8b867c23 */ /* 0x000fe20008010886 */
[----:B------:R-:W-:Y:S01]  /*7020*/  FFMA.FTZ R131, R138, UR12, -R131 ;  /* 0x0000000c8a837c23 */ /* 0x000fe20008010883 */
[----:B----4-:R-:W-:Y:S01]  /*7030*/  FSEL R114, R149, -INF , P2 ;  /* 0xff80000095727808 */ /* 0x010fe20001000000 */
[----:B------:R-:W-:Y:S01]  /*7040*/  VIADD R149, R5, 0x8 ;  /* 0x0000000805957836 */ /* 0x000fe20000000000 */
[----:B------:R-:W4:Y:S01]  /*7050*/  SHFL.IDX PT, R219, R219, R231, 0x1f ;  /* 0x00001fe7dbdb7589 */ /* 0x000f2200000e0000 */
[----:B------:R-:W3:Y:S01]  /*7060*/  MUFU.EX2 R16, R16 ;  /* 0x0000001000107308 */ /* 0x000ee20000000800 */
[--C-:B-1----:R-:W-:Y:S01]  /*7070*/  FFMA.FTZ R120, R120, UR12, -R119.reuse ;  /* 0x0000000c78787c23 */ /* 0x102fe20008010877 */
[----:B------:R-:W-:-:S06]  /*7080*/  FFMA.FTZ R119, R146, UR12, -R119 ;  /* 0x0000000c92777c23 */ /* 0x000fcc0008010877 */
[----:B------:R-:W1:Y:S01]  /*7090*/  MUFU.EX2 R101, R101 ;  /* 0x0000006500657308 */ /* 0x000e620000000800 */
[--C-:B-----5:R-:W-:Y:S01]  /*70a0*/  FFMA.FTZ R125, R125, UR12, -R123.reuse ;  /* 0x0000000c7d7d7c23 */ /* 0x120fe2000801087b */
[----:B------:R-:W-:Y:S02]  /*70b0*/  WARPGROUP.DEPBAR.LE gsb0, 0x0 ;  /* 0x00008000000079c5 */ /* 0x000fe40000010000 */
[----:B------:R-:W-:Y:S01]  /*70c0*/  WARPGROUP.ARRIVE ;  /* 0x00000000000079c5 */ /* 0x000fe20000000000 */
[----:B------:R-:W-:-:S03]  /*70d0*/  FFMA.FTZ R123, R142, UR12, -R123 ;  /* 0x0000000c8e7b7c23 */ /* 0x000fc6000801087b */
[----:B------:R-:W5:Y:S01]  /*70e0*/  MUFU.EX2 R102, R102 ;  /* 0x0000006600667308 */ /* 0x000f620000000800 */
[--C-:B--2---:R-:W-:Y:S01]  /*70f0*/  FFMA.FTZ R116, R116, UR12, -R115.reuse ;  /* 0x0000000c74747c23 */ /* 0x104fe20008010873 */
[----:B------:R-:W-:Y:S01]  /*7100*/  FFMA.FTZ R115, R150, UR12, -R115 ;  /* 0x0000000c96737c23 */ /* 0x000fe20008010873 */
[----:B------:R-:W-:Y:S01]  /*7110*/  HGMMA.64x128x16.F32 R24, gdesc[UR8], R24, gsb0 ;  /* 0x01e00000081879f0 */ /* 0x000fe20008000818 */
[----:B----4-:R-:W-:-:S04]  /*7120*/  FFMA.FTZ R114, R114, UR12, -R219 ;  /* 0x0000000c72727c23 */ /* 0x010fc800080108db */
[----:B------:R-:W2:Y:S01]  /*7130*/  MUFU.EX2 R104, R104 ;  /* 0x0000006800687308 */ /* 0x000ea20000000800 */
[----:B------:R-:W-:-:S07]  /*7140*/  FFMA.FTZ R113, R113, UR12, -R219 ;  /* 0x0000000c71717c23 */ /* 0x000fce00080108db */
        /* <DEDUP_REMOVED lines=20> */
[----:B------:R-:W-:-:S06]  /*7290*/  R2UR UR4, R220 ;  /* 0x00000000dc0472ca */ /* 0x000fcc00000e0000 */
[----:B------:R-:W-:Y:S08]  /*72a0*/  MUFU.EX2 R95, R95 ;  /* 0x0000005f005f7308 */ /* 0x000ff00000000800 */
[----:B------:R-:W-:Y:S08]  /*72b0*/  MUFU.EX2 R96, R96 ;  /* 0x0000006000607308 */ /* 0x000ff00000000800 */
[----:B------:R-:W-:Y:S08]  /*72c0*/  MUFU.EX2 R110, R110 ;  /* 0x0000006e006e7308 */ /* 0x000ff00000000800 */
[----:B------:R-:W-:Y:S01]  /*72d0*/  MUFU.EX2 R112, R112 ;  /* 0x0000007000707308 */ /* 0x000fe20000000800 */
[----:B------:R-:W-:-:S02]  /*72e0*/  WARPGROUP.DEPBAR.LE gsb0, 0x0 ;  /* 0x00008000000079c5 */ /* 0x000fc40000010000 */
[----:B------:R-:W1:Y:S04]  /*72f0*/  LDS R221, [R221+0x400] ;  /* 0x00040000dddd7984 */ /* 0x000e680000000800 */
[----:B------:R-:W5:Y:S04]  /*7300*/  LDS R218, [R218+0x400] ;  /* 0x00040000dada7984 */ /* 0x000f680000000800 */
[----:B------:R-:W-:Y:S04]  /*7310*/  LDS R217, [R217+0x400] ;  /* 0x00040000d9d97984 */ /* 0x000fe80000000800 */
[----:B------:R-:W-:Y:S04]  /*7320*/  LDS R216, [R216+0x400] ;  /* 0x00040000d8d87984 */ /* 0x000fe80000000800 */
[----:B-1----:R-:W1:Y:S04]  /*7330*/  SHFL.IDX PT, R124, R221, R5, 0x1f ;  /* 0x00001f05dd7c7589 */ /* 0x002e6800000e0000 */
[----:B------:R-:W2:Y:S04]  /*7340*/  SHFL.IDX PT, R126, R221, R151, 0x1f ;  /* 0x00001f97dd7e7589 */ /* 0x000ea800000e0000 */
[----:B------:R-:W4:Y:S04]  /*7350*/  SHFL.IDX PT, R133, R221, R149, 0x1f ;  /* 0x00001f95dd857589 */ /* 0x000f2800000e0000 */
[----:B------:R-:W4:Y:S04]  /*7360*/  SHFL.IDX PT, R128, R221, R148, 0x1f ;  /* 0x00001f94dd807589 */ /* 0x000f2800000e0000 */
[----:B------:R-:W3:Y:S04]  /*7370*/  SHFL.IDX PT, R129, R221, R145, 0x1f ;  /* 0x00001f91dd817589 */ /* 0x000ee800000e0000 */
[----:B-----5:R-:W5:Y:S01]  /*7380*/  SHFL.IDX PT, R139, R218, R149, 0x1f ;  /* 0x00001f95da8b7589 */ /* 0x020f6200000e0000 */
[--C-:B-1----:R-:W-:Y:S01]  /*7390*/  FADD.FTZ R24, R24, -R124.reuse ;  /* 0x8000007c18187221 */ /* 0x102fe20000010000 */
[----:B------:R-:W-:-:S02]  /*73a0*/  FADD.FTZ R26, R26, -R124 ;  /* 0x8000007c1a1a7221 */ /* 0x000fc40000010000 */
[----:B------:R-:W1:Y:S01]  /*73b0*/  SHFL.IDX PT, R136, R218, R223, 0x1f ;  /* 0x00001fdfda887589 */ /* 0x000e6200000e0000 */
[--C-:B--2---:R-:W-:Y:S01]  /*73c0*/  FADD.FTZ R124, R25, -R126.reuse ;  /* 0x8000007e197c7221 */ /* 0x104fe20000010000 */
[----:B------:R-:W-:Y:S02]  /*73d0*/  FADD.FTZ R126, R27, -R126 ;  /* 0x8000007e1b7e7221 */ /* 0x000fe40000010000 */
[----:B------:R-:W2:Y:S01]  /*73e0*/  SHFL.IDX PT, R143, R221, R223, 0x1f ;  /* 0x00001fdfdd8f7589 */ /* 0x000ea200000e0000 */
[--C-:B----4-:R-:W-:Y:S01]  /*73f0*/  FADD.FTZ R127, R28, -R133.reuse ;  /* 0x800000851c7f7221 */ /* 0x110fe20000010000 */
[----:B------:R-:W-:Y:S01]  /*7400*/  FADD.FTZ R25, R30, -R133 ;  /* 0x800000851e197221 */ /* 0x000fe20000010000 */
[----:B------:R4:W2:Y:S01]  /*7410*/  MUFU.EX2 R28, R130 ;  /* 0x00000082001c7308 */ /* 0x0008a20000000800 */
[----:B------:R-:W2:Y:S01]  /*7420*/  SHFL.IDX PT, R141, R218, R5, 0x1f ;  /* 0x00001f05da8d7589 */ /* 0x000ea200000e0000 */
[----:B------:R-:W-:-:S03]  /*7430*/  FADD.FTZ R27, R31, -R128 ;  /* 0x800000801f1b7221 */ /* 0x000fc60000010000 */
[----:B------:R-:W2:Y:S03]  /*7440*/  SHFL.IDX PT, R138, R218, R145, 0x1f ;  /* 0x00001f91da8a7589 */ /* 0x000ea600000e0000 */
[----:B------:R1:W2:Y:S01]  /*7450*/  MUFU.EX2 R30, R135 ;  /* 0x00000087001e7308 */ /* 0x0002a20000000800 */
[----:B----4-:R-:W-:Y:S01]  /*7460*/  FADD.FTZ R130, R29, -R128 ;  /* 0x800000801d827221 */ /* 0x010fe20000010000 */
[----:B---3--:R-:W-:Y:S01]  /*7470*/  FADD.FTZ R128, R32, -R129 ;  /* 0x8000008120807221 */ /* 0x008fe20000010000 */
[----:B------:R-:W3:Y:S01]  /*7480*/  SHFL.IDX PT, R137, R218, R148, 0x1f ;  /* 0x00001f94da897589 */ /* 0x000ee200000e0000 */
[--C-:B-----5:R-:W-:Y:S01]  /*7490*/  FADD.FTZ R44, R44, -R139.reuse ;  /* 0x8000008b2c2c7221 */ /* 0x120fe20000010000 */
[----:B------:R-:W-:Y:S01]  /*74a0*/  FADD.FTZ R46, R46, -R139 ;  /* 0x8000008b2e2e7221 */ /* 0x000fe20000010000 */
[----:B------:R-:W-:Y:S01]  /*74b0*/  FADD.FTZ R129, R34, -R129 ;  /* 0x8000008122817221 */ /* 0x000fe20000010000 */
[----:B------:R-:W4:Y:S01]  /*74c0*/  SHFL.IDX PT, R32, R218, R144, 0x1f ;  /* 0x00001f90da207589 */ /* 0x000f2200000e0000 */
[--C-:B-1----:R-:W-:Y:S01]  /*74d0*/  FADD.FTZ R52, R52, -R136.reuse ;  /* 0x8000008834347221 */ /* 0x102fe20000010000 */
[----:B------:R-:W-:Y:S01]  /*74e0*/  FADD.FTZ R54, R54, -R136 ;  /* 0x8000008836367221 */ /* 0x000fe20000010000 */
[----:B------:R1:W5:Y:S01]  /*74f0*/  MUFU.EX2 R29, R131 ;  /* 0x00000083001d7308 */ /* 0x0003620000000800 */
[----:B------:R-:W1:Y:S01]  /*7500*/  SHFL.IDX PT, R135, R217, R5, 0x1f ;  /* 0x00001f05d9877589 */ /* 0x000e6200000e0000 */
[--C-:B--2---:R-:W-:Y:S01]  /*7510*/  FADD.FTZ R133, R36, -R143.reuse ;  /* 0x8000008f24857221 */ /* 0x104fe20000010000 */
[----:B------:R-:W-:-:S02]  /*7520*/  FADD.FTZ R38, R38, -R143 ;  /* 0x8000008f26267221 */ /* 0x000fc40000010000 */
[----:B------:R-:W2:Y:S01]  /*7530*/  SHFL.IDX PT, R132, R221, R144, 0x1f ;  /* 0x00001f90dd847589 */ /* 0x000ea200000e0000 */
[--C-:B------:R-:W-:Y:S01]  /*7540*/  FADD.FTZ R40, R40, -R141.reuse ;  /* 0x8000008d28287221 */ /* 0x100fe20000010000 */
[----:B------:R-:W-:Y:S02]  /*7550*/  FADD.FTZ R42, R42, -R141 ;  /* 0x8000008d2a2a7221 */ /* 0x000fe40000010000 */
[----:B------:R-:W5:Y:S01]  /*7560*/  SHFL.IDX PT, R136, R217, R145, 0x1f ;  /* 0x00001f91d9887589 */ /* 0x000f6200000e0000 */
[----:B------:R-:W5:Y:S01]  /*7570*/  MUFU.EX2 R31, R134 ;  /* 0x00000086001f7308 */ /* 0x000f620000000800 */
[--C-:B------:R-:W-:Y:S01]  /*7580*/  FADD.FTZ R48, R48, -R138.reuse ;  /* 0x8000008a30307221 */ /* 0x100fe20000010000 */
[----:B------:R-:W-:Y:S01]  /*7590*/  FADD.FTZ R50, R50, -R138 ;  /* 0x8000008a32327221 */ /* 0x000fe20000010000 */
[----:B------:R-:W-:Y:S04]  /*75a0*/  SHFL.IDX PT, R139, R216, R145, 0x1f ;  /* 0x00001f91d88b7589 */ /* 0x000fe800000e0000 */
[----:B------:R-:W-:Y:S01]  /*75b0*/  SHFL.IDX PT, R138, R216, R149, 0x1f ;  /* 0x00001f95d88a7589 */ /* 0x000fe200000e0000 */
[--C-:B---3--:R-:W-:Y:S01]  /*75c0*/  FADD.FTZ R45, R45, -R137.reuse ;  /* 0x800000892d2d7221 */ /* 0x108fe20000010000 */
[----:B------:R-:W-:Y:S01]  /*75d0*/  FADD.FTZ R47, R47, -R137 ;  /* 0x800000892f2f7221 */ /* 0x000fe20000010000 */
[--C-:B----4-:R-:W-:Y:S01]  /*75e0*/  FADD.FTZ R49, R49, -R32.reuse ;  /* 0x8000002031317221 */ /* 0x110fe20000010000 */
[----:B------:R-:W-:Y:S01]  /*75f0*/  FADD.FTZ R51, R51, -R32 ;  /* 0x8000002033337221 */ /* 0x000fe20000010000 */
[----:B------:R-:W-:Y:S01]  /*7600*/  SHFL.IDX PT, R143, R216, R148, 0x1f ;  /* 0x00001f94d88f7589 */ /* 0x000fe200000e0000 */
[----:B------:R3:W4:Y:S01]  /*7610*/  MUFU.EX2 R32, R125 ;  /* 0x0000007d00207308 */ /* 0x0007220000000800 */
[--C-:B-1----:R-:W-:Y:S01]  /*7620*/  FADD.FTZ R56, R56, -R135.reuse ;  /* 0x8000008738387221 */ /* 0x102fe20000010000 */
[----:B------:R-:W-:Y:S01]  /*7630*/  FADD.FTZ R58, R58, -R135 ;  /* 0x800000873a3a7221 */ /* 0x000fe20000010000 */
[----:B------:R-:W-:Y:S01]  /*7640*/  SHFL.IDX PT, R141, R216, R144, 0x1f ;  /* 0x00001f90d88d7589 */ /* 0x000fe200000e0000 */
[--C-:B--2---:R-:W-:Y:S01]  /*7650*/  FADD.FTZ R131, R33, -R132.reuse ;  /* 0x8000008421837221 */ /* 0x104fe20000010000 */
[----:B------:R-:W-:-:S02]  /*7660*/  FADD.FTZ R132, R35, -R132 ;  /* 0x8000008423847221 */ /* 0x000fc40000010000 */
[----:B------:R-:W-:Y:S04]  /*7670*/  SHFL.IDX PT, R135, R216, R151, 0x1f ;  /* 0x00001f97d8877589 */ /* 0x000fe800000e0000 */
[----:B------:R-:W1:Y:S04]  /*7680*/  SHFL.IDX PT, R142, R221, R231, 0x1f ;  /* 0x00001fe7dd8e7589 */ /* 0x000e6800000e0000 */
[----:B------:R-:W2:Y:S01]  /*7690*/  SHFL.IDX PT, R140, R218, R151, 0x1f ;  /* 0x00001f97da8c7589 */ /* 0x000ea200000e0000 */
[----:B------:R-:W-:Y:S01]  /*76a0*/  FMUL.FTZ R26, R9, R26 ;  /* 0x0000001a091a7220 */ /* 0x000fe20000410000 */
[----:B------:R-:W-:Y:S01]  /*76b0*/  FMUL.FTZ R25, R11, R25 ;  /* 0x000000190b197220 */ /* 0x000fe20000410000 */
[--C-:B-----5:R-:W-:Y:S01]  /*76c0*/  FADD.FTZ R66, R66, -R136.reuse ;  /* 0x8000008842427221 */ /* 0x120fe20000010000 */
[----:B---3--:R-:W-:Y:S01]  /*76d0*/  SHFL.IDX PT, R125, R216, R5, 0x1f ;  /* 0x00001f05d87d7589 */ /* 0x008fe200000e0000 */
[----:B------:R-:W-:Y:S01]  /*76e0*/  MUFU.EX2 R119, R119 ;  /* 0x0000007700777308 */ /* 0x000fe20000000800 */
[----:B------:R-:W-:-:S02]  /*76f0*/  FADD.FTZ R64, R64, -R136 ;  /* 0x8000008840407221 */ /* 0x000fc40000010000 */
[----:B------:R-:W-:Y:S04]  /*7700*/  SHFL.IDX PT, R145, R216, R223, 0x1f ;  /* 0x00001fdfd8917589 */ /* 0x000fe800000e0000 */
[----:B------:R-:W3:Y:S04]  /*7710*/  SHFL.IDX PT, R216, R216, R231, 0x1f ;  /* 0x00001fe7d8d87589 */ /* 0x000ee800000e0000 */
[----:B------:R-:W5:Y:S04]  /*7720*/  SHFL.IDX PT, R137, R217, R149, 0x1f ;  /* 0x00001f95d9897589 */ /* 0x000f6800000e0000 */
[----:B------:R-:W4:Y:S01]  /*7730*/  SHFL.IDX PT, R34, R217, R151, 0x1f ;  /* 0x00001f97d9227589 */ /* 0x000f2200000e0000 */
[--C-:B-1----:R-:W-:Y:S01]  /*7740*/  FADD.FTZ R37, R37, -R142.reuse ;  /* 0x8000008e25257221 */ /* 0x102fe20000010000 */
[----:B------:R-:W-:Y:S01]  /*7750*/  MUFU.EX2 R118, R118 ;  /* 0x0000007600767308 */ /* 0x000fe20000000800 */
[----:B------:R-:W-:Y:S01]  /*7760*/  FADD.FTZ R39, R39, -R142 ;  /* 0x8000008e27277221 */ /* 0x000fe20000010000 */
[----:B------:R-:W1:Y:S04]  /*7770*/  SHFL.IDX PT, R35, R217, R148, 0x1f ;  /* 0x00001f94d9237589 */ /* 0x000e6800000e0000 */
[----:B------:R-:W1:Y:S04]  /*7780*/  SHFL.IDX PT, R33, R218, R231, 0x1f ;  /* 0x00001fe7da217589 */ /* 0x000e6800000e0000 */
[----:B------:R-:W1:Y:S04]  /*7790*/  SHFL.IDX PT, R134, R217, R144, 0x1f ;  /* 0x00001f90d9867589 */ /* 0x000e6800000e0000 */
[----:B------:R-:W1:Y:S01]  /*77a0*/  SHFL.IDX PT, R36, R217, R223, 0x1f ;  /* 0x00001fdfd9247589 */ /* 0x000e6200000e0000 */
[----:B------:R-:W-:Y:S01]  /*77b0*/  MUFU.EX2 R117, R117 ;  /* 0x0000007500757308 */ /* 0x000fe20000000800 */
[----:B------:R-:W-:Y:S01]  /*77c0*/  FMUL.FTZ R38, R15, R38 ;  /* 0x000000260f267220 */ /* 0x000fe20000410000 */
[----:B--2---:R-:W-:Y:S01]  /*77d0*/  FADD.FTZ R41, R41, -R140 ;  /* 0x8000008c29297221 */ /* 0x004fe20000010000 */
[----:B------:R-:W2:Y:S01]  /*77e0*/  SHFL.IDX PT, R217, R217, R231, 0x1f ;  /* 0x00001fe7d9d97589 */ /* 0x000ea200000e0000 */
[----:B---3--:R-:W-:Y:S01]  /*77f0*/  FADD.FTZ R146, R85, -R216 ;  /* 0x800000d855927221 */ /* 0x008fe20000010000 */
[--C-:B-----5:R-:W-:Y:S01]  /*7800*/  FADD.FTZ R60, R60, -R137.reuse ;  /* 0x800000893c3c7221 */ /* 0x120fe20000010000 */
[----:B------:R-:W-:Y:S01]  /*7810*/  FADD.FTZ R62, R62, -R137 ;  /* 0x800000893e3e7221 */ /* 0x000fe20000010000 */
[----:B------:R-:W-:Y:S01]  /*7820*/  FMUL.FTZ R85, R10, R126 ;  /* 0x0000007e0a557220 */ /* 0x000fe20000410000 */
[--C-:B------:R-:W-:Y:S01]  /*7830*/  FADD.FTZ R137, R80, -R139.reuse ;  /* 0x8000008b50897221 */ /* 0x100fe20000010000 */
[--C-:B----4-:R-:W-:Y:S01]  /*7840*/  FADD.FTZ R57, R57, -R34.reuse ;  /* 0x8000002239397221 */ /* 0x110fe20000010000 */
[----:B------:R-:W-:Y:S01]  /*7850*/  FADD.FTZ R59, R59, -R34 ;  /* 0x800000223b3b7221 */ /* 0x000fe20000010000 */
[----:B------:R-:W-:Y:S01]  /*7860*/  FADD.FTZ R139, R82, -R139 ;  /* 0x8000008b528b7221 */ /* 0x000fe20000010000 */
[----:B------:R3:W4:Y:S01]  /*7870*/  MUFU.EX2 R34, R122 ;  /* 0x0000007a00227308 */ /* 0x0007220000000800 */
[----:B------:R-:W-:Y:S01]  /*7880*/  FMUL.FTZ R82, R228, R133 ;  /* 0x00000085e4527220 */ /* 0x000fe20000410000 */
[----:B------:R-:W-:Y:S01]  /*7890*/  FMUL.FTZ R37, R225, R37 ;  /* 0x00000025e1257220 */ /* 0x000fe20000410000 */
[--C-:B-1----:R-:W-:Y:S01]  /*78a0*/  FADD.FTZ R61, R61, -R35.reuse ;  /* 0x800000233d3d7221 */ /* 0x102fe20000010000 */
[----:B------:R-:W-:Y:S01]  /*78b0*/  FADD.FTZ R63, R63, -R35 ;  /* 0x800000233f3f7221 */ /* 0x000fe20000010000 */
[----:B------:R-:W-:Y:S01]  /*78c0*/  F2FP.F16.F32.PACK_AB R85, R85, R26 ;  /* 0x0000001a5555723e */ /* 0x000fe200000000ff */
[----:B------:R-:W-:Y:S01]  /*78d0*/  FMUL.FTZ R26, R12, R27 ;  /* 0x0000001b0c1a7220 */ /* 0x000fe20000410000 */
[--C-:B------:R-:W-:Y:S01]  /*78e0*/  FADD.FTZ R53, R53, -R33.reuse ;  /* 0x8000002135357221 */ /* 0x100fe20000010000 */
[----:B------:R1:W-:Y:S01]  /*78f0*/  MUFU.EX2 R35, R121 ;  /* 0x0000007900237308 */ /* 0x0003e20000000800 */
[----:B------:R-:W-:Y:S01]  /*7900*/  FADD.FTZ R55, R55, -R33 ;  /* 0x8000002137377221 */ /* 0x000fe20000010000 */
[----:B------:R-:W-:Y:S01]  /*7910*/  FADD.FTZ R65, R65, -R134 ;  /* 0x8000008641417221 */ /* 0x000fe20000010000 */
[----:B---3--:R-:W-:Y:S01]  /*7920*/  FADD.FTZ R122, R68, -R36 ;  /* 0x80000024447a7221 */ /* 0x008fe20000010000 */
[----:B------:R-:W-:Y:S01]  /*7930*/  F2FP.F16.F32.PACK_AB R82, R37, R82 ;  /* 0x000000522552723e */ /* 0x000fe200000000ff */
[----:B------:R-:W-:Y:S01]  /*7940*/  FADD.FTZ R216, R87, -R216 ;  /* 0x800000d857d87221 */ /* 0x000fe20000010000 */
[----:B------:R-:W-:-:S02]  /*7950*/  FADD.FTZ R43, R43, -R140 ;  /* 0x8000008c2b2b7221 */ /* 0x000fc40000010000 */
[----:B------:R-:W3:Y:S01]  /*7960*/  MUFU.EX2 R33, R123 ;  /* 0x0000007b00217308 */ /* 0x000ee20000000800 */
[----:B-1----:R-:W-:Y:S01]  /*7970*/  FADD.FTZ R121, R67, -R134 ;  /* 0x8000008643797221 */ /* 0x002fe20000010000 */
[----:B------:R-:W-:Y:S01]  /*7980*/  FADD.FTZ R67, R70, -R36 ;  /* 0x8000002446437221 */ /* 0x000fe20000010000 */
[----:B--2---:R-:W-:Y:S01]  /*7990*/  FADD.FTZ R70, R69, -R217 ;  /* 0x800000d945467221 */ /* 0x004fe20000010000 */
[----:B------:R-:W-:Y:S01]  /*79a0*/  FADD.FTZ R144, R84, -R145 ;  /* 0x8000009154907221 */ /* 0x000fe20000010000 */
[----:B------:R-:W-:-:S03]  /*79b0*/  F2FP.F16.F32.PACK_AB R87, R26, R25 ;  /* 0x000000191a57723e */ /* 0x000fc600000000ff */
[----:B------:R1:W2:Y:S01]  /*79c0*/  MUFU.EX2 R36, R120 ;  /* 0x0000007800247308 */ /* 0x0002a20000000800 */
[----:B------:R-:W-:Y:S01]  /*79d0*/  FADD.FTZ R145, R86, -R145 ;  /* 0x8000009156917221 */ /* 0x000fe20000010000 */
[----:B------:R-:W-:Y:S01]  /*79e0*/  FMUL.FTZ R25, R107, R65 ;  /* 0x000000416b197220 */ /* 0x000fe20000410000 */
[----:B------:R-:W-:Y:S01]  /*79f0*/  FMUL.FTZ R86, R230, R127 ;  /* 0x0000007fe6567220 */ /* 0x000fe20000410000 */
[----:B------:R-:W-:-:S04]  /*7a00*/  FMUL.FTZ R65, R106, R66 ;  /* 0x000000426a417220 */ /* 0x000fc80000410000 */
[----:B------:R-:W5:Y:S01]  /*7a10*/  MUFU.EX2 R116, R116 ;  /* 0x0000007400747308 */ /* 0x000f620000000800 */
[----:B-1----:R-:W-:Y:S01]  /*7a20*/  FADD.FTZ R120, R71, -R217 ;  /* 0x800000d947787221 */ /* 0x002fe20000010000 */
[----:B------:R-:W-:Y:S01]  /*7a30*/  FMUL.FTZ R71, R227, R130 ;  /* 0x00000082e3477220 */ /* 0x000fe20000410000 */
[----:B------:R-:W-:-:S05]  /*7a40*/  FMUL.FTZ R39, R16, R39 ;  /* 0x0000002710277220 */ /* 0x000fca0000410000 */
[----:B------:R-:W1:Y:S01]  /*7a50*/  MUFU.EX2 R115, R115 ;  /* 0x0000007300737308 */ /* 0x000e620000000800 */
[----:B------:R-:W-:Y:S01]  /*7a60*/  FMUL.FTZ R60, R101, R60 ;  /* 0x0000003c653c7220 */ /* 0x000fe20000410000 */
        /* <DEDUP_REMOVED lines=9> */
[----:B------:R-:W-:Y:S01]  /*7b00*/  FADD.FTZ R123, R72, -R125 ;  /* 0x8000007d487b7221 */ /* 0x000fe20000010000 */
[----:B------:R-:W-:Y:S01]  /*7b10*/  FADD.FTZ R134, R73, -R135 ;  /* 0x8000008749867221 */ /* 0x000fe20000010000 */
[----:B------:R-:W-:Y:S01]  /*7b20*/  FADD.FTZ R125, R74, -R125 ;  /* 0x8000007d4a7d7221 */ /* 0x000fe20000010000 */
        /* <DEDUP_REMOVED lines=27> */
[----:B----4-:R-:W-:Y:S01]  /*7ce0*/  FMUL.FTZ R27, R34, R142 ;  /* 0x0000008e221b7220 */ /* 0x010fe20000410000 */
        /* <DEDUP_REMOVED lines=22> */
[----:B------:R-:W-:Y:S01]  /*7e50*/  IMAD R39, R39, 0x2, R236 ;  /* 0x0000000227277824 */ /* 0x000fe200078e02ec */
[----:B------:R-:W-:Y:S01]  /*7e60*/  F2FP.F16.F32.PACK_AB R80, R131, R80 ;  /* 0x000000508350723e */ /* 0x000fe200000000ff */
[----:B---3--:R-:W-:Y:S01]  /*7e70*/  FMUL.FTZ R63, R33, R138 ;  /* 0x0000008a213f7220 */ /* 0x008fe20000410000 */
        /* <DEDUP_REMOVED lines=13> */
[----:B-1----:R-:W-:Y:S01]  /*7f50*/  FMUL.FTZ R59, R115, R145 ;  /* 0x00000091733b7220 */ /* 0x002fe20000410000 */
        /* <DEDUP_REMOVED lines=162> */
.L_x_3033:
        /* <DEDUP_REMOVED lines=70> */
.L_x_3034:
        /* <DEDUP_REMOVED lines=12> */
.L_x_3024:
        /* <DEDUP_REMOVED lines=34> */
.L_x_3004:
[----:B------:R-:W-:Y:S05]  /*90c0*/  @P0 BRA `(.L_x_3036) ;  /* 0x0000001000ac0947 */ /* 0x000fea0003800000 */
[----:B------:R-:W1:Y:S01]  /*90d0*/  S2R R0, SR_TID.X ;  /* 0x0000000000007919 */ /* 0x000e620000002100 */
[----:B------:R-:W3:Y:S01]  /*90e0*/  S2UR UR5, SR_CgaCtaId ;  /* 0x00000000000579c3 */ /* 0x000ee20000008800 */
[----:B------:R-:W-:Y:S01]  /*90f0*/  UMOV UR4, 0x400 ;  /* 0x0000040000047882 */ /* 0x000fe20000000000 */
[----:B------:R-:W-:-:S06]  /*9100*/  F2FP.F16.F32.PACK_AB R184, R185, R184 ;  /* 0x000000b8b9b8723e */ /* 0x000fcc00000000ff */
[----:B------:R-:W-:Y:S01]  /*9110*/  BAR.SYNC.DEFER_BLOCKING 0x1, 0x100 ;  /* 0x0044000000007b1d */ /* 0x000fe20000010000 */
[----:B------:R-:W-:Y:S02]  /*9120*/  F2FP.F16.F32.PACK_AB R185, R187, R186 ;  /* 0x000000babbb9723e */ /* 0x000fe400000000ff */
[----:B------:R-:W-:Y:S02]  /*9130*/  F2FP.F16.F32.PACK_AB R192, R193, R192 ;  /* 0x000000c0c1c0723e */ /* 0x000fe400000000ff */
[----:B------:R-:W-:Y:S01]  /*9140*/  F2FP.F16.F32.PACK_AB R186, R189, R188 ;  /* 0x000000bcbdba723e */ /* 0x000fe200000000ff */
[----:B------:R-:W-:Y:S01]  /*9150*/  ULDC.64 UR8, c[0x0][0x878] ;  /* 0x00021e0000087ab9 */ /* 0x000fe20000000a00 */
[----:B------:R-:W-:Y:S01]  /*9160*/  F2FP.F16.F32.PACK_AB R187, R191, R190 ;  /* 0x000000bebfbb723e */ /* 0x000fe200000000ff */
[----:B------:R-:W-:Y:S01]  /*9170*/  UISETP.NE.U32.AND UP0, UPT, UR8, URZ, UPT ;  /* 0x0000003f0800728c */ /* 0x000fe2000bf05070 */
[----:B------:R-:W-:Y:S02]  /*9180*/  F2FP.F16.F32.PACK_AB R193, R195, R194 ;  /* 0x000000c2c3c1723e */ /* 0x000fe400000000ff */
[----:B------:R-:W-:Y:S01]  /*9190*/  F2FP.F16.F32.PACK_AB R200, R201, R200 ;  /* 0x000000c8c9c8723e */ /* 0x000fe200000000ff */
[----:B------:R-:W-:Y:S01]  /*91a0*/  UISETP.NE.AND.EX UP0, UPT, UR9, URZ, UPT, UP0 ;  /* 0x0000003f0900728c */ /* 0x000fe2000bf05300 */
[----:B------:R-:W-:-:S02]  /*91b0*/  F2FP.F16.F32.PACK_AB R194, R197, R196 ;  /* 0x000000c4c5c2723e */ /* 0x000fc400000000ff */
[----:B------:R-:W-:Y:S02]  /*91c0*/  F2FP.F16.F32.PACK_AB R195, R199, R198 ;  /* 0x000000c6c7c3723e */ /* 0x000fe400000000ff */
[----:B------:R-:W-:Y:S02]  /*91d0*/  F2FP.F16.F32.PACK_AB R201, R203, R202 ;  /* 0x000000cacbc9723e */ /* 0x000fe400000000ff */
[----:B------:R-:W-:Y:S01]  /*91e0*/  F2FP.F16.F32.PACK_AB R208, R209, R208 ;  /* 0x000000d0d1d0723e */ /* 0x000fe200000000ff */
[----:B---3--:R-:W-:Y:S01]  /*91f0*/  ULEA UR6, UR5, UR4, 0x18 ;  /* 0x0000000405067291 */ /* 0x008fe2000f8ec03f */
[----:B------:R-:W-:Y:S02]  /*9200*/  F2FP.F16.F32.PACK_AB R202, R205, R204 ;  /* 0x000000cccdca723e */ /* 0x000fe400000000ff */
[----:B------:R-:W-:Y:S01]  /*9210*/  F2FP.F16.F32.PACK_AB R203, R207, R206 ;  /* 0x000000cecfcb723e */ /* 0x000fe200000000ff */
[----:B------:R-:W-:Y:S01]  /*9220*/  ULDC.64 UR4, c[0x0][0x870] ;  /* 0x00021c0000047ab9 */ /* 0x000fe20000000a00 */
[----:B------:R-:W-:Y:S01]  /*9230*/  F2FP.F16.F32.PACK_AB R209, R211, R210 ;  /* 0x000000d2d3d1723e */ /* 0x000fe200000000ff */
[----:B-1----:R-:W-:Y:S01]  /*9240*/  VIADD R13, R0, 0xffffff80 ;  /* 0xffffff80000d7836 */ /* 0x002fe20000000000 */
        /* <DEDUP_REMOVED lines=50> */
[----:B------:R-:W-:Y:S01]  /*9570*/  STSM.16.M88.4 [R8], R200 ;  /* 0x000000c808007844 */ /* 0x000fe20000000200 */
[----:B------:R-:W-:Y:S02]  /*9580*/  PLOP3.LUT P1, PT, PT, PT, UP0, 0x80, 0x0 ;  /* 0x000000000000781c */ /* 0x000fe40003f2f008 */
[----:B------:R-:W-:Y:S01]  /*9590*/  ISETP.NE.AND.EX P4, PT, RZ, UR5, PT, P4 ;  /* 0x00000005ff007c0c */ /* 0x000fe2000bf85340 */
[----:B------:R-:W-:Y:S01]  /*95a0*/  STSM.16.M88.4 [R3], R208 ;  /* 0x000000d003007844 */ /* 0x000fe20000000200 */
[----:B------:R-:W-:Y:S02]  /*95b0*/  ULDC.64 UR4, c[0x0][0x870] ;  /* 0x00021c0000047ab9 */ /* 0x000fe40000000a00 */
[----:B------:R-:W-:Y:S01]  /*95c0*/  UIMAD.WIDE UR4, UR41, 0x4, UR4 ;  /* 0x00000004290478a5 */ /* 0x000fe2000f8e0204 */
[----:B------:R1:W-:Y:S04]  /*95d0*/  STSM.16.M88.4 [R0], R152 ;  /* 0x0000009800007844 */ /* 0x0003e80000000200 */
[----:B------:R2:W-:Y:S01]  /*95e0*/  STSM.16.M88.4 [R2+-0x4000], R160 ;  /* 0xffc000a002007844 */ /* 0x0005e20000000200 */
[----:B------:R-:W-:-:S02]  /*95f0*/  IMAD.U32 R4, RZ, RZ, UR4 ;  /* 0x00000004ff047e24 */ /* 0x000fc4000f8e00ff */
[----:B------:R-:W-:Y:S01]  /*9600*/  IMAD.U32 R5, RZ, RZ, UR5 ;  /* 0x00000005ff057e24 */ /* 0x000fe2000f8e00ff */
[----:B------:R-:W-:Y:S01]  /*9610*/  STSM.16.M88.4 [R8+-0x4000], R168 ;  /* 0xffc000a808007844 */ /* 0x000fe20000000200 */
[----:B------:R-:W-:-:S03]  /*9620*/  @UP0 ULDC.64 UR4, c[0x0][0x878] ;  /* 0x00021e0000040ab9 */ /* 0x000fc60000000a00 */
[----:B------:R3:W-:Y:S01]  /*9630*/  STSM.16.M88.4 [R3+-0x4000], R176 ;  /* 0xffc000b003007844 */ /* 0x0007e20000000200 */
[----:B------:R-:W-:Y:S01]  /*9640*/  BAR.SYNC.DEFER_BLOCKING 0x1, 0x100 ;  /* 0x0044000000007b1d */ /* 0x000fe20000010000 */
[----:B------:R-:W-:-:S06]  /*9650*/  @UP0 UIMAD.WIDE UR4, UR41, 0x4, UR4 ;  /* 0x00000004290408a5 */ /* 0x000fcc000f8e0204 */
[----:B------:R-:W-:Y:S02]  /*9660*/  IMAD.U32 R6, RZ, RZ, UR4 ;  /* 0x00000004ff067e24 */ /* 0x000fe4000f8e00ff */
[----:B------:R-:W-:Y:S01]  /*9670*/  IMAD.U32 R7, RZ, RZ, UR5 ;  /* 0x00000005ff077e24 */ /* 0x000fe2000f8e00ff */
[----:B------:R-:W4:Y:S04]  /*9680*/  @P4 LDG.E R9, desc[UR38][R4.64] ;  /* 0x0000002604094981 */ /* 0x000f28000c1e1900 */
[----:B------:R5:W4:Y:S01]  /*9690*/  @P1 LDG.E R6, desc[UR38][R6.64] ;  /* 0x0000002606061981 */ /* 0x000b22000c1e1900 */
[----:B------:R-:W-:Y:S01]  /*96a0*/  LEA.HI R19, R10, R13, RZ, 0x3 ;  /* 0x0000000d0a137211 */ /* 0x000fe200078f18ff */
[----:B------:R-:W-:-:S03]  /*96b0*/  ULDC UR4, c[0x0][0x808] ;  /* 0x0002020000047ab9 */ /* 0x000fc60000000800 */
[----:B-1----:R-:W-:Y:S02]  /*96c0*/  LOP3.LUT R0, R19, 0x1ffffff8, RZ, 0xc0, !PT ;  /* 0x1ffffff813007812 */ /* 0x002fe400078ec0ff */
[----:B------:R-:W-:-:S03]  /*96d0*/  SHF.R.S32.HI R19, RZ, 0x3, R19 ;  /* 0x00000003ff137819 */ /* 0x000fc60000011413 */
[----:B------:R-:W-:Y:S01]  /*96e0*/  IMAD.IADD R0, R13, 0x1, -R0 ;  /* 0x000000010d007824 */ /* 0x000fe200078e0a00 */
[----:B-----5:R-:W-:Y:S01]  /*96f0*/  LEA.HI R7, R10, R13, RZ, 0x6 ;  /* 0x0000000d0a077211 */ /* 0x020fe200078f30ff */
[----:B--2---:R-:W-:Y:S02]  /*9700*/  IMAD.SHL.U32 R2, R19, 0x40, RZ ;  /* 0x0000004013027824 */ /* 0x004fe400078e00ff */
[----:B------:R-:W-:Y:S02]  /*9710*/  IMAD.SHL.U32 R20, R0, 0x8, RZ ;  /* 0x0000000800147824 */ /* 0x000fe400078e00ff */
[----:B------:R-:W-:Y:S01]  /*9720*/  IMAD.SHL.U32 R7, R7, 0x8, RZ ;  /* 0x0000000807077824 */ /* 0x000fe200078e00ff */
[----:B------:R-:W-:Y:S02]  /*9730*/  LOP3.LUT R11, R2, 0x1c0, RZ, 0xc0, !PT ;  /* 0x000001c0020b7812 */ /* 0x000fe400078ec0ff */
[----:B---3--:R-:W-:Y:S02]  /*9740*/  CS2R R2, SRZ ;  /* 0x0000000000027805 */ /* 0x008fe4000001ff00 */
[----:B------:R-:W-:-:S02]  /*9750*/  LOP3.LUT R0, R11, 0x38, R20, 0xf8, !PT ;  /* 0x000000380b007812 */ /* 0x000fc400078ef814 */
[----:B------:R-:W-:-:S04]  /*9760*/  SHF.R.U32.HI R11, RZ, 0x3, R11 ;  /* 0x00000003ff0b7819 */ /* 0x000fc8000001160b */
[----:B------:R-:W-:-:S04]  /*9770*/  LOP3.LUT R0, R0, R11, RZ, 0x3c, !PT ;  /* 0x0000000b00007212 */ /* 0x000fc800078e3cff */
[----:B------:R-:W-:Y:S01]  /*9780*/  LOP3.LUT R0, R0, 0x7ffffe00, R7, 0xf8, !PT ;  /* 0x7ffffe0000007812 */ /* 0x000fe200078ef807 */
[--C-:B----4-:R-:W-:Y:S01]  /*9790*/  @P4 IMAD.MOV.U32 R2, RZ, RZ, R9.reuse ;  /* 0x000000ffff024224 */ /* 0x110fe200078e0009 */
[----:B------:R-:W-:Y:S02]  /*97a0*/  @P4 SHF.R.S32.HI R3, RZ, 0x1f, R9 ;  /* 0x0000001fff034819 */ /* 0x000fe40000011409 */
[----:B------:R-:W-:Y:S02]  /*97b0*/  @P1 R2UR UR4, R6 ;  /* 0x00000000060412ca */ /* 0x000fe400000e0000 */
[----:B------:R-:W-:Y:S01]  /*97c0*/  IADD3 R16, P0, R19, R2, RZ ;  /* 0x0000000213107210 */ /* 0x000fe20007f1e0ff */
[----:B------:R-:W-:-:S12]  /*97d0*/  @P1 BRA `(.L_x_3037) ;  /* 0x0000000000181947 */ /* 0x000fd80003800000 */
[----:B------:R-:W-:Y:S05]  /*97e0*/  @!P4 BRA `(.L_x_3037) ;  /* 0x000000000014c947 */ /* 0x000fea0003800000 */
[----:B------:R-:W2:Y:S04]  /*97f0*/  LDG.E R7, desc[UR38][R4.64] ;  /* 0x0000002604077981 */ /* 0x000ea8000c1e1900 */
[----:B------:R-:W3:Y:S01]  /*9800*/  LDG.E R6, desc[UR38][R4.64+0x4] ;  /* 0x0000042604067981 */ /* 0x000ee2000c1e1900 */
[----:B--2---:R-:W-:Y:S02]  /*9810*/  R2UR UR5, R7 ;  /* 0x00000000070572ca */ /* 0x004fe400000e0000 */
[----:B---3--:R-:W-:-:S13]  /*9820*/  R2UR UR4, R6 ;  /* 0x00000000060472ca */ /* 0x008fda00000e0000 */
[----:B------:R-:W-:-:S12]  /*9830*/  UIADD3 UR4, -UR5, UR4, URZ ;  /* 0x0000000405047290 */ /* 0x000fd8000fffe13f */
.L_x_3037:
[----:B------:R-:W-:Y:S01]  /*9840*/  LEA R0, R0, UR6, 0x1 ;  /* 0x0000000600007c11 */ /* 0x000fe2000f8e08ff */
[----:B------:R-:W1:Y:S01]  /*9850*/  LDC R31, c[0x0][0x83c] ;  /* 0x00020f00ff1f7b82 */ /* 0x000e620000000800 */
[----:B------:R-:W-:Y:S01]  /*9860*/  UIMAD UR4, UR37, -0x80, UR4 ;  /* 0xffffff80250478a4 */ /* 0x000fe2000f8e0204 */
[C---:B------:R-:W-:Y:S01]  /*9870*/  VIADD R2, R19.reuse, 0x20 ;  /* 0x0000002013027836 */ /* 0x040fe20000000000 */
[----:B------:R-:W-:Y:S01]  /*9880*/  USHF.R.S32.HI UR5, URZ, 0x1f, UR41 ;  /* 0x0000001f3f057899 */ /* 0x000fe20008011429 */
[----:B------:R2:W3:Y:S01]  /*9890*/  LDS.128 R12, [R0+0x1000] ;  /* 0x00100000000c7984 */ /* 0x0004e20000000c00 */
[----:B------:R-:W-:Y:S01]  /*98a0*/  ULDC.64 UR6, c[0x0][0x850] ;  /* 0x0002140000067ab9 */ /* 0x000fe20000000a00 */
[C---:B------:R-:W-:Y:S01]  /*98b0*/  LEA.HI.X.SX32 R17, R19.reuse, R3, 0x1, P0 ;  /* 0x0000000313117211 */ /* 0x040fe200000f0eff */
[----:B------:R-:W-:Y:S01]  /*98c0*/  IMAD.U32 R22, RZ, RZ, UR4 ;  /* 0x00000004ff167e24 */ /* 0x000fe2000f8e00ff */
[----:B------:R2:W4:Y:S01]  /*98d0*/  LDS.128 R8, [R0+0x2000] ;  /* 0x0020000000087984 */ /* 0x0005220000000c00 */
[----:B------:R-:W-:Y:S01]  /*98e0*/  UIMAD UR4, UR46, UR6, URZ ;  /* 0x000000062e0472a4 */ /* 0x000fe2000f8e023f */
[--C-:B------:R-:W-:Y:S01]  /*98f0*/  SHF.R.S32.HI R21, RZ, 0x1f, R20.reuse ;  /* 0x0000001fff157819 */ /* 0x100fe20000011414 */
[----:B------:R-:W2:Y:S01]  /*9900*/  LDC R33, c[0x0][0x80c] ;  /* 0x00020300ff217b82 */ /* 0x000ea20000000800 */
[----:B------:R1:W2:Y:S01]  /*9910*/  LDS.128 R4, [R0+0x3000] ;  /* 0x0030000000047984 */ /* 0x0002a20000000c00 */
[----:B------:R-:W-:Y:S01]  /*9920*/  VIMNMX R22, R22, 0x80, PT ;  /* 0x0000008016167848 */ /* 0x000fe20003fe0100 */
[----:B------:R-:W-:Y:S01]  /*9930*/  IMAD.U32 R3, RZ, RZ, UR6 ;  /* 0x00000006ff037e24 */ /* 0x000fe2000f8e00ff */
[----:B------:R-:W-:Y:S01]  /*9940*/  UIMAD UR4, UR40, UR7, UR4 ;  /* 0x00000007280472a4 */ /* 0x000fe2000f8e0204 */
[----:B------:R-:W-:Y:S01]  /*9950*/  IMAD.U32 R30, RZ, RZ, UR5 ;  /* 0x00000005ff1e7e24 */ /* 0x000fe2000f8e00ff */
[CC--:B------:R-:W-:Y:S01]  /*9960*/  ISETP.GE.AND P3, PT, R19.reuse, R22.reuse, PT ;  /* 0x000000161300720c */ /* 0x0c0fe20003f66270 */
[----:B------:R-:W-:Y:S01]  /*9970*/  VIADD R18, R19, 0x40 ;  /* 0x0000004013127836 */ /* 0x000fe20000000000 */
[-C--:B------:R-:W-:Y:S01]  /*9980*/  ISETP.GE.AND P2, PT, R2, R22.reuse, PT ;  /* 0x000000160200720c */ /* 0x080fe20003f46270 */
[----:B------:R-:W-:Y:S01]  /*9990*/  IMAD.WIDE.U32 R2, R3, UR40, R20 ;  /* 0x0000002803027c25 */ /* 0x000fe2000f8e0014 */
[----:B------:R-:W-:Y:S01]  /*99a0*/  SEL R30, R30, RZ, !P4 ;  /* 0x000000ff1e1e7207 */ /* 0x000fe20006000000 */
[----:B------:R-:W-:Y:S01]  /*99b0*/  BSSY B0, `(.L_x_3038) ;  /* 0x000001c000007945 */ /* 0x000fe20003800000 */
[----:B------:R-:W-:Y:S01]  /*99c0*/  ISETP.GE.AND P1, PT, R18, R22, PT ;  /* 0x000000161200720c */ /* 0x000fe20003f26270 */
[----:B------:R-:W-:Y:S01]  /*99d0*/  VIADD R3, R3, UR4 ;  /* 0x0000000403037c36 */ /* 0x000fe20008000000 */
[-C--:B-1----:R-:W-:Y:S01]  /*99e0*/  ISETP.GE.OR P6, PT, R20, R31.reuse, P3 ;  /* 0x0000001f1400720c */ /* 0x082fe20001fc6670 */
[----:B------:R-:W-:Y:S01]  /*99f0*/  ULDC.64 UR4, c[0x0][0x858] ;  /* 0x0002160000047ab9 */ /* 0x000fe20000000a00 */
[----:B------:R-:W-:Y:S01]  /*9a00*/  SEL R35, RZ, UR41, P4 ;  /* 0x00000029ff237c07 */ /* 0x000fe2000a000000 */
[----:B------:R-:W-:Y:S01]  /*9a10*/  IMAD R18, R30, UR4, RZ ;  /* 0x000000041e127c24 */ /* 0x000fe2000f8e02ff */
[CC--:B------:R-:W-:Y:S01]  /*9a20*/  ISETP.GE.OR P5, PT, R20.reuse, R31.reuse, P2 ;  /* 0x0000001f1400720c */ /* 0x0c0fe200017a6670 */
[----:B------:R-:W-:Y:S01]  /*9a30*/  VIADD R19, R19, 0x60 ;  /* 0x0000006013137836 */ /* 0x000fe20000000000 */
[----:B------:R-:W-:Y:S01]  /*9a40*/  ISETP.GE.OR P4, PT, R20, R31, P1 ;  /* 0x0000001f1400720c */ /* 0x000fe20000f86670 */
[----:B------:R-:W-:-:S02]  /*9a50*/  IMAD.U32 R27, RZ, RZ, UR37 ;  /* 0x00000025ff1b7e24 */ /* 0x000fc4000f8e00ff */
[----:B------:R-:W-:Y:S01]  /*9a60*/  IMAD R23, R35, UR5, R18 ;  /* 0x0000000523177c24 */ /* 0x000fe2000f8e0212 */
[----:B------:R-:W-:Y:S01]  /*9a70*/  ISETP.GE.AND P0, PT, R19, R22, PT ;  /* 0x000000161300720c */ /* 0x000fe20003f06270 */
[----:B------:R-:W-:-:S04]  /*9a80*/  IMAD.WIDE.U32 R28, R35, UR4, R2 ;  /* 0x00000004231c7c25 */ /* 0x000fc8000f8e0002 */
[----:B------:R-:W-:-:S04]  /*9a90*/  IMAD.WIDE R26, R27, 0x80, R16 ;  /* 0x000000801b1a7825 */ /* 0x000fc800078e0210 */
[----:B------:R-:W-:Y:S01]  /*9aa0*/  IMAD.IADD R23, R29, 0x1, R23 ;  /* 0x000000011d177824 */ /* 0x000fe200078e0217 */
[----:B--234-:R-:W-:Y:S06]  /*9ab0*/  @P6 BRA `(.L_x_3039) ;  /* 0x00000000002c6947 */ /* 0x01cfec0003800000 */
        /* <DEDUP_REMOVED lines=11> */
.L_x_3039:
[----:B------:R-:W-:Y:S05]  /*9b70*/  BSYNC B0 ;  /* 0x0000000000007941 */ /* 0x000fea0003800000 */
.L_x_3038:
[----:B-1----:R1:W2:Y:S01]  /*9b80*/  LDS.128 R16, [R0+0x5000] ;  /* 0x0050000000107984 */ /* 0x0022a20000000c00 */
[----:B------:R-:W-:Y:S01]  /*9b90*/  BSSY B0, `(.L_x_3040) ;  /* 0x0000010000007945 */ /* 0x000fe20003800000 */
[----:B------:R-:W-:-:S03]  /*9ba0*/  ISETP.GE.OR P6, PT, R20, R31, P0 ;  /* 0x0000001f1400720c */ /* 0x000fc600007c6670 */
[----:B------:R-:W-:Y:S10]  /*9bb0*/  @P5 BRA `(.L_x_3041) ;  /* 0x0000000000345947 */ /* 0x000ff40003800000 */
[----:B------:R-:W-:Y:S01]  /*9bc0*/  IADD3 R25, P5, R26, 0x20, RZ ;  /* 0x000000201a197810 */ /* 0x000fe20007fbe0ff */
[----:B------:R-:W-:Y:S01]  /*9bd0*/  ULDC.64 UR4, c[0x0][0x848] ;  /* 0x0002120000047ab9 */ /* 0x000fe20000000a00 */
[----:B------:R-:W-:-:S03]  /*9be0*/  IMAD.MOV.U32 R3, RZ, RZ, R23 ;  /* 0x000000ffff037224 */ /* 0x000fc600078e0017 */
[----:B------:R-:W-:-:S04]  /*9bf0*/  IMAD.X R2, RZ, RZ, R27, P5 ;  /* 0x000000ffff027224 */ /* 0x000fc800028e061b */
[----:B------:R-:W-:Y:S02]  /*9c00*/  IMAD R24, R2, UR4, RZ ;  /* 0x0000000402187c24 */ /* 0x000fe4000f8e02ff */
[----:B------:R-:W-:-:S04]  /*9c10*/  IMAD.MOV.U32 R2, RZ, RZ, R28 ;  /* 0x000000ffff027224 */ /* 0x000fc800078e001c */
[----:B------:R-:W-:-:S04]  /*9c20*/  IMAD.WIDE.U32 R2, R25, UR4, R2 ;  /* 0x0000000419027c25 */ /* 0x000fc8000f8e0002 */
[----:B------:R-:W-:Y:S01]  /*9c30*/  IMAD R25, R25, UR5, R24 ;  /* 0x0000000519197c24 */ /* 0x000fe2000f8e0218 */
[----:B------:R-:W-:Y:S02]  /*9c40*/  ULDC.64 UR4, c[0x0][0x830] ;  /* 0x00020c0000047ab9 */ /* 0x000fe40000000a00 */
[----:B------:R-:W-:Y:S01]  /*9c50*/  LEA R24, P5, R2, UR4, 0x1 ;  /* 0x0000000402187c11 */ /* 0x000fe2000f8a08ff */
[----:B------:R-:W-:-:S05]  /*9c60*/  IMAD.IADD R3, R3, 0x1, R25 ;  /* 0x0000000103037824 */ /* 0x000fca00078e0219 */
[----:B------:R-:W-:-:S05]  /*9c70*/  LEA.HI.X R25, R2, UR5, R3, 0x1, P5 ;  /* 0x0000000502197c11 */ /* 0x000fca000a8f0c03 */
[----:B--2---:R3:W-:Y:S02]  /*9c80*/  STG.E.128 desc[UR38][R24.64], R16 ;  /* 0x0000001018007986 */ /* 0x0047e4000c101d26 */
.L_x_3041:
[----:B------:R-:W-:Y:S05]  /*9c90*/  BSYNC B0 ;  /* 0x0000000000007941 */ /* 0x000fea0003800000 */
.L_x_3040:
[----:B--23--:R2:W3:Y:S01]  /*9ca0*/  LDS.128 R16, [R0+0x6000] ;  /* 0x0060000000107984 */ /* 0x00c4e20000000c00 */
[----:B------:R-:W-:Y:S04]  /*9cb0*/  BSSY B0, `(.L_x_3042) ;  /* 0x000000f000007945 */ /* 0x000fe80003800000 */
[----:B------:R-:W-:Y:S05]  /*9cc0*/  @P4 BRA `(.L_x_3043) ;  /* 0x0000000000344947 */ /* 0x000fea0003800000 */
        /* <DEDUP_REMOVED lines=12> */
[----:B---3--:R4:W-:Y:S02]  /*9d90*/  STG.E.128 desc[UR38][R24.64], R16 ;  /* 0x0000001018007986 */ /* 0x0089e4000c101d26 */
.L_x_3043:
[----:B------:R-:W-:Y:S05]  /*9da0*/  BSYNC B0 ;  /* 0x0000000000007941 */ /* 0x000fea0003800000 */
.L_x_3042:
[----:B---34-:R3:W4:Y:S01]  /*9db0*/  LDS.128 R16, [R0+0x7000] ;  /* 0x0070000000107984 */ /* 0x0187220000000c00 */
        /* <DEDUP_REMOVED lines=14> */
[----:B----4-:R4:W-:Y:S02]  /*9ea0*/  STG.E.128 desc[UR38][R22.64], R16 ;  /* 0x0000001016007986 */ /* 0x0109e4000c101d26 */
.L_x_3045:
[----:B------:R-:W-:Y:S05]  /*9eb0*/  BSYNC B0 ;  /* 0x0000000000007941 */ /* 0x000fea0003800000 */
.L_x_3044:
[----:B----4-:R4:W1:Y:S01]  /*9ec0*/  LDS.128 R16, [R0] ;  /* 0x0000000000107984 */ /* 0x0108620000000c00 */
[----:B------:R-:W-:Y:S01]  /*9ed0*/  ULDC.64 UR6, c[0x0][0x820] ;  /* 0x0002080000067ab9 */ /* 0x000fe20000000a00 */
[CC--:B------:R-:W-:Y:S01]  /*9ee0*/  ISETP.GE.OR P3, PT, R20.reuse, R33.reuse, P3 ;  /* 0x000000211400720c */ /* 0x0c0fe20001f66670 */
[----:B------:R-:W-:Y:S02]  /*9ef0*/  UIMAD UR4, UR46, UR6, URZ ;  /* 0x000000062e0472a4 */ /* 0x000fe4000f8e023f */
[----:B------:R-:W-:Y:S01]  /*9f00*/  IMAD.U32 R3, RZ, RZ, UR6 ;  /* 0x00000006ff037e24 */ /* 0x000fe2000f8e00ff */
[----:B------:R-:W-:Y:S01]  /*9f10*/  BSSY B0, `(.L_x_3046) ;  /* 0x0000017000007945 */ /* 0x000fe20003800000 */
[CC--:B------:R-:W-:Y:S01]  /*9f20*/  ISETP.GE.OR P2, PT, R20.reuse, R33.reuse, P2 ;  /* 0x000000211400720c */ /* 0x0c0fe20001746670 */
[----:B------:R-:W-:Y:S02]  /*9f30*/  UIMAD UR4, UR40, UR7, UR4 ;  /* 0x00000007280472a4 */ /* 0x000fe4000f8e0204 */
[----:B------:R-:W-:Y:S01]  /*9f40*/  IMAD.WIDE.U32 R2, R3, UR40, R20 ;  /* 0x0000002803027c25 */ /* 0x000fe2000f8e0014 */
[----:B------:R-:W-:-:S02]  /*9f50*/  ISETP.GE.OR P1, PT, R20, R33, P1 ;  /* 0x000000211400720c */ /* 0x000fc40000f26670 */
[----:B------:R-:W-:Y:S01]  /*9f60*/  ISETP.GE.OR P0, PT, R20, R33, P0 ;  /* 0x000000211400720c */ /* 0x000fe20000706670 */
[----:B------:R-:W-:Y:S01]  /*9f70*/  VIADD R3, R3, UR4 ;  /* 0x0000000403037c36 */ /* 0x000fe20008000000 */
[----:B------:R-:W-:Y:S02]  /*9f80*/  ULDC.64 UR4, c[0x0][0x828] ;  /* 0x00020a0000047ab9 */ /* 0x000fe40000000a00 */
[----:B------:R-:W-:Y:S02]  /*9f90*/  IMAD R21, R30, UR4, RZ ;  /* 0x000000041e157c24 */ /* 0x000fe4000f8e02ff */
[----:B------:R-:W-:-:S04]  /*9fa0*/  IMAD.WIDE.U32 R24, R35, UR4, R2 ;  /* 0x0000000423187c25 */ /* 0x000fc8000f8e0002 */
[----:B------:R-:W-:-:S04]  /*9fb0*/  IMAD R21, R35, UR5, R21 ;  /* 0x0000000523157c24 */ /* 0x000fc8000f8e0215 */
[----:B------:R-:W-:Y:S01]  /*9fc0*/  IMAD.IADD R21, R25, 0x1, R21 ;  /* 0x0000000119157824 */ /* 0x000fe200078e0215 */
[----:B----4-:R-:W-:Y:S06]  /*9fd0*/  @P3 BRA `(.L_x_3047) ;  /* 0x0000000000283947 */ /* 0x010fec0003800000 */
        /* <DEDUP_REMOVED lines=10> */
.L_x_3047:
[----:B------:R-:W-:Y:S05]  /*a080*/  BSYNC B0 ;  /* 0x0000000000007941 */ /* 0x000fea0003800000 */
.L_x_3046:
[----:B------:R-:W-:Y:S04]  /*a090*/  BSSY B0, `(.L_x_3048) ;  /* 0x000000f000007945 */ /* 0x000fe80003800000 */
[----:B------:R-:W-:Y:S05]  /*a0a0*/  @P2 BRA `(.L_x_3049) ;  /* 0x0000000000342947 */ /* 0x000fea0003800000 */
[----:B-1--4-:R-:W-:Y:S01]  /*a0b0*/  IADD3 R17, P2, R26, 0x20, RZ ;  /* 0x000000201a117810 */ /* 0x012fe20007f5e0ff */
[----:B------:R-:W-:Y:S01]  /*a0c0*/  ULDC.64 UR4, c[0x0][0x818] ;  /* 0x0002060000047ab9 */ /* 0x000fe20000000a00 */
[----:B------:R-:W-:Y:S02]  /*a0d0*/  IMAD.MOV.U32 R2, RZ, RZ, R24 ;  /* 0x000000ffff027224 */ /* 0x000fe400078e0018 */
[----:B------:R-:W-:Y:S02]  /*a0e0*/  IMAD.MOV.U32 R3, RZ, RZ, R21 ;  /* 0x000000ffff037224 */ /* 0x000fe400078e0015 */
[----:B--23--:R-:W-:Y:S02]  /*a0f0*/  IMAD.X R0, RZ, RZ, R27, P2 ;  /* 0x000000ffff007224 */ /* 0x00cfe400010e061b */
        /* <DEDUP_REMOVED lines=8> */
.L_x_3049:
[----:B------:R-:W-:Y:S05]  /*a180*/  BSYNC B0 ;  /* 0x0000000000007941 */ /* 0x000fea0003800000 */
.L_x_3048:
[----:B------:R-:W-:Y:S04]  /*a190*/  BSSY B0, `(.L_x_3050) ;  /* 0x000000f000007945 */ /* 0x000fe80003800000 */
[----:B------:R-:W-:Y:S05]  /*a1a0*/  @P1 BRA `(.L_x_3051) ;  /* 0x0000000000341947 */ /* 0x000fea0003800000 */
[----:B-1----:R-:W-:Y:S01]  /*a1b0*/  IADD3 R13, P1, R26, 0x40, RZ ;  /* 0x000000401a0d7810 */ /* 0x002fe20007f3e0ff */
        /* <DEDUP_REMOVED lines=12> */
.L_x_3051:
[----:B------:R-:W-:Y:S05]  /*a280*/  BSYNC B0 ;  /* 0x0000000000007941 */ /* 0x000fea0003800000 */
.L_x_3050:
        /* <DEDUP_REMOVED lines=15> */
.L_x_3036:
        /* <DEDUP_REMOVED lines=9> */
[----:B------:R-:W-:-:S03]  /*a410*/  UISETP.NE.AND.EX UP0, UPT, UR5, URZ, UPT, UP0 ;  /* 0x0000003f0500728c */ /* 0x000fc6000bf05300 */
[----:B--2---:R-:W2:Y:S01]  /*a420*/  @P4 LDG.E R9, desc[UR38][R4.64] ;  /* 0x0000002604094981 */ /* 0x004ea2000c1e1900 */
[----:B------:R-:W-:Y:S02]  /*a430*/  ULDC UR6, c[0x0][0x808] ;  /* 0x0002020000067ab9 */ /* 0x000fe40000000800 */
[----:B------:R-:W-:Y:S01]  /*a440*/  PLOP3.LUT P1, PT, PT, PT, UP0, 0x80, 0x0 ;  /* 0x000000000000781c */ /* 0x000fe20003f2f008 */
[----:B------:R-:W-:-:S04]  /*a450*/  IMAD.U32 R0, RZ, RZ, UR6 ;  /* 0x00000006ff007e24 */ /* 0x000fc8000f8e00ff */
[----:B------:R-:W-:Y:S02]  /*a460*/  @UP0 ULDC.64 UR4, c[0x0][0x878] ;  /* 0x00021e0000040ab9 */ /* 0x000fe40000000a00 */
[----:B------:R-:W-:-:S06]  /*a470*/  @UP0 UIMAD.WIDE UR4, UR41, 0x4, UR4 ;  /* 0x00000004290408a5 */ /* 0x000fcc000f8e0204 */
[----:B------:R-:W-:Y:S02]  /*a480*/  IMAD.U32 R6, RZ, RZ, UR4 ;  /* 0x00000004ff067e24 */ /* 0x000fe4000f8e00ff */
[----:B------:R-:W-:-:S05]  /*a490*/  IMAD.U32 R7, RZ, RZ, UR5 ;  /* 0x00000005ff077e24 */ /* 0x000fca000f8e00ff */
[----:B------:R3:W5:Y:S01]  /*a4a0*/  @P1 LDG.E R0, desc[UR38][R6.64] ;  /* 0x0000002606001981 */ /* 0x000762000c1e1900 */
[----:B------:R-:W4:Y:S02]  /*a4b0*/  S2R R2, SR_TID.X ;  /* 0x0000000000027919 */ /* 0x000f240000002100 */
[----:B----4-:R-:W-:Y:S01]  /*a4c0*/  VIADD R8, R2, 0xffffff80 ;  /* 0xffffff8002087836 */ /* 0x010fe20000000000 */
[----:B------:R-:W-:-:S04]  /*a4d0*/  CS2R R2, SRZ ;  /* 0x0000000000027805 */ /* 0x000fc8000001ff00 */
[----:B------:R-:W-:-:S04]  /*a4e0*/  SHF.R.S32.HI R11, RZ, 0x1f, R8 ;  /* 0x0000001fff0b7819 */ /* 0x000fc80000011408 */
[----:B------:R-:W-:-:S04]  /*a4f0*/  LEA.HI R11, R11, R8, RZ, 0x3 ;  /* 0x000000080b0b7211 */ /* 0x000fc800078f18ff */
[----:B-1----:R-:W-:Y:S02]  /*a500*/  SHF.R.S32.HI R13, RZ, 0x3, R11 ;  /* 0x00000003ff0d7819 */ /* 0x002fe4000001140b */
[----:B------:R-:W-:-:S05]  /*a510*/  LOP3.LUT R11, R11, 0x1ffffff8, RZ, 0xc0, !PT ;  /* 0x1ffffff80b0b7812 */ /* 0x000fca00078ec0ff */
[----:B------:R-:W-:Y:S02]  /*a520*/  IMAD.IADD R11, R8, 0x1, -R11 ;  /* 0x00000001080b7824 */ /* 0x000fe400078e0a0b */
[--C-:B--2---:R-:W-:Y:S01]  /*a530*/  @P4 IMAD.MOV.U32 R2, RZ, RZ, R9.reuse ;  /* 0x000000ffff024224 */ /* 0x104fe200078e0009 */
[----:B------:R-:W-:Y:S01]  /*a540*/  @P4 SHF.R.S32.HI R3, RZ, 0x1f, R9 ;  /* 0x0000001fff034819 */ /* 0x000fe20000011409 */
[----:B------:R-:W-:-:S03]  /*a550*/  IMAD.U32 R9, RZ, RZ, UR37 ;  /* 0x00000025ff097e24 */ /* 0x000fc6000f8e00ff */
[----:B------:R-:W-:-:S04]  /*a560*/  IADD3 R2, P0, R13, R2, RZ ;  /* 0x000000020d027210 */ /* 0x000fc80007f1e0ff */
[----:B------:R-:W-:Y:S01]  /*a570*/  LEA.HI.X.SX32 R3, R13, R3, 0x1, P0 ;  /* 0x000000030d037211 */ /* 0x000fe200000f0eff */
[----:B---3--:R-:W-:Y:S08]  /*a580*/  @P1 BRA `(.L_x_3052) ;  /* 0x0000000000101947 */ /* 0x008ff00003800000 */
[----:B------:R-:W-:Y:S05]  /*a590*/  @!P4 BRA `(.L_x_3052) ;  /* 0x00000000000cc947 */ /* 0x000fea0003800000 */
[----:B------:R-:W2:Y:S04]  /*a5a0*/  LDG.E R7, desc[UR38][R4.64] ;  /* 0x0000002604077981 */ /* 0x000ea8000c1e1900 */
[----:B-----5:R-:W2:Y:S02]  /*a5b0*/  LDG.E R0, desc[UR38][R4.64+0x4] ;  /* 0x0000042604007981 */ /* 0x020ea4000c1e1900 */
[----:B--2---:R-:W-:-:S07]  /*a5c0*/  IMAD.IADD R0, R0, 0x1, -R7 ;  /* 0x0000000100007824 */ /* 0x004fce00078e0a07 */
.L_x_3052:
[----:B------:R-:W1:Y:S01]  /*a5d0*/  LDC R17, c[0x0][0x80c] ;  /* 0x00020300ff117b82 */ /* 0x000e620000000800 */
[----:B------:R-:W-:Y:S01]  /*a5e0*/  IMAD.SHL.U32 R10, R11, 0x8, RZ ;  /* 0x000000080b0a7824 */ /* 0x000fe200078e00ff */
[----:B------:R-:W-:Y:S01]  /*a5f0*/  USHF.R.S32.HI UR5, URZ, 0x1f, UR41 ;  /* 0x0000001f3f057899 */ /* 0x000fe20008011429 */
[----:B-----5:R-:W-:Y:S01]  /*a600*/  IMAD R0, R9, -0x80, R0 ;  /* 0xffffff8009007824 */ /* 0x020fe200078e0200 */
[----:B------:R-:W-:Y:S01]  /*a610*/  ULDC.64 UR6, c[0x0][0x820] ;  /* 0x0002080000067ab9 */ /* 0x000fe20000000a00 */
[C---:B------:R-:W-:Y:S01]  /*a620*/  VIADD R5, R13.reuse, 0x20 ;  /* 0x000000200d057836 */ /* 0x040fe20000000000 */
[----:B------:R-:W-:Y:S01]  /*a630*/  UIMAD UR4, UR46, UR6, URZ ;  /* 0x000000062e0472a4 */ /* 0x000fe2000f8e023f */
[--C-:B------:R-:W-:Y:S01]  /*a640*/  SHF.R.S32.HI R11, RZ, 0x1f, R10.reuse ;  /* 0x0000001fff0b7819 */ /* 0x100fe2000001140a */
[----:B------:R-:W-:Y:S01]  /*a650*/  IMAD.U32 R7, RZ, RZ, UR6 ;  /* 0x00000006ff077e24 */ /* 0x000fe2000f8e00ff */
[----:B------:R-:W2:Y:S01]  /*a660*/  LDC R19, c[0x0][0x83c] ;  /* 0x00020f00ff137b82 */ /* 0x000ea20000000800 */
[-C--:B------:R-:W-:Y:S01]  /*a670*/  ISETP.GE.AND P3, PT, R13, R0.reuse, PT ;  /* 0x000000000d00720c */ /* 0x080fe20003f66270 */
[----:B------:R-:W-:Y:S01]  /*a680*/  IMAD.U32 R12, RZ, RZ, UR5 ;  /* 0x00000005ff0c7e24 */ /* 0x000fe2000f8e00ff */
[----:B------:R-:W-:Y:S01]  /*a690*/  UIMAD UR4, UR40, UR7, UR4 ;  /* 0x00000007280472a4 */ /* 0x000fe2000f8e0204 */
[----:B------:R-:W-:Y:S01]  /*a6a0*/  ISETP.GE.AND P2, PT, R5, R0, PT ;  /* 0x000000000500720c */ /* 0x000fe20003f46270 */
[----:B------:R-:W-:Y:S01]  /*a6b0*/  IMAD.WIDE.U32 R4, R7, UR40, R10 ;  /* 0x0000002807047c25 */ /* 0x000fe2000f8e000a */
[----:B------:R-:W-:Y:S01]  /*a6c0*/  SEL R15, RZ, UR41, P4 ;  /* 0x00000029ff0f7c07 */ /* 0x000fe2000a000000 */
[----:B------:R-:W-:Y:S01]  /*a6d0*/  BSSY B0, `(.L_x_3053) ;  /* 0x000001c000007945 */ /* 0x000fe20003800000 */
[----:B------:R-:W-:Y:S01]  /*a6e0*/  SEL R12, R12, RZ, !P4 ;  /* 0x000000ff0c0c7207 */ /* 0x000fe20006000000 */
[----:B------:R-:W-:-:S02]  /*a6f0*/  VIADD R7, R13, 0x40 ;  /* 0x000000400d077836 */ /* 0x000fc40000000000 */
[----:B------:R-:W-:Y:S02]  /*a700*/  VIADD R13, R13, 0x60 ;  /* 0x000000600d0d7836 */ /* 0x000fe40000000000 */
[----:B------:R-:W-:Y:S01]  /*a710*/  VIADD R5, R5, UR4 ;  /* 0x0000000405057c36 */ /* 0x000fe20008000000 */
[----:B------:R-:W-:Y:S01]  /*a720*/  ULDC.64 UR4, c[0x0][0x828] ;  /* 0x00020a0000047ab9 */ /* 0x000fe20000000a00 */
[-C--:B-1----:R-:W-:Y:S02]  /*a730*/  ISETP.GE.OR P6, PT, R10, R17.reuse, P3 ;  /* 0x000000110a00720c */ /* 0x082fe40001fc6670 */
[-C--:B------:R-:W-:Y:S01]  /*a740*/  ISETP.GE.AND P1, PT, R7, R0.reuse, PT ;  /* 0x000000000700720c */ /* 0x080fe20003f26270 */
[----:B------:R-:W-:Y:S01]  /*a750*/  IMAD.U32 R7, RZ, RZ, UR37 ;  /* 0x00000025ff077e24 */ /* 0x000fe2000f8e00ff */
[----:B------:R-:W-:Y:S01]  /*a760*/  ISETP.GE.AND P0, PT, R13, R0, PT ;  /* 0x000000000d00720c */ /* 0x000fe20003f06270 */
[----:B------:R-:W-:Y:S01]  /*a770*/  IMAD R0, R12, UR4, RZ ;  /* 0x000000040c007c24 */ /* 0x000fe2000f8e02ff */
[CC--:B------:R-:W-:Y:S01]  /*a780*/  ISETP.GE.OR P5, PT, R10.reuse, R17.reuse, P2 ;  /* 0x000000110a00720c */ /* 0x0c0fe200017a6670 */
[----:B------:R-:W-:Y:S01]  /*a790*/  IMAD.WIDE.U32 R8, R15, UR4, R4 ;  /* 0x000000040f087c25 */ /* 0x000fe2000f8e0004 */
[----:B------:R-:W-:-:S03]  /*a7a0*/  ISETP.GE.OR P4, PT, R10, R17, P1 ;  /* 0x000000110a00720c */ /* 0x000fc60000f86670 */
[----:B------:R-:W-:Y:S02]  /*a7b0*/  IMAD R13, R15, UR5, R0 ;  /* 0x000000050f0d7c24 */ /* 0x000fe4000f8e0200 */
[----:B------:R-:W-:-:S04]  /*a7c0*/  IMAD.WIDE R6, R7, 0x80, R2 ;  /* 0x0000008007067825 */ /* 0x000fc800078e0202 */
        /* <DEDUP_REMOVED lines=12> */
.L_x_3054:
[----:B------:R-:W-:Y:S05]  /*a890*/  BSYNC B0 ;  /* 0x0000000000007941 */ /* 0x000fea0003800000 */
.L_x_3053:
        /* <DEDUP_REMOVED lines=16> */
.L_x_3056:
[----:B------:R-:W-:Y:S05]  /*a9a0*/  BSYNC B0 ;  /* 0x0000000000007941 */ /* 0x000fea0003800000 */
.L_x_3055:
        /* <DEDUP_REMOVED lines=15> */
.L_x_3058:
[----:B------:R-:W-:Y:S05]  /*aaa0*/  BSYNC B0 ;  /* 0x0000000000007941 */ /* 0x000fea0003800000 */
.L_x_3057:
        /* <DEDUP_REMOVED lines=15> */
.L_x_3060:
[----:B------:R-:W-:Y:S05]  /*aba0*/  BSYNC B0 ;  /* 0x0000000000007941 */ /* 0x000fea0003800000 */
.L_x_3059:
        /* <DEDUP_REMOVED lines=14> */
[----:B----4-:R-:W-:-:S04]  /*ac90*/  IMAD R5, R15, UR5, R0 ;  /* 0x000000050f057c24 */ /* 0x010fc8000f8e0200 */
        /* <DEDUP_REMOVED lines=12> */
.L_x_3062:
[----:B------:R-:W-:Y:S05]  /*ad60*/  BSYNC B0 ;  /* 0x0000000000007941 */ /* 0x000fea0003800000 */
.L_x_3061:
        /* <DEDUP_REMOVED lines=15> */
.L_x_3064:
[----:B------:R-:W-:Y:S05]  /*ae60*/  BSYNC B0 ;  /* 0x0000000000007941 */ /* 0x000fea0003800000 */
.L_x_3063:
        /* <DEDUP_REMOVED lines=15> */
.L_x_3066:
[----:B------:R-:W-:Y:S05]  /*af60*/  BSYNC B0 ;  /* 0x0000000000007941 */ /* 0x000fea0003800000 */
.L_x_3065:
        /* <DEDUP_REMOVED lines=15> */
.L_x_2992:
        /* <DEDUP_REMOVED lines=29> */
.L_x_3068:
[----:B------:R-:W-:Y:S01]  /*b230*/  ULDC UR9, c[0x0][0x8c4] ;  /* 0x0002310000097ab9 */ /* 0x000fe20000000800 */
[----:B------:R-:W-:Y:S01]  /*b240*/  UMOV UR7, UR8 ;  /* 0x0000000800077c82 */ /* 0x000fe20008000000 */
[----:B------:R-:W-:-:S11]  /*b250*/  UISETP.NE.AND UP0, UPT, UR9, 0x1, UPT ;  /* 0x000000010900788c */ /* 0x000fd6000bf05270 */
[----:B------:R-:W-:Y:S02]  /*b260*/  @UP0 ULDC.64 UR10, c[0x0][0x8c8] ;  /* 0x00023200000a0ab9 */ /* 0x000fe40000000a00 */
[----:B------:R-:W-:-:S04]  /*b270*/  UIMAD.WIDE.U32 UR4, UR8, UR10, URZ ;  /* 0x0000000a080472a5 */ /* 0x000fc8000f8e003f */
[----:B------:R-:W-:-:S04]  /*b280*/  @UP0 USHF.R.U32.HI UR7, URZ, UR11, UR5 ;  /* 0x0000000b3f070299 */ /* 0x000fc80008011605 */
[----:B------:R-:W-:-:S12]  /*b290*/  UIMAD UR4, UR7, UR9, URZ ;  /* 0x00000009070472a4 */ /* 0x000fd8000f8e023f */
.L_x_3069:
        /* <DEDUP_REMOVED lines=10> */
[----:B------:R-:W-:Y:S01]  /*b340*/  ULDC.64 UR4, c[0x0][0x8f8] ;  /* 0x00023e0000047ab9 */ /* 0x000fe20000000a00 */
[----:B------:R-:W-:Y:S01]  /*b350*/  UIADD3 UR6, -UR13, URZ, URZ ;  /* 0x0000003f0d067290 */ /* 0x000fe2000fffe13f */
[----:B------:R-:W-:-:S03]  /*b360*/  ISETP.NE.U32.AND P0, PT, RZ, UR4, PT ;  /* 0x00000004ff007c0c */ /* 0x000fc6000bf05070 */
[----:B------:R-:W-:Y:S01]  /*b370*/  UIMAD UR6, UR9, UR6, UR8 ;  /* 0x00000006090672a4 */ /* 0x000fe2000f8e0208 */
        /* <DEDUP_REMOVED lines=9> */
.L_x_3070:
        /* <DEDUP_REMOVED lines=11> */
[----:B------:R-:W-:Y:S01]  /*b4c0*/  R2UR UR4, R0 ;  /* 0x00000000000472ca */ /* 0x000fe200000e0000 */
[----:B------:R-:W-:-:S14]  /*b4d0*/  BRA `(.L_x_3071) ;  /* 0x0000000000047947 */ /* 0x000fdc0003800000 */
.L_x_3072:
[----:B------:R-:W-:-:S05]  /*b4e0*/  ULDC UR4, c[0x0][0x8ec] ;  /* 0x00023b0000047ab9 */ /* 0x000fca0000000800 */
.L_x_3071:
        /* <DEDUP_REMOVED lines=8> */
[----:B------:R-:W-:Y:S01]  /*b570*/  ULDC.64 UR4, c[0x0][0x770] ;  /* 0x0001dc0000047ab9 */ /* 0x000fe20000000a00 */
[----:B------:R-:W-:Y:S01]  /*b580*/  ULDC.64 UR14, c[0x0][0x788] ;  /* 0x0001e200000e7ab9 */ /* 0x000fe20000000a00 */
        /* <DEDUP_REMOVED lines=19> */
[----:B------:R-:W-:-:S11]  /*b6c0*/  USHF.R.S32.HI UR11, URZ, 0x1f, UR6 ;  /* 0x0000001f3f0b7899 */ /* 0x000fd60008011406 */
        /* <DEDUP_REMOVED lines=16> */
.L_x_3073:
        /* <DEDUP_REMOVED lines=13> */
.L_x_3074:
        /* <DEDUP_REMOVED lines=12> */
.L_x_3075:
[----:B------:R-:W-:Y:S01]  /*b960*/  ULEA UR7, UR7, UR10, 0x7 ;  /* 0x0000000a07077291 */ /* 0x000fe2000f8e383f */
[----:B------:R-:W-:Y:S01]  /*b970*/  ULDC UR9, c[0x0][0x74c] ;  /* 0x0001d30000097ab9 */ /* 0x000fe20000000800 */
[----:B------:R-:W-:Y:S02]  /*b980*/  UIADD3 UR10, UR10, 0x7f, URZ ;  /* 0x0000007f0a0a7890 */ /* 0x000fe4000fffe03f */
[----:B------:R-:W-:-:S04]  /*b990*/  UIADD3 UR7, UR7, -UR9, -UR8 ;  /* 0x8000000907077290 */ /* 0x000fc8000fffe808 */
        /* <DEDUP_REMOVED lines=11> */
[----:B------:R-:W-:Y:S01]  /*ba50*/  ULDC.64 UR14, c[0x0][0x2d8] ;  /* 0x0000b600000e7ab9 */ /* 0x000fe20000000a00 */
[----:B------:R-:W-:Y:S01]  /*ba60*/  ULDC.64 UR28, c[0x0][0x2e0] ;  /* 0x0000b800001c7ab9 */ /* 0x000fe20000000a00 */
[----:B------:R-:W-:Y:S02]  /*ba70*/  UIMAD UR10, UR11, UR14, URZ ;  /* 0x0000000e0b0a72a4 */ /* 0x000fe4000f8e023f */
[----:B------:R-:W-:Y:S02]  /*ba80*/  UIMAD.WIDE.U32 UR8, UR6, UR14, URZ ;  /* 0x0000000e060872a5 */ /* 0x000fe4000f8e003f */
[----:B------:R-:W-:Y:S02]  /*ba90*/  UIMAD UR15, UR6, UR15, UR10 ;  /* 0x0000000f060f72a4 */ /* 0x000fe4000f8e020a */
[----:B------:R-:W-:Y:S02]  /*baa0*/  UIADD3 UR6, UR7, -UR12, URZ ;  /* 0x8000000c07067290 */ /* 0x000fe4000fffe03f */
[----:B------:R-:W-:-:S02]  /*bab0*/  USHF.R.S32.HI UR11, URZ, 0x1f, UR13 ;  /* 0x0000001f3f0b7899 */ /* 0x000fc4000801140d */
[----:B------:R-:W-:Y:S02]  /*bac0*/  ULOP3.LUT UR6, UR6, 0x1, URZ, 0xc0, !UPT ;  /* 0x0000000106067892 */ /* 0x000fe4000f8ec03f */
[----:B------:R-:W-:Y:S02]  /*bad0*/  USEL UR13, UR13, URZ, !UP0 ;  /* 0x0000003f0d0d7287 */ /* 0x000fe4000c000000 */
[----:B------:R-:W-:Y:S02]  /*bae0*/  USEL UR14, UR11, URZ, !UP0 ;  /* 0x0000003f0b0e7287 */ /* 0x000fe4000c000000 */
[----:B------:R-:W-:Y:S02]  /*baf0*/  UISETP.NE.U32.AND UP0, UPT, UR6, 0x1, UPT ;  /* 0x000000010600788c */ /* 0x000fe4000bf05070 */
[----:B------:R-:W-:Y:S02]  /*bb00*/  UIADD3 UR10, UP1, UR4, UR8, URZ ;  /* 0x00000008040a7290 */ /* 0x000fe4000ff3e03f */
[----:B------:R-:W-:-:S02]  /*bb10*/  UIADD3 UR15, UR9, UR15, URZ ;  /* 0x0000000f090f7290 */ /* 0x000fc4000fffe03f */
[----:B------:R-:W-:Y:S01]  /*bb20*/  PLOP3.LUT P1, PT, PT, PT, UP0, 0x80, 0x0 ;  /* 0x000000000000781c */ /* 0x000fe20003f2f008 */
[----:B------:R-:W-:Y:S02]  /*bb30*/  UIMAD UR14, UR14, UR28, URZ ;  /* 0x0000001c0e0e72a4 */ /* 0x000fe4000f8e023f */
[----:B------:R-:W-:Y:S02]  /*bb40*/  UIADD3.X UR11, UR5, UR15, URZ, UP1, !UPT ;  /* 0x0000000f050b7290 */ /* 0x000fe40008ffe43f */
[----:B------:R-:W-:Y:S02]  /*bb50*/  UIMAD UR14, UR13, UR29, UR14 ;  /* 0x0000001d0d0e72a4 */ /* 0x000fe4000f8e020e */
[----:B------:R-:W-:Y:S01]  /*bb60*/  UIMAD.WIDE.U32 UR10, UR13, UR28, UR10 ;  /* 0x0000001c0d0a72a5 */ /* 0x000fe2000f8e000a */
[----:B------:R-:W-:-:S03]  /*bb70*/  ELECT P0, URZ, PT ;  /* 0x00000000003f782f */ /* 0x000fc60003800000 */
[----:B------:R-:W-:Y:S02]  /*bb80*/  UIADD3 UR27, UR11, UR14, URZ ;  /* 0x0000000e0b1b7290 */ /* 0x000fe4000fffe03f */
[----:B------:R-:W-:Y:S10]  /*bb90*/  @P1 BRA `(.L_x_3076) ;  /* 0x0000000000bc1947 */ /* 0x000ff40003800000 */
        /* <DEDUP_REMOVED lines=18> */
.L_x_3078:
[----:B------:R-:W-:Y:S05]  /*bcc0*/  BSYNC B0 ;  /* 0x0000000000007941 */ /* 0x000fea0003800000 */
.L_x_3077:
        /* <DEDUP_REMOVED lines=19> */
.L_x_3080:
[----:B------:R-:W-:Y:S05]  /*be00*/  BSYNC B0 ;  /* 0x0000000000007941 */ /* 0x000fea0003800000 */
.L_x_3079:
[----:B------:R-:W-:Y:S06]  /*be10*/  BAR.ARV 0xa, 0xa0 ;  /* 0x0282800000007b1d */ /* 0x000fec0000002000 */
[----:B------:R-:W-:Y:S04]  /*be20*/  BSSY B0, `(.L_x_3081) ;  /* 0x0000003000007945 */ /* 0x000fe80003800000 */
[----:B------:R-:W-:Y:S05]  /*be30*/  @!P0 BRA `(.L_x_3082) ;  /* 0x0000000000048947 */ /* 0x000fea0003800000 */
[----:B------:R-:W-:-:S04]  /*be40*/  DEPBAR.LE SB0, 0x0 ;  /* 0x000080000000791a */ /* 0x000fc80000000000 */
.L_x_3082:
[----:B------:R-:W-:Y:S05]  /*be50*/  BSYNC B0 ;  /* 0x0000000000007941 */ /* 0x000fea0003800000 */
.L_x_3081:
[----:B------:R-:W-:Y:S06]  /*be60*/  BAR.ARV 0xb, 0xa0 ;  /* 0x02c2800000007b1d */ /* 0x000fec0000002000 */
[----:B------:R-:W-:Y:S01]  /*be70*/  UIADD3 UR18, UR12, 0x1, URZ ;  /* 0x000000010c127890 */ /* 0x000fe2000fffe03f */
[----:B------:R-:W-:Y:S11]  /*be80*/  BRA `(.L_x_3083) ;  /* 0x0000000000047947 */ /* 0x000ff60003800000 */
.L_x_3076:
[----:B------:R-:W-:-:S05]  /*be90*/  UMOV UR18, UR12 ;  /* 0x0000000c00127c82 */ /* 0x000fca0008000000 */
.L_x_3083:
[----:B------:R-:W-:-:S04]  /*bea0*/  UIADD3 UR6, UR12, 0x1, URZ ;  /* 0x000000010c067890 */ /* 0x000fc8000fffe03f */
[----:B------:R-:W-:-:S06]  /*beb0*/  UISETP.NE.AND UP0, UPT, UR7, UR6, UPT ;  /* 0x000000060700728c */ /* 0x000fcc000bf05270 */
[----:B------:R-:W-:-:S13]  /*bec0*/  PLOP3.LUT P1, PT, PT, PT, UP0, 0x80, 0x0 ;  /* 0x000000000000781c */ /* 0x000fda0003f2f008 */
[----:B------:R-:W-:Y:S05]  /*bed0*/  @!P1 BRA `(.L_x_2999) ;  /* 0x0000002c00049947 */ /* 0x000fea0003800000 */
[----:B------:R-:W-:Y:S01]  /*bee0*/  UMOV UR16, UR8 ;  /* 0x0000000800107c82 */ /* 0x000fe20008000000 */
[----:B------:R-:W-:Y:S01]  /*bef0*/  UMOV UR17, UR15 ;  /* 0x0000000f00117c82 */ /* 0x000fe20008000000 */
[----:B------:R-:W-:Y:S01]  /*bf00*/  ULDC.64 UR20, c[0x0][0x2c0] ;  /* 0x0000b00000147ab9 */ /* 0x000fe20000000a00 */
[----:B------:R-:W-:Y:S02]  /*bf10*/  UIMAD.WIDE.U32 UR16, UR13, UR28, UR16 ;  /* 0x0000001c0d1072a5 */ /* 0x000fe4000f8e0010 */
[----:B------:R-:W-:Y:S02]  /*bf20*/  USHF.L.U32 UR19, UR18, 0xd, URZ ;  /* 0x0000000d12137899 */ /* 0x000fe4000800063f */
[----:B------:R-:W-:Y:S01]  /*bf30*/  UIADD3 UR25, UP0, UR4, UR16, URZ ;  /* 0x0000001004197290 */ /* 0x000fe2000ff1e03f */
[----:B------:R-:W-:Y:S01]  /*bf40*/  UMOV UR6, URZ ;  /* 0x0000003f00067c82 */ /* 0x000fe20008000000 */
[----:B------:R-:W-:Y:S02]  /*bf50*/  ULDC.64 UR30, c[0x0][0x2c0] ;  /* 0x0000b000001e7ab9 */ /* 0x000fe40000000a00 */
[----:B------:R-:W-:-:S02]  /*bf60*/  UIADD3.X UR16, UR5, UR14, UR17, UP0, !UPT ;  /* 0x0000000e05107290 */ /* 0x000fc400087fe411 */
[----:B------:R-:W-:Y:S01]  /*bf70*/  ULEA UR24, UP0, UR25, UR20, 0x2 ;  /* 0x0000001419187291 */ /* 0x000fe2000f80103f */
[----:B------:R-:W-:-:S03]  /*bf80*/  UMOV UR26, UR19 ;  /* 0x00000013001a7c82 */ /* 0x000fc60008000000 */
[----:B------:R-:W-:Y:S02]  /*bf90*/  ULEA.HI.X UR25, UR25, UR21, UR16, 0x2, UP0 ;  /* 0x0000001519197291 */ /* 0x000fe400080f1410 */
[----:B------:R-:W-:Y:S02]  /*bfa0*/  UIADD3 UR20, UP0, UR24, 0x4000, URZ ;  /* 0x0000400018147890 */ /* 0x000fe4000ff1e03f */
[----:B------:R-:W-:Y:S02]  /*bfb0*/  UIADD3 UR22, UP1, UR24, 0x8000, URZ ;  /* 0x0000800018167890 */ /* 0x000fe4000ff3e03f */
[----:B------:R-:W-:Y:S02]  /*bfc0*/  UIADD3 UR24, UP2, UR24, 0xc000, URZ ;  /* 0x0000c00018187890 */ /* 0x000fe4000ff5e03f */
[----:B------:R-:W-:Y:S02]  /*bfd0*/  UIADD3.X UR21, URZ, UR25, URZ, UP0, !UPT ;  /* 0x000000193f157290 */ /* 0x000fe400087fe43f */
[----:B------:R-:W-:-:S02]  /*bfe0*/  UIADD3.X UR23, URZ, UR25, URZ, UP1, !UPT ;  /* 0x000000193f177290 */ /* 0x000fc40008ffe43f */
[----:B------:R-:W-:-:S12]  /*bff0*/  UIADD3.X UR25, URZ, UR25, URZ, UP2, !UPT ;  /* 0x000000193f197290 */ /* 0x000fd800097fe43f */
.L_x_3096:
        /* <DEDUP_REMOVED lines=12> */
[----:B------:R-:W-:-:S04]  /*c0c0*/  ULEA UR40, UP0, UR41, UR30, 0x2 ;  /* 0x0000001e29287291 */ /* 0x000fc8000f80103f */
[----:B------:R-:W-:-:S03]  /*c0d0*/  ULEA.HI.X UR41, UR41, UR31, UR42, 0x2, UP0 ;  /* 0x0000001f29297291 */ /* 0x000fc600080f142a */
[----:B------:R-:W-:Y:S01]  /*c0e0*/  UMOV UR42, 0x0 ;  /* 0x00000000002a7882 */ /* 0x000fe20000000000 */
[----:B-1----:R-:W-:-:S03]  /*c0f0*/  ULEA UR29, UR37, UR29, 0x18 ;  /* 0x0000001d251d7291 */ /* 0x002fc6000f8ec03f */
[----:B------:R-:W-:Y:S01]  /*c100*/  UMOV UR37, 0x400 ;  /* 0x0000040000257882 */ /* 0x000fe20000000000 */
[----:B------:R-:W-:-:S09]  /*c110*/  UIADD3 UR29, UR29, 0x8000, URZ ;  /* 0x000080001d1d7890 */ /* 0x000fd2000fffe03f */
[----:B------:R1:W-:Y:S02]  /*c120*/  UBLKRED.G.S.ADD.F32.RN [UR40], [UR29], UR37, desc[UR42] ;  /* 0x00002a281d0073bb */ /* 0x0003e400080a1425 */
[----:B-1----:R0:W-:Y:S02]  /*c130*/  UTMACMDFLUSH ;  /* 0x00000000000079b7 */ /* 0x0021e40000000000 */
.L_x_3085:
[----:B------:R-:W-:Y:S05]  /*c140*/  BSYNC B0 ;  /* 0x0000000000007941 */ /* 0x000fea0003800000 */
.L_x_3084:
        /* <DEDUP_REMOVED lines=13> */
.L_x_3087:
[----:B------:R-:W-:Y:S05]  /*c220*/  BSYNC B0 ;  /* 0x0000000000007941 */ /* 0x000fea0003800000 */
.L_x_3086:
[----:B------:R-:W-:Y:S06]  /*c230*/  BAR.ARV 0xa, 0xa0 ;  /* 0x0282800000007b1d */ /* 0x000fec0000002000 */
[----:B------:R-:W-:Y:S04]  /*c240*/  BSSY B0, `(.L_x_3088) ;  /* 0x0000003000007945 */ /* 0x000fe80003800000 */
[----:B------:R-:W-:Y:S05]  /*c250*/  @!P0 BRA `(.L_x_3089) ;  /* 0x0000000000048947 */ /* 0x000fea0003800000 */
[----:B------:R-:W-:-:S04]  /*c260*/  DEPBAR.LE SB0, 0x0 ;  /* 0x000080000000791a */ /* 0x000fc80000000000 */
.L_x_3089:
[----:B------:R-:W-:Y:S05]  /*c270*/  BSYNC B0 ;  /* 0x0000000000007941 */ /* 0x000fea0003800000 */
.L_x_3088:
        /* <DEDUP_REMOVED lines=13> */
.L_x_3091:
[----:B------:R-:W-:Y:S05]  /*c350*/  BSYNC B0 ;  /* 0x0000000000007941 */ /* 0x000fea0003800000 */
.L_x_3090:
        /* <DEDUP_REMOVED lines=13> */
.L_x_3093:
[----:B------:R-:W-:Y:S05]  /*c430*/  BSYNC B0 ;  /* 0x0000000000007941 */ /* 0x000fea0003800000 */
.L_x_3092:
[----:B------:R-:W-:Y:S01]  /*c440*/  UIADD3 UR18, UR18, 0x2, URZ ;  /* 0x0000000212127890 */ /* 0x000fe2000fffe03f */
[----:B------:R-:W-:Y:S06]  /*c450*/  BAR.ARV 0xa, 0xa0 ;  /* 0x0282800000007b1d */ /* 0x000fec0000002000 */
[----:B------:R-:W-:Y:S01]  /*c460*/  UISETP.GE.AND UP0, UPT, UR18, UR7, UPT ;  /* 0x000000071200728c */ /* 0x000fe2000bf06270 */
[----:B------:R-:W-:Y:S04]  /*c470*/  BSSY B0, `(.L_x_3094) ;  /* 0x0000003000007945 */ /* 0x000fe80003800000 */
[----:B------:R-:W-:Y:S06]  /*c480*/  @!P0 BRA `(.L_x_3095) ;  /* 0x0000000000048947 */ /* 0x000fec0003800000 */
[----:B------:R-:W-:-:S04]  /*c490*/  DEPBAR.LE SB0, 0x0 ;  /* 0x000080000000791a */ /* 0x000fc80000000000 */
.L_x_3095:
[----:B------:R-:W-:Y:S05]  /*c4a0*/  BSYNC B0 ;  /* 0x0000000000007941 */ /* 0x000fea0003800000 */
.L_x_3094:
[----:B------:R-:W-:Y:S06]  /*c4b0*/  BAR.ARV 0xb, 0xa0 ;  /* 0x02c2800000007b1d */ /* 0x000fec0000002000 */
[----:B------:R-:W-:Y:S01]  /*c4c0*/  PLOP3.LUT P1, PT, PT, PT, UP0, 0x80, 0x0 ;  /* 0x000000000000781c */ /* 0x000fe20003f2f008 */
[----:B------:R-:W-:Y:S02]  /*c4d0*/  UIADD3 UR26, UR26, 0x4000, URZ ;  /* 0x000040001a1a7890 */ /* 0x000fe4000fffe03f */
[----:B------:R-:W-:-:S10]  /*c4e0*/  UIADD3 UR6, UR6, 0x4000, URZ ;  /* 0x0000400006067890 */ /* 0x000fd4000fffe03f */
[----:B------:R-:W-:Y:S05]  /*c4f0*/  @!P1 BRA `(.L_x_3096) ;  /* 0xfffffff800c09947 */ /* 0x000fea000383ffff */
[----:B------:R-:W-:Y:S05]  /*c500*/  BRA `(.L_x_2999) ;  /* 0x0000002400787947 */ /* 0x000fea0003800000 */
.L_x_3067:
[----:B------:R-:W1:Y:S01]  /*c510*/  S2UR UR7, SR_CTAID.X ;  /* 0x00000000000779c3 */ /* 0x000e620000002500 */
[----:B------:R-:W-:Y:S02]  /*c520*/  ULDC UR8, c[0x0][0x8d0] ;  /* 0x0002340000087ab9 */ /* 0x000fe40000000800 */
[----:B------:R-:W-:-:S11]  /*c530*/  UISETP.NE.AND UP0, UPT, UR8, 0x1, UPT ;  /* 0x000000010800788c */ /* 0x000fd6000bf05270 */
[----:B------:R-:W-:Y:S01]  /*c540*/  @UP0 ULDC UR4, c[0x0][0x8d4] ;  /* 0x0002350000040ab9 */ /* 0x000fe20000000800 */
[----:B------:R-:W-:Y:S01]  /*c550*/  @UP0 ULDC UR9, c[0x0][0x8d8] ;  /* 0x0002360000090ab9 */ /* 0x000fe20000000800 */
[----:B-1----:R-:W-:Y:S02]  /*c560*/  UIMAD.WIDE.U32 UR4, UR7, UR4, URZ ;  /* 0x00000004070472a5 */ /* 0x002fe4000f8e003f */
[----:B------:R-:W-:Y:S02]  /*c570*/  UMOV UR6, UR7 ;  /* 0x0000000700067c82 */ /* 0x000fe40008000000 */
[----:B------:R-:W-:-:S03]  /*c580*/  @UP0 USHF.R.U32.HI UR6, URZ, UR9, UR5 ;  /* 0x000000093f060299 */ /* 0x000fc60008011605 */
[----:B------:R-:W-:Y:S02]  /*c590*/  ULDC UR4, c[0x0][0x8e8] ;  /* 0x00023a0000047ab9 */ /* 0x000fe40000000800 */
[----:B------:R-:W-:Y:S02]  /*c5a0*/  UISETP.GE.AND UP0, UPT, UR6, UR4, UPT ;  /* 0x000000040600728c */ /* 0x000fe4000bf06270 */
[----:B------:R-:W-:-:S04]  /*c5b0*/  UIADD3 UR4, -UR6, URZ, URZ ;  /* 0x0000003f06047290 */ /* 0x000fc8000fffe13f */
[----:B------:R-:W-:Y:S01]  /*c5c0*/  PLOP3.LUT P0, PT, PT, PT, UP0, 0x80, 0x0 ;  /* 0x000000000000781c */ /* 0x000fe20003f0f008 */
[----:B------:R-:W-:-:S12]  /*c5d0*/  UIMAD UR8, UR8, UR4, UR7 ;  /* 0x00000004080872a4 */ /* 0x000fd8000f8e0207 */
        /* <DEDUP_REMOVED lines=9> */
.L_x_3097:
[----:B------:R-:W-:Y:S01]  /*c670*/  ULDC UR9, c[0x0][0x8c4] ;  /* 0x0002310000097ab9 */ /* 0x000fe20000000800 */
[----:B------:R-:W-:Y:S01]  /*c680*/  UMOV UR7, UR8 ;  /* 0x0000000800077c82 */ /* 0x000fe20008000000 */
[----:B------:R-:W-:-:S11]  /*c690*/  UISETP.NE.AND UP0, UPT, UR9, 0x1, UPT ;  /* 0x000000010900788c */ /* 0x000fd6000bf05270 */
[----:B------:R-:W-:Y:S02]  /*c6a0*/  @UP0 ULDC.64 UR10, c[0x0][0x8c8] ;  /* 0x00023200000a0ab9 */ /* 0x000fe40000000a00 */
[----:B------:R-:W-:-:S04]  /*c6b0*/  UIMAD.WIDE.U32 UR4, UR8, UR10, URZ ;  /* 0x0000000a080472a5 */ /* 0x000fc8000f8e003f */
[----:B------:R-:W-:-:S04]  /*c6c0*/  @UP0 USHF.R.U32.HI UR7, URZ, UR11, UR5 ;  /* 0x0000000b3f070299 */ /* 0x000fc80008011605 */
[----:B------:R-:W-:-:S12]  /*c6d0*/  UIMAD UR4, UR7, UR9, URZ ;  /* 0x00000009070472a4 */ /* 0x000fd8000f8e023f */
.L_x_3098:
        /* <DEDUP_REMOVED lines=23> */
.L_x_3099:
        /* <DEDUP_REMOVED lines=14> */
.L_x_3101:
[----:B------:R-:W-:-:S05]  /*c930*/  ULDC UR4, c[0x0][0x8ec] ;  /* 0x00023b0000047ab9 */ /* 0x000fca0000000800 */
.L_x_3100:
[----:B------:R-:W-:Y:S01]  /*c940*/  UIADD3 UR4, UR4, 0x7f, URZ ;  /* 0x0000007f04047890 */ /* 0x000fe2000fffe03f */
[----:B------:R-:W-:Y:S02]  /*c950*/  IMAD.MOV.U32 R10, RZ, RZ, 0x1 ;  /* 0x00000001ff0a7424 */ /* 0x000fe400078e00ff */
[----:B------:R-:W-:Y:S01]  /*c960*/  IMAD.MOV.U32 R2, RZ, RZ, RZ ;  /* 0x000000ffff027224 */ /* 0x000fe200078e00ff */
        /* <DEDUP_REMOVED lines=13> */
[----:B------:R-:W1:Y:S02]  /*ca40*/  LDC R0, c[0x0][0x280] ;  /* 0x0000a000ff007b82 */ /* 0x000e640000000800 */
[----:B------:R-:W-:Y:S01]  /*ca50*/  IMAD.U32 R2, RZ, RZ, UR8 ;  /* 0x00000008ff027e24 */ /* 0x000fe2000f8e00ff */
[----:B------:R-:W-:Y:S01]  /*ca60*/  UISETP.NE.U32.AND UP0, UPT, UR4, URZ, UPT ;  /* 0x0000003f0400728c */ /* 0x000fe2000bf05070 */
[----:B------:R-:W-:Y:S01]  /*ca70*/  PLOP3.LUT P1, PT, PT, PT, UP1, 0x80, 0x0 ;  /* 0x000000000000781c */ /* 0x000fe20003f2f018 */
[----:B------:R-:W-:Y:S01]  /*ca80*/  IMAD.U32 R3, RZ, RZ, UR9 ;  /* 0x00000009ff037e24 */ /* 0x000fe2000f8e00ff */
[----:B------:R-:W-:Y:S01]  /*ca90*/  ULDC.64 UR14, c[0x0][0x778] ;  /* 0x0001de00000e7ab9 */ /* 0x000fe20000000a00 */
[----:B------:R-:W-:Y:S01]  /*caa0*/  UISETP.NE.AND.EX UP0, UPT, UR5, URZ, UPT, UP0 ;  /* 0x0000003f0500728c */ /* 0x000fe2000bf05300 */
[----:B------:R-:W-:-:S02]  /*cab0*/  ULDC.64 UR18, c[0x0][0x788] ;  /* 0x0001e20000127ab9 */ /* 0x000fc40000000a00 */
[----:B------:R-:W-:-:S07]  /*cac0*/  ULDC.64 UR4, c[0x0][0x780] ;  /* 0x0001e00000047ab9 */ /* 0x000fce0000000a00 */
[----:B------:R-:W2:Y:S01]  /*cad0*/  @P1 LDG.E R6, desc[UR38][R2.64] ;  /* 0x0000002602061981 */ /* 0x000ea2000c1e1900 */
[----:B------:R-:W-:Y:S01]  /*cae0*/  UISETP.NE.U32.AND UP2, UPT, UR4, URZ, UPT ;  /* 0x0000003f0400728c */ /* 0x000fe2000bf45070 */
[----:B------:R-:W-:Y:S01]  /*caf0*/  PLOP3.LUT P2, PT, PT, PT, UP0, 0x80, 0x0 ;  /* 0x000000000000781c */ /* 0x000fe20003f4f008 */
[----:B------:R-:W-:Y:S01]  /*cb00*/  UIMAD.WIDE UR14, UR13, 0x4, UR14 ;  /* 0x000000040d0e78a5 */ /* 0x000fe2000f8e020e */
[----:B------:R3:W4:Y:S01]  /*cb10*/  @P1 LDG.E R4, desc[UR38][R2.64] ;  /* 0x0000002602041981 */ /* 0x000722000c1e1900 */
[----:B------:R-:W-:-:S06]  /*cb20*/  UISETP.NE.AND.EX UP2, UPT, UR5, URZ, UPT, UP2 ;  /* 0x0000003f0500728c */ /* 0x000fcc000bf45320 */
[----:B------:R-:W-:Y:S01]  /*cb30*/  PLOP3.LUT P3, PT, PT, PT, UP2, 0x80, 0x0 ;  /* 0x000000000000781c */ /* 0x000fe20003f6f028 */
[----:B---3--:R-:W-:-:S04]  /*cb40*/  IMAD.U32 R2, RZ, RZ, UR14 ;  /* 0x0000000eff027e24 */ /* 0x008fc8000f8e00ff */
[----:B------:R-:W-:Y:S01]  /*cb50*/  @UP2 ULDC.64 UR4, c[0x0][0x780] ;  /* 0x0001e00000042ab9 */ /* 0x000fe20000000a00 */
[----:B------:R-:W-:Y:S01]  /*cb60*/  IMAD.U32 R3, RZ, RZ, UR15 ;  /* 0x0000000fff037e24 */ /* 0x000fe2000f8e00ff */
[----:B------:R-:W-:-:S04]  /*cb70*/  @UP2 UIMAD.WIDE UR4, UR13, 0x4, UR4 ;  /* 0x000000040d0428a5 */ /* 0x000fc8000f8e0204 */
[----:B------:R3:W4:Y:S02]  /*cb80*/  @P2 LDG.E R5, desc[UR38][R2.64] ;  /* 0x0000002602052981 */ /* 0x000724000c1e1900 */
[----:B---3--:R-:W-:Y:S02]  /*cb90*/  IMAD.U32 R2, RZ, RZ, UR4 ;  /* 0x00000004ff027e24 */ /* 0x008fe4000f8e00ff */
[----:B------:R-:W-:-:S05]  /*cba0*/  IMAD.U32 R3, RZ, RZ, UR5 ;  /* 0x00000005ff037e24 */ /* 0x000fca000f8e00ff */
[----:B-1----:R1:W5:Y:S01]  /*cbb0*/  @P3 LDG.E R0, desc[UR38][R2.64] ;  /* 0x0000002602003981 */ /* 0x002362000c1e1900 */
        /* <DEDUP_REMOVED lines=10> */
[----:B------:R-:W-:-:S03]  /*cc60*/  @P2 R2UR UR11, R5 ;  /* 0x00000000050b22ca */ /* 0x000fc600000e0000 */
[----:B------:R-:W-:-:S04]  /*cc70*/  @UP1 ULOP3.LUT UR10, UR5, 0xffffff80, URZ, 0xc0, !UPT ;  /* 0xffffff80050a1892 */ /* 0x000fc8000f8ec03f */
[----:B------:R-:W-:Y:S01]  /*cc80*/  @UP1 USHF.R.S32.HI UR12, URZ, 0x1f, UR10 ;  /* 0x0000001f3f0c1899 */ /* 0x000fe2000801140a */
[----:B-1----:R-:W-:Y:S11]  /*cc90*/  @P3 BRA `(.L_x_3103) ;  /* 0x0000000000183947 */ /* 0x002ff60003800000 */
[----:B------:R-:W-:Y:S05]  /*cca0*/  @!P1 BRA `(.L_x_3103) ;  /* 0x0000000000149947 */ /* 0x000fea0003800000 */
[----:B------:R-:W-:Y:S02]  /*ccb0*/  IMAD.U32 R2, RZ, RZ, UR8 ;  /* 0x00000008ff027e24 */ /* 0x000fe4000f8e00ff */
[----:B------:R-:W-:-:S05]  /*ccc0*/  IMAD.U32 R3, RZ, RZ, UR9 ;  /* 0x00000009ff037e24 */ /* 0x000fca000f8e00ff */
[----:B------:R-:W2:Y:S04]  /*ccd0*/  LDG.E R5, desc[UR38][R2.64] ;  /* 0x0000002602057981 */ /* 0x000ea8000c1e1900 */
[----:B-----5:R-:W2:Y:S02]  /*cce0*/  LDG.E R0, desc[UR38][R2.64+0x4] ;  /* 0x0000042602007981 */ /* 0x020ea4000c1e1900 */
[----:B--2---:R-:W-:-:S07]  /*ccf0*/  IMAD.IADD R0, R0, 0x1, -R5 ;  /* 0x0000000100007824 */ /* 0x004fce00078e0a05 */
.L_x_3103:
[----:B------:R-:W-:Y:S01]  /*cd00*/  UMOV UR4, URZ ;  /* 0x0000003f00047c82 */ /* 0x000fe20008000000 */
[----:B------:R-:W-:Y:S01]  /*cd10*/  UMOV UR5, URZ ;  /* 0x0000003f00057c82 */ /* 0x000fe20008000000 */
[----:B------:R-:W-:Y:S01]  /*cd20*/  IMAD.U32 R4, RZ, RZ, UR18 ;  /* 0x00000012ff047e24 */ /* 0x000fe2000f8e00ff */
[----:B------:R-:W-:Y:S01]  /*cd30*/  @UP1 UMOV UR4, UR10 ;  /* 0x0000000a00041c82 */ /* 0x000fe20008000000 */
[----:B------:R-:W-:Y:S01]  /*cd40*/  @UP1 UMOV UR5, UR12 ;  /* 0x0000000c00051c82 */ /* 0x000fe20008000000 */
[----:B------:R-:W-:Y:S05]  /*cd50*/  @!P0 BRA `(.L_x_3104) ;  /* 0x0000000000188947 */ /* 0x000fea0003800000 */
[----:B------:R-:W-:Y:S02]  /*cd60*/  ULDC.64 UR8, c[0x0][0x788] ;  /* 0x0001e20000087ab9 */ /* 0x000fe40000000a00 */
[----:B------:R-:W-:-:S06]  /*cd70*/  UIMAD.WIDE UR8, UR13, 0x4, UR8 ;  /* 0x000000040d0878a5 */ /* 0x000fcc000f8e0208 */
[----:B------:R-:W-:Y:S02]  /*cd80*/  IMAD.U32 R2, RZ, RZ, UR8 ;  /* 0x00000008ff027e24 */ /* 0x000fe4000f8e00ff */
[----:B------:R-:W-:-:S05]  /*cd90*/  IMAD.U32 R3, RZ, RZ, UR9 ;  /* 0x00000009ff037e24 */ /* 0x000fca000f8e00ff */
[----:B------:R1:W5:Y:S01]  /*cda0*/  LDG.E R4, desc[UR38][R2.64] ;  /* 0x0000002602047981 */ /* 0x000362000c1e1900 */
[----:B------:R-:W-:Y:S05]  /*cdb0*/  BRA `(.L_x_3105) ;  /* 0x0000000000187947 */ /* 0x000fea0003800000 */
.L_x_3104:
[----:B------:R-:W-:Y:S05]  /*cdc0*/  @!P2 BRA `(.L_x_3105) ;  /* 0x000000000014a947 */ /* 0x000fea0003800000 */
[----:B------:R-:W-:Y:S02]  /*cdd0*/  IMAD.U32 R2, RZ, RZ, UR14 ;  /* 0x0000000eff027e24 */ /* 0x000fe4000f8e00ff */
[----:B------:R-:W-:-:S05]  /*cde0*/  IMAD.U32 R3, RZ, RZ, UR15 ;  /* 0x0000000fff037e24 */ /* 0x000fca000f8e00ff */
[----:B------:R-:W2:Y:S04]  /*cdf0*/  LDG.E R5, desc[UR38][R2.64] ;  /* 0x0000002602057981 */ /* 0x000ea8000c1e1900 */
[----:B------:R-:W2:Y:S02]  /*ce00*/  LDG.E R4, desc[UR38][R2.64+0x4] ;  /* 0x0000042602047981 */ /* 0x000ea4000c1e1900 */
[----:B--2---:R-:W-:-:S07]  /*ce10*/  IMAD.IADD R4, R4, 0x1, -R5 ;  /* 0x0000000104047824 */ /* 0x004fce00078e0a05 */
.L_x_3105:
[----:B-1----:R-:W-:Y:S01]  /*ce20*/  IMAD.U32 R3, RZ, RZ, UR7 ;  /* 0x00000007ff037e24 */ /* 0x002fe2000f8e00ff */
[----:B------:R-:W-:-:S03]  /*ce30*/  ULDC UR8, c[0x0][0x74c] ;  /* 0x0001d30000087ab9 */ /* 0x000fc60000000800 */
[----:B-----5:R-:W-:Y:S02]  /*ce40*/  IMAD R3, R3, 0x80, R0 ;  /* 0x0000008003037824 */ /* 0x020fe400078e0200 */
[----:B------:R-:W-:-:S03]  /*ce50*/  VIADD R0, R0, 0x7f ;  /* 0x0000007f00007836 */ /* 0x000fc60000000000 */
[----:B------:R-:W-:-:S04]  /*ce60*/  IADD3 R3, R3, -UR8, -R4 ;  /* 0x8000000803037c10 */ /* 0x000fc8000fffe804 */
[----:B------:R-:W-:-:S04]  /*ce70*/  SHF.R.S32.HI R2, RZ, 0x1f, R3 ;  /* 0x0000001fff027819 */ /* 0x000fc80000011403 */
[----:B------:R-:W-:Y:S02]  /*ce80*/  LEA.HI R2, R2, R3, RZ, 0x7 ;  /* 0x0000000302027211 */ /* 0x000fe400078f38ff */
[----:B------:R-:W-:Y:S02]  /*ce90*/  SHF.R.S32.HI R3, RZ, 0x1f, R0 ;  /* 0x0000001fff037819 */ /* 0x000fe40000011400 */
[----:B------:R-:W-:Y:S02]  /*cea0*/  SHF.R.S32.HI R2, RZ, 0x7, R2 ;  /* 0x00000007ff027819 */ /* 0x000fe40000011402 */
[----:B------:R-:W-:Y:S02]  /*ceb0*/  LEA.HI R0, R3, R0, RZ, 0x7 ;  /* 0x0000000003007211 */ /* 0x000fe400078f38ff */
[----:B------:R-:W-:Y:S01]  /*cec0*/  VIMNMX R4, RZ, R2, !PT ;  /* 0x00000002ff047248 */ /* 0x000fe20007fe0100 */
[----:B------:R-:W-:Y:S01]  /*ced0*/  IMAD.MOV.U32 R2, RZ, RZ, RZ ;  /* 0x000000ffff027224 */ /* 0x000fe200078e00ff */
[----:B------:R-:W-:-:S04]  /*cee0*/  SHF.R.S32.HI R0, RZ, 0x7, R0 ;  /* 0x00000007ff007819 */ /* 0x000fc80000011400 */
[----:B------:R-:W-:-:S13]  /*cef0*/  ISETP.GT.AND P0, PT, R0, R4, PT ;  /* 0x000000040000720c */ /* 0x000fda0003f04270 */
[----:B------:R-:W-:Y:S05]  /*cf00*/  @!P0 BRA `(.L_x_3102) ;  /* 0x0000001800648947 */ /* 0x000fea0003800000 */
[----:B------:R-:W-:Y:S01]  /*cf10*/  USHF.R.S32.HI UR10, URZ, 0x1f, UR20 ;  /* 0x0000001f3f0a7899 */ /* 0x000fe20008011414 */
[----:B------:R-:W-:Y:S01]  /*cf20*/  BSSY B0, `(.L_x_3102) ;  /* 0x0000197000007945 */ /* 0x000fe20003800000 */
[----:B------:R-:W-:Y:S01]  /*cf30*/  UISETP.NE.U32.AND UP1, UPT, UR16, URZ, UPT ;  /* 0x0000003f1000728c */ /* 0x000fe2000bf25070 */
[----:B------:R-:W-:Y:S01]  /*cf40*/  IMAD.MOV.U32 R2, RZ, RZ, RZ ;  /* 0x000000ffff027224 */ /* 0x000fe200078e00ff */
[----:B------:R-:W-:Y:S01]  /*cf50*/  ULDC.64 UR14, c[0x0][0x718] ;  /* 0x0001c600000e7ab9 */ /* 0x000fe20000000a00 */
[----:B------:R-:W-:Y:S01]  /*cf60*/  UMOV UR8, UR4 ;  /* 0x0000000400087c82 */ /* 0x000fe20008000000 */
[----:B------:R-:W-:Y:S02]  /*cf70*/  UIMAD UR12, UR10, UR14, URZ ;  /* 0x0000000e0a0c72a4 */ /* 0x000fe4000f8e023f */
[----:B------:R-:W-:Y:S02]  /*cf80*/  UISETP.NE.AND.EX UP1, UPT, UR17, URZ, UPT, UP1 ;  /* 0x0000003f1100728c */ /* 0x000fe4000bf25310 */
[----:B------:R-:W-:Y:S01]  /*cf90*/  UIMAD UR12, UR20, UR15, UR12 ;  /* 0x0000000f140c72a4 */ /* 0x000fe2000f8e020c */
[----:B------:R-:W-:-:S02]  /*cfa0*/  ULDC.64 UR16, c[0x0][0x730] ;  /* 0x0001cc0000107ab9 */ /* 0x000fc40000000a00 */
[----:B------:R-:W-:Y:S01]  /*cfb0*/  ULDC UR15, c[0x0][0x2e8] ;  /* 0x0000ba00000f7ab9 */ /* 0x000fe20000000800 */
[----:B------:R-:W-:Y:S01]  /*cfc0*/  UIMAD UR10, UR10, UR16, URZ ;  /* 0x000000100a0a72a4 */ /* 0x000fe2000f8e023f */
[----:B------:R-:W-:Y:S01]  /*cfd0*/  UMOV UR9, UR5 ;  /* 0x0000000500097c82 */ /* 0x000fe20008000000 */
[----:B------:R-:W-:Y:S02]  /*cfe0*/  UISETP.NE.AND UP2, UPT, UR15, 0x1, UPT ;  /* 0x000000010f00788c */ /* 0x000fe4000bf45270 */
[----:B------:R-:W-:Y:S02]  /*cff0*/  UIMAD.WIDE.U32 UR4, UR20, UR14, UR8 ;  /* 0x0000000e140472a5 */ /* 0x000fe4000f8e0008 */
[----:B------:R-:W-:Y:S02]  /*d000*/  UIMAD.WIDE.U32 UR8, UR20, UR16, UR8 ;  /* 0x00000010140872a5 */ /* 0x000fe4000f8e0008 */
[----:B------:R-:W-:Y:S02]  /*d010*/  UIMAD UR14, UR20, UR17, UR10 ;  /* 0x00000011140e72a4 */ /* 0x000fe4000f8e020a */
[----:B------:R-:W-:Y:S01]  /*d020*/  USHF.R.S32.HI UR10, URZ, 0x1f, UR13 ;  /* 0x0000001f3f0a7899 */ /* 0x000fe2000801140d */
[----:B------:R-:W-:Y:S01]  /*d030*/  ELECT P0, URZ, PT ;  /* 0x00000000003f782f */ /* 0x000fe20003800000 */
[----:B------:R-:W-:-:S02]  /*d040*/  USEL UR21, UR13, URZ, !UP1 ;  /* 0x0000003f0d157287 */ /* 0x000fc4000c800000 */
[----:B------:R-:W-:Y:S01]  /*d050*/  UIADD3 UR9, UR9, UR14, URZ ;  /* 0x0000000e09097290 */ /* 0x000fe2000fffe03f */
[----:B------:R-:W-:Y:S01]  /*d060*/  ULDC.64 UR18, c[0x0][0x738] ;  /* 0x0001ce0000127ab9 */ /* 0x000fe20000000a00 */
[----:B------:R-:W-:Y:S01]  /*d070*/  USEL UR10, UR10, URZ, !UP1 ;  /* 0x0000003f0a0a7287 */ /* 0x000fe2000c800000 */
[----:B------:R-:W-:Y:S01]  /*d080*/  ULDC.64 UR16, c[0x0][0x720] ;  /* 0x0001c80000107ab9 */ /* 0x000fe20000000a00 */
[----:B------:R-:W-:Y:S02]  /*d090*/  UIMAD.WIDE.U32 UR14, UR18, UR21, UR8 ;  /* 0x00000015120e72a5 */ /* 0x000fe4000f8e0008 */
[----:B------:R-:W-:Y:S01]  /*d0a0*/  UIADD3 UR23, UR5, UR12, URZ ;  /* 0x0000000c05177290 */ /* 0x000fe2000fffe03f */
[----:B------:R-:W-:Y:S01]  /*d0b0*/  @UP2 ULDC UR8, c[0x0][0x2ec] ;  /* 0x0000bb0000082ab9 */ /* 0x000fe20000000800 */
[----:B------:R-:W-:Y:S02]  /*d0c0*/  UIMAD UR5, UR10, UR16, URZ ;  /* 0x000000100a0572a4 */ /* 0x000fe4000f8e023f */
[----:B------:R-:W-:-:S02]  /*d0d0*/  UIMAD UR10, UR10, UR18, URZ ;  /* 0x000000120a0a72a4 */ /* 0x000fc4000f8e023f */
[----:B------:R-:W-:Y:S02]  /*d0e0*/  UIMAD.WIDE.U32 UR8, UR20, UR8, URZ ;  /* 0x00000008140872a5 */ /* 0x000fe4000f8e003f */
[----:B------:R-:W-:Y:S01]  /*d0f0*/  ULEA UR11, UR7, UR11, 0x7 ;  /* 0x0000000b070b7291 */ /* 0x000fe2000f8e383f */
[----:B------:R-:W-:Y:S02]  /*d100*/  UMOV UR22, UR4 ;  /* 0x0000000400167c82 */ /* 0x000fe40008000000 */
[----:B------:R-:W-:Y:S01]  /*d110*/  @UP2 ULDC UR7, c[0x0][0x2f0] ;  /* 0x0000bc0000072ab9 */ /* 0x000fe20000000800 */
[----:B------:R-:W-:Y:S01]  /*d120*/  UMOV UR12, UR20 ;  /* 0x00000014000c7c82 */ /* 0x000fe20008000000 */
[----:B------:R-:W-:Y:S02]  /*d130*/  UIMAD UR5, UR17, UR21, UR5 ;  /* 0x00000015110572a4 */ /* 0x000fe4000f8e0205 */
[----:B------:R-:W-:Y:S02]  /*d140*/  UIMAD.WIDE.U32 UR22, UR16, UR21, UR22 ;  /* 0x00000015101672a5 */ /* 0x000fe4000f8e0016 */
[----:B------:R-:W-:-:S02]  /*d150*/  UIMAD UR4, UR19, UR21, UR10 ;  /* 0x00000015130472a4 */ /* 0x000fc4000f8e020a */
        /* <DEDUP_REMOVED lines=10> */
.L_x_3135:
        /* <DEDUP_REMOVED lines=15> */
.L_x_3108:
[----:B------:R-:W-:Y:S01]  /*d2f0*/  R2UR UR19, R4 ;  /* 0x00000000041372ca */ /* 0x000fe200000e0000 */
[----:B------:R-:W2:Y:S01]  /*d300*/  LDC.64 R12, c[0x0][0x198] ;  /* 0x00006600ff0c7b82 */ /* 0x000ea20000000a00 */
[----:B------:R-:W-:Y:S01]  /*d310*/  ULDC.64 UR8, c[0x0][0x700] ;  /* 0x0001c00000087ab9 */ /* 0x000fe20000000a00 */
[----:B------:R-:W-:Y:S01]  /*d320*/  UMOV UR34, 0x0 ;  /* 0x0000000000227882 */ /* 0x000fe20000000000 */
[----:B------:R-:W-:Y:S01]  /*d330*/  IMAD.U32 R9, RZ, RZ, UR8 ;  /* 0x00000008ff097e24 */ /* 0x000fe2000f8e00ff */
[----:B------:R-:W-:Y:S01]  /*d340*/  R2UR UR8, R15 ;  /* 0x000000000f0872ca */ /* 0x000fe200000e0000 */
[----:B------:R-:W-:Y:S01]  /*d350*/  IMAD.U32 R8, RZ, RZ, UR9 ;  /* 0x00000009ff087e24 */ /* 0x000fe2000f8e00ff */
[----:B------:R-:W-:Y:S01]  /*d360*/  UMOV UR35, 0x14f00000 ;  /* 0x14f0000000237882 */ /* 0x000fe20000000000 */
[----:B------:R-:W-:Y:S01]  /*d370*/  UMOV UR18, URZ ;  /* 0x0000003f00127c82 */ /* 0x000fe20008000000 */
        /* <DEDUP_REMOVED lines=10> */
[----:B------:R-:W-:Y:S02]  /*d420*/  UIADD3 UR16, UR8, 0x10000, URZ ;  /* 0x0001000008107890 */ /* 0x000fe4000fffe03f */
[----:B------:R-:W-:Y:S01]  /*d430*/  UIADD3 UR17, UR8, 0x30c10, URZ ;  /* 0x00030c1008117890 */ /* 0x000fe2000fffe03f */
[----:B------:R-:W-:Y:S01]  /*d440*/  PLOP3.LUT P1, PT, PT, PT, UP0, 0x80, 0x0 ;  /* 0x000000000000781c */ /* 0x000fe20003f2f008 */
[----:B-1----:R-:W-:Y:S01]  /*d450*/  IMAD.U32 R2, RZ, RZ, UR7 ;  /* 0x00000007ff027e24 */ /* 0x002fe2000f8e00ff */
[----:B------:R-:W-:Y:S01]  /*d460*/  UIADD3 UR19, UR19, UR6, URZ ;  /* 0x0000000613137290 */ /* 0x000fe2000fffe03f */
[----:B--2---:R-:W-:Y:S01]  /*d470*/  IMAD.MOV.U32 R7, RZ, RZ, R12 ;  /* 0x000000ffff077224 */ /* 0x004fe200078e000c */
[----:B------:R-:W-:Y:S01]  /*d480*/  LEA.HI.X.SX32 R3, R3, R14, 0x1, P1 ;  /* 0x0000000e03037211 */ /* 0x000fe200008f0eff */
[----:B------:R-:W-:Y:S01]  /*d490*/  IMAD.MOV.U32 R6, RZ, RZ, R13 ;  /* 0x000000ffff067224 */ /* 0x000fe200078e000d */
[----:B------:R-:W-:Y:S01]  /*d4a0*/  LEA R5, P1, R2, R9, 0x2 ;  /* 0x0000000902057211 */ /* 0x000fe200078210ff */
[----:B------:R-:W-:Y:S01]  /*d4b0*/  VIADD R13, R0, 0xffffffff ;  /* 0xffffffff000d7836 */ /* 0x000fe20000000000 */
[----:B------:R-:W-:Y:S01]  /*d4c0*/  UIADD3 UR42, UR8, 0x20000, URZ ;  /* 0x00020000082a7890 */ /* 0x000fe2000fffe03f */
[----:B------:R-:W-:Y:S01]  /*d4d0*/  IMAD.MOV.U32 R12, RZ, RZ, 0x8000 ;  /* 0x00008000ff0c7424 */ /* 0x000fe200078e00ff */
[----:B------:R-:W-:Y:S01]  /*d4e0*/  LEA.HI.X R2, R2, R8, R3, 0x2, P1 ;  /* 0x0000000802027211 */ /* 0x000fe200008f1403 */
[----:B------:R-:W-:Y:S01]  /*d4f0*/  UIADD3 UR9, UR8, 0x30c00, URZ ;  /* 0x00030c0008097890 */ /* 0x000fe2000fffe03f */
[----:B------:R-:W-:Y:S01]  /*d500*/  R2UR UR30, R5 ;  /* 0x00000000051e72ca */ /* 0x000fe200000e0000 */
[----:B------:R1:W-:Y:S01]  /*d510*/  STL [R1+0x4], R13 ;  /* 0x0000040d01007387 */ /* 0x0003e20000100800 */
[----:B------:R-:W-:Y:S01]  /*d520*/  R2UR UR31, R2 ;  /* 0x00000000021f72ca */ /* 0x000fe200000e0000 */
[----:B------:R-:W-:Y:S01]  /*d530*/  UIADD3 UR24, UR8, 0x4000, URZ ;  /* 0x0000400008187890 */ /* 0x000fe2000fffe03f */
[C---:B------:R-:W-:Y:S01]  /*d540*/  IADD3 R2, P1, R7.reuse, 0x2f0, RZ ;  /* 0x000002f007027810 */ /* 0x040fe20007f3e0ff */
[----:B------:R-:W-:Y:S01]  /*d550*/  UMOV UR7, 0x20 ;  /* 0x0000002000077882 */ /* 0x000fe20000000000 */
[----:B------:R-:W-:Y:S01]  /*d560*/  UMOV UR43, UR17 ;  /* 0x00000011002b7c82 */ /* 0x000fe20008000000 */
[----:B------:R-:W-:Y:S01]  /*d570*/  UMOV UR26, UR18 ;  /* 0x00000012001a7c82 */ /* 0x000fe20008000000 */
[----:B------:R-:W-:Y:S01]  /*d580*/  R2UR UR44, R2 ;  /* 0x00000000022c72ca */ /* 0x000fe200000e0000 */
[----:B------:R-:W-:Y:S01]  /*d590*/  UMOV UR25, UR9 ;  /* 0x0000000900197c82 */ /* 0x000fe20008000000 */
[----:B------:R-:W-:-:S04]  /*d5a0*/  IADD3 R2, P2, R7, 0x3f0, RZ ;  /* 0x000003f007027810 */ /* 0x000fc80007f5e0ff */
[----:B------:R-:W-:Y:S01]  /*d5b0*/  R2UR UR46, R2 ;  /* 0x00000000022e72ca */ /* 0x000fe200000e0000 */
[--C-:B------:R-:W-:Y:S02]  /*d5c0*/  IMAD.X R2, RZ, RZ, R6.reuse, P1 ;  /* 0x000000ffff027224 */ /* 0x100fe400008e0606 */
[----:B------:R-:W-:-:S03]  /*d5d0*/  IMAD.X R5, RZ, RZ, R6, P2 ;  /* 0x000000ffff057224 */ /* 0x000fc600010e0606 */
[----:B------:R-:W-:Y:S02]  /*d5e0*/  R2UR UR45, R2 ;  /* 0x00000000022d72ca */ /* 0x000fe400000e0000 */
[----:B------:R-:W-:Y:S02]  /*d5f0*/  IADD3 R2, P1, R7, 0xf0, RZ ;  /* 0x000000f007027810 */ /* 0x000fe40007f3e0ff */
[----:B------:R-:W-:Y:S02]  /*d600*/  R2UR UR47, R5 ;  /* 0x00000000052f72ca */ /* 0x000fe400000e0000 */
[----:B------:R-:W-:Y:S01]  /*d610*/  R2UR UR32, R2 ;  /* 0x00000000022072ca */ /* 0x000fe200000e0000 */
[----:B------:R-:W-:Y:S01]  /*d620*/  IMAD.X R3, RZ, RZ, R6, P1 ;  /* 0x000000ffff037224 */ /* 0x000fe200008e0606 */
[----:B------:R-:W-:-:S04]  /*d630*/  ISETP.GE.AND P1, PT, R4, R13, PT ;  /* 0x0000000d0400720c */ /* 0x000fc80003f26270 */
[----:B------:R-:W-:-:S13]  /*d640*/  R2UR UR33, R3 ;  /* 0x00000000032172ca */ /* 0x000fda00000e0000 */
[----:B------:R1:W-:Y:S01]  /*d650*/  UTMALDG.4D [UR16], [UR32], desc[UR34] ;  /* 0x00002210200075b4 */ /* 0x0003e20008019000 */
[----:B------:R1:W-:Y:S01]  /*d660*/  UBLKCP.S.G [UR42], [UR30], UR7 ;  /* 0x0000002a1e0073ba */ /* 0x0003e20008000207 */
[----:B------:R1:W-:Y:S01]  /*d670*/  SYNCS.ARRIVE.TRANS64 RZ, [R15+URZ+0x30c00], R12 ;  /* 0x030c000c0fff79a7 */ /* 0x0003e2000800003f */
[----:B------:R1:W-:Y:S01]  /*d680*/  UTMALDG.4D [UR8], [UR44], desc[UR40] ;  /* 0x000028082c0075b4 */ /* 0x0003e20008019000 */
[----:B------:R1:W-:Y:S01]  /*d690*/  UTMALDG.4D [UR24], [UR46], desc[UR40] ;  /* 0x000028182e0075b4 */ /* 0x0003e20008019000 */
[----:B------:R-:W-:Y:S05]  /*d6a0*/  @P1 BRA `(.L_x_3109) ;  /* 0x0000000c00b81947 */ /* 0x000fea0003800000 */
[-C--:B------:R-:W-:Y:S01]  /*d6b0*/  LOP3.LUT R17, RZ, R4.reuse, RZ, 0x33, !PT ;  /* 0x00000004ff117212 */ /* 0x080fe200078e33ff */
[C---:B------:R-:W-:Y:S02]  /*d6c0*/  VIADD R5, R0.reuse, 0xfffffffe ;  /* 0xfffffffe00057836 */ /* 0x040fe40000000000 */
[----:B------:R-:W-:Y:S02]  /*d6d0*/  IMAD.MOV.U32 R10, RZ, RZ, 0x1 ;  /* 0x00000001ff0a7424 */ /* 0x000fe400078e00ff */
[----:B------:R-:W-:Y:S01]  /*d6e0*/  IMAD.IADD R17, R0, 0x1, R17 ;  /* 0x0000000100117824 */ /* 0x000fe200078e0211 */
[----:B------:R-:W-:Y:S01]  /*d6f0*/  ISETP.NE.AND P1, PT, R5, R4, PT ;  /* 0x000000040500720c */ /* 0x000fe20003f25270 */
[----:B------:R-:W-:-:S03]  /*d700*/  IMAD.MOV.U32 R0, RZ, RZ, R4 ;  /* 0x000000ffff007224 */ /* 0x000fc600078e0004 */
[----:B------:R-:W-:-:S05]  /*d710*/  LOP3.LUT R5, R17, 0x1, RZ, 0xc0, !PT ;  /* 0x0000000111057812 */ /* 0x000fca00078ec0ff */
[----:B------:R2:W-:Y:S04]  /*d720*/  STL [R1+0x8], R5 ;  /* 0x0000080501007387 */ /* 0x0005e80000100800 */
[----:B------:R-:W-:Y:S05]  /*d730*/  @!P1 BRA `(.L_x_3110) ;  /* 0x0000000800609947 */ /* 0x000fea0003800000 */
[----:B------:R-:W-:Y:S02]  /*d740*/  IMAD.IADD R17, R17, 0x1, -R5 ;  /* 0x0000000111117824 */ /* 0x000fe400078e0a05 */
[----:B------:R-:W-:Y:S02]  /*d750*/  IMAD.MOV.U32 R0, RZ, RZ, R4 ;  /* 0x000000ffff007224 */ /* 0x000fe400078e0004 */
[----:B------:R-:W-:-:S07]  /*d760*/  IMAD.MOV.U32 R10, RZ, RZ, 0x1 ;  /* 0x00000001ff0a7424 */ /* 0x000fce00078e00ff */
.L_x_3119:
[----:B-123--:R-:W-:-:S04]  /*d770*/  SHF.L.U32 R18, R10, 0x1f, RZ ;  /* 0x0000001f0a127819 */ /* 0x00efc800000006ff */
[----:B------:R-:W3:Y:S02]  /*d780*/  SYNCS.PHASECHK.TRANS64.TRYWAIT P1, [R15+URZ+0x30c40], R18 ;  /* 0x030c40120f0075a7 */ /* 0x000ee4000802017f */
[----:B---3--:R-:W-:Y:S05]  /*d790*/  @!P1 BRA `(.L_x_3111) ;  /* 0x0000001400709947 */ /* 0x008fea0003800000 */
.L_x_3136:
[----:B------:R-:W-:Y:S05]  /*d7a0*/  @P0 BRA `(.L_x_3112) ;  /* 0x00000000001c0947 */ /* 0x000fea0003800000 */
[----:B------:R-:W4:Y:S02]  /*d7b0*/  S2R R2, SR_TID.X ;  /* 0x0000000000027919 */ /* 0x000f240000002100 */
[----:B----4-:R-:W-:Y:S01]  /*d7c0*/  LOP3.LUT R3, R2, 0x1f, RZ, 0xc0, !PT ;  /* 0x0000001f02037812 */ /* 0x010fe200078ec0ff */
[----:B------:R-:W-:-:S03]  /*d7d0*/  IMAD.MOV.U32 R2, RZ, RZ, 0x4200 ;  /* 0x00004200ff027424 */ /* 0x000fc600078e00ff */
[----:B------:R-:W-:Y:S01]  /*d7e0*/  ISETP.NE.AND P1, PT, R3, RZ, PT ;  /* 0x000000ff0300720c */ /* 0x000fe20003f25270 */
[----:B------:R4:W-:-:S12]  /*d7f0*/  SYNCS.ARRIVE.TRANS64 RZ, [R15+URZ+0x30c30], R2 ;  /* 0x030c30020fff79a7 */ /* 0x0009d8000800003f */
[----:B----4-:R-:W-:Y:S05]  /*d800*/  @!P1 BRA `(.L_x_3112) ;  /* 0x0000000000049947 */ /* 0x010fea0003800000 */
[----:B-1----:R-:W-:Y:S01]  /*d810*/  BPT.TRAP 0x1 ;  /* 0x000000040000795c */ /* 0x002fe20000300000 */
.L_x_3112:
[----:B-1----:R-:W1:Y:S01]  /*d820*/  LDC.64 R12, c[0x0][0x728] ;  /* 0x0001ca00ff0c7b82 */ /* 0x002e620000000a00 */
[----:B------:R-:W-:Y:S01]  /*d830*/  IMAD.SHL.U32 R19, R0, 0x80, RZ ;  /* 0x0000008000137824 */ /* 0x000fe200078e00ff */
[----:B------:R-:W-:Y:S01]  /*d840*/  R2UR UR8, R15 ;  /* 0x000000000f0872ca */ /* 0x000fe200000e0000 */
[----:B------:R-:W-:Y:S01]  /*d850*/  UMOV UR28, 0x0 ;  /* 0x00000000001c7882 */ /* 0x000fe20000000000 */
[----:B------:R-:W-:Y:S01]  /*d860*/  UMOV UR29, 0x14f00000 ;  /* 0x14f00000001d7882 */ /* 0x000fe20000000000 */
[----:B------:R-:W-:Y:S01]  /*d870*/  UMOV UR18, URZ ;  /* 0x0000003f00127c82 */ /* 0x000fe20008000000 */
[C---:B------:R-:W-:Y:S01]  /*d880*/  IADD3 R2, P1, R19.reuse, UR14, RZ ;  /* 0x0000000e13027c10 */ /* 0x040fe2000ff3e0ff */
[----:B------:R-:W-:Y:S01]  /*d890*/  UMOV UR7, 0x20 ;  /* 0x0000002000077882 */ /* 0x000fe20000000000 */
[----:B--2---:R-:W2:Y:S01]  /*d8a0*/  LDC.64 R4, c[0x0][0x198] ;  /* 0x00006600ff047b82 */ /* 0x004ea20000000a00 */
[----:B------:R-:W-:-:S06]  /*d8b0*/  R2UR UR19, R19 ;  /* 0x00000000131372ca */ /* 0x000fcc00000e0000 */
[----:B------:R-:W-:Y:S02]  /*d8c0*/  UIADD3 UR16, UR8, 0x18000, URZ ;  /* 0x0001800008107890 */ /* 0x000fe4000fffe03f */
[----:B------:R-:W-:Y:S02]  /*d8d0*/  UIADD3 UR17, UR8, 0x30c30, URZ ;  /* 0x00030c3008117890 */ /* 0x000fe4000fffe03f */
[----:B------:R-:W-:-:S03]  /*d8e0*/  UIADD3 UR8, UR8, 0x20400, URZ ;  /* 0x0002040008087890 */ /* 0x000fc6000fffe03f */
[----:B------:R-:W-:Y:S01]  /*d8f0*/  UIADD3 UR19, UR19, UR6, URZ ;  /* 0x0000000613137290 */ /* 0x000fe2000fffe03f */
[----:B-1----:R-:W-:Y:S01]  /*d900*/  LEA R3, P2, R2, R12, 0x2 ;  /* 0x0000000c02037211 */ /* 0x002fe200078410ff */
[----:B------:R-:W-:-:S03]  /*d910*/  UMOV UR9, UR17 ;  /* 0x0000001100097c82 */ /* 0x000fc60008000000 */
[----:B------:R-:W-:Y:S02]  /*d920*/  R2UR UR24, R3 ;  /* 0x00000000031872ca */ /* 0x000fe400000e0000 */
[----:B------:R-:W-:Y:S01]  /*d930*/  LEA.HI.X.SX32 R3, R19, R11, 0x1, P1 ;  /* 0x0000000b13037211 */ /* 0x000fe200008f0eff */
[----:B--2---:R-:W-:Y:S02]  /*d940*/  IMAD.MOV.U32 R7, RZ, RZ, R4 ;  /* 0x000000ffff077224 */ /* 0x004fe400078e0004 */
        /* <DEDUP_REMOVED lines=9> */
[----:B------:R-:W2:Y:S02]  /*d9e0*/  SYNCS.PHASECHK.TRANS64.TRYWAIT P1, [R15+URZ+0x30c28], R18 ;  /* 0x030c28120f0075a7 */ /* 0x000ea4000802017f */
[----:B-12---:R-:W-:Y:S05]  /*d9f0*/  @!P1 BRA `(.L_x_3113) ;  /* 0x0000001000ec9947 */ /* 0x006fea0003800000 */
.L_x_3137:
        /* <DEDUP_REMOVED lines=8> */
.L_x_3114:
        /* <DEDUP_REMOVED lines=29> */
[----:B--2-4-:R-:W-:Y:S05]  /*dc50*/  @!P1 BRA `(.L_x_3115) ;  /* 0x0000001000689947 */ /* 0x014fea0003800000 */
.L_x_3138:
        /* <DEDUP_REMOVED lines=8> */
.L_x_3116:
        /* <DEDUP_REMOVED lines=24> */
.L_x_3140:
        /* <DEDUP_REMOVED lines=8> */
.L_x_3118:
        /* <DEDUP_REMOVED lines=30> */
.L_x_3110:
[----:B------:R-:W4:Y:S02]  /*e0c0*/  LDL.LU R4, [R1+0x8] ;  /* 0x0000080001047983 */ /* 0x000f240000300800 */
[----:B----4-:R-:W-:Y:S02]  /*e0d0*/  ISETP.NE.AND P1, PT, R4, RZ, PT ;  /* 0x000000ff0400720c */ /* 0x010fe40003f25270 */
[----:B------:R4:W5:Y:S11]  /*e0e0*/  LDL R4, [R1+0x4] ;  /* 0x0000040001047983 */ /* 0x0009760000100800 */
[----:B----4-:R-:W-:Y:S05]  /*e0f0*/  @!P1 BRA `(.L_x_3109) ;  /* 0x0000000400249947 */ /* 0x010fea0003800000 */
[----:B-1----:R-:W-:-:S04]  /*e100*/  SHF.L.U32 R12, R10, 0x1f, RZ ;  /* 0x0000001f0a0c7819 */ /* 0x002fc800000006ff */
[----:B------:R-:W1:Y:S02]  /*e110*/  SYNCS.PHASECHK.TRANS64.TRYWAIT P1, [R15+URZ+0x30c40], R12 ;  /* 0x030c400c0f0075a7 */ /* 0x000e64000802017f */
[----:B-1----:R-:W-:Y:S05]  /*e120*/  @!P1 BRA `(.L_x_3120) ;  /* 0x0000000c00609947 */ /* 0x002fea0003800000 */
.L_x_3141:
[----:B------:R-:W-:Y:S05]  /*e130*/  @P0 BRA `(.L_x_3121) ;  /* 0x00000000001c0947 */ /* 0x000fea0003800000 */
[----:B-----5:R-:W2:Y:S02]  /*e140*/  S2R R4, SR_TID.X ;  /* 0x0000000000047919 */ /* 0x020ea40000002100 */
[----:B--2---:R-:W-:Y:S01]  /*e150*/  LOP3.LUT R5, R4, 0x1f, RZ, 0xc0, !PT ;  /* 0x0000001f04057812 */ /* 0x004fe200078ec0ff */
[----:B------:R-:W-:-:S03]  /*e160*/  IMAD.MOV.U32 R4, RZ, RZ, 0x4200 ;  /* 0x00004200ff047424 */ /* 0x000fc600078e00ff */
[----:B------:R-:W-:Y:S01]  /*e170*/  ISETP.NE.AND P1, PT, R5, RZ, PT ;  /* 0x000000ff0500720c */ /* 0x000fe20003f25270 */
[----:B------:R4:W-:-:S12]  /*e180*/  SYNCS.ARRIVE.TRANS64 RZ, [R15+URZ+0x30c30], R4 ;  /* 0x030c30040fff79a7 */ /* 0x0009d8000800003f */
[----:B----4-:R-:W-:Y:S05]  /*e190*/  @!P1 BRA `(.L_x_3121) ;  /* 0x0000000000049947 */ /* 0x010fea0003800000 */
[----:B------:R-:W-:Y:S01]  /*e1a0*/  BPT.TRAP 0x1 ;  /* 0x000000040000795c */ /* 0x000fe20000300000 */
.L_x_3121:
        /* <DEDUP_REMOVED lines=25> */
[----:B------:R-:W4:Y:S02]  /*e340*/  SYNCS.PHASECHK.TRANS64.TRYWAIT P1, [R15+URZ+0x30c28], R12 ;  /* 0x030c280c0f0075a7 */ /* 0x000f24000802017f */
[----:B--2-4-:R-:W-:Y:S05]  /*e350*/  @!P1 BRA `(.L_x_3122) ;  /* 0x0000000800e89947 */ /* 0x014fea0003800000 */
.L_x_3142:
[----:B------:R-:W-:Y:S05]  /*e360*/  @P0 BRA `(.L_x_3123) ;  /* 0x00000000001c0947 */ /* 0x000fea0003800000 */
[----:B------:R-:W4:Y:S02]  /*e370*/  S2R R4, SR_TID.X ;  /* 0x0000000000047919 */ /* 0x000f240000002100 */
[----:B----4-:R-:W-:Y:S01]  /*e380*/  LOP3.LUT R5, R4, 0x1f, RZ, 0xc0, !PT ;  /* 0x0000001f04057812 */ /* 0x010fe200078ec0ff */
[----:B------:R-:W-:-:S03]  /*e390*/  IMAD.MOV.U32 R4, RZ, RZ, 0x4200 ;  /* 0x00004200ff047424 */ /* 0x000fc600078e00ff */
[----:B------:R-:W-:Y:S01]  /*e3a0*/  ISETP.NE.AND P0, PT, R5, RZ, PT ;  /* 0x000000ff0500720c */ /* 0x000fe20003f05270 */
[----:B------:R4:W-:-:S12]  /*e3b0*/  SYNCS.ARRIVE.TRANS64 RZ, [R15+URZ+0x30c18], R4 ;  /* 0x030c18040fff79a7 */ /* 0x0009d8000800003f */
[----:B----4-:R-:W-:Y:S05]  /*e3c0*/  @!P0 BRA `(.L_x_3123) ;  /* 0x0000000000048947 */ /* 0x010fea0003800000 */
[----:B------:R-:W-:Y:S01]  /*e3d0*/  BPT.TRAP 0x1 ;  /* 0x000000040000795c */ /* 0x000fe20000300000 */
.L_x_3123:
[----:B------:R4:W5:Y:S01]  /*e3e0*/  LDL.LU R4, [R1+0x4] ;  /* 0x0000040001047983 */ /* 0x0009620000300800 */
[----:B------:R-:W-:Y:S01]  /*e3f0*/  R2UR UR19, R0 ;  /* 0x00000000001372ca */ /* 0x000fe200000e0000 */
[----:B------:R-:W-:Y:S01]  /*e400*/  UMOV UR24, 0x0 ;  /* 0x0000000000187882 */ /* 0x000fe20000000000 */
[----:B------:R-:W-:Y:S01]  /*e410*/  R2UR UR26, R15 ;  /* 0x000000000f1a72ca */ /* 0x000fe200000e0000 */
[----:B------:R-:W-:Y:S01]  /*e420*/  UMOV UR25, 0x14f00000 ;  /* 0x14f0000000197882 */ /* 0x000fe20000000000 */
[----:B------:R-:W-:Y:S01]  /*e430*/  R2UR UR8, R2 ;  /* 0x00000000020872ca */ /* 0x000fe200000e0000 */
[----:B------:R-:W-:Y:S01]  /*e440*/  UMOV UR18, URZ ;  /* 0x0000003f00127c82 */ /* 0x000fe20008000000 */
[----:B------:R-:W-:-:S07]  /*e450*/  R2UR UR9, R3 ;  /* 0x00000000030972ca */ /* 0x000fce00000e0000 */
        /* <DEDUP_REMOVED lines=8> */
[----:B------:R-:W-:-:S02]  /*e4e0*/  UIADD3 UR26, UR26, 0x20200, URZ ;  /* 0x000202001a1a7890 */ /* 0x000fc4000fffe03f */
[----:B------:R-:W-:Y:S01]  /*e4f0*/  LEA.HI.X.SX32 R5, R5, R14, 0x1, P0 ;  /* 0x0000000e05057211 */ /* 0x000fe200000f0eff */
[----:B------:R-:W-:Y:S01]  /*e500*/  UMOV UR27, UR17 ;  /* 0x00000011001b7c82 */ /* 0x000fe20008000000 */
[C---:B------:R-:W-:Y:S01]  /*e510*/  LEA R9, P0, R0.reuse, R9, 0x2 ;  /* 0x0000000900097211 */ /* 0x040fe200078010ff */
[----:B------:R-:W-:Y:S01]  /*e520*/  UMOV UR7, 0x20 ;  /* 0x0000002000077882 */ /* 0x000fe20000000000 */
[----:B------:R4:W-:Y:S02]  /*e530*/  UTMALDG.4D [UR16], [UR8], desc[UR24] ;  /* 0x00001810080075b4 */ /* 0x0009e40008019000 */
[----:B------:R-:W-:Y:S02]  /*e540*/  LEA.HI.X R8, R0, R8, R5, 0x2, P0 ;  /* 0x0000000800087211 */ /* 0x000fe400000f1405 */
[----:B------:R-:W-:Y:S02]  /*e550*/  R2UR UR28, R9 ;  /* 0x00000000091c72ca */ /* 0x000fe400000e0000 */
[----:B------:R-:W-:-:S13]  /*e560*/  R2UR UR29, R8 ;  /* 0x00000000081d72ca */ /* 0x000fda00000e0000 */
[----:B------:R4:W-:Y:S02]  /*e570*/  UBLKCP.S.G [UR26], [UR28], UR7 ;  /* 0x0000001a1c0073ba */ /* 0x0009e40008000207 */
[----:B----4-:R-:W-:-:S07]  /*e580*/  IMAD.MOV.U32 R16, RZ, RZ, 0x1 ;  /* 0x00000001ff107424 */ /* 0x010fce00078e00ff */
.L_x_3109:
[----:B------:R-:W4:Y:S01]  /*e590*/  S2R R0, SR_TID.X ;  /* 0x0000000000007919 */ /* 0x000f220000002100 */
[----:B------:R-:W-:Y:S01]  /*e5a0*/  IMAD R3, R16, 0x8, R15 ;  /* 0x0000000810037824 */ /* 0x000fe200078e020f */
[----:B----4-:R-:W-:Y:S02]  /*e5b0*/  LOP3.LUT R2, R0, 0x7f, RZ, 0xc0, !PT ;  /* 0x0000007f00027812 */ /* 0x010fe400078ec0ff */
[----:B------:R-:W-:Y:S02]  /*e5c0*/  SHF.L.U32 R0, R10, 0x1f, RZ ;  /* 0x0000001f0a007819 */ /* 0x000fe400000006ff */
[----:B------:R-:W-:Y:S02]  /*e5d0*/  ISETP.NE.AND P1, PT, R2, RZ, PT ;  /* 0x000000ff0200720c */ /* 0x000fe40003f25270 */
[----:B------:R-:W4:Y:S02]  /*e5e0*/  SYNCS.PHASECHK.TRANS64.TRYWAIT P0, [R3+URZ+0x30c40], R0 ;  /* 0x030c4000030075a7 */ /* 0x000f24000800017f */
[----:B----4-:R-:W-:Y:S09]  /*e5f0*/  @!P0 BRA `(.L_x_3124) ;  /* 0x0000000800548947 */ /* 0x010ff20003800000 */
.L_x_3143:
[----:B------:R-:W-:Y:S05]  /*e600*/  @P1 BRA `(.L_x_3125) ;  /* 0x0000000000181947 */ /* 0x000fea0003800000 */
[----:B------:R-:W1:Y:S01]  /*e610*/  S2R R2, SR_TID.X ;  /* 0x0000000000027919 */ /* 0x000e620000002100 */
[----:B----4-:R-:W-:-:S04]  /*e620*/  IMAD.MOV.U32 R0, RZ, RZ, 0x4200 ;  /* 0x00004200ff007424 */ /* 0x010fc800078e00ff */
[----:B------:R4:W-:Y:S01]  /*e630*/  SYNCS.ARRIVE.TRANS64 RZ, [R3+URZ+0x30c30], R0 ;  /* 0x030c300003ff79a7 */ /* 0x0009e2000800003f */
[----:B-1----:R-:W-:-:S13]  /*e640*/  LOP3.LUT P0, RZ, R2, 0x1f, RZ, 0xc0, !PT ;  /* 0x0000001f02ff7812 */ /* 0x002fda000780c0ff */
[----:B----4-:R-:W-:Y:S05]  /*e650*/  @!P0 BRA `(.L_x_3125) ;  /* 0x0000000000048947 */ /* 0x010fea0003800000 */
[----:B------:R-:W-:Y:S01]  /*e660*/  BPT.TRAP 0x1 ;  /* 0x000000040000795c */ /* 0x000fe20000300000 */
.L_x_3125:
[----:B-1---5:R-:W-:Y:S01]  /*e670*/  R2UR UR19, R4 ;  /* 0x00000000041372ca */ /* 0x022fe200000e0000 */
[C-C-:B----4-:R-:W-:Y:S01]  /*e680*/  IMAD R0, R16.reuse, 0x4000, R15.reuse ;  /* 0x0000400010007824 */ /* 0x150fe200078e020f */
[----:B------:R-:W-:Y:S01]  /*e690*/  R2UR UR9, R11 ;  /* 0x000000000b0972ca */ /* 0x000fe200000e0000 */
[----:B--23--:R-:W-:Y:S01]  /*e6a0*/  IMAD R15, R16, 0x200, R15 ;  /* 0x00000200100f7824 */ /* 0x00cfe200078e020f */
        /* <DEDUP_REMOVED lines=30> */
.L_x_3106:
[----:B------:R-:W-:Y:S05]  /*e890*/  BSYNC B0 ;  /* 0x0000000000007941 */ /* 0x000fea0003800000 */
.L_x_3102:
[----:B------:R-:W-:-:S03]  /*e8a0*/  UMOV UR7, 0xffffffff ;  /* 0xffffffff00077882 */ /* 0x000fc60000000000 */
[----:B------:R-:W-:Y:S05]  /*e8b0*/  BRA.DIV UR7, `(.L_x_3126) ;  /* 0x0000000607b87947 */ /* 0x000fea000b800000 */
[----:B------:R-:W-:-:S13]  /*e8c0*/  ELECT P6, URZ, PT ;  /* 0x00000000003f782f */ /* 0x000fda00038c0000 */
.L_x_3146:
[----:B------:R-:W-:Y:S05]  /*e8d0*/  @!P6 BRA `(.L_x_2999) ;  /* 0x000000000084e947 */ /* 0x000fea0003800000 */
[----:B------:R-:W-:-:S06]  /*e8e0*/  ULOP3.LUT UR7, UR36, 0x2, URZ, 0xfc, !UPT ;  /* 0x0000000224077892 */ /* 0x000fcc000f8efc3f */
[----:B------:R-:W-:-:S05]  /*e8f0*/  IMAD.U32 R0, RZ, RZ, UR7 ;  /* 0x00000007ff007e24 */ /* 0x000fca000f8e00ff */
[----:B------:R-:W-:-:S13]  /*e900*/  ISETP.NE.AND P2, PT, R0, 0x3, PT ;  /* 0x000000030000780c */ /* 0x000fda0003f45270 */
[----:B------:R-:W-:Y:S05]  /*e910*/  @!P2 BRA `(.L_x_3127) ;  /* 0x000000000004a947 */ /* 0x000fea0003800000 */
[----:B------:R-:W-:Y:S01]  /*e920*/  BPT.TRAP 0x1 ;  /* 0x000000040000795c */ /* 0x000fe20000300000 */
.L_x_3127:
        /* <DEDUP_REMOVED lines=15> */
.L_x_3147:
[----:B------:R-:W2:Y:S02]  /*ea20*/  SYNCS.PHASECHK.TRANS64.TRYWAIT P0, [R3+URZ], R0 ;  /* 0x00000000030075a7 */ /* 0x000ea4000800017f */
[----:B--2---:R-:W-:Y:S05]  /*ea30*/  @!P0 BRA `(.L_x_3129) ;  /* 0x00000004008c8947 */ /* 0x004fea0003800000 */
.L_x_3148:
[----:B------:R-:W-:Y:S05]  /*ea40*/  @!P2 BRA `(.L_x_3130) ;  /* 0x000000000004a947 */ /* 0x000fea0003800000 */
[----:B------:R-:W-:Y:S01]  /*ea50*/  BPT.TRAP 0x1 ;  /* 0x000000040000795c */ /* 0x000fe20000300000 */
.L_x_3130:
[----:B--2---:R-:W-:-:S04]  /*ea60*/  VIADD R3, R8, 0x30c40 ;  /* 0x00030c4008037836 */ /* 0x004fc80000000000 */
[----:B------:R-:W-:-:S04]  /*ea70*/  IMAD R5, R2, 0x8, R3 ;  /* 0x0000000802057824 */ /* 0x000fc800078e0203 */
[----:B------:R-:W2:Y:S02]  /*ea80*/  SYNCS.PHASECHK.TRANS64.TRYWAIT P0, [R5+URZ], R4 ;  /* 0x00000004050075a7 */ /* 0x000ea4000800017f */
[----:B--2---:R-:W-:Y:S05]  /*ea90*/  @!P0 BRA `(.L_x_3131) ;  /* 0x0000000400888947 */ /* 0x004fea0003800000 */
.L_x_3149:
[----:B------:R-:W-:-:S07]  /*eaa0*/  IMAD R3, R6, 0x8, R3 ;  /* 0x0000000806037824 */ /* 0x000fce00078e0203 */
.L_x_3132:
[----:B---3--:R3:W4:Y:S02]  /*eab0*/  SYNCS.PHASECHK.TRANS64.TRYWAIT P0, [R3+URZ], R0 ;  /* 0x00000000030075a7 */ /* 0x008724000800017f */
[----:B----4-:R-:W-:Y:S05]  /*eac0*/  @!P0 NANOSLEEP.SYNCS 0x989680 ;  /* 0x009896800000895d */ /* 0x010fea0003900000 */
[----:B------:R-:W4:Y:S02]  /*ead0*/  @!P0 SYNCS.PHASECHK.TRANS64 P0, [R3+URZ], R0 ;  /* 0x00000000030085a7 */ /* 0x000f24000800007f */
[----:B----4-:R-:W-:Y:S05]  /*eae0*/  @!P0 BRA `(.L_x_3132) ;  /* 0xfffffffc00f08947 */ /* 0x010fea000383ffff */
.L_x_2999:
[----:B------:R-:W-:Y:S05]  /*eaf0*/  BSYNC B6 ;  /* 0x0000000000067941 */ /* 0x000fea0003800000 */
.L_x_2991:
[----:B------:R-:W-:Y:S05]  /*eb00*/  EXIT ;  /* 0x000000000000794d */ /* 0x000fea0003800000 */
.L_x_3009:
[----:B------:R-:W-:Y:S02]  /*eb10*/  IMAD.MOV.U32 R12, RZ, RZ, RZ ;  /* 0x000000ffff0c7224 */ /* 0x000fe400078e00ff */
[----:B------:R-:W-:Y:S02]  /*eb20*/  IMAD.MOV.U32 R11, RZ, RZ, 0x1f ;  /* 0x0000001fff0b7424 */ /* 0x000fe400078e00ff */
[----:B------:R-:W-:-:S07]  /*eb30*/  IMAD.MOV.U32 R15, RZ, RZ, -0x1 ;  /* 0xffffffffff0f7424 */ /* 0x000fce00078e00ff */
[----:B------:R-:W-:Y:S05]  /*eb40*/  WARPSYNC.COLLECTIVE R15, `(.L_x_3133) ;  /* 0x000000000f087348 */ /* 0x000fea0003c00000 */
[----:B------:R1:W2:Y:S02]  /*eb50*/  SHFL.IDX P6, R14, R13, R12, R11 ;  /* 0x0000000c0d0e7389 */ /* 0x0002a400000c000b */
[----:B-12---:R-:W-:Y:S01]  /*eb60*/  ENDCOLLECTIVE ;  /* 0x000000000000791b */ /* 0x006fe20003800000 */
.L_x_3133:
[----:B------:R-:W-:Y:S05]  /*eb70*/  BRA `(.L_x_3134) ;  /* 0xffffff2800a87947 */ /* 0x000fea000383ffff */
.L_x_3011:
[----:B--2---:R2:W3:Y:S02]  /*eb80*/  SYNCS.PHASECHK.TRANS64.TRYWAIT P0, [R236+URZ+0x30c00], R15 ;  /* 0x030c000fec0075a7 */ /* 0x0044e4000800017f */
[----:B---3--:R-:W-:Y:S05]  /*eb90*/  @!P0 NANOSLEEP.SYNCS 0x989680 ;  /* 0x009896800000895d */ /* 0x008fea0003900000 */
[----:B------:R-:W3:Y:S02]  /*eba0*/  @!P0 SYNCS.PHASECHK.TRANS64 P0, [R236+URZ+0x30c00], R15 ;  /* 0x030c000fec0085a7 */ /* 0x000ee4000800007f */
[----:B---3--:R-:W-:Y:S05]  /*ebb0*/  @!P0 BRA `(.L_x_3011) ;  /* 0xfffffffc00f08947 */ /* 0x008fea000383ffff */
[----:B------:R-:W-:Y:S05]  /*ebc0*/  BRA `(.L_x_3010) ;  /* 0xffffff2800f47947 */ /* 0x000fea000383ffff */
.L_x_3016:
[----:B--2---:R2:W3:Y:S02]  /*ebd0*/  SYNCS.PHASECHK.TRANS64.TRYWAIT P1, [R6+URZ+0x30c10], R21 ;  /* 0x030c1015060075a7 */ /* 0x0044e4000802017f */
[----:B---3--:R-:W-:Y:S05]  /*ebe0*/  @!P1 NANOSLEEP.SYNCS 0x989680 ;  /* 0x009896800000995d */ /* 0x008fea0003900000 */
[----:B------:R-:W3:Y:S02]  /*ebf0*/  @!P1 SYNCS.PHASECHK.TRANS64 P1, [R6+URZ+0x30c10], R21 ;  /* 0x030c1015060095a7 */ /* 0x000ee4000802007f */
[----:B---3--:R-:W-:Y:S05]  /*ec00*/  @!P1 BRA `(.L_x_3016) ;  /* 0xfffffffc00f09947 */ /* 0x008fea000383ffff */
[----:B------:R-:W-:Y:S05]  /*ec10*/  BRA `(.L_x_3015) ;  /* 0xffffff3400207947 */ /* 0x000fea000383ffff */
.L_x_3020:
[----:B------:R1:W1:Y:S02]  /*ec20*/  SYNCS.PHASECHK.TRANS64.TRYWAIT P1, [R6+URZ+0x30c30], R21 ;  /* 0x030c3015060075a7 */ /* 0x000264000802017f */
[----:B-1----:R-:W-:Y:S05]  /*ec30*/  @!P1 NANOSLEEP.SYNCS 0x989680 ;  /* 0x009896800000995d */ /* 0x002fea0003900000 */
[----:B------:R-:W1:Y:S02]  /*ec40*/  @!P1 SYNCS.PHASECHK.TRANS64 P1, [R6+URZ+0x30c30], R21 ;  /* 0x030c3015060095a7 */ /* 0x000e64000802007f */
[----:B-1----:R-:W-:Y:S05]  /*ec50*/  @!P1 BRA `(.L_x_3020) ;  /* 0xfffffffc00f09947 */ /* 0x002fea000383ffff */
[----:B------:R-:W-:Y:S05]  /*ec60*/  BRA `(.L_x_3019) ;  /* 0xffffff3800347947 */ /* 0x000fea000383ffff */
.L_x_3028:
[----:B--2---:R2:W3:Y:S02]  /*ec70*/  SYNCS.PHASECHK.TRANS64.TRYWAIT P1, [R7+URZ+0x30c10], R18 ;  /* 0x030c1012070075a7 */ /* 0x0044e4000802017f */
[----:B---3--:R-:W-:Y:S05]  /*ec80*/  @!P1 NANOSLEEP.SYNCS 0x989680 ;  /* 0x009896800000995d */ /* 0x008fea0003900000 */
[----:B------:R-:W3:Y:S02]  /*ec90*/  @!P1 SYNCS.PHASECHK.TRANS64 P1, [R7+URZ+0x30c10], R18 ;  /* 0x030c1012070095a7 */ /* 0x000ee4000802007f */
[----:B---3--:R-:W-:Y:S05]  /*eca0*/  @!P1 BRA `(.L_x_3028) ;  /* 0xfffffffc00f09947 */ /* 0x008fea000383ffff */
[----:B------:R-:W-:Y:S05]  /*ecb0*/  BRA `(.L_x_3027) ;  /* 0xffffff70003c7947 */ /* 0x000fea000383ffff */
.L_x_3032:
[----:B------:R1:W1:Y:S02]  /*ecc0*/  SYNCS.PHASECHK.TRANS64.TRYWAIT P1, [R7+URZ+0x30c30], R18 ;  /* 0x030c3012070075a7 */ /* 0x000264000802017f */
[----:B-1----:R-:W-:Y:S05]  /*ecd0*/  @!P1 NANOSLEEP.SYNCS 0x989680 ;  /* 0x009896800000995d */ /* 0x002fea0003900000 */
[----:B------:R-:W1:Y:S02]  /*ece0*/  @!P1 SYNCS.PHASECHK.TRANS64 P1, [R7+URZ+0x30c30], R18 ;  /* 0x030c3012070095a7 */ /* 0x000e64000802007f */
[----:B-1----:R-:W-:Y:S05]  /*ecf0*/  @!P1 BRA `(.L_x_3032) ;  /* 0xfffffffc00f09947 */ /* 0x002fea000383ffff */
[----:B------:R-:W-:Y:S05]  /*ed00*/  BRA `(.L_x_3031) ;  /* 0xffffff7400507947 */ /* 0x000fea000383ffff */
.L_x_3107:
[----:B-1----:R1:W2:Y:S02]  /*ed10*/  SYNCS.PHASECHK.TRANS64.TRYWAIT P0, [R15+URZ+0x30c20], R2 ;  /* 0x030c20020f0075a7 */ /* 0x0022a4000800017f */
[----:B--2---:R-:W-:Y:S05]  /*ed20*/  @!P0 NANOSLEEP.SYNCS 0x989680 ;  /* 0x009896800000895d */ /* 0x004fea0003900000 */
[----:B------:R-:W2:Y:S02]  /*ed30*/  @!P0 SYNCS.PHASECHK.TRANS64 P0, [R15+URZ+0x30c20], R2 ;  /* 0x030c20020f0085a7 */ /* 0x000ea4000800007f */
[----:B--2---:R-:W-:Y:S05]  /*ed40*/  @!P0 BRA `(.L_x_3107) ;  /* 0xfffffffc00f08947 */ /* 0x004fea000383ffff */
[----:B------:R-:W-:Y:S05]  /*ed50*/  BRA `(.L_x_3135) ;  /* 0xffffffe400287947 */ /* 0x000fea000383ffff */
.L_x_3111:
[----:B---3--:R3:W4:Y:S02]  /*ed60*/  SYNCS.PHASECHK.TRANS64.TRYWAIT P1, [R15+URZ+0x30c40], R18 ;  /* 0x030c40120f0075a7 */ /* 0x008724000802017f */
[----:B----4-:R-:W-:Y:S05]  /*ed70*/  @!P1 NANOSLEEP.SYNCS 0x989680 ;  /* 0x009896800000995d */ /* 0x010fea0003900000 */
[----:B------:R-:W4:Y:S02]  /*ed80*/  @!P1 SYNCS.PHASECHK.TRANS64 P1, [R15+URZ+0x30c40], R18 ;  /* 0x030c40120f0095a7 */ /* 0x000f24000802007f */
[----:B----4-:R-:W-:Y:S05]  /*ed90*/  @!P1 BRA `(.L_x_3111) ;  /* 0xfffffffc00f09947 */ /* 0x010fea000383ffff */
[----:B------:R-:W-:Y:S05]  /*eda0*/  BRA `(.L_x_3136) ;  /* 0xffffffe8007c7947 */ /* 0x000fea000383ffff */
.L_x_3113:
[----:B-1----:R1:W2:Y:S02]  /*edb0*/  SYNCS.PHASECHK.TRANS64.TRYWAIT P1, [R15+URZ+0x30c28], R18 ;  /* 0x030c28120f0075a7 */ /* 0x0022a4000802017f */
[----:B--2---:R-:W-:Y:S05]  /*edc0*/  @!P1 NANOSLEEP.SYNCS 0x989680 ;  /* 0x009896800000995d */ /* 0x004fea0003900000 */
[----:B------:R-:W2:Y:S02]  /*edd0*/  @!P1 SYNCS.PHASECHK.TRANS64 P1, [R15+URZ+0x30c28], R18 ;  /* 0x030c28120f0095a7 */ /* 0x000ea4000802007f */
[----:B--2---:R-:W-:Y:S05]  /*ede0*/  @!P1 BRA `(.L_x_3113) ;  /* 0xfffffffc00f09947 */ /* 0x004fea000383ffff */
[----:B------:R-:W-:Y:S05]  /*edf0*/  BRA `(.L_x_3137) ;  /* 0xffffffec00007947 */ /* 0x000fea000383ffff */
.L_x_3115:
[----:B--2---:R2:W4:Y:S02]  /*ee00*/  SYNCS.PHASECHK.TRANS64.TRYWAIT P1, [R15+URZ+0x30c48], R18 ;  /* 0x030c48120f0075a7 */ /* 0x004524000802017f */
[----:B----4-:R-:W-:Y:S05]  /*ee10*/  @!P1 NANOSLEEP.SYNCS 0x989680 ;  /* 0x009896800000995d */ /* 0x010fea0003900000 */
[----:B------:R-:W4:Y:S02]  /*ee20*/  @!P1 SYNCS.PHASECHK.TRANS64 P1, [R15+URZ+0x30c48], R18 ;  /* 0x030c48120f0095a7 */ /* 0x000f24000802007f */
[----:B----4-:R-:W-:Y:S05]  /*ee30*/  @!P1 BRA `(.L_x_3115) ;  /* 0xfffffffc00f09947 */ /* 0x010fea000383ffff */
[----:B------:R-:W-:Y:S05]  /*ee40*/  BRA `(.L_x_3138) ;  /* 0xffffffec00847947 */ /* 0x000fea000383ffff */
.L_x_3117:
[----:B------:R-:W-:-:S07]  /*ee50*/  SHF.L.U32 R4, R10, 0x1f, RZ ;  /* 0x0000001f0a047819 */ /* 0x000fce00000006ff */
.L_x_3139:
[----:B----4-:R4:W1:Y:S02]  /*ee60*/  SYNCS.PHASECHK.TRANS64.TRYWAIT P1, [R15+URZ+0x30c20], R4 ;  /* 0x030c20040f0075a7 */ /* 0x010864000802017f */
[----:B-1----:R-:W-:Y:S05]  /*ee70*/  @!P1 NANOSLEEP.SYNCS 0x989680 ;  /* 0x009896800000995d */ /* 0x002fea0003900000 */
[----:B------:R-:W1:Y:S02]  /*ee80*/  @!P1 SYNCS.PHASECHK.TRANS64 P1, [R15+URZ+0x30c20], R4 ;  /* 0x030c20040f0095a7 */ /* 0x000e64000802007f */
[----:B-1----:R-:W-:Y:S05]  /*ee90*/  @!P1 BRA `(.L_x_3139) ;  /* 0xfffffffc00f09947 */ /* 0x002fea000383ffff */
[----:B------:R-:W-:Y:S05]  /*eea0*/  BRA `(.L_x_3140) ;  /* 0xffffffec00ec7947 */ /* 0x000fea000383ffff */
.L_x_3120:
[----:B-1----:R1:W4:Y:S02]  /*eeb0*/  SYNCS.PHASECHK.TRANS64.TRYWAIT P1, [R15+URZ+0x30c40], R12 ;  /* 0x030c400c0f0075a7 */ /* 0x002324000802017f */
[----:B----4-:R-:W-:Y:S05]  /*eec0*/  @!P1 NANOSLEEP.SYNCS 0x989680 ;  /* 0x009896800000995d */ /* 0x010fea0003900000 */
[----:B------:R-:W4:Y:S02]  /*eed0*/  @!P1 SYNCS.PHASECHK.TRANS64 P1, [R15+URZ+0x30c40], R12 ;  /* 0x030c400c0f0095a7 */ /* 0x000f24000802007f */
[----:B----4-:R-:W-:Y:S05]  /*eee0*/  @!P1 BRA `(.L_x_3120) ;  /* 0xfffffffc00f09947 */ /* 0x010fea000383ffff */
[----:B------:R-:W-:Y:S05]  /*eef0*/  BRA `(.L_x_3141) ;  /* 0xfffffff0008c7947 */ /* 0x000fea000383ffff */
.L_x_3122:
[----:B--2---:R2:W4:Y:S02]  /*ef00*/  SYNCS.PHASECHK.TRANS64.TRYWAIT P1, [R15+URZ+0x30c28], R12 ;  /* 0x030c280c0f0075a7 */ /* 0x004524000802017f */
[----:B----4-:R-:W-:Y:S05]  /*ef10*/  @!P1 NANOSLEEP.SYNCS 0x989680 ;  /* 0x009896800000995d */ /* 0x010fea0003900000 */
[----:B------:R-:W4:Y:S02]  /*ef20*/  @!P1 SYNCS.PHASECHK.TRANS64 P1, [R15+URZ+0x30c28], R12 ;  /* 0x030c280c0f0095a7 */ /* 0x000f24000802007f */
[----:B----4-:R-:W-:Y:S05]  /*ef30*/  @!P1 BRA `(.L_x_3122) ;  /* 0xfffffffc00f09947 */ /* 0x010fea000383ffff */
[----:B------:R-:W-:Y:S05]  /*ef40*/  BRA `(.L_x_3142) ;  /* 0xfffffff400047947 */ /* 0x000fea000383ffff */
.L_x_3124:
[----:B----4-:R4:W1:Y:S02]  /*ef50*/  SYNCS.PHASECHK.TRANS64.TRYWAIT P0, [R3+URZ+0x30c40], R0 ;  /* 0x030c4000030075a7 */ /* 0x010864000800017f */
[----:B-1----:R-:W-:Y:S05]  /*ef60*/  @!P0 NANOSLEEP.SYNCS 0x989680 ;  /* 0x009896800000895d */ /* 0x002fea0003900000 */
[----:B------:R-:W1:Y:S02]  /*ef70*/  @!P0 SYNCS.PHASECHK.TRANS64 P0, [R3+URZ+0x30c40], R0 ;  /* 0x030c4000030085a7 */ /* 0x000e64000800007f */
[----:B-1----:R-:W-:Y:S05]  /*ef80*/  @!P0 BRA `(.L_x_3124) ;  /* 0xfffffffc00f08947 */ /* 0x002fea000383ffff */
[----:B------:R-:W-:Y:S05]  /*ef90*/  BRA `(.L_x_3143) ;  /* 0xfffffff400987947 */ /* 0x000fea000383ffff */
.L_x_3126:
[----:B------:R-:W-:Y:S01]  /*efa0*/  BSSY B0, `(.L_x_3144) ;  /* 0x0000006000007945 */ /* 0x000fe20003800000 */
[----:B------:R-:W-:-:S07]  /*efb0*/  IMAD.MOV.U32 R15, RZ, RZ, -0x1 ;  /* 0xffffffffff0f7424 */ /* 0x000fce00078e00ff */
[----:B------:R-:W-:Y:S05]  /*efc0*/  WARPSYNC.COLLECTIVE R15, `(.L_x_3145) ;  /* 0x000000000f0c7348 */ /* 0x000fea0003c00000 */
[----:B------:R-:W-:Y:S02]  /*efd0*/  ELECT P6, UR62, PT ;  /* 0x00000000003e782f */ /* 0x000fe400038c0000 */
[----:B------:R-:W-:Y:S01]  /*efe0*/  MOV R14, UR62 ;  /* 0x0000003e000e7c02 */ /* 0x000fe20008000f00 */
[----:B------:R-:W-:Y:S10]  /*eff0*/  ENDCOLLECTIVE ;  /* 0x000000000000791b */ /* 0x000ff40003800000 */
.L_x_3145:
[----:B------:R-:W-:Y:S05]  /*f000*/  BSYNC B0 ;  /* 0x0000000000007941 */ /* 0x000fea0003800000 */
.L_x_3144:
[----:B------:R-:W-:Y:S05]  /*f010*/  BRA `(.L_x_3146) ;  /* 0xfffffff8002c7947 */ /* 0x000fea000383ffff */
.L_x_3128:
[----:B-1----:R1:W2:Y:S02]  /*f020*/  SYNCS.PHASECHK.TRANS64.TRYWAIT P0, [R7+URZ], R4 ;  /* 0x00000004070075a7 */ /* 0x0022a4000800017f */
[----:B--2---:R-:W-:Y:S05]  /*f030*/  @!P0 NANOSLEEP.SYNCS 0x989680 ;  /* 0x009896800000895d */ /* 0x004fea0003900000 */
[----:B------:R-:W2:Y:S02]  /*f040*/  @!P0 SYNCS.PHASECHK.TRANS64 P0, [R7+URZ], R4 ;  /* 0x00000004070085a7 */ /* 0x000ea4000800007f */
[----:B--2---:R-:W-:Y:S05]  /*f050*/  @!P0 BRA `(.L_x_3128) ;  /* 0xfffffffc00f08947 */ /* 0x004fea000383ffff */
[----:B------:R-:W-:Y:S05]  /*f060*/  BRA `(.L_x_3147) ;  /* 0xfffffff8006c7947 */ /* 0x000fea000383ffff */
.L_x_3129:
[----:B--2---:R2:W3:Y:S02]  /*f070*/  SYNCS.PHASECHK.TRANS64.TRYWAIT P0, [R3+URZ], R0 ;  /* 0x00000000030075a7 */ /* 0x0044e4000800017f */
[----:B---3--:R-:W-:Y:S05]  /*f080*/  @!P0 NANOSLEEP.SYNCS 0x989680 ;  /* 0x009896800000895d */ /* 0x008fea0003900000 */
[----:B------:R-:W3:Y:S02]  /*f090*/  @!P0 SYNCS.PHASECHK.TRANS64 P0, [R3+URZ], R0 ;  /* 0x00000000030085a7 */ /* 0x000ee4000800007f */
[----:B---3--:R-:W-:Y:S05]  /*f0a0*/  @!P0 BRA `(.L_x_3129) ;  /* 0xfffffffc00f08947 */ /* 0x008fea000383ffff */
[----:B------:R-:W-:Y:S05]  /*f0b0*/  BRA `(.L_x_3148) ;  /* 0xfffffff800607947 */ /* 0x000fea000383ffff */
.L_x_3131:
[----:B--2---:R2:W3:Y:S02]  /*f0c0*/  SYNCS.PHASECHK.TRANS64.TRYWAIT P0, [R5+URZ], R4 ;  /* 0x00000004050075a7 */ /* 0x0044e4000800017f */
[----:B---3--:R-:W-:Y:S05]  /*f0d0*/  @!P0 NANOSLEEP.SYNCS 0x989680 ;  /* 0x009896800000895d */ /* 0x008fea0003900000 */
[----:B------:R-:W3:Y:S02]  /*f0e0*/  @!P0 SYNCS.PHASECHK.TRANS64 P0, [R5+URZ], R4 ;  /* 0x00000004050085a7 */ /* 0x000ee4000800007f */
[----:B---3--:R-:W-:Y:S05]  /*f0f0*/  @!P0 BRA `(.L_x_3131) ;  /* 0xfffffffc00f08947 */ /* 0x008fea000383ffff */
[----:B------:R-:W-:Y:S05]  /*f100*/  BRA `(.L_x_3149) ;  /* 0xfffffff800647947 */ /* 0x000fea000383ffff */
.L_x_3150:
        /* <DEDUP_REMOVED lines=15> */
.L_x_3714:


//--------------------- .text._ZN7cutlass13device_kernelIN5flash11enable_sm90INS1_16FlashAttnBwdSm90INS1_25CollectiveMainloopBwdSm90ILi2ELi2ELi2EN4cute5tupleIJNS5_1CILi1EEES8_S8_EEENS6_IJNS7_ILi128EEESA_NS7_ILi64EEEEEENS_6half_tEfNS_4arch4Sm90ELb1ELb0ELb0ELb1ELb1ELb1ELb0ELb0ELi2ELi1ELi2ELi2ELb0EEENS1_21CollectiveEpilogueBwdISC_SD_SF_Li256ELb1ELb0ELi1EEENS1_25SingleTileBwdLPTSchedulerILb1ELi128ELb1EEEEEEEEEvNT_6ParamsE --------------------------
	.section	.text._ZN7cutlass13device_kernelIN5flash11enable_sm90INS1_16FlashAttnBwdSm90INS1_25CollectiveMainloopBwdSm90ILi2ELi2ELi2EN4cute5tupleIJNS5_1CILi1EEES8_S8_EEENS6_IJNS7_ILi128EEESA_NS7_ILi64EEEEEENS_6half_tEfNS_4arch4Sm90ELb1ELb0ELb0ELb1ELb1ELb1ELb0ELb0ELi2ELi1ELi2ELi2ELb0EEENS1_21CollectiveEpilogueBwdISC_SD_SF_Li256ELb1ELb0ELi1EEENS1_25SingleTileBwdLPTSchedulerILb1ELi128ELb1EEEEEEEEEvNT_6ParamsE,"ax",@progbits
	.align	128
.text._ZN7cutlass13device_kernelIN5flash11enable_sm90INS1_16FlashAttnBwdSm90INS1_25CollectiveMainloopBwdSm90ILi2ELi2ELi2EN4cute5tupleIJNS5_1CILi1EEES8_S8_EEENS6_IJNS7_ILi128EEESA_NS7_ILi64EEEEEENS_6half_tEfNS_4arch4Sm90ELb1ELb0ELb0ELb1ELb1ELb1ELb0ELb0ELi2ELi1ELi2ELi2ELb0EEENS1_21CollectiveEpilogueBwdISC_SD_SF_Li256ELb1ELb0ELi1EEENS1_25SingleTileBwdLPTSchedulerILb1ELi128ELb1EEEEEEEEEvNT_6ParamsE:
        .type           _ZN7cutlass13device_kernelIN5flash11enable_sm90INS1_16FlashAttnBwdSm90INS1_25CollectiveMainloopBwdSm90ILi2ELi2ELi2EN4cute5tupleIJNS5_1CILi1EEES8_S8_EEENS6_IJNS7_ILi128EEESA_NS7_ILi64EEEEEENS_6half_tEfNS_4arch4Sm90ELb1ELb0ELb0ELb1ELb1ELb1ELb0ELb0ELi2ELi1ELi2ELi2ELb0EEENS1_21CollectiveEpilogueBwdISC_SD_SF_Li256ELb1ELb0ELi1EEENS1_25SingleTileBwdLPTSchedulerILb1ELi128ELb1EEEEEEEEEvNT_6ParamsE,@function
        .size           _ZN7cutlass13device_kernelIN5flash11enable_sm90INS1_16FlashAttnBwdSm90INS1_25CollectiveMainloopBwdSm90ILi2ELi2ELi2EN4cute5tupleIJNS5_1CILi1EEES8_S8_EEENS6_IJNS7_ILi128EEESA_NS7_ILi64EEEEEENS_6half_tEfNS_4arch4Sm90ELb1ELb0ELb0ELb1ELb1ELb1ELb0ELb0ELi2ELi1ELi2ELi2ELb0EEENS1_21CollectiveEpilogueBwdISC_SD_SF_Li256ELb1ELb0ELi1EEENS1_25SingleTileBwdLPTSchedulerILb1ELi128ELb1EEEEEEEEEvNT_6ParamsE,(.L_x_3715 - _ZN7cutlass13device_kernelIN5flash11enable_sm90INS1_16FlashAttnBwdSm90INS1_25CollectiveMainloopBwdSm90ILi2ELi2ELi2EN4cute5tupleIJNS5_1CILi1EEES8_S8_EEENS6_IJNS7_ILi128EEESA_NS7_ILi64EEEEEENS_6half_tEfNS_4arch4Sm90ELb1ELb0ELb0ELb1ELb1ELb1ELb0ELb0ELi2ELi1ELi2ELi2ELb0EEENS1_21CollectiveEpilogueBwdISC_SD_SF_Li256ELb1ELb0ELi1EEENS1_25SingleTileBwdLPTSchedulerILb1ELi128ELb1EEEEEEEEEvNT_6ParamsE)
        .other          _ZN7cutlass13device_kernelIN5flash11enable_sm90INS1_16FlashAttnBwdSm90INS1_25CollectiveMainloopBwdSm90ILi2ELi2ELi2EN4cute5tupleIJNS5_1CILi1EEES8_S8_EEENS6_IJNS7_ILi128EEESA_NS7_ILi64EEEEEENS_6half_tEfNS_4arch4Sm90ELb1ELb0ELb0ELb1ELb1ELb1ELb0ELb0ELi2ELi1ELi2ELi2ELb0EEENS1_21CollectiveEpilogueBwdISC_SD_SF_Li256ELb1ELb0ELi1EEENS1_25SingleTileBwdLPTSchedulerILb1ELi128ELb1EEEEEEEEEvNT_6ParamsE,@"STO_CUDA_ENTRY STV_DEFAULT"
_ZN7cutlass13device_kernelIN5flash11enable_sm90INS1_16FlashAttnBwdSm90INS1_25CollectiveMainloopBwdSm90ILi2ELi2ELi2EN4cute5tupleIJNS5_1CILi1EEES8_S8_EEENS6_IJNS7_ILi128EEESA_NS7_ILi64EEEEEENS_6half_tEfNS_4arch4Sm90ELb1ELb0ELb0ELb1ELb1ELb1ELb0ELb0ELi2ELi1ELi2ELi2ELb0EEENS1_21CollectiveEpilogueBwdISC_SD_SF_Li256ELb1ELb0ELi1EEENS1_25SingleTileBwdLPTSchedulerILb1ELi128ELb1EEEEEEEEEvNT_6ParamsE:
        /* <DEDUP_REMOVED lines=24> */
.L_x_3152:
[----:B------:R-:W-:Y:S05]  /*0180*/  BSYNC B0 ;  /* 0x0000000000007941 */ /* 0x000fea0003800000 */
.L_x_3151:
        /* <DEDUP_REMOVED lines=37> */
.L_x_3153:
        /* <DEDUP_REMOVED lines=22> */
.L_x_3154:
[----:B------:R-:W-:Y:S01]  /*0540*/  PLOP3.LUT P0, PT, PT, PT, UP0, 0x80, 0x0 ;  /* 0x000000000000781c */ /* 0x000fe20003f0f008 */
[----:B------:R-:W-:Y:S01]  /*0550*/  NOP ;  /* 0x0000000000007918 */ /* 0x000fe20000000000 */
[----:B------:R-:W-:Y:S01]  /*0560*/  ULDC.64 UR38, c[0x0][0x208] ;  /* 0x0000820000267ab9 */ /* 0x000fe20000000a00 */
[----:B------:R-:W-:Y:S01]  /*0570*/  BSSY B6, `(.L_x_3155) ;  /* 0x0000eea000067945 */ /* 0x000fe20003800000 */
[----:B-12-4-:R-:W-:Y:S09]  /*0580*/  BAR.SYNC.DEFER_BLOCKING 0x0 ;  /* 0x0000000000007b1d */ /* 0x016ff20000010000 */
[----:B------:R-:W-:Y:S05]  /*0590*/  @!P0 BRA `(.L_x_3156) ;  /* 0x000000a800b88947 */ /* 0x000fea0003800000 */
.L_x_3157:
        /* <DEDUP_REMOVED lines=32> */
.L_x_3158:
[----:B------:R-:W-:Y:S01]  /*07a0*/  ULDC UR8, c[0x0][0x8c4] ;  /* 0x0002310000087ab9 */ /* 0x000fe20000000800 */
[----:B------:R-:W-:Y:S01]  /*07b0*/  UMOV UR7, UR9 ;  /* 0x0000000900077c82 */ /* 0x000fe20008000000 */
[----:B------:R-:W-:-:S11]  /*07c0*/  UISETP.NE.AND UP0, UPT, UR8, 0x1, UPT ;  /* 0x000000010800788c */ /* 0x000fd6000bf05270 */
[----:B------:R-:W-:Y:S02]  /*07d0*/  @UP0 ULDC.64 UR10, c[0x0][0x8c8] ;  /* 0x00023200000a0ab9 */ /* 0x000fe40000000a00 */
[----:B------:R-:W-:-:S04]  /*07e0*/  UIMAD.WIDE.U32 UR4, UR9, UR10, URZ ;  /* 0x0000000a090472a5 */ /* 0x000fc8000f8e003f */
[----:B------:R-:W-:-:S04]  /*07f0*/  @UP0 USHF.R.U32.HI UR7, URZ, UR11, UR5 ;  /* 0x0000000b3f070299 */ /* 0x000fc80008011605 */
[----:B------:R-:W-:-:S12]  /*0800*/  UIMAD UR4, UR7, UR8, URZ ;  /* 0x00000008070472a4 */ /* 0x000fd8000f8e023f */
.L_x_3159:
        /* <DEDUP_REMOVED lines=23> */
.L_x_3160:
        /* <DEDUP_REMOVED lines=14> */
.L_x_3162:
[----:B------:R-:W-:-:S05]  /*0a60*/  ULDC UR4, c[0x0][0x8ec] ;  /* 0x00023b0000047ab9 */ /* 0x000fca0000000800 */
.L_x_3161:
[----:B------:R-:W-:Y:S02]  /*0a70*/  UIADD3 UR4, UR4, 0x7f, URZ ;  /* 0x0000007f04047890 */ /* 0x000fe4000fffe03f */
[----:B------:R-:W-:Y:S02]  /*0a80*/  ULOP3.LUT UR41, URZ, UR7, URZ, 0x33, !UPT ;  /* 0x000000073f297292 */ /* 0x000fe4000f8e333f */
[----:B------:R-:W-:-:S04]  /*0a90*/  USHF.R.S32.HI UR5, URZ, 0x1f, UR4 ;  /* 0x0000001f3f057899 */ /* 0x000fc80008011404 */
[----:B------:R-:W-:-:S04]  /*0aa0*/  ULEA.HI UR5, UR5, UR4, URZ, 0x7 ;  /* 0x0000000405057291 */ /* 0x000fc8000f8f383f */
[----:B------:R-:W-:-:S04]  /*0ab0*/  USHF.R.S32.HI UR5, URZ, 0x7, UR5 ;  /* 0x000000073f057899 */ /* 0x000fc80008011405 */
[----:B------:R-:W-:Y:S02]  /*0ac0*/  UISETP.GT.AND UP0, UPT, UR5, UR7, UPT ;  /* 0x000000070500728c */ /* 0x000fe4000bf04270 */
[----:B------:R-:W-:Y:S02]  /*0ad0*/  UIADD3 UR41, UR5, UR41, URZ ;  /* 0x0000002905297290 */ /* 0x000fe4000fffe03f */
[----:B------:R-:W-:-:S06]  /*0ae0*/  USEL UR40, UR40, 0xffffffff, UP0 ;  /* 0xffffffff28287887 */ /* 0x000fcc0008000000 */
        /* <DEDUP_REMOVED lines=17> */
.L_x_3164:
        /* <DEDUP_REMOVED lines=14> */
.L_x_3165:
        /* <DEDUP_REMOVED lines=11> */
.L_x_3166:
        /* <DEDUP_REMOVED lines=13> */
.L_x_3167:
        /* <DEDUP_REMOVED lines=68> */
.L_x_3170:
        /* <DEDUP_REMOVED lines=15> */
.L_x_3169:
        /* <DEDUP_REMOVED lines=22> */
.L_x_3172:
        /* <DEDUP_REMOVED lines=15> */
.L_x_3171:
[----:B------:R-:W-:Y:S01]  /*15e0*/  SHF.R.S32.HI R5, RZ, 0x1f, R16 ;  /* 0x0000001fff057819 */ /* 0x000fe20000011410 */
[----:B------:R-:W-:-:S03]  /*15f0*/  UMOV UR4, 0xffffffff ;  /* 0xffffffff00047882 */ /* 0x000fc60000000000 */
[----:B------:R-:W-:-:S04]  /*1600*/  LEA.HI R0, R5, R16, RZ, 0x7 ;  /* 0x0000001005007211 */ /* 0x000fc800078f38ff */
[----:B------:R-:W-:Y:S01]  /*1610*/  SHF.R.S32.HI R13, RZ, 0x7, R0 ;  /* 0x00000007ff0d7819 */ /* 0x000fe20000011400 */
[----:B------:R-:W-:Y:S06]  /*1620*/  BRA.DIV UR4, `(.L_x_3173) ;  /* 0x000000de04807947 */ /* 0x000fec000b800000 */
[----:B------:R1:W2:Y:S02]  /*1630*/  SHFL.IDX PT, R14, R13, RZ, 0x1f ;  /* 0x00001fff0d0e7589 */ /* 0x0002a400000e0000 */
.L_x_3316:
        /* <DEDUP_REMOVED lines=24> */
.L_x_3174:
        /* <DEDUP_REMOVED lines=128> */
.L_x_3187:
[----:B------:R-:W-:-:S06]  /*1fc0*/  ULOP3.LUT UR4, UR36, 0x1, URZ, 0xfc, !UPT ;  /* 0x0000000124047892 */ /* 0x000fcc000f8efc3f */
[----:B---3--:R-:W-:-:S05]  /*1fd0*/  IMAD.U32 R5, RZ, RZ, UR4 ;  /* 0x00000004ff057e24 */ /* 0x008fca000f8e00ff */
[----:B------:R-:W-:-:S13]  /*1fe0*/  ISETP.NE.AND P0, PT, R5, 0x3, PT ;  /* 0x000000030500780c */ /* 0x000fda0003f05270 */
[----:B------:R-:W-:Y:S05]  /*1ff0*/  @!P0 BRA `(.L_x_3177) ;  /* 0x0000000000048947 */ /* 0x000fea0003800000 */
[----:B------:R-:W-:Y:S01]  /*2000*/  BPT.TRAP 0x1 ;  /* 0x000000040000795c */ /* 0x000fe20000300000 */
.L_x_3177:
[----:B------:R-:W-:Y:S01]  /*2010*/  IMAD R6, R0, 0x8, R236 ;  /* 0x0000000800067824 */ /* 0x000fe200078e02ec */
[----:B------:R-:W-:-:S04]  /*2020*/  SHF.L.U32 R21, R4, 0x1f, RZ ;  /* 0x0000001f04157819 */ /* 0x000fc800000006ff */
[----:B------:R1:W2:Y:S01]  /*2030*/  SYNCS.PHASECHK.TRANS64.TRYWAIT P1, [R6+URZ+0x30c10], R21 ;  /* 0x030c1015060075a7 */ /* 0x0002a2000802017f */
[----:B------:R-:W-:Y:S05]  /*2040*/  @!P0 BRA `(.L_x_3178) ;  /* 0x0000000000048947 */ /* 0x000fea0003800000 */
[----:B------:R-:W-:Y:S01]  /*2050*/  BPT.TRAP 0x1 ;  /* 0x000000040000795c */ /* 0x000fe20000300000 */
.L_x_3178:
[----:B------:R-:W-:-:S05]  /*2060*/  VIADD R5, R236, 0x10000 ;  /* 0x00010000ec057836 */ /* 0x000fca0000000000 */
[----:B------:R-:W-:-:S04]  /*2070*/  SHF.R.U32.HI R5, RZ, 0x4, R5 ;  /* 0x00000004ff057819 */ /* 0x000fc80000011605 */
[----:B------:R-:W-:Y:S01]  /*2080*/  LOP3.LUT R5, R5, 0x3fff, RZ, 0xc0, !PT ;  /* 0x00003fff05057812 */ /* 0x000fe200078ec0ff */
[----:B--2---:R-:W-:Y:S06]  /*2090*/  @P1 BRA `(.L_x_3179) ;  /* 0x0000000000081947 */ /* 0x004fec0003800000 */
[----:B------:R-:W2:Y:S02]  /*20a0*/  SYNCS.PHASECHK.TRANS64.TRYWAIT P1, [R6+URZ+0x30c10], R21 ;  /* 0x030c1015060075a7 */ /* 0x000ea4000802017f */
[----:B--2---:R-:W-:Y:S05]  /*20b0*/  @!P1 BRA `(.L_x_3180) ;  /* 0x000000d4000c9947 */ /* 0x004fea0003800000 */
.L_x_3179:
        /* <DEDUP_REMOVED lines=64> */
.L_x_3181:
[----:B------:R1:W1:Y:S01]  /*24c0*/  SYNCS.PHASECHK.TRANS64.TRYWAIT P1, [R6+URZ+0x30c30], R21 ;  /* 0x030c3015060075a7 */ /* 0x000262000802017f */
[----:B------:R-:W-:Y:S05]  /*24d0*/  @!P0 BRA `(.L_x_3182) ;  /* 0x0000000000048947 */ /* 0x000fea0003800000 */
[----:B------:R-:W-:Y:S01]  /*24e0*/  BPT.TRAP 0x1 ;  /* 0x000000040000795c */ /* 0x000fe20000300000 */
.L_x_3182:
[----:B------:R-:W-:-:S05]  /*24f0*/  VIADD R15, R236, 0x18000 ;  /* 0x00018000ec0f7836 */ /* 0x000fca0000000000 */
[----:B------:R-:W-:-:S04]  /*2500*/  SHF.R.U32.HI R15, RZ, 0x4, R15 ;  /* 0x00000004ff0f7819 */ /* 0x000fc8000001160f */
[----:B------:R-:W-:-:S04]  /*2510*/  LOP3.LUT R15, R15, 0x3fff, RZ, 0xc0, !PT ;  /* 0x00003fff0f0f7812 */ /* 0x000fc800078ec0ff */
[----:B------:R-:W-:Y:S01]  /*2520*/  LOP3.LUT R17, R15, 0x10000, RZ, 0xfc, !PT ;  /* 0x000100000f117812 */ /* 0x000fe200078efcff */
[----:B-1----:R-:W-:Y:S06]  /*2530*/  @P1 BRA `(.L_x_3183) ;  /* 0x0000000000081947 */ /* 0x002fec0003800000 */
[----:B------:R-:W1:Y:S02]  /*2540*/  SYNCS.PHASECHK.TRANS64.TRYWAIT P1, [R6+URZ+0x30c30], R21 ;  /* 0x030c3015060075a7 */ /* 0x000e64000802017f */
[----:B-1----:R-:W-:Y:S05]  /*2550*/  @!P1 BRA `(.L_x_3184) ;  /* 0x000000cc00f89947 */ /* 0x002fea0003800000 */
.L_x_3183:
        /* <DEDUP_REMOVED lines=690> */
.L_x_3185:
        /* <DEDUP_REMOVED lines=68> */
.L_x_3186:
        /* <DEDUP_REMOVED lines=12> */
.L_x_3176:
        /* <DEDUP_REMOVED lines=116> */
.L_x_3199:
[----:B------:R-:W-:-:S05]  /*5cc0*/  IMAD.U32 R7, RZ, RZ, UR36 ;  /* 0x00000024ff077e24 */ /* 0x000fca000f8e00ff */
[----:B------:R-:W-:-:S04]  /*5cd0*/  LOP3.LUT R7, R7, 0x1, RZ, 0xfc, !PT ;  /* 0x0000000107077812 */ /* 0x000fc800078efcff */
[----:B------:R-:W-:-:S13]  /*5ce0*/  ISETP.NE.AND P0, PT, R7, 0x3, PT ;  /* 0x000000030700780c */ /* 0x000fda0003f05270 */
[----:B--2---:R-:W-:Y:S05]  /*5cf0*/  @!P0 BRA `(.L_x_3189) ;  /* 0x0000000000048947 */ /* 0x004fea0003800000 */
[----:B------:R-:W-:Y:S01]  /*5d00*/  BPT.TRAP 0x1 ;  /* 0x000000040000795c */ /* 0x000fe20000300000 */
.L_x_3189:
[----:B------:R-:W-:Y:S01]  /*5d10*/  IMAD R7, R0, 0x8, R236 ;  /* 0x0000000800077824 */ /* 0x000fe200078e02ec */
[----:B------:R-:W-:-:S04]  /*5d20*/  SHF.L.U32 R18, R4, 0x1f, RZ ;  /* 0x0000001f04127819 */ /* 0x000fc800000006ff */
[----:B------:R1:W2:Y:S01]  /*5d30*/  SYNCS.PHASECHK.TRANS64.TRYWAIT P1, [R7+URZ+0x30c10], R18 ;  /* 0x030c1012070075a7 */ /* 0x0002a2000802017f */
[----:B------:R-:W-:Y:S05]  /*5d40*/  @!P0 BRA `(.L_x_3190) ;  /* 0x0000000000048947 */ /* 0x000fea0003800000 */
[----:B------:R-:W-:Y:S01]  /*5d50*/  BPT.TRAP 0x1 ;  /* 0x000000040000795c */ /* 0x000fe20000300000 */
.L_x_3190:
[----:B---3--:R-:W-:-:S05]  /*5d60*/  VIADD R8, R236, 0x10000 ;  /* 0x00010000ec087836 */ /* 0x008fca0000000000 */
[----:B------:R-:W-:-:S04]  /*5d70*/  SHF.R.U32.HI R8, RZ, 0x4, R8 ;  /* 0x00000004ff087819 */ /* 0x000fc80000011608 */
[----:B------:R-:W-:-:S04]  /*5d80*/  LOP3.LUT R8, R8, 0x3fff, RZ, 0xc0, !PT ;  /* 0x00003fff08087812 */ /* 0x000fc800078ec0ff */
[----:B------:R-:W-:Y:S01]  /*5d90*/  LOP3.LUT R9, R8, 0x10000, RZ, 0xfc, !PT ;  /* 0x0001000008097812 */ /* 0x000fe200078efcff */
[----:B--2---:R-:W-:Y:S06]  /*5da0*/  @P1 BRA `(.L_x_3191) ;  /* 0x0000000000081947 */ /* 0x004fec0003800000 */
[----:B------:R-:W2:Y:S02]  /*5db0*/  SYNCS.PHASECHK.TRANS64.TRYWAIT P1, [R7+URZ+0x30c10], R18 ;  /* 0x030c1012070075a7 */ /* 0x000ea4000802017f */
[----:B--2---:R-:W-:Y:S05]  /*5dc0*/  @!P1 BRA `(.L_x_3192) ;  /* 0x0000009400f09947 */ /* 0x004fea0003800000 */
.L_x_3191:
        /* <DEDUP_REMOVED lines=63> */
.L_x_3193:
[----:B------:R1:W1:Y:S01]  /*61c0*/  SYNCS.PHASECHK.TRANS64.TRYWAIT P1, [R7+URZ+0x30c30], R18 ;  /* 0x030c3012070075a7 */ /* 0x000262000802017f */
[----:B------:R-:W-:Y:S05]  /*61d0*/  @!P0 BRA `(.L_x_3194) ;  /* 0x0000000000048947 */ /* 0x000fea0003800000 */
[----:B------:R-:W-:Y:S01]  /*61e0*/  BPT.TRAP 0x1 ;  /* 0x000000040000795c */ /* 0x000fe20000300000 */
.L_x_3194:
        /* <DEDUP_REMOVED lines=8> */
.L_x_3195:
        /* <DEDUP_REMOVED lines=627> */
.L_x_3197:
        /* <DEDUP_REMOVED lines=70> */
.L_x_3198:
        /* <DEDUP_REMOVED lines=12> */
.L_x_3188:
        /* <DEDUP_REMOVED lines=34> */
.L_x_3168:
        /* <DEDUP_REMOVED lines=120> */
.L_x_3201:
        /* <DEDUP_REMOVED lines=51> */
.L_x_3203:
[----:B------:R-:W-:Y:S05]  /*9b90*/  BSYNC B0 ;  /* 0x0000000000007941 */ /* 0x000fea0003800000 */
.L_x_3202:
        /* <DEDUP_REMOVED lines=17> */
.L_x_3205:
[----:B------:R-:W-:Y:S05]  /*9cb0*/  BSYNC B0 ;  /* 0x0000000000007941 */ /* 0x000fea0003800000 */
.L_x_3204:
        /* <DEDUP_REMOVED lines=16> */
.L_x_3207:
[----:B------:R-:W-:Y:S05]  /*9dc0*/  BSYNC B0 ;  /* 0x0000000000007941 */ /* 0x000fea0003800000 */
.L_x_3206:
        /* <DEDUP_REMOVED lines=16> */
.L_x_3209:
[----:B------:R-:W-:Y:S05]  /*9ed0*/  BSYNC B0 ;  /* 0x0000000000007941 */ /* 0x000fea0003800000 */
.L_x_3208:
        /* <DEDUP_REMOVED lines=28> */
.L_x_3211:
[----:B------:R-:W-:Y:S05]  /*a0a0*/  BSYNC B0 ;  /* 0x0000000000007941 */ /* 0x000fea0003800000 */
.L_x_3210:
        /* <DEDUP_REMOVED lines=15> */
.L_x_3213:
[----:B------:R-:W-:Y:S05]  /*a1a0*/  BSYNC B0 ;  /* 0x0000000000007941 */ /* 0x000fea0003800000 */
.L_x_3212:
        /* <DEDUP_REMOVED lines=15> */
.L_x_3215:
[----:B------:R-:W-:Y:S05]  /*a2a0*/  BSYNC B0 ;  /* 0x0000000000007941 */ /* 0x000fea0003800000 */
.L_x_3214:
        /* <DEDUP_REMOVED lines=15> */
.L_x_3200:
        /* <DEDUP_REMOVED lines=37> */
.L_x_3216:
        /* <DEDUP_REMOVED lines=44> */
.L_x_3218:
[----:B------:R-:W-:Y:S05]  /*a8b0*/  BSYNC B0 ;  /* 0x0000000000007941 */ /* 0x000fea0003800000 */
.L_x_3217:
        /* <DEDUP_REMOVED lines=16> */
.L_x_3220:
[----:B------:R-:W-:Y:S05]  /*a9c0*/  BSYNC B0 ;  /* 0x0000000000007941 */ /* 0x000fea0003800000 */
.L_x_3219:
        /* <DEDUP_REMOVED lines=15> */
.L_x_3222:
[----:B------:R-:W-:Y:S05]  /*aac0*/  BSYNC B0 ;  /* 0x0000000000007941 */ /* 0x000fea0003800000 */
.L_x_3221:
        /* <DEDUP_REMOVED lines=15> */
.L_x_3224:
[----:B------:R-:W-:Y:S05]  /*abc0*/  BSYNC B0 ;  /* 0x0000000000007941 */ /* 0x000fea0003800000 */
.L_x_3223:
        /* <DEDUP_REMOVED lines=27> */
.L_x_3226:
[----:B------:R-:W-:Y:S05]  /*ad80*/  BSYNC B0 ;  /* 0x0000000000007941 */ /* 0x000fea0003800000 */
.L_x_3225:
        /* <DEDUP_REMOVED lines=15> */
.L_x_3228:
[----:B------:R-:W-:Y:S05]  /*ae80*/  BSYNC B0 ;  /* 0x0000000000007941 */ /* 0x000fea0003800000 */
.L_x_3227:
        /* <DEDUP_REMOVED lines=15> */
.L_x_3230:
[----:B------:R-:W-:Y:S05]  /*af80*/  BSYNC B0 ;  /* 0x0000000000007941 */ /* 0x000fea0003800000 */
.L_x_3229:
        /* <DEDUP_REMOVED lines=15> */
.L_x_3156:
        /* <DEDUP_REMOVED lines=29> */
.L_x_3232:
[----:B------:R-:W-:Y:S01]  /*b250*/  ULDC UR9, c[0x0][0x8c4] ;  /* 0x0002310000097ab9 */ /* 0x000fe20000000800 */
[----:B------:R-:W-:Y:S01]  /*b260*/  UMOV UR7, UR8 ;  /* 0x0000000800077c82 */ /* 0x000fe20008000000 */
[----:B------:R-:W-:-:S11]  /*b270*/  UISETP.NE.AND UP0, UPT, UR9, 0x1, UPT ;  /* 0x000000010900788c */ /* 0x000fd6000bf05270 */
[----:B------:R-:W-:Y:S02]  /*b280*/  @UP0 ULDC.64 UR10, c[0x0][0x8c8] ;  /* 0x00023200000a0ab9 */ /* 0x000fe40000000a00 */
[----:B------:R-:W-:-:S04]  /*b290*/  UIMAD.WIDE.U32 UR4, UR8, UR10, URZ ;  /* 0x0000000a080472a5 */ /* 0x000fc8000f8e003f */
[----:B------:R-:W-:-:S04]  /*b2a0*/  @UP0 USHF.R.U32.HI UR7, URZ, UR11, UR5 ;  /* 0x0000000b3f070299 */ /* 0x000fc80008011605 */
[----:B------:R-:W-:-:S12]  /*b2b0*/  UIMAD UR4, UR7, UR9, URZ ;  /* 0x00000009070472a4 */ /* 0x000fd8000f8e023f */
.L_x_3233:
        /* <DEDUP_REMOVED lines=23> */
.L_x_3234:
        /* <DEDUP_REMOVED lines=13> */
.L_x_3236:
[----:B------:R-:W-:-:S05]  /*b500*/  ULDC UR4, c[0x0][0x8ec] ;  /* 0x00023b0000047ab9 */ /* 0x000fca0000000800 */
.L_x_3235:
[----:B------:R-:W-:-:S04]  /*b510*/  UIADD3 UR4, UR4, 0x7f, URZ ;  /* 0x0000007f04047890 */ /* 0x000fc8000fffe03f */
[----:B------:R-:W-:-:S04]  /*b520*/  USHF.R.S32.HI UR5, URZ, 0x1f, UR4 ;  /* 0x0000001f3f057899 */ /* 0x000fc80008011404 */
[----:B------:R-:W-:-:S04]  /*b530*/  ULEA.HI UR5, UR5, UR4, URZ, 0x7 ;  /* 0x0000000405057291 */ /* 0x000fc8000f8f383f */
[----:B------:R-:W-:-:S04]  /*b540*/  USHF.R.S32.HI UR5, URZ, 0x7, UR5 ;  /* 0x000000073f057899 */ /* 0x000fc80008011405 */
[----:B------:R-:W-:Y:S02]  /*b550*/  UISETP.GT.AND UP0, UPT, UR5, UR7, UPT ;  /* 0x000000070500728c */ /* 0x000fe4000bf04270 */
[----:B------:R-:W-:Y:S02]  /*b560*/  ULOP3.LUT UR7, URZ, UR7, URZ, 0x33, !UPT ;  /* 0x000000073f077292 */ /* 0x000fe4000f8e333f */
[----:B------:R-:W-:Y:S02]  /*b570*/  USEL UR10, UR10, 0xffffffff, UP0 ;  /* 0xffffffff0a0a7887 */ /* 0x000fe40008000000 */
[----:B------:R-:W-:-:S04]  /*b580*/  UIADD3 UR7, UR5, UR7, URZ ;  /* 0x0000000705077290 */ /* 0x000fc8000fffe03f */
        /* <DEDUP_REMOVED lines=40> */
.L_x_3237:
        /* <DEDUP_REMOVED lines=13> */
.L_x_3238:
        /* <DEDUP_REMOVED lines=12> */
.L_x_3239:
[----:B------:R-:W-:Y:S01]  /*b9a0*/  ULEA UR8, UR7, UR14, 0x7 ;  /* 0x0000000e07087291 */ /* 0x000fe2000f8e383f */
[----:B------:R-:W-:-:S03]  /*b9b0*/  ULDC UR9, c[0x0][0x74c] ;  /* 0x0001d30000097ab9 */ /* 0x000fc60000000800 */
[----:B------:R-:W-:Y:S02]  /*b9c0*/  UIADD3 UR9, UR8, -UR9, -UR11 ;  /* 0x8000000908097290 */ /* 0x000fe4000fffe80b */
        /* <DEDUP_REMOVED lines=13> */
[----:B------:R-:W1:Y:S01]  /*baa0*/  S2R R0, SR_TID.X ;  /* 0x0000000000007919 */ /* 0x000e620000002100 */
[----:B------:R-:W-:Y:S01]  /*bab0*/  UIMAD UR16, UR20, UR18, URZ ;  /* 0x00000012141072a4 */ /* 0x000fe2000f8e023f */
[----:B------:R-:W-:Y:S01]  /*bac0*/  LOP3.LUT R8, RZ, UR7, RZ, 0x33, !PT ;  /* 0x00000007ff087c12 */ /* 0x000fe2000f8e33ff */
[----:B------:R-:W-:Y:S02]  /*bad0*/  USHF.R.S32.HI UR15, URZ, 0x1f, UR10 ;  /* 0x0000001f3f0f7899 */ /* 0x000fe4000801140a */
[----:B------:R-:W-:Y:S02]  /*bae0*/  UIMAD UR17, UR6, UR19, UR16 ;  /* 0x00000013061172a4 */ /* 0x000fe4000f8e0210 */
[----:B------:R-:W-:Y:S02]  /*baf0*/  UIADD3 UR19, UR11, 0x7f, URZ ;  /* 0x0000007f0b137890 */ /* 0x000fe4000fffe03f */
[----:B------:R-:W-:Y:S01]  /*bb00*/  UIMAD.WIDE.U32 UR8, UR6, UR18, URZ ;  /* 0x00000012060872a5 */ /* 0x000fe2000f8e003f */
[----:B------:R-:W-:Y:S01]  /*bb10*/  ULDC UR21, c[0x0][0x288] ;  /* 0x0000a20000157ab9 */ /* 0x000fe20000000800 */
[----:B------:R-:W-:-:S02]  /*bb20*/  UIADD3 UR16, UR12, -UR13, URZ ;  /* 0x8000000d0c107290 */ /* 0x000fc4000fffe03f */
[----:B------:R-:W-:Y:S01]  /*bb30*/  UIADD3 UR14, UR11, 0xff, -UR14 ;  /* 0x000000ff0b0e7890 */ /* 0x000fe2000fffe80e */
[----:B------:R-:W-:Y:S01]  /*bb40*/  ULDC UR22, c[0x0][0x760] ;  /* 0x0001d80000167ab9 */ /* 0x000fe20000000800 */
[----:B------:R-:W-:Y:S02]  /*bb50*/  USEL UR29, UR10, URZ, !UP0 ;  /* 0x0000003f0a1d7287 */ /* 0x000fe4000c000000 */
[----:B------:R-:W-:Y:S02]  /*bb60*/  USEL UR23, UR15, URZ, !UP0 ;  /* 0x0000003f0f177287 */ /* 0x000fe4000c000000 */
[----:B------:R-:W-:Y:S02]  /*bb70*/  UIMAD UR18, UR10, UR21, URZ ;  /* 0x000000150a1272a4 */ /* 0x000fe4000f8e023f */
[----:B------:R-:W-:Y:S02]  /*bb80*/  USHF.R.S32.HI UR11, URZ, 0x1f, UR19 ;  /* 0x0000001f3f0b7899 */ /* 0x000fe40008011413 */
[----:B------:R-:W-:-:S02]  /*bb90*/  UIMAD UR15, UR21, UR22, URZ ;  /* 0x00000016150f72a4 */ /* 0x000fc4000f8e023f */
[----:B------:R-:W-:Y:S02]  /*bba0*/  UIADD3 UR10, UP0, UR4, UR8, URZ ;  /* 0x00000008040a7290 */ /* 0x000fe4000ff1e03f */
[----:B------:R-:W-:Y:S02]  /*bbb0*/  UIADD3 UR17, UR9, UR17, URZ ;  /* 0x0000001109117290 */ /* 0x000fe4000fffe03f */
[----:B------:R-:W-:Y:S01]  /*bbc0*/  ULOP3.LUT UR21, UR16, 0x1, URZ, 0xc0, !UPT ;  /* 0x0000000110157892 */ /* 0x000fe2000f8ec03f */
[----:B-1----:R-:W-:Y:S01]  /*bbd0*/  LOP3.LUT R0, R0, 0x1f, RZ, 0xc0, !PT ;  /* 0x0000001f00007812 */ /* 0x002fe200078ec0ff */
[----:B------:R-:W-:Y:S02]  /*bbe0*/  ULEA.HI UR22, UR11, UR19, URZ, 0x7 ;  /* 0x000000130b167291 */ /* 0x000fe4000f8f383f */
[----:B------:R-:W-:Y:S02]  /*bbf0*/  UIADD3.X UR11, UR5, UR17, URZ, UP0, !UPT ;  /* 0x00000011050b7290 */ /* 0x000fe400087fe43f */
[----:B------:R-:W-:Y:S01]  /*bc00*/  UISETP.NE.U32.AND UP0, UPT, UR21, 0x1, UPT ;  /* 0x000000011500788c */ /* 0x000fe2000bf05070 */
[----:B------:R-:W-:Y:S01]  /*bc10*/  ULDC.64 UR30, c[0x0][0x2e0] ;  /* 0x0000b800001e7ab9 */ /* 0x000fe20000000a00 */
[----:B------:R-:W-:-:S02]  /*bc20*/  UIADD3 UR16, UP1, UR6, UR18, URZ ;  /* 0x0000001206107290 */ /* 0x000fc4000ff3e03f */
[----:B------:R-:W-:Y:S02]  /*bc30*/  UIMAD UR6, UR23, UR30, URZ ;  /* 0x0000001e170672a4 */ /* 0x000fe4000f8e023f */
[----:B------:R-:W-:Y:S01]  /*bc40*/  PLOP3.LUT P1, PT, PT, PT, UP0, 0x80, 0x0 ;  /* 0x000000000000781c */ /* 0x000fe20003f2f008 */
[----:B------:R-:W-:Y:S02]  /*bc50*/  UIMAD.WIDE.U32 UR10, UR29, UR30, UR10 ;  /* 0x0000001e1d0a72a5 */ /* 0x000fe4000f8e000a */
[----:B------:R-:W-:Y:S01]  /*bc60*/  UIMAD UR21, UR29, UR31, UR6 ;  /* 0x0000001f1d1572a4 */ /* 0x000fe2000f8e0206 */
[----:B------:R-:W-:Y:S01]  /*bc70*/  ELECT P0, URZ, PT ;  /* 0x00000000003f782f */ /* 0x000fe20003800000 */
[----:B------:R-:W-:Y:S02]  /*bc80*/  ULEA.HI.X.SX32 UR20, UR18, UR20, 0x1, UP1 ;  /* 0x0000001412147291 */ /* 0x000fe400088f0e3f */
[----:B------:R-:W-:Y:S02]  /*bc90*/  USHF.R.S32.HI UR22, URZ, 0x7, UR22 ;  /* 0x000000073f167899 */ /* 0x000fe40008011416 */
[----:B------:R-:W-:-:S04]  /*bca0*/  UIADD3 UR32, UR11, UR21, URZ ;  /* 0x000000150b207290 */ /* 0x000fc8000fffe03f */
[----:B------:R-:W-:Y:S08]  /*bcb0*/  @P1 BRA `(.L_x_3240) ;  /* 0x0000000400881947 */ /* 0x000ff00003800000 */
        /* <DEDUP_REMOVED lines=18> */
.L_x_3243:
[----:B------:R-:W2:Y:S04]  /*bde0*/  LDG.E.STRONG.GPU R4, desc[UR38][R2.64] ;  /* 0x0000002602047981 */ /* 0x000ea8000c1ef900 */
[----:B--2---:R-:W-:Y:S01]  /*bdf0*/  CCTL.IVALL ;  /* 0x00000000ff00798f */ /* 0x004fe20002000000 */
[----:B------:R-:W-:Y:S05]  /*be00*/  YIELD ;  /* 0x0000000000007946 */ /* 0x000fea0003800000 */
[----:B------:R-:W-:-:S13]  /*be10*/  ISETP.NE.AND P1, PT, R4, R5, PT ;  /* 0x000000050400720c */ /* 0x000fda0003f25270 */
[----:B------:R-:W-:Y:S05]  /*be20*/  @P1 BRA `(.L_x_3243) ;  /* 0xfffffffc00ec1947 */ /* 0x000fea000383ffff */
.L_x_3242:
[----:B------:R-:W-:Y:S05]  /*be30*/  BSYNC B0 ;  /* 0x0000000000007941 */ /* 0x000fea0003800000 */
.L_x_3241:
[----:B------:R-:W-:-:S03]  /*be40*/  UMOV UR6, 0xffffffff ;  /* 0xffffffff00067882 */ /* 0x000fc60000000000 */
[----:B------:R-:W-:Y:S05]  /*be50*/  BRA.DIV UR6, `(.L_x_3244) ;  /* 0x0000003606f47947 */ /* 0x000fea000b800000 */
[----:B------:R-:W-:Y:S01]  /*be60*/  NOP ;  /* 0x0000000000007918 */ /* 0x000fe20000000000 */
.L_x_3319:
        /* <DEDUP_REMOVED lines=22> */
.L_x_3246:
[----:B------:R-:W-:Y:S05]  /*bfd0*/  BSYNC B0 ;  /* 0x0000000000007941 */ /* 0x000fea0003800000 */
.L_x_3245:
        /* <DEDUP_REMOVED lines=9> */
[----:B------:R-:W-:Y:S02]  /*c070*/  UIADD3 UR24, UP0, UR6, UR10, URZ ;  /* 0x0000000a06187290 */ /* 0x000fe4000ff1e03f */
[----:B-1----:R-:W-:Y:S02]  /*c080*/  ULEA UR23, UR23, UR7, 0x18 ;  /* 0x0000000717177291 */ /* 0x002fe4000f8ec03f */
[----:B------:R-:W-:Y:S02]  /*c090*/  ULEA.HI.X.SX32 UR7, UR6, UR32, 0x1, UP0 ;  /* 0x0000002006077291 */ /* 0x000fe400080f0e3f */
        /* <DEDUP_REMOVED lines=8> */
.L_x_3248:
[----:B------:R-:W-:Y:S05]  /*c120*/  BSYNC B0 ;  /* 0x0000000000007941 */ /* 0x000fea0003800000 */
.L_x_3247:
[----:B------:R-:W-:Y:S06]  /*c130*/  BAR.ARV 0xa, 0xa0 ;  /* 0x0282800000007b1d */ /* 0x000fec0000002000 */
[----:B------:R-:W-:Y:S04]  /*c140*/  BSSY B0, `(.L_x_3249) ;  /* 0x0000003000007945 */ /* 0x000fe80003800000 */
[----:B------:R-:W-:Y:S05]  /*c150*/  @!P0 BRA `(.L_x_3250) ;  /* 0x0000000000048947 */ /* 0x000fea0003800000 */
[----:B------:R-:W-:-:S04]  /*c160*/  DEPBAR.LE SB0, 0x0 ;  /* 0x000080000000791a */ /* 0x000fc80000000000 */
.L_x_3250:
[----:B------:R-:W-:Y:S05]  /*c170*/  BSYNC B0 ;  /* 0x0000000000007941 */ /* 0x000fea0003800000 */
.L_x_3249:
        /* <DEDUP_REMOVED lines=19> */
.L_x_3252:
[----:B------:R-:W-:Y:S05]  /*c2b0*/  BSYNC B0 ;  /* 0x0000000000007941 */ /* 0x000fea0003800000 */
.L_x_3251:
[----:B------:R-:W-:Y:S01]  /*c2c0*/  UIADD3 UR7, UR13, 0x1, URZ ;  /* 0x000000010d077890 */ /* 0x000fe2000fffe03f */
[----:B------:R-:W-:Y:S11]  /*c2d0*/  BRA `(.L_x_3253) ;  /* 0x0000000000047947 */ /* 0x000ff60003800000 */
.L_x_3240:
[----:B------:R-:W-:-:S05]  /*c2e0*/  UMOV UR7, UR13 ;  /* 0x0000000d00077c82 */ /* 0x000fca0008000000 */
.L_x_3253:
[----:B------:R-:W-:-:S04]  /*c2f0*/  UIADD3 UR6, UR13, 0x1, URZ ;  /* 0x000000010d067890 */ /* 0x000fc8000fffe03f */
[----:B------:R-:W-:-:S06]  /*c300*/  UISETP.NE.AND UP0, UPT, UR12, UR6, UPT ;  /* 0x000000060c00728c */ /* 0x000fcc000bf05270 */
[----:B------:R-:W-:-:S13]  /*c310*/  PLOP3.LUT P1, PT, PT, PT, UP0, 0x80, 0x0 ;  /* 0x000000000000781c */ /* 0x000fda0003f2f008 */
[----:B------:R-:W-:Y:S05]  /*c320*/  @!P1 BRA `(.L_x_3163) ;  /* 0x0000003000389947 */ /* 0x000fea0003800000 */
[----:B------:R-:W-:Y:S01]  /*c330*/  UMOV UR18, UR8 ;  /* 0x0000000800127c82 */ /* 0x000fe20008000000 */
[----:B------:R-:W-:Y:S01]  /*c340*/  UMOV UR19, UR17 ;  /* 0x0000001100137c82 */ /* 0x000fe20008000000 */
[----:B------:R-:W-:Y:S01]  /*c350*/  ULDC.64 UR24, c[0x0][0x2c0] ;  /* 0x0000b00000187ab9 */ /* 0x000fe20000000a00 */
[----:B------:R-:W-:Y:S01]  /*c360*/  UIMAD.WIDE.U32 UR18, UR29, UR30, UR18 ;  /* 0x0000001e1d1272a5 */ /* 0x000fe2000f8e0012 */
[----:B------:R-:W-:Y:S01]  /*c370*/  UMOV UR23, UR7 ;  /* 0x0000000700177c82 */ /* 0x000fe20008000000 */
[----:B------:R-:W-:Y:S02]  /*c380*/  UMOV UR6, URZ ;  /* 0x0000003f00067c82 */ /* 0x000fe40008000000 */
[----:B------:R-:W-:-:S04]  /*c390*/  UIADD3 UR27, UP0, UR4, UR18, URZ ;  /* 0x00000012041b7290 */ /* 0x000fc8000ff1e03f */
[----:B------:R-:W-:Y:S02]  /*c3a0*/  UIADD3.X UR18, UR5, UR21, UR19, UP0, !UPT ;  /* 0x0000001505127290 */ /* 0x000fe400087fe413 */
[----:B------:R-:W-:-:S04]  /*c3b0*/  ULEA UR26, UP0, UR27, UR24, 0x2 ;  /* 0x000000181b1a7291 */ /* 0x000fc8000f80103f */
[----:B------:R-:W-:Y:S02]  /*c3c0*/  ULEA.HI.X UR27, UR27, UR25, UR18, 0x2, UP0 ;  /* 0x000000191b1b7291 */ /* 0x000fe400080f1412 */
[----:B------:R-:W-:-:S04]  /*c3d0*/  UIADD3 UR26, UP0, UR26, 0x4000, URZ ;  /* 0x000040001a1a7890 */ /* 0x000fc8000ff1e03f */
[----:B------:R-:W-:-:S12]  /*c3e0*/  UIADD3.X UR27, URZ, UR27, URZ, UP0, !UPT ;  /* 0x0000001b3f1b7290 */ /* 0x000fd800087fe43f */
.L_x_3278:
        /* <DEDUP_REMOVED lines=18> */
.L_x_3256:
[----:B------:R-:W2:Y:S04]  /*c510*/  LDG.E.STRONG.GPU R4, desc[UR38][R2.64] ;  /* 0x0000002602047981 */ /* 0x000ea8000c1ef900 */
[----:B--2---:R-:W-:Y:S01]  /*c520*/  CCTL.IVALL ;  /* 0x00000000ff00798f */ /* 0x004fe20002000000 */
[----:B------:R-:W-:Y:S05]  /*c530*/  YIELD ;  /* 0x0000000000007946 */ /* 0x000fea0003800000 */
[----:B------:R-:W-:-:S13]  /*c540*/  ISETP.NE.AND P1, PT, R4, R5, PT ;  /* 0x000000050400720c */ /* 0x000fda0003f25270 */
[----:B------:R-:W-:Y:S05]  /*c550*/  @P1 BRA `(.L_x_3256) ;  /* 0xfffffffc00ec1947 */ /* 0x000fea000383ffff */
.L_x_3255:
[----:B------:R-:W-:Y:S05]  /*c560*/  BSYNC B0 ;  /* 0x0000000000007941 */ /* 0x000fea0003800000 */
.L_x_3254:
[----:B------:R-:W-:-:S03]  /*c570*/  UMOV UR24, 0xffffffff ;  /* 0xffffffff00187882 */ /* 0x000fc60000000000 */
[----:B------:R-:W-:Y:S05]  /*c580*/  BRA.DIV UR24, `(.L_x_3257) ;  /* 0x0000003218447947 */ /* 0x000fea000b800000 */
[----:B------:R-:W-:Y:S01]  /*c590*/  NOP ;  /* 0x0000000000007918 */ /* 0x000fe20000000000 */
.L_x_3322:
        /* <DEDUP_REMOVED lines=19> */
.L_x_3259:
[----:B------:R-:W-:Y:S05]  /*c6d0*/  BSYNC B0 ;  /* 0x0000000000007941 */ /* 0x000fea0003800000 */
.L_x_3258:
        /* <DEDUP_REMOVED lines=15> */
.L_x_3261:
[----:B------:R-:W-:Y:S05]  /*c7d0*/  BSYNC B0 ;  /* 0x0000000000007941 */ /* 0x000fea0003800000 */
.L_x_3260:
[----:B------:R-:W-:Y:S06]  /*c7e0*/  BAR.ARV 0xa, 0xa0 ;  /* 0x0282800000007b1d */ /* 0x000fec0000002000 */
[----:B------:R-:W-:Y:S04]  /*c7f0*/  BSSY B0, `(.L_x_3262) ;  /* 0x0000003000007945 */ /* 0x000fe80003800000 */
[----:B------:R-:W-:Y:S05]  /*c800*/  @!P0 BRA `(.L_x_3263) ;  /* 0x0000000000048947 */ /* 0x000fea0003800000 */
[----:B------:R-:W-:-:S04]  /*c810*/  DEPBAR.LE SB0, 0x0 ;  /* 0x000080000000791a */ /* 0x000fc80000000000 */
.L_x_3263:
[----:B------:R-:W-:Y:S05]  /*c820*/  BSYNC B0 ;  /* 0x0000000000007941 */ /* 0x000fea0003800000 */
.L_x_3262:
        /* <DEDUP_REMOVED lines=19> */
.L_x_3265:
[----:B------:R-:W-:Y:S05]  /*c960*/  BSYNC B0 ;  /* 0x0000000000007941 */ /* 0x000fea0003800000 */
.L_x_3264:
        /* <DEDUP_REMOVED lines=17> */
.L_x_3268:
[----:B------:R-:W2:Y:S04]  /*ca80*/  LDG.E.STRONG.GPU R4, desc[UR38][R2.64] ;  /* 0x0000002602047981 */ /* 0x000ea8000c1ef900 */
[----:B--2---:R-:W-:Y:S01]  /*ca90*/  CCTL.IVALL ;  /* 0x00000000ff00798f */ /* 0x004fe20002000000 */
[----:B------:R-:W-:Y:S05]  /*caa0*/  YIELD ;  /* 0x0000000000007946 */ /* 0x000fea0003800000 */
[----:B------:R-:W-:-:S13]  /*cab0*/  ISETP.NE.AND P1, PT, R4, R5, PT ;  /* 0x000000050400720c */ /* 0x000fda0003f25270 */
[----:B------:R-:W-:Y:S05]  /*cac0*/  @P1 BRA `(.L_x_3268) ;  /* 0xfffffffc00ec1947 */ /* 0x000fea000383ffff */
.L_x_3267:
[----:B------:R-:W-:Y:S05]  /*cad0*/  BSYNC B0 ;  /* 0x0000000000007941 */ /* 0x000fea0003800000 */
.L_x_3266:
[----:B------:R-:W-:-:S03]  /*cae0*/  UMOV UR18, 0xffffffff ;  /* 0xffffffff00127882 */ /* 0x000fc60000000000 */
[----:B------:R-:W-:Y:S05]  /*caf0*/  BRA.DIV UR18, `(.L_x_3269) ;  /* 0x0000002e12047947 */ /* 0x000fea000b800000 */
[----:B------:R-:W-:Y:S01]  /*cb00*/  NOP ;  /* 0x0000000000007918 */ /* 0x000fe20000000000 */
.L_x_3325:
        /* <DEDUP_REMOVED lines=15> */
.L_x_3271:
[----:B------:R-:W-:Y:S05]  /*cc00*/  BSYNC B0 ;  /* 0x0000000000007941 */ /* 0x000fea0003800000 */
.L_x_3270:
        /* <DEDUP_REMOVED lines=15> */
.L_x_3273:
[----:B------:R-:W-:Y:S05]  /*cd00*/  BSYNC B0 ;  /* 0x0000000000007941 */ /* 0x000fea0003800000 */
.L_x_3272:
[----:B------:R-:W-:Y:S06]  /*cd10*/  BAR.ARV 0xa, 0xa0 ;  /* 0x0282800000007b1d */ /* 0x000fec0000002000 */
[----:B------:R-:W-:Y:S04]  /*cd20*/  BSSY B0, `(.L_x_3274) ;  /* 0x0000003000007945 */ /* 0x000fe80003800000 */
[----:B------:R-:W-:Y:S05]  /*cd30*/  @!P0 BRA `(.L_x_3275) ;  /* 0x0000000000048947 */ /* 0x000fea0003800000 */
[----:B------:R-:W-:-:S04]  /*cd40*/  DEPBAR.LE SB0, 0x0 ;  /* 0x000080000000791a */ /* 0x000fc80000000000 */
.L_x_3275:
[----:B------:R-:W-:Y:S05]  /*cd50*/  BSYNC B0 ;  /* 0x0000000000007941 */ /* 0x000fea0003800000 */
.L_x_3274:
        /* <DEDUP_REMOVED lines=19> */
.L_x_3277:
[----:B------:R-:W-:Y:S05]  /*ce90*/  BSYNC B0 ;  /* 0x0000000000007941 */ /* 0x000fea0003800000 */
.L_x_3276:
[----:B------:R-:W-:Y:S02]  /*cea0*/  UIADD3 UR7, UR7, 0x2, URZ ;  /* 0x0000000207077890 */ /* 0x000fe4000fffe03f */
[----:B------:R-:W-:Y:S02]  /*ceb0*/  UIADD3 UR6, UR6, 0x4000, URZ ;  /* 0x0000400006067890 */ /* 0x000fe4000fffe03f */
[----:B------:R-:W-:-:S06]  /*cec0*/  UISETP.GE.AND UP0, UPT, UR7, UR12, UPT ;  /* 0x0000000c0700728c */ /* 0x000fcc000bf06270 */
[----:B------:R-:W-:-:S13]  /*ced0*/  PLOP3.LUT P1, PT, PT, PT, UP0, 0x80, 0x0 ;  /* 0x000000000000781c */ /* 0x000fda0003f2f008 */
[----:B------:R-:W-:Y:S05]  /*cee0*/  @!P1 BRA `(.L_x_3278) ;  /* 0xfffffff400409947 */ /* 0x000fea000383ffff */
[----:B------:R-:W-:Y:S05]  /*cef0*/  BRA `(.L_x_3163) ;  /* 0x0000002400447947 */ /* 0x000fea0003800000 */
.L_x_3231:
[----:B------:R-:W1:Y:S01]  /*cf00*/  LDC R5, c[0x0][0x8d0] ;  /* 0x00023400ff057b82 */ /* 0x000e620000000800 */
[----:B------:R-:W2:Y:S01]  /*cf10*/  S2R R3, SR_CTAID.X ;  /* 0x0000000000037919 */ /* 0x000ea20000002500 */
[----:B------:R-:W-:Y:S01]  /*cf20*/  ULDC UR4, c[0x0][0x8e8] ;  /* 0x00023a0000047ab9 */ /* 0x000fe20000000800 */
[----:B-1----:R-:W-:Y:S01]  /*cf30*/  ISETP.NE.AND P0, PT, R5, 0x1, PT ;  /* 0x000000010500780c */ /* 0x002fe20003f05270 */
[----:B--2---:R-:W-:-:S12]  /*cf40*/  IMAD.MOV.U32 R2, RZ, RZ, R3 ;  /* 0x000000ffff027224 */ /* 0x004fd800078e0003 */
[----:B------:R-:W1:Y:S08]  /*cf50*/  @P0 LDC R0, c[0x0][0x8d4] ;  /* 0x00023500ff000b82 */ /* 0x000e700000000800 */
[----:B------:R-:W2:Y:S01]  /*cf60*/  @P0 LDC R7, c[0x0][0x8d8] ;  /* 0x00023600ff070b82 */ /* 0x000ea20000000800 */
[----:B-1----:R-:W-:-:S05]  /*cf70*/  @P0 IMAD.HI.U32 R0, R3, R0, RZ ;  /* 0x0000000003000227 */ /* 0x002fca00078e00ff */
[----:B--2---:R-:W-:-:S04]  /*cf80*/  @P0 SHF.R.U32.HI R2, RZ, R7, R0 ;  /* 0x00000007ff020219 */ /* 0x004fc80000011600 */
[----:B------:R-:W-:Y:S01]  /*cf90*/  ISETP.GE.AND P0, PT, R2, UR4, PT ;  /* 0x0000000402007c0c */ /* 0x000fe2000bf06270 */
[----:B------:R-:W-:-:S04]  /*cfa0*/  IMAD.MOV R0, RZ, RZ, -R2 ;  /* 0x000000ffff007224 */ /* 0x000fc800078e0a02 */
[----:B------:R-:W-:-:S08]  /*cfb0*/  IMAD R5, R5, R0, R3 ;  /* 0x0000000005057224 */ /* 0x000fd000078e0203 */
[----:B------:R-:W-:Y:S05]  /*cfc0*/  @!P0 BRA `(.L_x_3279) ;  /* 0x0000000000208947 */ /* 0x000fea0003800000 */
[----:B------:R-:W1:Y:S01]  /*cfd0*/  LDC R3, c[0x0][0x8dc] ;  /* 0x00023700ff037b82 */ /* 0x000e620000000800 */
[----:B------:R-:W-:Y:S01]  /*cfe0*/  IMAD.MOV.U32 R0, RZ, RZ, R5 ;  /* 0x000000ffff007224 */ /* 0x000fe200078e0005 */
[----:B-1----:R-:W-:-:S13]  /*cff0*/  ISETP.NE.AND P0, PT, R3, 0x1, PT ;  /* 0x000000010300780c */ /* 0x002fda0003f05270 */
[----:B------:R-:W1:Y:S02]  /*d000*/  @P0 LDC.64 R6, c[0x0][0x8e0] ;  /* 0x00023800ff060b82 */ /* 0x000e640000000a00 */
[----:B-1----:R-:W-:-:S05]  /*d010*/  @P0 IMAD.HI.U32 R4, R5, R6, RZ ;  /* 0x0000000605040227 */ /* 0x002fca00078e00ff */
[----:B------:R-:W-:-:S05]  /*d020*/  @P0 SHF.R.U32.HI R0, RZ, R7, R4 ;  /* 0x00000007ff000219 */ /* 0x000fca0000011604 */
[----:B------:R-:W-:Y:S01]  /*d030*/  IMAD R3, R0, R3, RZ ;  /* 0x0000000300037224 */ /* 0x000fe200078e02ff */
[----:B------:R-:W-:Y:S06]  /*d040*/  BRA `(.L_x_3280) ;  /* 0x00000000001c7947 */ /* 0x000fec0003800000 */
.L_x_3279:
[----:B------:R-:W1:Y:S01]  /*d050*/  LDC R3, c[0x0][0x8c4] ;  /* 0x00023100ff037b82 */ /* 0x000e620000000800 */
[----:B------:R-:W-:Y:S01]  /*d060*/  IMAD.MOV.U32 R0, RZ, RZ, R5 ;  /* 0x000000ffff007224 */ /* 0x000fe200078e0005 */
[----:B-1----:R-:W-:-:S13]  /*d070*/  ISETP.NE.AND P0, PT, R3, 0x1, PT ;  /* 0x000000010300780c */ /* 0x002fda0003f05270 */
[----:B------:R-:W1:Y:S02]  /*d080*/  @P0 LDC.64 R6, c[0x0][0x8c8] ;  /* 0x00023200ff060b82 */ /* 0x000e640000000a00 */
[----:B-1----:R-:W-:-:S05]  /*d090*/  @P0 IMAD.HI.U32 R4, R5, R6, RZ ;  /* 0x0000000605040227 */ /* 0x002fca00078e00ff */
[----:B------:R-:W-:-:S05]  /*d0a0*/  @P0 SHF.R.U32.HI R0, RZ, R7, R4 ;  /* 0x00000007ff000219 */ /* 0x000fca0000011604 */
[----:B------:R-:W-:-:S07]  /*d0b0*/  IMAD R3, R0, R3, RZ ;  /* 0x0000000300037224 */ /* 0x000fce00078e02ff */
.L_x_3280:
[----:B------:R-:W1:Y:S01]  /*d0c0*/  LDC R8, c[0x0][0x8b8] ;  /* 0x00022e00ff087b82 */ /* 0x000e620000000800 */
[----:B------:R-:W-:Y:S01]  /*d0d0*/  IMAD.IADD R3, R5, 0x1, -R3 ;  /* 0x0000000105037824 */ /* 0x000fe200078e0a03 */
[----:B------:R-:W-:-:S06]  /*d0e0*/  ULDC.64 UR6, c[0x0][0x8f8] ;  /* 0x00023e0000067ab9 */ /* 0x000fcc0000000a00 */
[----:B------:R-:W2:Y:S01]  /*d0f0*/  LDC R4, c[0x0][0x8c4] ;  /* 0x00023100ff047b82 */ /* 0x000ea20000000800 */
[C---:B-1----:R-:W-:Y:S02]  /*d100*/  ISETP.NE.AND P0, PT, R8.reuse, 0x1, PT ;  /* 0x000000010800780c */ /* 0x042fe40003f05270 */
[----:B------:R-:W-:Y:S01]  /*d110*/  R2UR UR20, R8 ;  /* 0x00000000081472ca */ /* 0x000fe200000e0000 */
[----:B--2---:R-:W-:-:S04]  /*d120*/  IMAD R3, R2, R4, R3 ;  /* 0x0000000402037224 */ /* 0x004fc800078e0203 */
[----:B------:R-:W-:-:S06]  /*d130*/  IMAD.MOV.U32 R11, RZ, RZ, R3 ;  /* 0x000000ffff0b7224 */ /* 0x000fcc00078e0003 */
[----:B------:R-:W1:Y:S01]  /*d140*/  @P0 LDC R6, c[0x0][0x8bc] ;  /* 0x00022f00ff060b82 */ /* 0x000e620000000800 */
[----:B------:R-:W-:-:S07]  /*d150*/  R2UR UR5, R3 ;  /* 0x00000000030572ca */ /* 0x000fce00000e0000 */
[----:B------:R-:W2:Y:S01]  /*d160*/  @P0 LDC R7, c[0x0][0x8c0] ;  /* 0x00023000ff070b82 */ /* 0x000ea20000000800 */
[----:B-1----:R-:W-:-:S05]  /*d170*/  @P0 IMAD.HI.U32 R2, R3, R6, RZ ;  /* 0x0000000603020227 */ /* 0x002fca00078e00ff */
[----:B--2---:R-:W-:Y:S02]  /*d180*/  @P0 SHF.R.U32.HI R11, RZ, R7, R2 ;  /* 0x00000007ff0b0219 */ /* 0x004fe40000011602 */
[----:B------:R-:W-:-:S03]  /*d190*/  ISETP.NE.U32.AND P0, PT, RZ, UR6, PT ;  /* 0x00000006ff007c0c */ /* 0x000fc6000bf05070 */
[----:B------:R-:W-:Y:S01]  /*d1a0*/  IMAD.MOV R2, RZ, RZ, -R11 ;  /* 0x000000ffff027224 */ /* 0x000fe200078e0a0b */
[----:B------:R-:W-:-:S04]  /*d1b0*/  ISETP.NE.AND.EX P0, PT, RZ, UR7, PT, P0 ;  /* 0x00000007ff007c0c */ /* 0x000fc8000bf05300 */
[----:B------:R-:W-:-:S13]  /*d1c0*/  R2UR UR4, R2 ;  /* 0x00000000020472ca */ /* 0x000fda00000e0000 */
[----:B------:R-:W-:Y:S01]  /*d1d0*/  UIMAD UR20, UR20, UR4, UR5 ;  /* 0x00000004141472a4 */ /* 0x000fe2000f8e0205 */
[----:B------:R-:W-:Y:S11]  /*d1e0*/  @!P0 BRA `(.L_x_3281) ;  /* 0x0000000000108947 */ /* 0x000ff60003800000 */
[----:B------:R-:W1:Y:S02]  /*d1f0*/  LDC.64 R2, c[0x0][0x8f8] ;  /* 0x00023e00ff027b82 */ /* 0x000e640000000a00 */
[----:B-1----:R-:W-:-:S05]  /*d200*/  IMAD.WIDE R2, R11, 0x4, R2 ;  /* 0x000000040b027825 */ /* 0x002fca00078e0202 */
[----:B------:R2:W5:Y:S01]  /*d210*/  LDG.E R4, desc[UR38][R2.64] ;  /* 0x0000002602047981 */ /* 0x000562000c1e1900 */
[----:B------:R-:W-:Y:S05]  /*d220*/  BRA `(.L_x_3282) ;  /* 0x00000000002c7947 */ /* 0x000fea0003800000 */
.L_x_3281:
        /* <DEDUP_REMOVED lines=10> */
.L_x_3283:
[----:B------:R-:W1:Y:S02]  /*d2d0*/  LDC R4, c[0x0][0x8ec] ;  /* 0x00023b00ff047b82 */ /* 0x000e640000000800 */
.L_x_3282:
[----:B-1---5:R-:W-:Y:S01]  /*d2e0*/  VIADD R4, R4, 0x7f ;  /* 0x0000007f04047836 */ /* 0x022fe20000000000 */
[----:B------:R-:W-:Y:S01]  /*d2f0*/  LOP3.LUT R12, R0, 0x1ffffff, RZ, 0x3c, !PT ;  /* 0x01ffffff000c7812 */ /* 0x000fe200078e3cff */
[----:B------:R-:W-:Y:S02]  /*d300*/  IMAD.MOV.U32 R10, RZ, RZ, 0x1 ;  /* 0x00000001ff0a7424 */ /* 0x000fe400078e00ff */
[----:B--2---:R-:W-:Y:S01]  /*d310*/  IMAD.MOV.U32 R2, RZ, RZ, RZ ;  /* 0x000000ffff027224 */ /* 0x004fe200078e00ff */
[----:B------:R-:W-:-:S04]  /*d320*/  SHF.R.S32.HI R3, RZ, 0x1f, R4 ;  /* 0x0000001fff037819 */ /* 0x000fc80000011404 */
[----:B------:R-:W-:-:S04]  /*d330*/  LEA.HI R3, R3, R4, RZ, 0x7 ;  /* 0x0000000403037211 */ /* 0x000fc800078f38ff */
[----:B------:R-:W-:-:S04]  /*d340*/  SHF.R.S32.HI R3, RZ, 0x7, R3 ;  /* 0x00000007ff037819 */ /* 0x000fc80000011403 */
[C---:B------:R-:W-:Y:S01]  /*d350*/  ISETP.GT.AND P0, PT, R3.reuse, R0, PT ;  /* 0x000000000300720c */ /* 0x040fe20003f04270 */
[----:B------:R-:W-:-:S03]  /*d360*/  IMAD.IADD R12, R3, 0x1, R12 ;  /* 0x00000001030c7824 */ /* 0x000fc600078e020c */
[----:B------:R-:W-:-:S04]  /*d370*/  SEL R11, R11, 0xffffffff, P0 ;  /* 0xffffffff0b0b7807 */ /* 0x000fc80000000000 */
[----:B------:R-:W-:-:S13]  /*d380*/  ISETP.GE.AND P0, PT, R11, RZ, PT ;  /* 0x000000ff0b00720c */ /* 0x000fda0003f06270 */
[----:B------:R-:W-:Y:S05]  /*d390*/  @!P0 BRA `(.L_x_3284) ;  /* 0x0000001c00888947 */ /* 0x000fea0003800000 */
[----:B------:R-:W1:Y:S08]  /*d3a0*/  LDC.64 R8, c[0x0][0x770] ;  /* 0x0001dc00ff087b82 */ /* 0x000e700000000a00 */
[----:B------:R-:W2:Y:S08]  /*d3b0*/  LDC.64 R2, c[0x0][0x780] ;  /* 0x0001e000ff027b82 */ /* 0x000eb00000000a00 */
[----:B------:R-:W3:Y:S01]  /*d3c0*/  LDC.64 R6, c[0x0][0x778] ;  /* 0x0001de00ff067b82 */ /* 0x000ee20000000a00 */
[----:B-1----:R-:W-:-:S07]  /*d3d0*/  ISETP.NE.U32.AND P0, PT, R8, RZ, PT ;  /* 0x000000ff0800720c */ /* 0x002fce0003f05070 */
[----:B------:R-:W1:Y:S01]  /*d3e0*/  LDC.64 R14, c[0x0][0x778] ;  /* 0x0001de00ff0e7b82 */ /* 0x000e620000000a00 */
[----:B------:R-:W-:Y:S02]  /*d3f0*/  ISETP.NE.AND.EX P0, PT, R9, RZ, PT, P0 ;  /* 0x000000ff0900720c */ /* 0x000fe40003f05300 */
[----:B--2---:R-:W-:-:S05]  /*d400*/  ISETP.NE.U32.AND P1, PT, R2, RZ, PT ;  /* 0x000000ff0200720c */ /* 0x004fca0003f25070 */
[----:B------:R-:W2:Y:S01]  /*d410*/  LDC.64 R4, c[0x0][0x770] ;  /* 0x0001dc00ff047b82 */ /* 0x000ea20000000a00 */
[----:B------:R-:W-:-:S05]  /*d420*/  ISETP.NE.AND.EX P1, PT, R3, RZ, PT, P1 ;  /* 0x000000ff0300720c */ /* 0x000fca0003f25310 */
[----:B------:R-:W-:Y:S01]  /*d430*/  VOTEU.ANY UP0, P0 ;  /* 0x00000000003f7886 */ /* 0x000fe20000000100 */
[----:B---3--:R-:W-:Y:S02]  /*d440*/  ISETP.NE.U32.AND P0, PT, R6, RZ, PT ;  /* 0x000000ff0600720c */ /* 0x008fe40003f05070 */
[----:B------:R-:W-:Y:S02]  /*d450*/  PLOP3.LUT P2, PT, PT, PT, UP0, 0x80, 0x0 ;  /* 0x000000000000781c */ /* 0x000fe40003f4f008 */
[----:B------:R-:W-:-:S03]  /*d460*/  ISETP.NE.AND.EX P0, PT, R7, RZ, PT, P0 ;  /* 0x000000ff0700720c */ /* 0x000fc60003f05300 */
[----:B------:R-:W3:Y:S01]  /*d470*/  @P1 LDC.64 R6, c[0x0][0x780] ;  /* 0x0001e000ff061b82 */ /* 0x000ee20000000a00 */
[----:B-1----:R-:W-:-:S07]  /*d480*/  IMAD.WIDE R2, R11, 0x4, R14 ;  /* 0x000000040b027825 */ /* 0x002fce00078e020e */
[----:B------:R-:W1:Y:S01]  /*d490*/  LDC R15, c[0x0][0x280] ;  /* 0x0000a000ff0f7b82 */ /* 0x000e620000000800 */
[----:B--2---:R-:W-:-:S05]  /*d4a0*/  IMAD.WIDE R4, R11, 0x4, R4 ;  /* 0x000000040b047825 */ /* 0x004fca00078e0204 */
[----:B------:R-:W2:Y:S01]  /*d4b0*/  @P2 LDG.E R16, desc[UR38][R4.64] ;  /* 0x0000002604102981 */ /* 0x000ea2000c1e1900 */
[----:B------:R-:W-:-:S03]  /*d4c0*/  IMAD.MOV.U32 R13, RZ, RZ, RZ ;  /* 0x000000ffff0d7224 */ /* 0x000fc600078e00ff */
[----:B------:R4:W5:Y:S04]  /*d4d0*/  @P2 LDG.E R0, desc[UR38][R4.64] ;  /* 0x0000002604002981 */ /* 0x000968000c1e1900 */
[----:B------:R4:W5:Y:S01]  /*d4e0*/  @P0 LDG.E R13, desc[UR38][R2.64] ;  /* 0x00000026020d0981 */ /* 0x000962000c1e1900 */
[----:B---3--:R-:W-:-:S05]  /*d4f0*/  @P1 IMAD.WIDE R6, R11, 0x4, R6 ;  /* 0x000000040b061825 */ /* 0x008fca00078e0206 */
[----:B-1----:R4:W5:Y:S01]  /*d500*/  @P1 LDG.E R15, desc[UR38][R6.64] ;  /* 0x00000026060f1981 */ /* 0x002962000c1e1900 */
[----:B--2---:R-:W-:-:S05]  /*d510*/  @P2 IMAD R16, R11, 0x80, R16 ;  /* 0x000000800b102824 */ /* 0x004fca00078e0210 */
[----:B------:R-:W-:Y:S01]  /*d520*/  @P2 R2UR UR4, R16 ;  /* 0x00000000100422ca */ /* 0x000fe200000e0000 */
[----:B----4-:R-:W-:-:S14]  /*d530*/  @P1 BRA `(.L_x_3285) ;  /* 0x0000000000101947 */ /* 0x010fdc0003800000 */
[----:B------:R-:W-:Y:S05]  /*d540*/  @!P2 BRA `(.L_x_3285) ;  /* 0x00000000000ca947 */ /* 0x000fea0003800000 */
[----:B------:R-:W2:Y:S04]  /*d550*/  LDG.E R6, desc[UR38][R4.64] ;  /* 0x0000002604067981 */ /* 0x000ea8000c1e1900 */
[----:B-----5:R-:W2:Y:S02]  /*d560*/  LDG.E R15, desc[UR38][R4.64+0x4] ;  /* 0x00000426040f7981 */ /* 0x020ea4000c1e1900 */
[----:B--2---:R-:W-:-:S07]  /*d570*/  IMAD.IADD R15, R15, 0x1, -R6 ;  /* 0x000000010f0f7824 */ /* 0x004fce00078e0a06 */
.L_x_3285:
[----:B------:R-:W-:Y:S01]  /*d580*/  @UP0 USHF.R.S32.HI UR5, URZ, 0x1f, UR4 ;  /* 0x0000001f3f050899 */ /* 0x000fe20008011404 */
[----:B------:R-:W-:Y:S01]  /*d590*/  ULDC.64 UR8, c[0x0][0x788] ;  /* 0x0001e20000087ab9 */ /* 0x000fe20000000a00 */
[----:B------:R-:W-:Y:S01]  /*d5a0*/  UMOV UR6, URZ ;  /* 0x0000003f00067c82 */ /* 0x000fe20008000000 */
[----:B------:R-:W-:Y:S01]  /*d5b0*/  ISETP.NE.U32.AND P1, PT, RZ, UR8, PT ;  /* 0x00000008ff007c0c */ /* 0x000fe2000bf25070 */
[----:B------:R-:W-:Y:S01]  /*d5c0*/  @UP0 ULEA.HI UR5, UR5, UR4, URZ, 0x7 ;  /* 0x0000000405050291 */ /* 0x000fe2000f8f383f */
[----:B-----5:R-:W-:Y:S02]  /*d5d0*/  @P2 R2UR UR6, R0 ;  /* 0x00000000000622ca */ /* 0x020fe400000e0000 */
[----:B------:R-:W-:Y:S01]  /*d5e0*/  ISETP.NE.AND.EX P1, PT, RZ, UR9, PT, P1 ;  /* 0x00000009ff007c0c */ /* 0x000fe2000bf25310 */
[----:B------:R-:W-:Y:S01]  /*d5f0*/  @UP0 ULOP3.LUT UR7, UR5, 0xffffff80, URZ, 0xc0, !UPT ;  /* 0xffffff8005070892 */ /* 0x000fe2000f8ec03f */
[----:B------:R-:W-:Y:S01]  /*d600*/  ULDC UR9, c[0x0][0x290] ;  /* 0x0000a40000097ab9 */ /* 0x000fe20000000800 */
[----:B------:R-:W-:-:S02]  /*d610*/  UMOV UR4, URZ ;  /* 0x0000003f00047c82 */ /* 0x000fc40008000000 */
[----:B------:R-:W-:Y:S01]  /*d620*/  @UP0 USHF.R.S32.HI UR8, URZ, 0x1f, UR7 ;  /* 0x0000001f3f080899 */ /* 0x000fe20008011407 */
[----:B------:R-:W-:Y:S01]  /*d630*/  IMAD.U32 R0, RZ, RZ, UR9 ;  /* 0x00000009ff007e24 */ /* 0x000fe2000f8e00ff */
[----:B------:R-:W-:Y:S01]  /*d640*/  UMOV UR5, URZ ;  /* 0x0000003f00057c82 */ /* 0x000fe20008000000 */
[----:B------:R-:W-:-:S04]  /*d650*/  @UP0 UMOV UR4, UR7 ;  /* 0x0000000700040c82 */ /* 0x000fc80008000000 */
[----:B------:R-:W-:Y:S01]  /*d660*/  @UP0 UMOV UR5, UR8 ;  /* 0x0000000800050c82 */ /* 0x000fe20008000000 */
[----:B------:R-:W-:Y:S05]  /*d670*/  @!P1 BRA `(.L_x_3286) ;  /* 0x0000000000109947 */ /* 0x000fea0003800000 */
[----:B------:R-:W1:Y:S02]  /*d680*/  LDC.64 R2, c[0x0][0x788] ;  /* 0x0001e200ff027b82 */ /* 0x000e640000000a00 */
[----:B-1----:R-:W-:-:S05]  /*d690*/  IMAD.WIDE R2, R11, 0x4, R2 ;  /* 0x000000040b027825 */ /* 0x002fca00078e0202 */
[----:B------:R1:W5:Y:S01]  /*d6a0*/  LDG.E R0, desc[UR38][R2.64] ;  /* 0x0000002602007981 */ /* 0x000362000c1e1900 */
[----:B------:R-:W-:Y:S05]  /*d6b0*/  BRA `(.L_x_3287) ;  /* 0x0000000000107947 */ /* 0x000fea0003800000 */
.L_x_3286:
[----:B------:R-:W-:Y:S05]  /*d6c0*/  @!P0 BRA `(.L_x_3287) ;  /* 0x00000000000c8947 */ /* 0x000fea0003800000 */
[----:B------:R-:W2:Y:S04]  /*d6d0*/  LDG.E R5, desc[UR38][R2.64] ;  /* 0x0000002602057981 */ /* 0x000ea8000c1e1900 */
[----:B------:R-:W2:Y:S02]  /*d6e0*/  LDG.E R0, desc[UR38][R2.64+0x4] ;  /* 0x0000042602007981 */ /* 0x000ea4000c1e1900 */
[----:B--2---:R-:W-:-:S07]  /*d6f0*/  IMAD.IADD R0, R0, 0x1, -R5 ;  /* 0x0000000100007824 */ /* 0x004fce00078e0a05 */
.L_x_3287:
[----:B-1----:R-:W-:Y:S01]  /*d700*/  IMAD R3, R12, 0x80, R15 ;  /* 0x000000800c037824 */ /* 0x002fe200078e020f */
[----:B------:R-:W-:Y:S01]  /*d710*/  ULDC UR7, c[0x0][0x74c] ;  /* 0x0001d30000077ab9 */ /* 0x000fe20000000800 */
[----:B------:R-:W-:Y:S02]  /*d720*/  VIADD R15, R15, 0x7f ;  /* 0x0000007f0f0f7836 */ /* 0x000fe40000000000 */
[----:B------:R-:W-:Y:S01]  /*d730*/  IMAD.MOV.U32 R2, RZ, RZ, RZ ;  /* 0x000000ffff027224 */ /* 0x000fe200078e00ff */
[----:B-----5:R-:W-:-:S04]  /*d740*/  IADD3 R0, R3, -UR7, -R0 ;  /* 0x8000000703007c10 */ /* 0x020fc8000fffe800 */
[----:B------:R-:W-:-:S04]  /*d750*/  SHF.R.S32.HI R3, RZ, 0x1f, R0 ;  /* 0x0000001fff037819 */ /* 0x000fc80000011400 */
[----:B------:R-:W-:Y:S02]  /*d760*/  LEA.HI R3, R3, R0, RZ, 0x7 ;  /* 0x0000000003037211 */ /* 0x000fe400078f38ff */
[----:B------:R-:W-:Y:S02]  /*d770*/  SHF.R.S32.HI R0, RZ, 0x1f, R15 ;  /* 0x0000001fff007819 */ /* 0x000fe4000001140f */
[----:B------:R-:W-:Y:S02]  /*d780*/  SHF.R.S32.HI R3, RZ, 0x7, R3 ;  /* 0x00000007ff037819 */ /* 0x000fe40000011403 */
[----:B------:R-:W-:Y:S02]  /*d790*/  LEA.HI R0, R0, R15, RZ, 0x7 ;  /* 0x0000000f00007211 */ /* 0x000fe400078f38ff */
[----:B------:R-:W-:Y:S02]  /*d7a0*/  VIMNMX R4, RZ, R3, !PT ;  /* 0x00000003ff047248 */ /* 0x000fe40007fe0100 */
[----:B------:R-:W-:-:S04]  /*d7b0*/  SHF.R.S32.HI R0, RZ, 0x7, R0 ;  /* 0x00000007ff007819 */ /* 0x000fc80000011400 */
[----:B------:R-:W-:-:S13]  /*d7c0*/  ISETP.GT.AND P1, PT, R0, R4, PT ;  /* 0x000000040000720c */ /* 0x000fda0003f24270 */
[----:B------:R-:W-:Y:S05]  /*d7d0*/  @!P1 BRA `(.L_x_3284) ;  /* 0x0000001800789947 */ /* 0x000fea0003800000 */
[----:B------:R-:W-:Y:S01]  /*d7e0*/  ISETP.NE.U32.AND P1, PT, R8, RZ, PT ;  /* 0x000000ff0800720c */ /* 0x000fe20003f25070 */
[----:B------:R-:W-:Y:S01]  /*d7f0*/  USHF.R.S32.HI UR7, URZ, 0x1f, UR20 ;  /* 0x0000001f3f077899 */ /* 0x000fe20008011414 */
[----:B------:R-:W-:Y:S01]  /*d800*/  SHF.R.S32.HI R2, RZ, 0x1f, R11 ;  /* 0x0000001fff027819 */ /* 0x000fe2000001140b */
[----:B------:R-:W-:Y:S01]  /*d810*/  ULDC.64 UR10, c[0x0][0x718] ;  /* 0x0001c600000a7ab9 */ /* 0x000fe20000000a00 */
[----:B------:R-:W-:Y:S01]  /*d820*/  ISETP.NE.AND.EX P1, PT, R9, RZ, PT, P1 ;  /* 0x000000ff0900720c */ /* 0x000fe20003f25310 */
[----:B------:R-:W-:Y:S01]  /*d830*/  UMOV UR8, UR4 ;  /* 0x0000000400087c82 */ /* 0x000fe20008000000 */
[----:B------:R-:W-:Y:S01]  /*d840*/  UMOV UR9, UR5 ;  /* 0x0000000500097c82 */ /* 0x000fe20008000000 */
[----:B------:R-:W-:Y:S01]  /*d850*/  R2UR UR21, R11 ;  /* 0x000000000b1572ca */ /* 0x000fe200000e0000 */
[----:B------:R-:W-:Y:S01]  /*d860*/  UIMAD.WIDE.U32 UR4, UR20, UR10, UR8 ;  /* 0x0000000a140472a5 */ /* 0x000fe2000f8e0008 */
[----:B------:R-:W-:Y:S01]  /*d870*/  SEL R2, R2, RZ, !P1 ;  /* 0x000000ff02027207 */ /* 0x000fe20004800000 */
[----:B------:R-:W-:Y:S01]  /*d880*/  UIMAD UR10, UR7, UR10, URZ ;  /* 0x0000000a070a72a4 */ /* 0x000fe2000f8e023f */
[----:B------:R-:W-:Y:S01]  /*d890*/  R2UR UR18, R12 ;  /* 0x000000000c1272ca */ /* 0x000fe200000e0000 */
[----:B------:R-:W-:Y:S01]  /*d8a0*/  ULDC.64 UR14, c[0x0][0x730] ;  /* 0x0001cc00000e7ab9 */ /* 0x000fe20000000a00 */
[----:B------:R-:W-:Y:S01]  /*d8b0*/  R2UR UR12, R2 ;  /* 0x00000000020c72ca */ /* 0x000fe200000e0000 */
[----:B------:R-:W-:Y:S01]  /*d8c0*/  UIMAD UR7, UR7, UR14, URZ ;  /* 0x0000000e070772a4 */ /* 0x000fe2000f8e023f */
[----:B------:R-:W-:Y:S01]  /*d8d0*/  R2UR UR19, R13 ;  /* 0x000000000d1372ca */ /* 0x000fe200000e0000 */
[----:B------:R-:W-:Y:S01]  /*d8e0*/  UIMAD UR10, UR20, UR11, UR10 ;  /* 0x0000000b140a72a4 */ /* 0x000fe2000f8e020a */
[----:B------:R-:W-:Y:S01]  /*d8f0*/  SEL R11, R11, RZ, !P0 ;  /* 0x000000ff0b0b7207 */ /* 0x000fe20004000000 */
[----:B------:R-:W-:Y:S01]  /*d900*/  UIMAD.WIDE.U32 UR8, UR20, UR14, UR8 ;  /* 0x0000000e140872a5 */ /* 0x000fe2000f8e0008 */
[----:B------:R-:W-:Y:S01]  /*d910*/  BSSY B0, `(.L_x_3284) ;  /* 0x000018a000007945 */ /* 0x000fe20003800000 */
[----:B------:R-:W-:Y:S01]  /*d920*/  ULDC UR11, c[0x0][0x2e8] ;  /* 0x0000ba00000b7ab9 */ /* 0x000fe20000000800 */
[----:B------:R-:W-:Y:S01]  /*d930*/  UIMAD UR7, UR20, UR15, UR7 ;  /* 0x0000000f140772a4 */ /* 0x000fe2000f8e0207 */
[----:B------:R-:W-:Y:S01]  /*d940*/  R2UR UR13, R11 ;  /* 0x000000000b0d72ca */ /* 0x000fe200000e0000 */
[----:B------:R-:W-:Y:S01]  /*d950*/  UISETP.NE.AND UP0, UPT, UR11, 0x1, UPT ;  /* 0x000000010b00788c */ /* 0x000fe2000bf05270 */
[----:B------:R-:W-:Y:S01]  /*d960*/  IMAD.MOV.U32 R2, RZ, RZ, RZ ;  /* 0x000000ffff027224 */ /* 0x000fe200078e00ff */
[----:B------:R-:W-:Y:S01]  /*d970*/  ULDC.64 UR14, c[0x0][0x720] ;  /* 0x0001c800000e7ab9 */ /* 0x000fe20000000a00 */
[----:B------:R-:W-:Y:S01]  /*d980*/  VOTEU.ANY UP1, P1 ;  /* 0x00000000003f7886 */ /* 0x000fe20000820100 */
[----:B------:R-:W-:-:S02]  /*d990*/  UIADD3 UR5, UR5, UR10, URZ ;  /* 0x0000000a05057290 */ /* 0x000fc4000fffe03f */
[----:B------:R-:W-:Y:S02]  /*d9a0*/  UIADD3 UR9, UR9, UR7, URZ ;  /* 0x0000000709097290 */ /* 0x000fe4000fffe03f */
[----:B------:R-:W-:Y:S02]  /*d9b0*/  USEL UR21, UR21, URZ, !UP1 ;  /* 0x0000003f15157287 */ /* 0x000fe4000c800000 */
[----:B------:R-:W-:Y:S01]  /*d9c0*/  UIMAD UR7, UR12, UR14, URZ ;  /* 0x0000000e0c0772a4 */ /* 0x000fe2000f8e023f */
[----:B------:R-:W-:Y:S01]  /*d9d0*/  ELECT P0, URZ, PT ;  /* 0x00000000003f782f */ /* 0x000fe20003800000 */
[----:B------:R-:W-:Y:S01]  /*d9e0*/  ULDC.64 UR16, c[0x0][0x738] ;  /* 0x0001ce0000107ab9 */ /* 0x000fe20000000a00 */
[----:B------:R-:W-:Y:S02]  /*d9f0*/  UIMAD.WIDE.U32 UR22, UR14, UR21, UR4 ;  /* 0x000000150e1672a5 */ /* 0x000fe4000f8e0004 */
[----:B------:R-:W-:Y:S02]  /*da00*/  UIMAD UR5, UR15, UR21, UR7 ;  /* 0x000000150f0572a4 */ /* 0x000fe4000f8e0207 */
[----:B------:R-:W-:-:S02]  /*da10*/  UIMAD.WIDE.U32 UR14, UR16, UR21, UR8 ;  /* 0x00000015100e72a5 */ /* 0x000fc4000f8e0008 */
[----:B------:R-:W-:Y:S01]  /*da20*/  UIMAD UR10, UR12, UR16, URZ ;  /* 0x000000100c0a72a4 */ /* 0x000fe2000f8e023f */
[----:B------:R-:W-:Y:S01]  /*da30*/  @UP0 ULDC UR8, c[0x0][0x2ec] ;  /* 0x0000bb0000080ab9 */ /* 0x000fe20000000800 */
[----:B------:R-:W-:Y:S01]  /*da40*/  @UP0 ULDC UR7, c[0x0][0x2f0] ;  /* 0x0000bc0000070ab9 */ /* 0x000fe20000000800 */
[----:B------:R-:W-:Y:S02]  /*da50*/  UIMAD.WIDE.U32 UR8, UR20, UR8, URZ ;  /* 0x00000008140872a5 */ /* 0x000fe4000f8e003f */
[----:B------:R-:W-:Y:S01]  /*da60*/  UMOV UR12, UR20 ;  /* 0x00000014000c7c82 */ /* 0x000fe20008000000 */
[----:B------:R-:W-:Y:S02]  /*da70*/  UIMAD UR4, UR17, UR21, UR10 ;  /* 0x00000015110472a4 */ /* 0x000fe4000f8e020a */
[----:B------:R-:W-:Y:S02]  /*da80*/  ULEA UR11, UR18, UR19, 0x7 ;  /* 0x00000013120b7291 */ /* 0x000fe4000f8e383f */
        /* <DEDUP_REMOVED lines=9> */
.L_x_3326:
        /* <DEDUP_REMOVED lines=15> */
.L_x_3290:
        /* <DEDUP_REMOVED lines=72> */
.L_x_3301:
[----:B-123--:R-:W-:-:S04]  /*e090*/  SHF.L.U32 R18, R10, 0x1f, RZ ;  /* 0x0000001f0a127819 */ /* 0x00efc800000006ff */
[----:B------:R-:W3:Y:S02]  /*e0a0*/  SYNCS.PHASECHK.TRANS64.TRYWAIT P1, [R15+URZ+0x30c40], R18 ;  /* 0x030c40120f0075a7 */ /* 0x000ee4000802017f */
[----:B---3--:R-:W-:Y:S05]  /*e0b0*/  @!P1 BRA `(.L_x_3293) ;  /* 0x0000001400c49947 */ /* 0x008fea0003800000 */
.L_x_3327:
        /* <DEDUP_REMOVED lines=8> */
.L_x_3294:
        /* <DEDUP_REMOVED lines=30> */
.L_x_3328:
        /* <DEDUP_REMOVED lines=8> */
.L_x_3296:
        /* <DEDUP_REMOVED lines=30> */
.L_x_3329:
        /* <DEDUP_REMOVED lines=8> */
.L_x_3298:
        /* <DEDUP_REMOVED lines=24> */
.L_x_3331:
        /* <DEDUP_REMOVED lines=8> */
.L_x_3300:
        /* <DEDUP_REMOVED lines=30> */
.L_x_3292:
[----:B------:R-:W4:Y:S02]  /*e9e0*/  LDL.LU R4, [R1+0x8] ;  /* 0x0000080001047983 */ /* 0x000f240000300800 */
[----:B----4-:R-:W-:Y:S02]  /*e9f0*/  ISETP.NE.AND P1, PT, R4, RZ, PT ;  /* 0x000000ff0400720c */ /* 0x010fe40003f25270 */
[----:B------:R4:W5:Y:S11]  /*ea00*/  LDL R4, [R1+0x4] ;  /* 0x0000040001047983 */ /* 0x0009760000100800 */
[----:B----4-:R-:W-:Y:S05]  /*ea10*/  @!P1 BRA `(.L_x_3291) ;  /* 0x0000000400249947 */ /* 0x010fea0003800000 */
[----:B-1----:R-:W-:-:S04]  /*ea20*/  SHF.L.U32 R12, R10, 0x1f, RZ ;  /* 0x0000001f0a0c7819 */ /* 0x002fc800000006ff */
[----:B------:R-:W1:Y:S02]  /*ea30*/  SYNCS.PHASECHK.TRANS64.TRYWAIT P1, [R15+URZ+0x30c40], R12 ;  /* 0x030c400c0f0075a7 */ /* 0x000e64000802017f */
[----:B-1----:R-:W-:Y:S05]  /*ea40*/  @!P1 BRA `(.L_x_3302) ;  /* 0x0000000c00b49947 */ /* 0x002fea0003800000 */
.L_x_3332:
        /* <DEDUP_REMOVED lines=8> */
.L_x_3303:
        /* <DEDUP_REMOVED lines=27> */
.L_x_3333:
        /* <DEDUP_REMOVED lines=8> */
.L_x_3305:
        /* <DEDUP_REMOVED lines=27> */
.L_x_3291:
[----:B------:R-:W4:Y:S01]  /*eeb0*/  S2R R0, SR_TID.X ;  /* 0x0000000000007919 */ /* 0x000f220000002100 */
[----:B------:R-:W-:Y:S01]  /*eec0*/  IMAD R3, R16, 0x8, R15 ;  /* 0x0000000810037824 */ /* 0x000fe200078e020f */
[----:B----4-:R-:W-:Y:S02]  /*eed0*/  LOP3.LUT R2, R0, 0x7f, RZ, 0xc0, !PT ;  /* 0x0000007f00027812 */ /* 0x010fe400078ec0ff */
[----:B------:R-:W-:Y:S02]  /*eee0*/  SHF.L.U32 R0, R10, 0x1f, RZ ;  /* 0x0000001f0a007819 */ /* 0x000fe400000006ff */
[----:B------:R-:W-:Y:S02]  /*eef0*/  ISETP.NE.AND P1, PT, R2, RZ, PT ;  /* 0x000000ff0200720c */ /* 0x000fe40003f25270 */
[----:B------:R-:W4:Y:S02]  /*ef00*/  SYNCS.PHASECHK.TRANS64.TRYWAIT P0, [R3+URZ+0x30c40], R0 ;  /* 0x030c4000030075a7 */ /* 0x000f24000800017f */
[----:B----4-:R-:W-:Y:S09]  /*ef10*/  @!P0 BRA `(.L_x_3306) ;  /* 0x0000000800a88947 */ /* 0x010ff20003800000 */
.L_x_3334:
[----:B------:R-:W-:Y:S05]  /*ef20*/  @P1 BRA `(.L_x_3307) ;  /* 0x0000000000181947 */ /* 0x000fea0003800000 */
[----:B------:R-:W1:Y:S01]  /*ef30*/  S2R R2, SR_TID.X ;  /* 0x0000000000027919 */ /* 0x000e620000002100 */
[----:B----4-:R-:W-:-:S04]  /*ef40*/  IMAD.MOV.U32 R0, RZ, RZ, 0x4200 ;  /* 0x00004200ff007424 */ /* 0x010fc800078e00ff */
[----:B------:R4:W-:Y:S01]  /*ef50*/  SYNCS.ARRIVE.TRANS64 RZ, [R3+URZ+0x30c30], R0 ;  /* 0x030c300003ff79a7 */ /* 0x0009e2000800003f */
[----:B-1----:R-:W-:-:S13]  /*ef60*/  LOP3.LUT P0, RZ, R2, 0x1f, RZ, 0xc0, !PT ;  /* 0x0000001f02ff7812 */ /* 0x002fda000780c0ff */
[----:B----4-:R-:W-:Y:S05]  /*ef70*/  @!P0 BRA `(.L_x_3307) ;  /* 0x0000000000048947 */ /* 0x010fea0003800000 */
[----:B------:R-:W-:Y:S01]  /*ef80*/  BPT.TRAP 0x1 ;  /* 0x000000040000795c */ /* 0x000fe20000300000 */
.L_x_3307:
        /* <DEDUP_REMOVED lines=34> */
.L_x_3288:
[----:B------:R-:W-:Y:S05]  /*f1b0*/  BSYNC B0 ;  /* 0x0000000000007941 */ /* 0x000fea0003800000 */
.L_x_3284:
[----:B------:R-:W-:-:S03]  /*f1c0*/  UMOV UR7, 0xffffffff ;  /* 0xffffffff00077882 */ /* 0x000fc60000000000 */
[----:B------:R-:W-:Y:S05]  /*f1d0*/  BRA.DIV UR7, `(.L_x_3308) ;  /* 0x0000000a070c7947 */ /* 0x000fea000b800000 */
[----:B------:R-:W-:-:S13]  /*f1e0*/  ELECT P6, URZ, PT ;  /* 0x00000000003f782f */ /* 0x000fda00038c0000 */
.L_x_3337:
[----:B------:R-:W-:Y:S05]  /*f1f0*/  @!P6 BRA `(.L_x_3163) ;  /* 0x000000000084e947 */ /* 0x000fea0003800000 */
[----:B------:R-:W-:-:S06]  /*f200*/  ULOP3.LUT UR7, UR36, 0x2, URZ, 0xfc, !UPT ;  /* 0x0000000224077892 */ /* 0x000fcc000f8efc3f */
[----:B------:R-:W-:-:S05]  /*f210*/  IMAD.U32 R0, RZ, RZ, UR7 ;  /* 0x00000007ff007e24 */ /* 0x000fca000f8e00ff */
[----:B------:R-:W-:-:S13]  /*f220*/  ISETP.NE.AND P2, PT, R0, 0x3, PT ;  /* 0x000000030000780c */ /* 0x000fda0003f45270 */
[----:B------:R-:W-:Y:S05]  /*f230*/  @!P2 BRA `(.L_x_3309) ;  /* 0x000000000004a947 */ /* 0x000fea0003800000 */
[----:B------:R-:W-:Y:S01]  /*f240*/  BPT.TRAP 0x1 ;  /* 0x000000040000795c */ /* 0x000fe20000300000 */
.L_x_3309:
        /* <DEDUP_REMOVED lines=15> */
.L_x_3338:
[----:B------:R-:W2:Y:S02]  /*f340*/  SYNCS.PHASECHK.TRANS64.TRYWAIT P0, [R3+URZ], R0 ;  /* 0x00000000030075a7 */ /* 0x000ea4000800017f */
[----:B--2---:R-:W-:Y:S05]  /*f350*/  @!P0 BRA `(.L_x_3311) ;  /* 0x0000000400e08947 */ /* 0x004fea0003800000 */
.L_x_3339:
[----:B------:R-:W-:Y:S05]  /*f360*/  @!P2 BRA `(.L_x_3312) ;  /* 0x000000000004a947 */ /* 0x000fea0003800000 */
[----:B------:R-:W-:Y:S01]  /*f370*/  BPT.TRAP 0x1 ;  /* 0x000000040000795c */ /* 0x000fe20000300000 */
.L_x_3312:
[----:B--2---:R-:W-:-:S04]  /*f380*/  VIADD R3, R8, 0x30c40 ;  /* 0x00030c4008037836 */ /* 0x004fc80000000000 */
[----:B------:R-:W-:-:S04]  /*f390*/  IMAD R5, R2, 0x8, R3 ;  /* 0x0000000802057824 */ /* 0x000fc800078e0203 */
[----:B------:R-:W2:Y:S02]  /*f3a0*/  SYNCS.PHASECHK.TRANS64.TRYWAIT P0, [R5+URZ], R4 ;  /* 0x00000004050075a7 */ /* 0x000ea4000800017f */
[----:B--2---:R-:W-:Y:S05]  /*f3b0*/  @!P0 BRA `(.L_x_3313) ;  /* 0x0000000400dc8947 */ /* 0x004fea0003800000 */
.L_x_3340:
[----:B------:R-:W-:-:S07]  /*f3c0*/  IMAD R3, R6, 0x8, R3 ;  /* 0x0000000806037824 */ /* 0x000fce00078e0203 */
.L_x_3314:
[----:B---3--:R3:W4:Y:S02]  /*f3d0*/  SYNCS.PHASECHK.TRANS64.TRYWAIT P0, [R3+URZ], R0 ;  /* 0x00000000030075a7 */ /* 0x008724000800017f */
[----:B----4-:R-:W-:Y:S05]  /*f3e0*/  @!P0 NANOSLEEP.SYNCS 0x989680 ;  /* 0x009896800000895d */ /* 0x010fea0003900000 */
[----:B------:R-:W4:Y:S02]  /*f3f0*/  @!P0 SYNCS.PHASECHK.TRANS64 P0, [R3+URZ], R0 ;  /* 0x00000000030085a7 */ /* 0x000f24000800007f */
[----:B----4-:R-:W-:Y:S05]  /*f400*/  @!P0 BRA `(.L_x_3314) ;  /* 0xfffffffc00f08947 */ /* 0x010fea000383ffff */
.L_x_3163:
[----:B------:R-:W-:Y:S05]  /*f410*/  BSYNC B6 ;  /* 0x0000000000067941 */ /* 0x000fea0003800000 */
.L_x_3155:
[----:B------:R-:W-:Y:S05]  /*f420*/  EXIT ;  /* 0x000000000000794d */ /* 0x000fea0003800000 */
.L_x_3173:
[----:B------:R-:W-:Y:S02]  /*f430*/  IMAD.MOV.U32 R12, RZ, RZ, RZ ;  /* 0x000000ffff0c7224 */ /* 0x000fe400078e00ff */
[----:B------:R-:W-:Y:S02]  /*f440*/  IMAD.MOV.U32 R11, RZ, RZ, 0x1f ;  /* 0x0000001fff0b7424 */ /* 0x000fe400078e00ff */
[----:B------:R-:W-:-:S07]  /*f450*/  IMAD.MOV.U32 R15, RZ, RZ, -0x1 ;  /* 0xffffffffff0f7424 */ /* 0x000fce00078e00ff */
[----:B------:R-:W-:Y:S05]  /*f460*/  WARPSYNC.COLLECTIVE R15, `(.L_x_3315) ;  /* 0x000000000f087348 */ /* 0x000fea0003c00000 */
[----:B------:R1:W2:Y:S02]  /*f470*/  SHFL.IDX P6, R14, R13, R12, R11 ;  /* 0x0000000c0d0e7389 */ /* 0x0002a400000c000b */
[----:B-12---:R-:W-:Y:S01]  /*f480*/  ENDCOLLECTIVE ;  /* 0x000000000000791b */ /* 0x006fe20003800000 */
.L_x_3315:
[----:B------:R-:W-:Y:S05]  /*f490*/  BRA `(.L_x_3316) ;  /* 0xffffff2000687947 */ /* 0x000fea000383ffff */
.L_x_3175:
[----:B--2---:R2:W3:Y:S02]  /*f4a0*/  SYNCS.PHASECHK.TRANS64.TRYWAIT P0, [R236+URZ+0x30c00], R15 ;  /* 0x030c000fec0075a7 */ /* 0x0044e4000800017f */
[----:B---3--:R-:W-:Y:S05]  /*f4b0*/  @!P0 NANOSLEEP.SYNCS 0x989680 ;  /* 0x009896800000895d */ /* 0x008fea0003900000 */
[----:B------:R-:W3:Y:S02]  /*f4c0*/  @!P0 SYNCS.PHASECHK.TRANS64 P0, [R236+URZ+0x30c00], R15 ;  /* 0x030c000fec0085a7 */ /* 0x000ee4000800007f */
[----:B---3--:R-:W-:Y:S05]  /*f4d0*/  @!P0 BRA `(.L_x_3175) ;  /* 0xfffffffc00f08947 */ /* 0x008fea000383ffff */
[----:B------:R-:W-:Y:S05]  /*f4e0*/  BRA `(.L_x_3174) ;  /* 0xffffff2000b47947 */ /* 0x000fea000383ffff */
.L_x_3180:
[----:B--2---:R2:W3:Y:S02]  /*f4f0*/  SYNCS.PHASECHK.TRANS64.TRYWAIT P1, [R6+URZ+0x30c10], R21 ;  /* 0x030c1015060075a7 */ /* 0x0044e4000802017f */
[----:B---3--:R-:W-:Y:S05]  /*f500*/  @!P1 NANOSLEEP.SYNCS 0x989680 ;  /* 0x009896800000995d */ /* 0x008fea0003900000 */
[----:B------:R-:W3:Y:S02]  /*f510*/  @!P1 SYNCS.PHASECHK.TRANS64 P1, [R6+URZ+0x30c10], R21 ;  /* 0x030c1015060095a7 */ /* 0x000ee4000802007f */
[----:B---3--:R-:W-:Y:S05]  /*f520*/  @!P1 BRA `(.L_x_3180) ;  /* 0xfffffffc00f09947 */ /* 0x008fea000383ffff */
[----:B------:R-:W-:Y:S05]  /*f530*/  BRA `(.L_x_3179) ;  /* 0xffffff2800e07947 */ /* 0x000fea000383ffff */
.L_x_3184:
[----:B------:R1:W1:Y:S02]  /*f540*/  SYNCS.PHASECHK.TRANS64.TRYWAIT P1, [R6+URZ+0x30c30], R21 ;  /* 0x030c3015060075a7 */ /* 0x000264000802017f */
[----:B-1----:R-:W-:Y:S05]  /*f550*/  @!P1 NANOSLEEP.SYNCS 0x989680 ;  /* 0x009896800000995d */ /* 0x002fea0003900000 */
[----:B------:R-:W1:Y:S02]  /*f560*/  @!P1 SYNCS.PHASECHK.TRANS64 P1, [R6+URZ+0x30c30], R21 ;  /* 0x030c3015060095a7 */ /* 0x000e64000802007f */
[----:B-1----:R-:W-:Y:S05]  /*f570*/  @!P1 BRA `(.L_x_3184) ;  /* 0xfffffffc00f09947 */ /* 0x002fea000383ffff */
[----:B------:R-:W-:Y:S05]  /*f580*/  BRA `(.L_x_3183) ;  /* 0xffffff2c00f47947 */ /* 0x000fea000383ffff */
.L_x_3192:
[----:B--2---:R2:W3:Y:S02]  /*f590*/  SYNCS.PHASECHK.TRANS64.TRYWAIT P1, [R7+URZ+0x30c10], R18 ;  /* 0x030c1012070075a7 */ /* 0x0044e4000802017f */
[----:B---3--:R-:W-:Y:S05]  /*f5a0*/  @!P1 NANOSLEEP.SYNCS 0x989680 ;  /* 0x009896800000995d */ /* 0x008fea0003900000 */
[----:B------:R-:W3:Y:S02]  /*f5b0*/  @!P1 SYNCS.PHASECHK.TRANS64 P1, [R7+URZ+0x30c10], R18 ;  /* 0x030c1012070095a7 */ /* 0x000ee4000802007f */
[----:B---3--:R-:W-:Y:S05]  /*f5c0*/  @!P1 BRA `(.L_x_3192) ;  /* 0xfffffffc00f09947 */ /* 0x008fea000383ffff */
[----:B------:R-:W-:Y:S05]  /*f5d0*/  BRA `(.L_x_3191) ;  /* 0xffffff6400fc7947 */ /* 0x000fea000383ffff */
.L_x_3196:
[----:B------:R1:W1:Y:S02]  /*f5e0*/  SYNCS.PHASECHK.TRANS64.TRYWAIT P1, [R7+URZ+0x30c30], R18 ;  /* 0x030c3012070075a7 */ /* 0x000264000802017f */
[----:B-1----:R-:W-:Y:S05]  /*f5f0*/  @!P1 NANOSLEEP.SYNCS 0x989680 ;  /* 0x009896800000995d */ /* 0x002fea0003900000 */
[----:B------:R-:W1:Y:S02]  /*f600*/  @!P1 SYNCS.PHASECHK.TRANS64 P1, [R7+URZ+0x30c30], R18 ;  /* 0x030c3012070095a7 */ /* 0x000e64000802007f */
[----:B-1----:R-:W-:Y:S05]  /*f610*/  @!P1 BRA `(.L_x_3196) ;  /* 0xfffffffc00f09947 */ /* 0x002fea000383ffff */
[----:B------:R-:W-:Y:S05]  /*f620*/  BRA `(.L_x_3195) ;  /* 0xffffff6c00107947 */ /* 0x000fea000383ffff */
.L_x_3244:
[----:B------:R-:W-:Y:S01]  /*f630*/  BSSY B0, `(.L_x_3317) ;  /* 0x0000005000007945 */ /* 0x000fe20003800000 */
[----:B------:R-:W-:-:S07]  /*f640*/  IMAD.MOV.U32 R15, RZ, RZ, -0x1 ;  /* 0xffffffffff0f7424 */ /* 0x000fce00078e00ff */
[----:B------:R-:W-:Y:S05]  /*f650*/  WARPSYNC.COLLECTIVE R15, `(.L_x_3318) ;  /* 0x000000000f087348 */ /* 0x000fea0003c00000 */
[----:B------:R-:W-:Y:S01]  /*f660*/  NOP ;  /* 0x0000000000007918 */ /* 0x000fe20000000000 */
[----:B------:R-:W-:Y:S01]  /*f670*/  ENDCOLLECTIVE ;  /* 0x000000000000791b */ /* 0x000fe20003800000 */
.L_x_3318:
[----:B------:R-:W-:Y:S05]  /*f680*/  BSYNC B0 ;  /* 0x0000000000007941 */ /* 0x000fea0003800000 */
.L_x_3317:
[----:B------:R-:W-:Y:S05]  /*f690*/  BRA `(.L_x_3319) ;  /* 0xffffffc400f47947 */ /* 0x000fea000383ffff */
.L_x_3257:
[----:B------:R-:W-:Y:S01]  /*f6a0*/  BSSY B0, `(.L_x_3320) ;  /* 0x0000005000007945 */ /* 0x000fe20003800000 */
[----:B------:R-:W-:-:S07]  /*f6b0*/  IMAD.MOV.U32 R15, RZ, RZ, -0x1 ;  /* 0xffffffffff0f7424 */ /* 0x000fce00078e00ff */
[----:B------:R-:W-:Y:S05]  /*f6c0*/  WARPSYNC.COLLECTIVE R15, `(.L_x_3321) ;  /* 0x000000000f087348 */ /* 0x000fea0003c00000 */
[----:B------:R-:W-:Y:S01]  /*f6d0*/  NOP ;  /* 0x0000000000007918 */ /* 0x000fe20000000000 */
[----:B------:R-:W-:Y:S01]  /*f6e0*/  ENDCOLLECTIVE ;  /* 0x000000000000791b */ /* 0x000fe20003800000 */
.L_x_3321:
[----:B------:R-:W-:Y:S05]  /*f6f0*/  BSYNC B0 ;  /* 0x0000000000007941 */ /* 0x000fea0003800000 */
.L_x_3320:
[----:B------:R-:W-:Y:S05]  /*f700*/  BRA `(.L_x_3322) ;  /* 0xffffffcc00a47947 */ /* 0x000fea000383ffff */
.L_x_3269:
[----:B------:R-:W-:Y:S01]  /*f710*/  BSSY B0, `(.L_x_3323) ;  /* 0x0000005000007945 */ /* 0x000fe20003800000 */
[----:B------:R-:W-:-:S07]  /*f720*/  IMAD.MOV.U32 R15, RZ, RZ, -0x1 ;  /* 0xffffffffff0f7424 */ /* 0x000fce00078e00ff */
[----:B------:R-:W-:Y:S05]  /*f730*/  WARPSYNC.COLLECTIVE R15, `(.L_x_3324) ;  /* 0x000000000f087348 */ /* 0x000fea0003c00000 */
[----:B------:R-:W-:Y:S01]  /*f740*/  NOP ;  /* 0x0000000000007918 */ /* 0x000fe20000000000 */
[----:B------:R-:W-:Y:S01]  /*f750*/  ENDCOLLECTIVE ;  /* 0x000000000000791b */ /* 0x000fe20003800000 */
.L_x_3324:
[----:B------:R-:W-:Y:S05]  /*f760*/  BSYNC B0 ;  /* 0x0000000000007941 */ /* 0x000fea0003800000 */
.L_x_3323:
[----:B------:R-:W-:Y:S05]  /*f770*/  BRA `(.L_x_3325) ;  /* 0xffffffd000e47947 */ /* 0x000fea000383ffff */
.L_x_3289:
[----:B-1----:R1:W2:Y:S02]  /*f780*/  SYNCS.PHASECHK.TRANS64.TRYWAIT P0, [R15+URZ+0x30c20], R2 ;  /* 0x030c20020f0075a7 */ /* 0x0022a4000800017f */
[----:B--2---:R-:W-:Y:S05]  /*f790*/  @!P0 NANOSLEEP.SYNCS 0x989680 ;  /* 0x009896800000895d */ /* 0x004fea0003900000 */
[----:B------:R-:W2:Y:S02]  /*f7a0*/  @!P0 SYNCS.PHASECHK.TRANS64 P0, [R15+URZ+0x30c20], R2 ;  /* 0x030c20020f0085a7 */ /* 0x000ea4000800007f */
[----:B--2---:R-:W-:Y:S05]  /*f7b0*/  @!P0 BRA `(.L_x_3289) ;  /* 0xfffffffc00f08947 */ /* 0x004fea000383ffff */
[----:B------:R-:W-:Y:S05]  /*f7c0*/  BRA `(.L_x_3326) ;  /* 0xffffffe000d47947 */ /* 0x000fea000383ffff */
.L_x_3293:
[----:B---3--:R3:W4:Y:S02]  /*f7d0*/  SYNCS.PHASECHK.TRANS64.TRYWAIT P1, [R15+URZ+0x30c40], R18 ;  /* 0x030c40120f0075a7 */ /* 0x008724000802017f */
[----:B----4-:R-:W-:Y:S05]  /*f7e0*/  @!P1 NANOSLEEP.SYNCS 0x989680 ;  /* 0x009896800000995d */ /* 0x010fea0003900000 */
[----:B------:R-:W4:Y:S02]  /*f7f0*/  @!P1 SYNCS.PHASECHK.TRANS64 P1, [R15+URZ+0x30c40], R18 ;  /* 0x030c40120f0095a7 */ /* 0x000f24000802007f */
[----:B----4-:R-:W-:Y:S05]  /*f800*/  @!P1 BRA `(.L_x_3293) ;  /* 0xfffffffc00f09947 */ /* 0x010fea000383ffff */
[----:B------:R-:W-:Y:S05]  /*f810*/  BRA `(.L_x_3327) ;  /* 0xffffffe800287947 */ /* 0x000fea000383ffff */
.L_x_3295:
[----:B-1----:R1:W2:Y:S02]  /*f820*/  SYNCS.PHASECHK.TRANS64.TRYWAIT P1, [R15+URZ+0x30c28], R18 ;  /* 0x030c28120f0075a7 */ /* 0x0022a4000802017f */
[----:B--2---:R-:W-:Y:S05]  /*f830*/  @!P1 NANOSLEEP.SYNCS 0x989680 ;  /* 0x009896800000995d */ /* 0x004fea0003900000 */
[----:B------:R-:W2:Y:S02]  /*f840*/  @!P1 SYNCS.PHASECHK.TRANS64 P1, [R15+URZ+0x30c28], R18 ;  /* 0x030c28120f0095a7 */ /* 0x000ea4000802007f */
[----:B--2---:R-:W-:Y:S05]  /*f850*/  @!P1 BRA `(.L_x_3295) ;  /* 0xfffffffc00f09947 */ /* 0x004fea000383ffff */
[----:B------:R-:W-:Y:S05]  /*f860*/  BRA `(.L_x_3328) ;  /* 0xffffffe800ac7947 */ /* 0x000fea000383ffff */
.L_x_3297:
[----:B--2---:R2:W4:Y:S02]  /*f870*/  SYNCS.PHASECHK.TRANS64.TRYWAIT P1, [R15+URZ+0x30c48], R18 ;  /* 0x030c48120f0075a7 */ /* 0x004524000802017f */
[----:B----4-:R-:W-:Y:S05]  /*f880*/  @!P1 NANOSLEEP.SYNCS 0x989680 ;  /* 0x009896800000995d */ /* 0x010fea0003900000 */
[----:B------:R-:W4:Y:S02]  /*f890*/  @!P1 SYNCS.PHASECHK.TRANS64 P1, [R15+URZ+0x30c48], R18 ;  /* 0x030c48120f0095a7 */ /* 0x000f24000802007f */
[----:B----4-:R-:W-:Y:S05]  /*f8a0*/  @!P1 BRA `(.L_x_3297) ;  /* 0xfffffffc00f09947 */ /* 0x010fea000383ffff */
[----:B------:R-:W-:Y:S05]  /*f8b0*/  BRA `(.L_x_3329) ;  /* 0xffffffec00307947 */ /* 0x000fea000383ffff */
.L_x_3299:
[----:B------:R-:W-:-:S07]  /*f8c0*/  SHF.L.U32 R4, R10, 0x1f, RZ ;  /* 0x0000001f0a047819 */ /* 0x000fce00000006ff */
.L_x_3330:
[----:B----4-:R4:W1:Y:S02]  /*f8d0*/  SYNCS.PHASECHK.TRANS64.TRYWAIT P1, [R15+URZ+0x30c20], R4 ;  /* 0x030c20040f0075a7 */ /* 0x010864000802017f */
[----:B-1----:R-:W-:Y:S05]  /*f8e0*/  @!P1 NANOSLEEP.SYNCS 0x989680 ;  /* 0x009896800000995d */ /* 0x002fea0003900000 */
[----:B------:R-:W1:Y:S02]  /*f8f0*/  @!P1 SYNCS.PHASECHK.TRANS64 P1, [R15+URZ+0x30c20], R4 ;  /* 0x030c20040f0095a7 */ /* 0x000e64000802007f */
[----:B-1----:R-:W-:Y:S05]  /*f900*/  @!P1 BRA `(.L_x_3330) ;  /* 0xfffffffc00f09947 */ /* 0x002fea000383ffff */
[----:B------:R-:W-:Y:S05]  /*f910*/  BRA `(.L_x_3331) ;  /* 0xffffffec00987947 */ /* 0x000fea000383ffff */
.L_x_3302:
[----:B-1----:R1:W4:Y:S02]  /*f920*/  SYNCS.PHASECHK.TRANS64.TRYWAIT P1, [R15+URZ+0x30c40], R12 ;  /* 0x030c400c0f0075a7 */ /* 0x002324000802017f */
[----:B----4-:R-:W-:Y:S05]  /*f930*/  @!P1 NANOSLEEP.SYNCS 0x989680 ;  /* 0x009896800000995d */ /* 0x010fea0003900000 */
[----:B------:R-:W4:Y:S02]  /*f940*/  @!P1 SYNCS.PHASECHK.TRANS64 P1, [R15+URZ+0x30c40], R12 ;  /* 0x030c400c0f0095a7 */ /* 0x000f24000802007f */
[----:B----4-:R-:W-:Y:S05]  /*f950*/  @!P1 BRA `(.L_x_3302) ;  /* 0xfffffffc00f09947 */ /* 0x010fea000383ffff */
[----:B------:R-:W-:Y:S05]  /*f960*/  BRA `(.L_x_3332) ;  /* 0xfffffff000387947 */ /* 0x000fea000383ffff */
.L_x_3304:
[----:B--2---:R2:W4:Y:S02]  /*f970*/  SYNCS.PHASECHK.TRANS64.TRYWAIT P1, [R15+URZ+0x30c28], R12 ;  /* 0x030c280c0f0075a7 */ /* 0x004524000802017f */
[----:B----4-:R-:W-:Y:S05]  /*f980*/  @!P1 NANOSLEEP.SYNCS 0x989680 ;  /* 0x009896800000995d */ /* 0x010fea0003900000 */
[----:B------:R-:W4:Y:S02]  /*f990*/  @!P1 SYNCS.PHASECHK.TRANS64 P1, [R15+URZ+0x30c28], R12 ;  /* 0x030c280c0f0095a7 */ /* 0x000f24000802007f */
[----:B----4-:R-:W-:Y:S05]  /*f9a0*/  @!P1 BRA `(.L_x_3304) ;  /* 0xfffffffc00f09947 */ /* 0x010fea000383ffff */
[----:B------:R-:W-:Y:S05]  /*f9b0*/  BRA `(.L_x_3333) ;  /* 0xfffffff000b07947 */ /* 0x000fea000383ffff */
.L_x_3306:
[----:B----4-:R4:W1:Y:S02]  /*f9c0*/  SYNCS.PHASECHK.TRANS64.TRYWAIT P0, [R3+URZ+0x30c40], R0 ;  /* 0x030c4000030075a7 */ /* 0x010864000800017f */
[----:B-1----:R-:W-:Y:S05]  /*f9d0*/  @!P0 NANOSLEEP.SYNCS 0x989680 ;  /* 0x009896800000895d */ /* 0x002fea0003900000 */
[----:B------:R-:W1:Y:S02]  /*f9e0*/  @!P0 SYNCS.PHASECHK.TRANS64 P0, [R3+URZ+0x30c40], R0 ;  /* 0x030c4000030085a7 */ /* 0x000e64000800007f */
[----:B-1----:R-:W-:Y:S05]  /*f9f0*/  @!P0 BRA `(.L_x_3306) ;  /* 0xfffffffc00f08947 */ /* 0x002fea000383ffff */
[----:B------:R-:W-:Y:S05]  /*fa00*/  BRA `(.L_x_3334) ;  /* 0xfffffff400447947 */ /* 0x000fea000383ffff */
.L_x_3308:
[----:B------:R-:W-:Y:S01]  /*fa10*/  BSSY B0, `(.L_x_3335) ;  /* 0x0000006000007945 */ /* 0x000fe20003800000 */
[----:B------:R-:W-:-:S07]  /*fa20*/  IMAD.MOV.U32 R15, RZ, RZ, -0x1 ;  /* 0xffffffffff0f7424 */ /* 0x000fce00078e00ff */
[----:B------:R-:W-:Y:S05]  /*fa30*/  WARPSYNC.COLLECTIVE R15, `(.L_x_3336) ;  /* 0x000000000f0c7348 */ /* 0x000fea0003c00000 */
[----:B------:R-:W-:Y:S02]  /*fa40*/  ELECT P6, UR62, PT ;  /* 0x00000000003e782f */ /* 0x000fe400038c0000 */
[----:B------:R-:W-:Y:S01]  /*fa50*/  MOV R14, UR62 ;  /* 0x0000003e000e7c02 */ /* 0x000fe20008000f00 */
[----:B------:R-:W-:Y:S10]  /*fa60*/  ENDCOLLECTIVE ;  /* 0x000000000000791b */ /* 0x000ff40003800000 */
.L_x_3336:
[----:B------:R-:W-:Y:S05]  /*fa70*/  BSYNC B0 ;  /* 0x0000000000007941 */ /* 0x000fea0003800000 */
.L_x_3335:
[----:B------:R-:W-:Y:S05]  /*fa80*/  BRA `(.L_x_3337) ;  /* 0xfffffff400d87947 */ /* 0x000fea000383ffff */
.L_x_3310:
[----:B-1----:R1:W2:Y:S02]  /*fa90*/  SYNCS.PHASECHK.TRANS64.TRYWAIT P0, [R7+URZ], R4 ;  /* 0x00000004070075a7 */ /* 0x0022a4000800017f */
[----:B--2---:R-:W-:Y:S05]  /*faa0*/  @!P0 NANOSLEEP.SYNCS 0x989680 ;  /* 0x009896800000895d */ /* 0x004fea0003900000 */
[----:B------:R-:W2:Y:S02]  /*fab0*/  @!P0 SYNCS.PHASECHK.TRANS64 P0, [R7+URZ], R4 ;  /* 0x00000004070085a7 */ /* 0x000ea4000800007f */
[----:B--2---:R-:W-:Y:S05]  /*fac0*/  @!P0 BRA `(.L_x_3310) ;  /* 0xfffffffc00f08947 */ /* 0x004fea000383ffff */
[----:B------:R-:W-:Y:S05]  /*fad0*/  BRA `(.L_x_3338) ;  /* 0xfffffff800187947 */ /* 0x000fea000383ffff */
.L_x_3311:
[----:B--2---:R2:W3:Y:S02]  /*fae0*/  SYNCS.PHASECHK.TRANS64.TRYWAIT P0, [R3+URZ], R0 ;  /* 0x00000000030075a7 */ /* 0x0044e4000800017f */
[----:B---3--:R-:W-:Y:S05]  /*faf0*/  @!P0 NANOSLEEP.SYNCS 0x989680 ;  /* 0x009896800000895d */ /* 0x008fea0003900000 */
[----:B------:R-:W3:Y:S02]  /*fb00*/  @!P0 SYNCS.PHASECHK.TRANS64 P0, [R3+URZ], R0 ;  /* 0x00000000030085a7 */ /* 0x000ee4000800007f */
[----:B---3--:R-:W-:Y:S05]  /*fb10*/  @!P0 BRA `(.L_x_3311) ;  /* 0xfffffffc00f08947 */ /* 0x008fea000383ffff */
[----:B------:R-:W-:Y:S05]  /*fb20*/  BRA `(.L_x_3339) ;  /* 0xfffffff8000c7947 */ /* 0x000fea000383ffff */
.L_x_3313:
[----:B--2---:R2:W3:Y:S02]  /*fb30*/  SYNCS.PHASECHK.TRANS64.TRYWAIT P0, [R5+URZ], R4 ;  /* 0x00000004050075a7 */ /* 0x0044e4000800017f */
[----:B---3--:R-:W-:Y:S05]  /*fb40*/  @!P0 NANOSLEEP.SYNCS 0x989680 ;  /* 0x009896800000895d */ /* 0x008fea0003900000 */
[----:B------:R-:W3:Y:S02]  /*fb50*/  @!P0 SYNCS.PHASECHK.TRANS64 P0, [R5+URZ], R4 ;  /* 0x00000004050085a7 */ /* 0x000ee4000800007f */
[----:B---3--:R-:W-:Y:S05]  /*fb60*/  @!P0 BRA `(.L_x_3313) ;  /* 0xfffffffc00f08947 */ /* 0x008fea000383ffff */
[----:B------:R-:W-:Y:S05]  /*fb70*/  BRA `(.L_x_3340) ;  /* 0xfffffff800107947 */ /* 0x000fea000383ffff */
.L_x_3341:
        /* <DEDUP_REMOVED lines=16> */
.L_x_3715:


//--------------------- .text._ZN7cutlass13device_kernelIN5flash11enable_sm90INS1_16FlashAttnBwdSm90INS1_25CollectiveMainloopBwdSm90ILi2ELi2ELi2EN4cute5tupleIJNS5_1CILi1EEES8_S8_EEENS6_IJNS7_ILi128EEESA_NS7_ILi64EEEEEENS_6half_tEfNS_4arch4Sm90ELb1ELb0ELb0ELb1ELb0ELb1ELb0ELb0ELi2ELi1ELi2ELi2ELb0EEENS1_24CollectiveEpilogueBwdGQAISC_fSF_Li256ELb1ELb0EEENS1_25SingleTileBwdLPTSchedulerILb1ELi128ELb0EEEEEEEEEvNT_6ParamsE --------------------------
	.section	.text._ZN7cutlass13device_kernelIN5flash11enable_sm90INS1_16FlashAttnBwdSm90INS1_25CollectiveMainloopBwdSm90ILi2ELi2ELi2EN4cute5tupleIJNS5_1CILi1EEES8_S8_EEENS6_IJNS7_ILi128EEESA_NS7_ILi64EEEEEENS_6half_tEfNS_4arch4Sm90ELb1ELb0ELb0ELb1ELb0ELb1ELb0ELb0ELi2ELi1ELi2ELi2ELb0EEENS1_24CollectiveEpilogueBwdGQAISC_fSF_Li256ELb1ELb0EEENS1_25SingleTileBwdLPTSchedulerILb1ELi128ELb0EEEEEEEEEvNT_6ParamsE,"ax",@progbits
	.align	128
.text._ZN7cutlass13device_kernelIN5flash11enable_sm90INS1_16FlashAttnBwdSm90INS1_25CollectiveMainloopBwdSm90ILi2ELi2ELi2EN4cute5tupleIJNS5_1CILi1EEES8_S8_EEENS6_IJNS7_ILi128EEESA_NS7_ILi64EEEEEENS_6half_tEfNS_4arch4Sm90ELb1ELb0ELb0ELb1ELb0ELb1ELb0ELb0ELi2ELi1ELi2ELi2ELb0EEENS1_24CollectiveEpilogueBwdGQAISC_fSF_Li256ELb1ELb0EEENS1_25SingleTileBwdLPTSchedulerILb1ELi128ELb0EEEEEEEEEvNT_6ParamsE:
        .type           _ZN7cutlass13device_kernelIN5flash11enable_sm90INS1_16FlashAttnBwdSm90INS1_25CollectiveMainloopBwdSm90ILi2ELi2ELi2EN4cute5tupleIJNS5_1CILi1EEES8_S8_EEENS6_IJNS7_ILi128EEESA_NS7_ILi64EEEEEENS_6half_tEfNS_4arch4Sm90ELb1ELb0ELb0ELb1ELb0ELb1ELb0ELb0ELi2ELi1ELi2ELi2ELb0EEENS1_24CollectiveEpilogueBwdGQAISC_fSF_Li256ELb1ELb0EEENS1_25SingleTileBwdLPTSchedulerILb1ELi128ELb0EEEEEEEEEvNT_6ParamsE,@function
        .size           _ZN7cutlass13device_kernelIN5flash11enable_sm90INS1_16FlashAttnBwdSm90INS1_25CollectiveMainloopBwdSm90ILi2ELi2ELi2EN4cute5tupleIJNS5_1CILi1EEES8_S8_EEENS6_IJNS7_ILi128EEESA_NS7_ILi64EEEEEENS_6half_tEfNS_4arch4Sm90ELb1ELb0ELb0ELb1ELb0ELb1ELb0ELb0ELi2ELi1ELi2ELi2ELb0EEENS1_24CollectiveEpilogueBwdGQAISC_fSF_Li256ELb1ELb0EEENS1_25SingleTileBwdLPTSchedulerILb1ELi128ELb0EEEEEEEEEvNT_6ParamsE,(.L_x_3716 - _ZN7cutlass13device_kernelIN5flash11enable_sm90INS1_16FlashAttnBwdSm90INS1_25CollectiveMainloopBwdSm90ILi2ELi2ELi2EN4cute5tupleIJNS5_1CILi1EEES8_S8_EEENS6_IJNS7_ILi128EEESA_NS7_ILi64EEEEEENS_6half_tEfNS_4arch4Sm90ELb1ELb0ELb0ELb1ELb0ELb1ELb0ELb0ELi2ELi1ELi2ELi2ELb0EEENS1_24CollectiveEpilogueBwdGQAISC_fSF_Li256ELb1ELb0EEENS1_25SingleTileBwdLPTSchedulerILb1ELi128ELb0EEEEEEEEEvNT_6ParamsE)
        .other          _ZN7cutlass13device_kernelIN5flash11enable_sm90INS1_16FlashAttnBwdSm90INS1_25CollectiveMainloopBwdSm90ILi2ELi2ELi2EN4cute5tupleIJNS5_1CILi1EEES8_S8_EEENS6_IJNS7_ILi128EEESA_NS7_ILi64EEEEEENS_6half_tEfNS_4arch4Sm90ELb1ELb0ELb0ELb1ELb0ELb1ELb0ELb0ELi2ELi1ELi2ELi2ELb0EEENS1_24CollectiveEpilogueBwdGQAISC_fSF_Li256ELb1ELb0EEENS1_25SingleTileBwdLPTSchedulerILb1ELi128ELb0EEEEEEEEEvNT_6ParamsE,@"STO_CUDA_ENTRY STV_DEFAULT"
_ZN7cutlass13device_kernelIN5flash11enable_sm90INS1_16FlashAttnBwdSm90INS1_25CollectiveMainloopBwdSm90ILi2ELi2ELi2EN4cute5tupleIJNS5_1CILi1EEES8_S8_EEENS6_IJNS7_ILi128EEESA_NS7_ILi64EEEEEENS_6half_tEfNS_4arch4Sm90ELb1ELb0ELb0ELb1ELb0ELb1ELb0ELb0ELi2ELi1ELi2ELi2ELb0EEENS1_24CollectiveEpilogueBwdGQAISC_fSF_Li256ELb1ELb0EEENS1_25SingleTileBwdLPTSchedulerILb1ELi128ELb0EEEEEEEEEvNT_6ParamsE:
        /* <DEDUP_REMOVED lines=24> */
.L_x_3343:
[----:B------:R-:W-:Y:S05]  /*0180*/  BSYNC B0 ;  /* 0x0000000000007941 */ /* 0x000fea0003800000 */
.L_x_3342:
        /* <DEDUP_REMOVED lines=37> */
.L_x_3344:
        /* <DEDUP_REMOVED lines=22> */
.L_x_3345:
[----:B------:R-:W-:Y:S01]  /*0540*/  PLOP3.LUT P0, PT, PT, PT, UP0, 0x80, 0x0 ;  /* 0x000000000000781c */ /* 0x000fe20003f0f008 */
[----:B------:R-:W-:Y:S01]  /*0550*/  NOP ;  /* 0x0000000000007918 */ /* 0x000fe20000000000 */
[----:B------:R-:W-:Y:S01]  /*0560*/  ULDC.64 UR38, c[0x0][0x208] ;  /* 0x0000820000267ab9 */ /* 0x000fe20000000a00 */
[----:B------:R-:W-:Y:S01]  /*0570*/  BSSY B6, `(.L_x_3346) ;  /* 0x0000d12000067945 */ /* 0x000fe20003800000 */
[----:B-12-4-:R-:W-:Y:S09]  /*0580*/  BAR.SYNC.DEFER_BLOCKING 0x0 ;  /* 0x0000000000007b1d */ /* 0x016ff20000010000 */
[----:B------:R-:W-:Y:S05]  /*0590*/  @!P0 BRA `(.L_x_3347) ;  /* 0x0000009400988947 */ /* 0x000fea0003800000 */
.L_x_3348:
        /* <DEDUP_REMOVED lines=32> */
.L_x_3349:
[----:B------:R-:W-:Y:S01]  /*07a0*/  ULDC UR7, c[0x0][0x8cc] ;  /* 0x0002330000077ab9 */ /* 0x000fe20000000800 */
[----:B------:R-:W-:Y:S01]  /*07b0*/  UMOV UR37, UR10 ;  /* 0x0000000a00257c82 */ /* 0x000fe20008000000 */
[----:B------:R-:W-:-:S11]  /*07c0*/  UISETP.NE.AND UP0, UPT, UR7, 0x1, UPT ;  /* 0x000000010700788c */ /* 0x000fd6000bf05270 */
[----:B------:R-:W-:Y:S02]  /*07d0*/  @UP0 ULDC.64 UR8, c[0x0][0x8d0] ;  /* 0x0002340000080ab9 */ /* 0x000fe40000000a00 */
[----:B------:R-:W-:-:S04]  /*07e0*/  UIMAD.WIDE.U32 UR4, UR10, UR8, URZ ;  /* 0x000000080a0472a5 */ /* 0x000fc8000f8e003f */
[----:B------:R-:W-:-:S04]  /*07f0*/  @UP0 USHF.R.U32.HI UR37, URZ, UR9, UR5 ;  /* 0x000000093f250299 */ /* 0x000fc80008011605 */
[----:B------:R-:W-:-:S12]  /*0800*/  UIMAD UR4, UR37, UR7, URZ ;  /* 0x00000007250472a4 */ /* 0x000fd8000f8e023f */
.L_x_3350:
        /* <DEDUP_REMOVED lines=14> */
[----:B------:R-:W-:-:S06]  /*08f0*/  UIMAD UR4, UR7, UR4, UR6 ;  /* 0x00000004070472a4 */ /* 0x000fcc000f8e0206 */
[----:B------:R-:W-:-:S05]  /*0900*/  IMAD.U32 R0, RZ, RZ, UR4 ;  /* 0x00000004ff007e24 */ /* 0x000fca000f8e00ff */
[----:B------:R1:W-:Y:S01]  /*0910*/  STL [R1+0x3c], R0 ;  /* 0x00003c0001007387 */ /* 0x0003e20000100800 */
        /* <DEDUP_REMOVED lines=8> */
.L_x_3351:
        /* <DEDUP_REMOVED lines=9> */
[----:B-1----:R-:W3:Y:S01]  /*0a30*/  LDG.E R0, desc[UR38][R2.64+0x4] ;  /* 0x0000042602007981 */ /* 0x002ee2000c1e1900 */
[----:B--2---:R-:W-:Y:S02]  /*0a40*/  R2UR UR4, R4 ;  /* 0x00000000040472ca */ /* 0x004fe400000e0000 */
[----:B---3--:R-:W-:-:S13]  /*0a50*/  R2UR UR5, R0 ;  /* 0x00000000000572ca */ /* 0x008fda00000e0000 */
[----:B------:R-:W-:Y:S01]  /*0a60*/  UIADD3 UR4, -UR4, UR5, URZ ;  /* 0x0000000504047290 */ /* 0x000fe2000fffe13f */
[----:B------:R-:W-:Y:S11]  /*0a70*/  BRA `(.L_x_3352) ;  /* 0x0000000000047947 */ /* 0x000ff60003800000 */
.L_x_3353:
[----:B------:R-:W-:-:S05]  /*0a80*/  ULDC UR4, c[0x0][0x8f4] ;  /* 0x00023d0000047ab9 */ /* 0x000fca0000000800 */
.L_x_3352:
        /* <DEDUP_REMOVED lines=8> */
[----:B-1----:R-:W1:Y:S01]  /*0b10*/  S2R R0, SR_TID.X ;  /* 0x0000000000007919 */ /* 0x002e620000002100 */
        /* <DEDUP_REMOVED lines=13> */
.L_x_3355:
        /* <DEDUP_REMOVED lines=14> */
.L_x_3356:
        /* <DEDUP_REMOVED lines=11> */
.L_x_3357:
        /* <DEDUP_REMOVED lines=13> */
.L_x_3358:
        /* <DEDUP_REMOVED lines=68> */
.L_x_3361:
        /* <DEDUP_REMOVED lines=15> */
.L_x_3360:
        /* <DEDUP_REMOVED lines=22> */
.L_x_3363:
        /* <DEDUP_REMOVED lines=15> */
.L_x_3362:
[----:B------:R-:W-:Y:S01]  /*15d0*/  SHF.R.S32.HI R5, RZ, 0x1f, R16 ;  /* 0x0000001fff057819 */ /* 0x000fe20000011410 */
[----:B------:R-:W-:-:S03]  /*15e0*/  UMOV UR4, 0xffffffff ;  /* 0xffffffff00047882 */ /* 0x000fc60000000000 */
[----:B------:R-:W-:-:S04]  /*15f0*/  LEA.HI R0, R5, R16, RZ, 0x7 ;  /* 0x0000001005007211 */ /* 0x000fc800078f38ff */
[----:B------:R-:W-:Y:S01]  /*1600*/  SHF.R.S32.HI R13, RZ, 0x7, R0 ;  /* 0x00000007ff0d7819 */ /* 0x000fe20000011400 */
[----:B------:R-:W-:Y:S06]  /*1610*/  BRA.DIV UR4, `(.L_x_3364) ;  /* 0x000000c204247947 */ /* 0x000fec000b800000 */
[----:B------:R1:W2:Y:S02]  /*1620*/  SHFL.IDX PT, R14, R13, RZ, 0x1f ;  /* 0x00001fff0d0e7589 */ /* 0x0002a400000e0000 */
.L_x_3462:
        /* <DEDUP_REMOVED lines=24> */
.L_x_3365:
        /* <DEDUP_REMOVED lines=159> */
.L_x_3378:
[----:B------:R-:W-:-:S06]  /*21a0*/  ULOP3.LUT UR4, UR36, 0x1, URZ, 0xfc, !UPT ;  /* 0x0000000124047892 */ /* 0x000fcc000f8efc3f */
[----:B---3--:R-:W-:-:S05]  /*21b0*/  IMAD.U32 R5, RZ, RZ, UR4 ;  /* 0x00000004ff057e24 */ /* 0x008fca000f8e00ff */
[----:B------:R-:W-:-:S13]  /*21c0*/  ISETP.NE.AND P0, PT, R5, 0x3, PT ;  /* 0x000000030500780c */ /* 0x000fda0003f05270 */
[----:B------:R-:W-:Y:S05]  /*21d0*/  @!P0 BRA `(.L_x_3368) ;  /* 0x0000000000048947 */ /* 0x000fea0003800000 */
[----:B------:R-:W-:Y:S01]  /*21e0*/  BPT.TRAP 0x1 ;  /* 0x000000040000795c */ /* 0x000fe20000300000 */
.L_x_3368:
[----:B------:R-:W-:Y:S01]  /*21f0*/  IMAD R6, R0, 0x8, R236 ;  /* 0x0000000800067824 */ /* 0x000fe200078e02ec */
[----:B------:R-:W-:-:S04]  /*2200*/  SHF.L.U32 R21, R4, 0x1f, RZ ;  /* 0x0000001f04157819 */ /* 0x000fc800000006ff */
[----:B------:R1:W2:Y:S01]  /*2210*/  SYNCS.PHASECHK.TRANS64.TRYWAIT P1, [R6+URZ+0x30c10], R21 ;  /* 0x030c1015060075a7 */ /* 0x0002a2000802017f */
[----:B------:R-:W-:Y:S05]  /*2220*/  @!P0 BRA `(.L_x_3369) ;  /* 0x0000000000048947 */ /* 0x000fea0003800000 */
[----:B------:R-:W-:Y:S01]  /*2230*/  BPT.TRAP 0x1 ;  /* 0x000000040000795c */ /* 0x000fe20000300000 */
.L_x_3369:
[----:B------:R-:W-:-:S05]  /*2240*/  VIADD R5, R236, 0x10000 ;  /* 0x00010000ec057836 */ /* 0x000fca0000000000 */
[----:B------:R-:W-:-:S04]  /*2250*/  SHF.R.U32.HI R5, RZ, 0x4, R5 ;  /* 0x00000004ff057819 */ /* 0x000fc80000011605 */
[----:B------:R-:W-:Y:S01]  /*2260*/  LOP3.LUT R5, R5, 0x3fff, RZ, 0xc0, !PT ;  /* 0x00003fff05057812 */ /* 0x000fe200078ec0ff */
[----:B--2---:R-:W-:Y:S06]  /*2270*/  @P1 BRA `(.L_x_3370) ;  /* 0x0000000000081947 */ /* 0x004fec0003800000 */
[----:B------:R-:W2:Y:S02]  /*2280*/  SYNCS.PHASECHK.TRANS64.TRYWAIT P1, [R6+URZ+0x30c10], R21 ;  /* 0x030c1015060075a7 */ /* 0x000ea4000802017f */
[----:B--2---:R-:W-:Y:S05]  /*2290*/  @!P1 BRA `(.L_x_3371) ;  /* 0x000000b400349947 */ /* 0x004fea0003800000 */
.L_x_3370:
        /* <DEDUP_REMOVED lines=64> */
.L_x_3372:
[----:B------:R1:W1:Y:S01]  /*26a0*/  SYNCS.PHASECHK.TRANS64.TRYWAIT P1, [R6+URZ+0x30c30], R21 ;  /* 0x030c3015060075a7 */ /* 0x000262000802017f */
[----:B------:R-:W-:Y:S05]  /*26b0*/  @!P0 BRA `(.L_x_3373) ;  /* 0x0000000000048947 */ /* 0x000fea0003800000 */
[----:B------:R-:W-:Y:S01]  /*26c0*/  BPT.TRAP 0x1 ;  /* 0x000000040000795c */ /* 0x000fe20000300000 */
.L_x_3373:
[----:B------:R-:W-:-:S05]  /*26d0*/  VIADD R15, R236, 0x18000 ;  /* 0x00018000ec0f7836 */ /* 0x000fca0000000000 */
[----:B------:R-:W-:-:S04]  /*26e0*/  SHF.R.U32.HI R15, RZ, 0x4, R15 ;  /* 0x00000004ff0f7819 */ /* 0x000fc8000001160f */
[----:B------:R-:W-:-:S04]  /*26f0*/  LOP3.LUT R15, R15, 0x3fff, RZ, 0xc0, !PT ;  /* 0x00003fff0f0f7812 */ /* 0x000fc800078ec0ff */
[----:B------:R-:W-:Y:S01]  /*2700*/  LOP3.LUT R17, R15, 0x10000, RZ, 0xfc, !PT ;  /* 0x000100000f117812 */ /* 0x000fe200078efcff */
[----:B-1----:R-:W-:Y:S06]  /*2710*/  @P1 BRA `(.L_x_3374) ;  /* 0x0000000000081947 */ /* 0x002fec0003800000 */
[----:B------:R-:W1:Y:S02]  /*2720*/  SYNCS.PHASECHK.TRANS64.TRYWAIT P1, [R6+URZ+0x30c30], R21 ;  /* 0x030c3015060075a7 */ /* 0x000e64000802017f */
[----:B-1----:R-:W-:Y:S05]  /*2730*/  @!P1 BRA `(.L_x_3375) ;  /* 0x000000b000209947 */ /* 0x002fea0003800000 */
.L_x_3374:
        /* <DEDUP_REMOVED lines=21> */
[----:B--2---:R-:W1:Y:S01]  /*2890*/  SHFL.IDX PT, R19, R10, R237, 0x1f ;  /* 0x00001fed0a137589 */ /* 0x004e6200000e0000 */
[----:B------:R-:W-:Y:S01]  /*28a0*/  HGMMA.64x128x16.F32 R24, gdesc[UR4], RZ, !UPT, gsb0 ;  /* 0x01e00000041879f0 */ /* 0x000fe2000c0008ff */
[----:B------:R-:W-:Y:S01]  /*28b0*/  UIADD3 UR6, UR8, 0x2, URZ ;  /* 0x0000000208067890 */ /* 0x000fe2000fffe03f */
[C---:B------:R-:W-:Y:S01]  /*28c0*/  ISETP.GT.AND P5, PT, R18.reuse, RZ, PT ;  /* 0x000000ff1200720c */ /* 0x040fe20003fa4270 */
[----:B------:R-:W-:Y:S01]  /*28d0*/  UIADD3 UR4, UR9, 0x2, URZ ;  /* 0x0000000209047890 */ /* 0x000fe2000fffe03f */
[----:B------:R-:W-:Y:S01]  /*28e0*/  ISETP.GT.AND P6, PT, R18, 0x1, PT ;  /* 0x000000011200780c */ /* 0x000fe20003fc4270 */
[----:B------:R-:W-:Y:S01]  /*28f0*/  UMOV UR7, 0x40000040 ;  /* 0x4000004000077882 */ /* 0x000fe20000000000 */
[----:B------:R-:W-:Y:S01]  /*2900*/  UMOV UR5, 0x40000040 ;  /* 0x4000004000057882 */ /* 0x000fe20000000000 */
[----:B------:R-:W-:Y:S01]  /*2910*/  FSEL R88, R88, -INF , !P5 ;  /* 0xff80000058587808 */ /* 0x000fe20006800000 */
[----:B------:R-:W2:Y:S01]  /*2920*/  SHFL.IDX PT, R222, R10, R233, 0x1f ;  /* 0x00001fe90ade7589 */ /* 0x000ea200000e0000 */
[----:B------:R-:W-:Y:S01]  /*2930*/  FSEL R89, R89, -INF , !P6 ;  /* 0xff80000059597808 */ /* 0x000fe20007000000 */
[----:B------:R-:W-:Y:S01]  /*2940*/  VIADD R232, R8, 0x14 ;  /* 0x0000001408e87836 */ /* 0x000fe20000000000 */
        /* <DEDUP_REMOVED lines=11> */
[----:B------:R-:W-:Y:S01]  /*2a00*/  SHFL.IDX PT, R221, R10, R234, 0x1f ;  /* 0x00001fea0add7589 */ /* 0x000fe200000e0000 */
[----:B------:R-:W-:Y:S01]  /*2a10*/  FSEL R92, R92, -INF , !P1 ;  /* 0xff8000005c5c7808 */ /* 0x000fe20004800000 */
[----:B-1----:R-:W-:Y:S01]  /*2a20*/  FFMA.FTZ R219, R89, UR10, -R19 ;  /* 0x0000000a59db7c23 */ /* 0x002fe20008010813 */
[----:B------:R-:W-:Y:S01]  /*2a30*/  FSEL R93, R93, -INF , !P2 ;  /* 0xff8000005d5d7808 */ /* 0x000fe20005000000 */
[----:B------:R-:W1:Y:S01]  /*2a40*/  SHFL.IDX PT, R89, R10, R232, 0x1f ;  /* 0x00001fe80a597589 */ /* 0x000e6200000e0000 */
[----:B------:R-:W-:-:S02]  /*2a50*/  FSEL R96, R96, -INF , !P3 ;  /* 0xff80000060607808 */ /* 0x000fc40005800000 */
[----:B------:R-:W-:Y:S01]  /*2a60*/  FSEL R97, R97, -INF , !P4 ;  /* 0xff80000061617808 */ /* 0x000fe20006000000 */
[----:B---3--:R-:W-:Y:S01]  /*2a70*/  SHFL.IDX PT, R223, R14, R230, 0x1f ;  /* 0x00001fe60edf7589 */ /* 0x008fe200000e0000 */
[----:B------:R-:W-:Y:S01]  /*2a80*/  FSEL R100, R100, -INF , !P5 ;  /* 0xff80000064647808 */ /* 0x000fe20006800000 */
[----:B--2---:R-:W-:Y:S01]  /*2a90*/  FFMA.FTZ R21, R96, UR10, -R222 ;  /* 0x0000000a60157c23 */ /* 0x004fe200080108de */
[----:B------:R-:W-:Y:S01]  /*2aa0*/  FSEL R101, R101, -INF , !P6 ;  /* 0xff80000065657808 */ /* 0x000fe20007000000 */
[----:B------:R-:W-:Y:S01]  /*2ab0*/  SHFL.IDX PT, R96, R14, R235, 0x1f ;  /* 0x00001feb0e607589 */ /* 0x000fe200000e0000 */
[----:B------:R-:W-:Y:S01]  /*2ac0*/  ISETP.GT.AND P1, PT, R18, 0x20, PT ;  /* 0x000000201200780c */ /* 0x000fe20003f24270 */
[----:B------:R-:W-:Y:S01]  /*2ad0*/  IMAD R15, R0, 0x400, R15 ;  /* 0x00000400000f7824 */ /* 0x000fe200078e020f */
[C---:B------:R-:W-:Y:S01]  /*2ae0*/  ISETP.GT.AND P2, PT, R18.reuse, 0x21, PT ;  /* 0x000000211200780c */ /* 0x040fe20003f44270 */
[----:B------:R-:W-:Y:S01]  /*2af0*/  SHFL.IDX PT, R225, R11, R235, 0x1f ;  /* 0x00001feb0be17589 */ /* 0x000fe200000e0000 */
[C---:B------:R-:W-:Y:S01]  /*2b00*/  ISETP.GT.AND P3, PT, R18.reuse, 0x28, PT ;  /* 0x000000281200780c */ /* 0x040fe20003f64270 */
[----:B------:R-:W-:Y:S01]  /*2b10*/  MUFU.EX2 R219, R219 ;  /* 0x000000db00db7308 */ /* 0x000fe20000000800 */
[C---:B------:R-:W-:Y:S01]  /*2b20*/  ISETP.GT.AND P4, PT, R18.reuse, 0x29, PT ;  /* 0x000000291200780c */ /* 0x040fe20003f84270 */
[----:B------:R-:W-:Y:S01]  /*2b30*/  SHFL.IDX PT, R226, R11, R234, 0x1f ;  /* 0x00001fea0be27589 */ /* 0x000fe200000e0000 */
[----:B------:R-:W-:-:S02]  /*2b40*/  ISETP.GT.AND P5, PT, R18, 0x30, PT ;  /* 0x000000301200780c */ /* 0x000fc40003fa4270 */
[----:B------:R-:W-:Y:S01]  /*2b50*/  ISETP.GT.AND P6, PT, R18, 0x31, PT ;  /* 0x000000311200780c */ /* 0x000fe20003fc4270 */
[----:B------:R-:W-:Y:S01]  /*2b60*/  SHFL.IDX PT, R227, R13, R231, 0x1f ;  /* 0x00001fe70de37589 */ /* 0x000fe200000e0000 */
        /* <DEDUP_REMOVED lines=38> */
[----:B------:R-:W2:Y:S01]  /*2dd0*/  SHFL.IDX PT, R17, R10, R8, 0x1f ;  /* 0x00001f080a117589 */ /* 0x000ea200000e0000 */
[----:B------:R-:W-:Y:S02]  /*2de0*/  ISETP.GT.AND P1, PT, R7, 0x8, PT ;  /* 0x000000080700780c */ /* 0x000fe40003f24270 */
[----:B------:R-:W-:Y:S02]  /*2df0*/  FSEL R149, R149, -INF , !P6 ;  /* 0xff80000095957808 */ /* 0x000fe40007000000 */
[----:B------:R-:W-:Y:S02]  /*2e00*/  SEL R18, R18, 0x80, P1 ;  /* 0x0000008012127807 */ /* 0x000fe40000800000 */
[----:B------:R-:W-:-:S02]  /*2e10*/  FSEL R141, R141, -INF , !P2 ;  /* 0xff8000008d8d7808 */ /* 0x000fc40005000000 */
[C---:B------:R-:W-:Y:S02]  /*2e20*/  ISETP.GT.AND P1, PT, R18.reuse, 0x1, PT ;  /* 0x000000011200780c */ /* 0x040fe40003f24270 */
[----:B------:R-:W-:Y:S02]  /*2e30*/  ISETP.GT.AND P6, PT, R18, RZ, PT ;  /* 0x000000ff1200720c */ /* 0x000fe40003fc4270 */
[----:B------:R-:W-:Y:S01]  /*2e40*/  FSEL R218, R91, -INF , !P1 ;  /* 0xff8000005bda7808 */ /* 0x000fe20004800000 */
[----:B------:R-:W-:Y:S02]  /*2e50*/  WARPGROUP.DEPBAR.LE gsb0, 0x0 ;  /* 0x00008000000079c5 */ /* 0x000fe40000010000 */
[----:B------:R-:W-:Y:S01]  /*2e60*/  WARPGROUP.ARRIVE ;  /* 0x00000000000079c5 */ /* 0x000fe20000000000 */
[----:B------:R-:W3:Y:S01]  /*2e70*/  SHFL.IDX PT, R91, R10, R231, 0x1f ;  /* 0x00001fe70a5b7589 */ /* 0x000ee200000e0000 */
[----:B------:R-:W-:Y:S01]  /*2e80*/  FFMA.FTZ R218, R218, UR10, -R19 ;  /* 0x0000000adada7c23 */ /* 0x000fe20008010813 */
[----:B-1----:R-:W-:Y:S01]  /*2e90*/  FFMA.FTZ R19, R97, UR10, -R89 ;  /* 0x0000000a61137c23 */ /* 0x002fe20008010859 */
[----:B------:R-:W-:Y:S01]  /*2ea0*/  FSEL R144, R144, -INF , !P3 ;  /* 0xff80000090907808 */ /* 0x000fe20005800000 */
[----:B------:R-:W-:Y:S01]  /*2eb0*/  SHFL.IDX PT, R97, R14, R234, 0x1f ;  /* 0x00001fea0e617589 */ /* 0x000fe200000e0000 */
[----:B------:R-:W-:Y:S01]  /*2ec0*/  HGMMA.64x128x16.F32 R24, gdesc[UR4], R24, gsb0 ;  /* 0x01e00000041879f0 */ /* 0x000fe20008000818 */
[----:B------:R-:W-:Y:S01]  /*2ed0*/  FSEL R145, R145, -INF , !P4 ;  /* 0xff80000091917808 */ /* 0x000fe20006000000 */
[--C-:B--2---:R-:W-:Y:S01]  /*2ee0*/  FFMA.FTZ R88, R88, UR10, -R17.reuse ;  /* 0x0000000a58587c23 */ /* 0x104fe20008010811 */
[----:B------:R-:W-:Y:S01]  /*2ef0*/  FSEL R148, R148, -INF , !P5 ;  /* 0xff80000094947808 */ /* 0x000fe20006800000 */
[----:B------:R-:W-:Y:S01]  /*2f00*/  UIADD3 UR6, UR8, 0x4, URZ ;  /* 0x0000000408067890 */ /* 0x000fe2000fffe03f */
[----:B------:R-:W-:Y:S01]  /*2f10*/  FSEL R217, R90, -INF , !P6 ;  /* 0xff8000005ad97808 */ /* 0x000fe20007000000 */
[----:B------:R1:W2:Y:S01]  /*2f20*/  MUFU.EX2 R216, R88 ;  /* 0x0000005800d87308 */ /* 0x0002a20000000800 */
[C---:B------:R-:W-:Y:S01]  /*2f30*/  ISETP.GT.AND P2, PT, R18.reuse, 0x8, PT ;  /* 0x000000081200780c */ /* 0x040fe20003f44270 */
[----:B------:R-:W4:Y:S01]  /*2f40*/  SHFL.IDX PT, R90, R10, R230, 0x1f ;  /* 0x00001fe60a5a7589 */ /* 0x000f2200000e0000 */
[C---:B------:R-:W-:Y:S01]  /*2f50*/  ISETP.GT.AND P3, PT, R18.reuse, 0x9, PT ;  /* 0x000000091200780c */ /* 0x040fe20003f64270 */
[----:B------:R-:W-:Y:S01]  /*2f60*/  FFMA.FTZ R217, R217, UR10, -R17 ;  /* 0x0000000ad9d97c23 */ /* 0x000fe20008010811 */
[----:B------:R-:W-:Y:S01]  /*2f70*/  ISETP.GT.AND P4, PT, R18, 0x10, PT ;  /* 0x000000101200780c */ /* 0x000fe20003f84270 */
[----:B------:R-:W-:Y:S01]  /*2f80*/  FFMA.FTZ R17, R92, UR10, -R20 ;  /* 0x0000000a5c117c23 */ /* 0x000fe20008010814 */
[----:B------:R-:W-:Y:S01]  /*2f90*/  ISETP.GT.AND P5, PT, R18, 0x11, PT ;  /* 0x000000111200780c */ /* 0x000fe20003fa4270 */
[----:B------:R-:W5:Y:S01]  /*2fa0*/  SHFL.IDX PT, R92, R14, R8, 0x1f ;  /* 0x00001f080e5c7589 */ /* 0x000f6200000e0000 */
[----:B-1----:R-:W-:Y:S01]  /*2fb0*/  FFMA.FTZ R88, R108, UR10, -R96 ;  /* 0x0000000a6c587c23 */ /* 0x002fe20008010860 */
[C---:B------:R-:W-:Y:S01]  /*2fc0*/  ISETP.GT.AND P6, PT, R18.reuse, 0x18, PT ;  /* 0x000000181200780c */ /* 0x040fe20003fc4270 */
[----:B------:R-:W-:Y:S01]  /*2fd0*/  UIADD3 UR4, UR9, 0x4, URZ ;  /* 0x0000000409047890 */ /* 0x000fe2000fffe03f */
[----:B------:R-:W-:Y:S01]  /*2fe0*/  ISETP.GT.AND P1, PT, R18, 0x19, PT ;  /* 0x000000191200780c */ /* 0x000fe20003f24270 */
[----:B------:R-:W-:Y:S01]  /*2ff0*/  SHFL.IDX PT, R108, R14, R231, 0x1f ;  /* 0x00001fe70e6c7589 */ /* 0x000fe200000e0000 */
[----:B------:R-:W-:Y:S01]  /*3000*/  FSEL R220, R94, -INF , !P2 ;  /* 0xff8000005edc7808 */ /* 0x000fe20005000000 */
[----:B------:R-:W-:Y:S01]  /*3010*/  UMOV UR7, 0x40000040 ;  /* 0x4000004000077882 */ /* 0x000fe20000000000 */
[----:B------:R-:W-:Y:S01]  /*3020*/  FSEL R95, R95, -INF , !P3 ;  /* 0xff8000005f5f7808 */ /* 0x000fe20005800000 */
[----:B------:R-:W1:Y:S01]  /*3030*/  SHFL.IDX PT, R94, R14, R237, 0x1f ;  /* 0x00001fed0e5e7589 */ /* 0x000e6200000e0000 */
[----:B------:R-:W-:Y:S01]  /*3040*/  FSEL R98, R98, -INF , !P4 ;  /* 0xff80000062627808 */ /* 0x000fe20006000000 */
[----:B------:R-:W-:Y:S01]  /*3050*/  FFMA.FTZ R220, R220, UR10, -R20 ;  /* 0x0000000adcdc7c23 */ /* 0x000fe20008010814 */
[----:B------:R-:W-:Y:S01]  /*3060*/  FSEL R99, R99, -INF , !P5 ;  /* 0xff80000063637808 */ /* 0x000fe20006800000 */
[----:B---3--:R-:W-:Y:S01]  /*3070*/  FFMA.FTZ R20, R100, UR10, -R91 ;  /* 0x0000000a64147c23 */ /* 0x008fe2000801085b */
[----:B------:R-:W-:Y:S01]  /*3080*/  FSEL R102, R102, -INF , !P6 ;  /* 0xff80000066667808 */ /* 0x000fe20007000000 */
[----:B------:R-:W-:Y:S01]  /*3090*/  FFMA.FTZ R222, R98, UR10, -R222 ;  /* 0x0000000a62de7c23 */ /* 0x000fe200080108de */
[----:B------:R-:W-:Y:S01]  /*30a0*/  FSEL R103, R103, -INF , !P1 ;  /* 0xff80000067677808 */ /* 0x000fe20004800000 */
[----:B------:R-:W3:Y:S01]  /*30b0*/  SHFL.IDX PT, R98, R14, R233, 0x1f ;  /* 0x00001fe90e627589 */ /* 0x000ee200000e0000 */
[C---:B------:R-:W-:Y:S01]  /*30c0*/  ISETP.GT.AND P2, PT, R18.reuse, 0x20, PT ;  /* 0x000000201200780c */ /* 0x040fe20003f44270 */
[----:B------:R-:W-:Y:S01]  /*30d0*/  UMOV UR5, 0x40000040 ;  /* 0x4000004000057882 */ /* 0x000fe20000000000 */
[C---:B------:R-:W-:Y:S01]  /*30e0*/  ISETP.GT.AND P3, PT, R18.reuse, 0x21, PT ;  /* 0x000000211200780c */ /* 0x040fe20003f64270 */
[----:B------:R3:W2:Y:S01]  /*30f0*/  SHFL.IDX PT, R100, R14, R232, 0x1f ;  /* 0x00001fe80e647589 */ /* 0x0006a200000e0000 */
[C---:B------:R-:W-:Y:S01]  /*3100*/  ISETP.GT.AND P4, PT, R18.reuse, 0x28, PT ;  /* 0x000000281200780c */ /* 0x040fe20003f84270 */
[----:B----4-:R-:W-:Y:S01]  /*3110*/  FFMA.FTZ R101, R101, UR10, -R90 ;  /* 0x0000000a65657c23 */ /* 0x010fe2000801085a */
[----:B------:R-:W-:Y:S01]  /*3120*/  ISETP.GT.AND P5, PT, R18, 0x29, PT ;  /* 0x000000291200780c */ /* 0x000fe20003fa4270 */
[----:B-----5:R-:W-:Y:S01]  /*3130*/  FFMA.FTZ R22, R104, UR10, -R92 ;  /* 0x0000000a68167c23 */ /* 0x020fe2000801085c */
[C---:B------:R-:W-:Y:S01]  /*3140*/  ISETP.GT.AND P6, PT, R18.reuse, 0x30, PT ;  /* 0x000000301200780c */ /* 0x040fe20003fc4270 */
[----:B------:R-:W-:Y:S01]  /*3150*/  MUFU.EX2 R10, R21 ;  /* 0x00000015000a7308 */ /* 0x000fe20000000800 */
[----:B------:R-:W-:-:S02]  /*3160*/  ISETP.GT.AND P1, PT, R18, 0x31, PT ;  /* 0x000000311200780c */ /* 0x000fc40003f24270 */
[----:B------:R-:W-:Y:S02]  /*3170*/  FSEL R106, R106, -INF , !P2 ;  /* 0xff8000006a6a7808 */ /* 0x000fe40005000000 */
[----:B------:R-:W-:Y:S01]  /*3180*/  FSEL R107, R107, -INF , !P3 ;  /* 0xff8000006b6b7808 */ /* 0x000fe20005800000 */
[--C-:B-1----:R-:W-:Y:S01]  /*3190*/  FFMA.FTZ R23, R105, UR10, -R94.reuse ;  /* 0x0000000a69177c23 */ /* 0x102fe2000801085e */
[----:B------:R-:W-:Y:S01]  /*31a0*/  FSEL R110, R110, -INF , !P4 ;  /* 0xff8000006e6e7808 */ /* 0x000fe20006000000 */
[----:B------:R-:W-:Y:S01]  /*31b0*/  MUFU.EX2 R21, R101 ;  /* 0x0000006500157308 */ /* 0x000fe20000000800 */
[----:B------:R-:W-:Y:S01]  /*31c0*/  FSEL R111, R111, -INF , !P5 ;  /* 0xff8000006f6f7808 */ /* 0x000fe20006800000 */
[----:B------:R-:W-:Y:S01]  /*31d0*/  FFMA.FTZ R107, R107, UR10, -R94 ;  /* 0x0000000a6b6b7c23 */ /* 0x000fe2000801085e */
[----:B------:R-:W-:Y:S01]  /*31e0*/  FSEL R114, R114, -INF , !P6 ;  /* 0xff80000072727808 */ /* 0x000fe20007000000 */
[----:B------:R-:W-:Y:S01]  /*31f0*/  FFMA.FTZ R110, R110, UR10, -R96 ;  /* 0x0000000a6e6e7c23 */ /* 0x000fe20008010860 */
[----:B------:R-:W-:Y:S01]  /*3200*/  FSEL R115, R115, -INF , !P1 ;  /* 0xff80000073737808 */ /* 0x000fe20004800000 */
[----:B---3--:R-:W-:Y:S01]  /*3210*/  FFMA.FTZ R14, R112, UR10, -R98 ;  /* 0x0000000a700e7c23 */ /* 0x008fe20008010862 */
[----:B------:R-:W-:Y:S01]  /*3220*/  ISETP.GT.AND P2, PT, R18, 0x38, PT ;  /* 0x000000381200780c */ /* 0x000fe20003f44270 */
[----:B------:R-:W-:Y:S01]  /*3230*/  FFMA.FTZ R112, R102, UR10, -R91 ;  /* 0x0000000a66707c23 */ /* 0x000fe2000801085b */
[C---:B------:R-:W-:Y:S01]  /*3240*/  ISETP.GT.AND P3, PT, R18.reuse, 0x39, PT ;  /* 0x000000391200780c */ /* 0x040fe20003f64270 */
[----:B--2---:R-:W-:Y:S01]  /*3250*/  FFMA.FTZ R91, R113, UR10, -R100 ;  /* 0x0000000a715b7c23 */ /* 0x004fe20008010864 */
[C---:B------:R-:W-:Y:S01]  /*3260*/  ISETP.GT.AND P4, PT, R18.reuse, 0x40, PT ;  /* 0x000000401200780c */ /* 0x040fe20003f84270 */
[----:B------:R-:W-:Y:S01]  /*3270*/  FFMA.FTZ R113, R103, UR10, -R90 ;  /* 0x0000000a67717c23 */ /* 0x000fe2000801085a */
[C---:B------:R-:W-:Y:S01]  /*3280*/  ISETP.GT.AND P5, PT, R18.reuse, 0x41, PT ;  /* 0x000000411200780c */ /* 0x040fe20003fa4270 */
[----:B------:R-:W-:Y:S01]  /*3290*/  MUFU.EX2 R90, R91 ;  /* 0x0000005b005a7308 */ /* 0x000fe20000000800 */
[----:B------:R-:W-:Y:S01]  /*32a0*/  ISETP.GT.AND P6, PT, R18, 0x48, PT ;  /* 0x000000481200780c */ /* 0x000fe20003fc4270 */
[----:B------:R-:W-:Y:S01]  /*32b0*/  FFMA.FTZ R114, R114, UR10, -R98 ;  /* 0x0000000a72727c23 */ /* 0x000fe20008010862 */
[----:B------:R-:W-:Y:S01]  /*32c0*/  ISETP.GT.AND P1, PT, R18, 0x49, PT ;  /* 0x000000491200780c */ /* 0x000fe20003f24270 */
[----:B------:R-:W-:Y:S01]  /*32d0*/  FFMA.FTZ R111, R111, UR10, -R97 ;  /* 0x0000000a6f6f7c23 */ /* 0x000fe20008010861 */
[----:B------:R-:W-:Y:S01]  /*32e0*/  FSEL R118, R118, -INF , !P2 ;  /* 0xff80000076767808 */ /* 0x000fe20005000000 */
[----:B------:R-:W-:Y:S01]  /*32f0*/  FFMA.FTZ R115, R115, UR10, -R100 ;  /* 0x0000000a73737c23 */ /* 0x000fe20008010864 */
        /* <DEDUP_REMOVED lines=13> */
[----:B------:R-:W-:Y:S02]  /*33d0*/  ISETP.GT.AND P1, PT, R18, 0x61, PT ;  /* 0x000000611200780c */ /* 0x000fe40003f24270 */
[----:B------:R-:W-:Y:S02]  /*33e0*/  FSEL R130, R130, -INF , !P2 ;  /* 0xff80000082827808 */ /* 0x000fe40005000000 */
[----:B------:R-:W-:Y:S01]  /*33f0*/  FSEL R131, R131, -INF , !P3 ;  /* 0xff80000083837808 */ /* 0x000fe20005800000 */
[----:B------:R-:W-:Y:S02]  /*3400*/  WARPGROUP.DEPBAR.LE gsb0, 0x0 ;  /* 0x00008000000079c5 */ /* 0x000fe40000010000 */
[----:B------:R-:W-:Y:S01]  /*3410*/  FSEL R134, R134, -INF , !P4 ;  /* 0xff80000086867808 */ /* 0x000fe20006000000 */
[----:B------:R-:W-:Y:S01]  /*3420*/  WARPGROUP.ARRIVE ;  /* 0x00000000000079c5 */ /* 0x000fe20000000000 */
[----:B------:R-:W-:Y:S01]  /*3430*/  FSEL R135, R135, -INF , !P5 ;  /* 0xff80000087877808 */ /* 0x000fe20006800000 */
[----:B------:R-:W-:Y:S01]  /*3440*/  MUFU.EX2 R217, R217 ;  /* 0x000000d900d97308 */ /* 0x000fe20000000800 */
[----:B------:R-:W-:-:S02]  /*3450*/  FSEL R138, R138, -INF , !P6 ;  /* 0xff8000008a8a7808 */ /* 0x000fc40007000000 */
[----:B------:R-:W-:Y:S01]  /*3460*/  FSEL R139, R139, -INF , !P1 ;  /* 0xff8000008b8b7808 */ /* 0x000fe20004800000 */
[----:B------:R-:W-:Y:S01]  /*3470*/  HGMMA.64x128x16.F32 R24, gdesc[UR4], R24, gsb0 ;  /* 0x01e00000041879f0 */ /* 0x000fe20008000818 */
[C---:B------:R-:W-:Y:S01]  /*3480*/  ISETP.GT.AND P2, PT, R18.reuse, 0x68, PT ;  /* 0x000000681200780c */ /* 0x040fe20003f44270 */
[----:B------:R-:W-:Y:S01]  /*3490*/  UIADD3 UR6, UR8, 0x6, URZ ;  /* 0x0000000608067890 */ /* 0x000fe2000fffe03f */
[C---:B------:R-:W-:Y:S01]  /*34a0*/  ISETP.GT.AND P3, PT, R18.reuse, 0x69, PT ;  /* 0x000000691200780c */ /* 0x040fe20003f64270 */
[----:B------:R-:W-:Y:S01]  /*34b0*/  UIADD3 UR4, UR9, 0x6, URZ ;  /* 0x0000000609047890 */ /* 0x000fe2000fffe03f */
[C---:B------:R-:W-:Y:S01]  /*34c0*/  ISETP.GT.AND P4, PT, R18.reuse, 0x70, PT ;  /* 0x000000701200780c */ /* 0x040fe20003f84270 */
[----:B------:R-:W-:Y:S01]  /*34d0*/  UMOV UR7, 0x40000040 ;  /* 0x4000004000077882 */ /* 0x000fe20000000000 */
[C---:B------:R-:W-:Y:S01]  /*34e0*/  ISETP.GT.AND P5, PT, R18.reuse, 0x71, PT ;  /* 0x000000711200780c */ /* 0x040fe20003fa4270 */
[----:B------:R-:W-:Y:S01]  /*34f0*/  UMOV UR5, 0x40000040 ;  /* 0x4000004000057882 */ /* 0x000fe20000000000 */
[C---:B------:R-:W-:Y:S01]  /*3500*/  ISETP.GT.AND P6, PT, R18.reuse, 0x78, PT ;  /* 0x000000781200780c */ /* 0x040fe20003fc4270 */
[----:B------:R-:W-:Y:S01]  /*3510*/  MUFU.EX2 R220, R220 ;  /* 0x000000dc00dc7308 */ /* 0x000fe20000000800 */
[----:B------:R-:W-:Y:S01]  /*3520*/  ISETP.GT.AND P1, PT, R18, 0x79, PT ;  /* 0x000000791200780c */ /* 0x000fe20003f24270 */
[----:B------:R-:W-:Y:S01]  /*3530*/  FFMA.FTZ R18, R93, UR10, -R221 ;  /* 0x0000000a5d127c23 */ /* 0x000fe200080108dd */
[----:B------:R-:W-:Y:S01]  /*3540*/  FFMA.FTZ R93, R109, UR10, -R97 ;  /* 0x0000000a6d5d7c23 */ /* 0x000fe20008010861 */
[----:B------:R-:W-:Y:S01]  /*3550*/  FFMA.FTZ R221, R95, UR10, -R221 ;  /* 0x0000000a5fdd7c23 */ /* 0x000fe200080108dd */
[----:B------:R-:W-:Y:S01]  /*3560*/  FFMA.FTZ R95, R116, UR10, -R108 ;  /* 0x0000000a745f7c23 */ /* 0x000fe2000801086c */
[----:B------:R-:W-:Y:S01]  /*3570*/  FFMA.FTZ R109, R99, UR10, -R89 ;  /* 0x0000000a636d7c23 */ /* 0x000fe20008010859 */
[----:B------:R-:W1:Y:S01]  /*3580*/  SHFL.IDX PT, R116, R11, R237, 0x1f ;  /* 0x00001fed0b747589 */ /* 0x000e6200000e0000 */
[----:B------:R2:W-:Y:S01]  /*3590*/  MUFU.EX2 R89, R93 ;  /* 0x0000005d00597308 */ /* 0x0005e20000000800 */
[----:B------:R-:W-:-:S02]  /*35a0*/  FFMA.FTZ R99, R125, UR10, -R226 ;  /* 0x0000000a7d637c23 */ /* 0x000fc400080108e2 */
[----:B------:R-:W-:Y:S05]  /*35b0*/  SHFL.IDX PT, R125, R11, R230, 0x1f ;  /* 0x00001fe60b7d7589 */ /* 0x000fea00000e0000 */
[----:B------:R3:W-:Y:S01]  /*35c0*/  MUFU.EX2 R91, R95 ;  /* 0x0000005f005b7308 */ /* 0x0007e20000000800 */
[----:B--2---:R-:W-:Y:S01]  /*35d0*/  FFMA.FTZ R93, R117, UR10, -R223 ;  /* 0x0000000a755d7c23 */ /* 0x004fe200080108df */
[----:B------:R-:W-:-:S06]  /*35e0*/  FFMA.FTZ R117, R106, UR10, -R92 ;  /* 0x0000000a6a757c23 */ /* 0x000fcc000801085c */
[----:B------:R2:W-:Y:S01]  /*35f0*/  MUFU.EX2 R92, R93 ;  /* 0x0000005d005c7308 */ /* 0x0005e20000000800 */
[----:B---3--:R-:W-:Y:S02]  /*3600*/  FFMA.FTZ R95, R124, UR10, -R225 ;  /* 0x0000000a7c5f7c23 */ /* 0x008fe400080108e1 */
[----:B------:R-:W3:Y:S01]  /*3610*/  SHFL.IDX PT, R124, R11, R231, 0x1f ;  /* 0x00001fe70b7c7589 */ /* 0x000ee200000e0000 */
[----:B-1----:R-:W-:-:S04]  /*3620*/  FFMA.FTZ R121, R121, UR10, -R116 ;  /* 0x0000000a79797c23 */ /* 0x002fc80008010874 */
[----:B------:R-:W-:Y:S01]  /*3630*/  MUFU.EX2 R20, R20 ;  /* 0x0000001400147308 */ /* 0x000fe20000000800 */
[----:B--2---:R-:W-:Y:S02]  /*3640*/  FFMA.FTZ R93, R120, UR10, -R224 ;  /* 0x0000000a785d7c23 */ /* 0x004fe400080108e0 */
[----:B------:R-:W1:Y:S05]  /*3650*/  SHFL.IDX PT, R120, R11, R233, 0x1f ;  /* 0x00001fe90b787589 */ /* 0x000e6a00000e0000 */
[----:B------:R2:W-:Y:S01]  /*3660*/  MUFU.EX2 R94, R121 ;  /* 0x00000079005e7308 */ /* 0x0005e20000000800 */
[----:B------:R-:W-:-:S07]  /*3670*/  FFMA.FTZ R105, R148, UR10, -R227 ;  /* 0x0000000a94697c23 */ /* 0x000fce00080108e3 */
[----:B------:R-:W-:Y:S01]  /*3680*/  MUFU.EX2 R222, R222 ;  /* 0x000000de00de7308 */ /* 0x000fe20000000800 */
[----:B--2---:R2:W4:Y:S01]  /*3690*/  SHFL.IDX PT, R121, R11, R232, 0x1f ;  /* 0x00001fe80b797589 */ /* 0x00452200000e0000 */
[----:B---3--:R-:W-:-:S03]  /*36a0*/  FFMA.FTZ R98, R132, UR10, -R124 ;  /* 0x0000000a84627c23 */ /* 0x008fc6000801087c */
[----:B------:R-:W3:Y:S03]  /*36b0*/  SHFL.IDX PT, R132, R13, R235, 0x1f ;  /* 0x00001feb0d847589 */ /* 0x000ee600000e0000 */
[----:B------:R-:W-:Y:S01]  /*36c0*/  MUFU.EX2 R22, R22 ;  /* 0x0000001600167308 */ /* 0x000fe20000000800 */
[----:B-1----:R-:W-:Y:S02]  /*36d0*/  FFMA.FTZ R96, R128, UR10, -R120 ;  /* 0x0000000a80607c23 */ /* 0x002fe40008010878 */
[----:B------:R-:W1:Y:S05]  /*36e0*/  SHFL.IDX PT, R128, R13, R8, 0x1f ;  /* 0x00001f080d807589 */ /* 0x000e6a00000e0000 */
[----:B--2---:R2:W-:Y:S08]  /*36f0*/  MUFU.EX2 R11, R99 ;  /* 0x00000063000b7308 */ /* 0x0045f00000000800 */
[----:B------:R-:W-:Y:S01]  /*3700*/  MUFU.EX2 R23, R23 ;  /* 0x0000001700177308 */ /* 0x000fe20000000800 */
[----:B----4-:R-:W-:Y:S01]  /*3710*/  FFMA.FTZ R97, R129, UR10, -R121 ;  /* 0x0000000a81617c23 */ /* 0x010fe20008010879 */
[----:B--2---:R-:W-:Y:S01]  /*3720*/  FFMA.FTZ R99, R133, UR10, -R125 ;  /* 0x0000000a85637c23 */ /* 0x004fe2000801087d */
[----:B------:R-:W2:Y:S01]  /*3730*/  SHFL.IDX PT, R129, R13, R237, 0x1f ;  /* 0x00001fed0d817589 */ /* 0x000ea200000e0000 */
[----:B---3--:R-:W-:-:S03]  /*3740*/  FFMA.FTZ R102, R140, UR10, -R132 ;  /* 0x0000000a8c667c23 */ /* 0x008fc60008010884 */
[----:B------:R-:W-:Y:S01]  /*3750*/  SHFL.IDX PT, R133, R13, R233, 0x1f ;  /* 0x00001fe90d857589 */ /* 0x000fe200000e0000 */
[----:B------:R-:W-:Y:S03]  /*3760*/  MUFU.EX2 R88, R88 ;  /* 0x0000005800587308 */ /* 0x000fe60000000800 */
[----:B------:R-:W-:Y:S01]  /*3770*/  SHFL.IDX PT, R140, R13, R230, 0x1f ;  /* 0x00001fe60d8c7589 */ /* 0x000fe200000e0000 */
[----:B-1----:R-:W-:-:S03]  /*3780*/  FFMA.FTZ R100, R136, UR10, -R128 ;  /* 0x0000000a88647c23 */ /* 0x002fc60008010880 */
[----:B------:R-:W1:Y:S01]  /*3790*/  SHFL.IDX PT, R136, R13, R234, 0x1f ;  /* 0x00001fea0d887589 */ /* 0x000e6200000e0000 */
[----:B------:R-:W-:Y:S08]  /*37a0*/  MUFU.EX2 R107, R107 ;  /* 0x0000006b006b7308 */ /* 0x000ff00000000800 */
[----:B------:R-:W-:Y:S01]  /*37b0*/  MUFU.EX2 R110, R110 ;  /* 0x0000006e006e7308 */ /* 0x000fe20000000800 */
[----:B--2---:R-:W-:-:S02]  /*37c0*/  FFMA.FTZ R101, R137, UR10, -R129 ;  /* 0x0000000a89657c23 */ /* 0x004fc40008010881 */
[----:B------:R2:W3:Y:S05]  /*37d0*/  SHFL.IDX PT, R137, R13, R232, 0x1f ;  /* 0x00001fe80d897589 */ /* 0x0004ea00000e0000 */
[----:B------:R-:W-:Y:S08]  /*37e0*/  MUFU.EX2 R14, R14 ;  /* 0x0000000e000e7308 */ /* 0x000ff00000000800 */
[----:B--2---:R1:W-:Y:S01]  /*37f0*/  MUFU.EX2 R13, R102 ;  /* 0x00000066000d7308 */ /* 0x0043e20000000800 */
[----:B------:R-:W-:-:S02]  /*3800*/  WARPGROUP.DEPBAR.LE gsb0, 0x0 ;  /* 0x00008000000079c5 */ /* 0x000fc40000010000 */
[----:B-1----:R-:W-:Y:S01]  /*3810*/  FFMA.FTZ R102, R141, UR10, -R136 ;  /* 0x0000000a8d667c23 */ /* 0x002fe20008010888 */
[----:B------:R-:W-:Y:S01]  /*3820*/  WARPGROUP.ARRIVE ;  /* 0x00000000000079c5 */ /* 0x000fe20000000000 */
[----:B------:R-:W2:Y:S01]  /*3830*/  LDL R141, [R1+0x28] ;  /* 0x00002800018d7983 */ /* 0x000ea20000100800 */
[----:B------:R-:W-:Y:S01]  /*3840*/  FFMA.FTZ R118, R118, UR10, -R108 ;  /* 0x0000000a76767c23 */ /* 0x000fe2000801086c */
[----:B------:R-:W-:Y:S01]  /*3850*/  FFMA.FTZ R135, R135, UR10, -R125 ;  /* 0x0000000a87877c23 */ /* 0x000fe2000801087d */
[----:B------:R-:W-:Y:S01]  /*3860*/  FFMA.FTZ R123, R123, UR10, -R116 ;  /* 0x0000000a7b7b7c23 */ /* 0x000fe20008010874 */
[----:B------:R-:W-:Y:S01]  /*3870*/  FFMA.FTZ R131, R131, UR10, -R121 ;  /* 0x0000000a83837c23 */ /* 0x000fe20008010879 */
[----:B------:R-:W-:Y:S01]  /*3880*/  HGMMA.64x128x16.F32 R24, gdesc[UR4], R24, gsb0 ;  /* 0x01e00000041879f0 */ /* 0x000fe20008000818 */
[----:B------:R-:W-:Y:S01]  /*3890*/  R2UR UR4, R15 ;  /* 0x000000000f0472ca */ /* 0x000fe200000e0000 */
[----:B------:R-:W-:Y:S01]  /*38a0*/  FFMA.FTZ R134, R134, UR10, -R124 ;  /* 0x0000000a86867c23 */ /* 0x000fe2000801087c */
[----:B------:R-:W-:Y:S01]  /*38b0*/  FSEL R108, R147, -INF , !P5 ;  /* 0xff800000936c7808 */ /* 0x000fe20006800000 */
[----:B------:R-:W-:Y:S01]  /*38c0*/  FFMA.FTZ R130, R130, UR10, -R120 ;  /* 0x0000000a82827c23 */ /* 0x000fe20008010878 */
[----:B------:R-:W-:Y:S01]  /*38d0*/  FSEL R15, R142, -INF , !P2 ;  /* 0xff8000008e0f7808 */ /* 0x000fe20005000000 */
[--C-:B---3--:R-:W-:Y:S01]  /*38e0*/  FFMA.FTZ R104, R145, UR10, -R137.reuse ;  /* 0x0000000a91687c23 */ /* 0x108fe20008010889 */
[----:B------:R-:W1:Y:S01]  /*38f0*/  MUFU.EX2 R97, R97 ;  /* 0x0000006100617308 */ /* 0x000e620000000800 */
[----:B------:R-:W-:-:S02]  /*3900*/  FFMA.FTZ R137, R108, UR10, -R137 ;  /* 0x0000000a6c897c23 */ /* 0x000fc40008010889 */
[----:B------:R-:W-:Y:S01]  /*3910*/  FFMA.FTZ R132, R15, UR10, -R132 ;  /* 0x0000000a0f847c23 */ /* 0x000fe20008010884 */
[----:B------:R-:W-:Y:S01]  /*3920*/  FFMA.FTZ R126, R126, UR10, -R225 ;  /* 0x0000000a7e7e7c23 */ /* 0x000fe200080108e1 */
[----:B------:R-:W-:-:S03]  /*3930*/  FFMA.FTZ R127, R127, UR10, -R226 ;  /* 0x0000000a7f7f7c23 */ /* 0x000fc600080108e2 */
[----:B------:R-:W3:Y:S01]  /*3940*/  MUFU.EX2 R130, R130 ;  /* 0x0000008200827308 */ /* 0x000ee20000000800 */
[----:B------:R-:W-:-:S07]  /*3950*/  FFMA.FTZ R138, R138, UR10, -R128 ;  /* 0x0000000a8a8a7c23 */ /* 0x000fce0008010880 */
[----:B------:R-:W4:Y:S08]  /*3960*/  MUFU.EX2 R18, R18 ;  /* 0x0000001200127308 */ /* 0x000f300000000800 */
[----:B------:R-:W5:Y:S08]  /*3970*/  MUFU.EX2 R98, R98 ;  /* 0x0000006200627308 */ /* 0x000f700000000800 */
        /* <DEDUP_REMOVED lines=14> */
[----:B------:R-:W-:Y:S01]  /*3a60*/  MUFU.EX2 R93, R93 ;  /* 0x0000005d005d7308 */ /* 0x000fe20000000800 */
[----:B------:R-:W-:-:S02]  /*3a70*/  WARPGROUP.DEPBAR.LE gsb0, 0x0 ;  /* 0x00008000000079c5 */ /* 0x000fc40000010000 */
[----:B------:R-:W1:Y:S04]  /*3a80*/  LDS R16, [R16+0x400] ;  /* 0x0004000010107984 */ /* 0x000e680000000800 */
[----:B------:R-:W-:Y:S04]  /*3a90*/  LDS R228, [R228+0x400] ;  /* 0x00040000e4e47984 */ /* 0x000fe80000000800 */
[----:B------:R-:W-:Y:S04]  /*3aa0*/  LDS R12, [R12+0x400] ;  /* 0x000400000c0c7984 */ /* 0x000fe80000000800 */
[----:B------:R-:W-:Y:S04]  /*3ab0*/  LDS R9, [R9+0x400] ;  /* 0x0004000009097984 */ /* 0x000fe80000000800 */
[----:B-1----:R-:W1:Y:S04]  /*3ac0*/  SHFL.IDX PT, R125, R16, R8, 0x1f ;  /* 0x00001f08107d7589 */ /* 0x002e6800000e0000 */
[----:B------:R-:W3:Y:S04]  /*3ad0*/  SHFL.IDX PT, R108, R16, R232, 0x1f ;  /* 0x00001fe8106c7589 */ /* 0x000ee800000e0000 */
[----:B------:R-:W4:Y:S04]  /*3ae0*/  SHFL.IDX PT, R124, R16, R237, 0x1f ;  /* 0x00001fed107c7589 */ /* 0x000f2800000e0000 */
[----:B------:R-:W5:Y:S04]  /*3af0*/  SHFL.IDX PT, R121, R16, R235, 0x1f ;  /* 0x00001feb10797589 */ /* 0x000f6800000e0000 */
[----:B------:R-:W5:Y:S04]  /*3b00*/  SHFL.IDX PT, R116, R16, R233, 0x1f ;  /* 0x00001fe910747589 */ /* 0x000f6800000e0000 */
[----:B------:R-:W5:Y:S04]  /*3b10*/  SHFL.IDX PT, R15, R16, R231, 0x1f ;  /* 0x00001fe7100f7589 */ /* 0x000f6800000e0000 */
[----:B------:R-:W5:Y:S01]  /*3b20*/  SHFL.IDX PT, R120, R16, R234, 0x1f ;  /* 0x00001fea10787589 */ /* 0x000f6200000e0000 */
[--C-:B-1----:R-:W-:Y:S01]  /*3b30*/  FADD.FTZ R24, R24, -R125.reuse ;  /* 0x8000007d18187221 */ /* 0x102fe20000010000 */
[----:B------:R-:W-:-:S02]  /*3b40*/  FADD.FTZ R26, R26, -R125 ;  /* 0x8000007d1a1a7221 */ /* 0x000fc40000010000 */
[----:B------:R-:W-:Y:S01]  /*3b50*/  SHFL.IDX PT, R125, R16, R230, 0x1f ;  /* 0x00001fe6107d7589 */ /* 0x000fe200000e0000 */
[----:B---3--:R-:W-:-:S03]  /*3b60*/  FADD.FTZ R33, R33, -R108 ;  /* 0x8000006c21217221 */ /* 0x008fc60000010000 */
[----:B------:R-:W1:Y:S01]  /*3b70*/  SHFL.IDX PT, R16, R228, R232, 0x1f ;  /* 0x00001fe8e4107589 */ /* 0x000e6200000e0000 */
[----:B------:R-:W-:Y:S01]  /*3b80*/  FADD.FTZ R35, R35, -R108 ;  /* 0x8000006c23237221 */ /* 0x000fe20000010000 */
[--C-:B----4-:R-:W-:Y:S01]  /*3b90*/  FADD.FTZ R25, R25, -R124.reuse ;  /* 0x8000007c19197221 */ /* 0x110fe20000010000 */
[----:B------:R-:W-:Y:S01]  /*3ba0*/  FADD.FTZ R27, R27, -R124 ;  /* 0x8000007c1b1b7221 */ /* 0x000fe20000010000 */
[--C-:B-----5:R-:W-:Y:S01]  /*3bb0*/  FADD.FTZ R28, R28, -R121.reuse ;  /* 0x800000791c1c7221 */ /* 0x120fe20000010000 */
[----:B------:R-:W-:Y:S01]  /*3bc0*/  FADD.FTZ R30, R30, -R121 ;  /* 0x800000791e1e7221 */ /* 0x000fe20000010000 */
[----:B------:R-:W3:Y:S01]  /*3bd0*/  SHFL.IDX PT, R108, R228, R233, 0x1f ;  /* 0x00001fe9e46c7589 */ /* 0x000ee200000e0000 */
[--C-:B------:R-:W-:Y:S01]  /*3be0*/  FADD.FTZ R32, R32, -R116.reuse ;  /* 0x8000007420207221 */ /* 0x100fe20000010000 */
[----:B------:R-:W-:Y:S02]  /*3bf0*/  FADD.FTZ R34, R34, -R116 ;  /* 0x8000007422227221 */ /* 0x000fe40000010000 */
[----:B------:R-:W4:Y:S01]  /*3c00*/  SHFL.IDX PT, R124, R228, R8, 0x1f ;  /* 0x00001f08e47c7589 */ /* 0x000f2200000e0000 */
        /* <DEDUP_REMOVED lines=11> */
[--C-:B---3--:R-:W-:Y:S01]  /*3cc0*/  FADD.FTZ R48, R48, -R108.reuse ;  /* 0x8000006c30307221 */ /* 0x108fe20000010000 */
[----:B------:R-:W-:Y:S02]  /*3cd0*/  FADD.FTZ R50, R50, -R108 ;  /* 0x8000006c32327221 */ /* 0x000fe40000010000 */
[----:B------:R-:W1:Y:S01]  /*3ce0*/  SHFL.IDX PT, R231, R9, R231, 0x1f ;  /* 0x00001fe709e77589 */ /* 0x000e6200000e0000 */
[--C-:B------:R-:W-:Y:S01]  /*3cf0*/  FADD.FTZ R37, R37, -R125.reuse ;  /* 0x8000007d25257221 */ /* 0x100fe20000010000 */
[----:B------:R-:W-:Y:S01]  /*3d00*/  FADD.FTZ R39, R39, -R125 ;  /* 0x8000007d27277221 */ /* 0x000fe20000010000 */
[--C-:B----4-:R-:W-:Y:S01]  /*3d10*/  FADD.FTZ R40, R40, -R124.reuse ;  /* 0x8000007c28287221 */ /* 0x110fe20000010000 */
[----:B------:R-:W-:Y:S01]  /*3d20*/  FADD.FTZ R42, R42, -R124 ;  /* 0x8000007c2a2a7221 */ /* 0x000fe20000010000 */
[--C-:B-----5:R-:W-:Y:S01]  /*3d30*/  FADD.FTZ R44, R44, -R121.reuse ;  /* 0x800000792c2c7221 */ /* 0x120fe20000010000 */
[----:B------:R-:W-:Y:S01]  /*3d40*/  FADD.FTZ R46, R46, -R121 ;  /* 0x800000792e2e7221 */ /* 0x000fe20000010000 */
[----:B------:R-:W3:Y:S01]  /*3d50*/  SHFL.IDX PT, R108, R12, R232, 0x1f ;  /* 0x00001fe80c6c7589 */ /* 0x000ee200000e0000 */
        /* <DEDUP_REMOVED lines=8> */
[----:B------:R-:W4:Y:S04]  /*3de0*/  SHFL.IDX PT, R116, R12, R233, 0x1f ;  /* 0x00001fe90c747589 */ /* 0x000f2800000e0000 */
[----:B------:R-:W5:Y:S01]  /*3df0*/  SHFL.IDX PT, R12, R12, R230, 0x1f ;  /* 0x00001fe60c0c7589 */ /* 0x000f6200000e0000 */
[--C-:B------:R-:W-:Y:S01]  /*3e00*/  FADD.FTZ R41, R41, -R120.reuse ;  /* 0x8000007829297221 */ /* 0x100fe20000010000 */
[----:B------:R-:W-:-:S02]  /*3e10*/  FADD.FTZ R43, R43, -R120 ;  /* 0x800000782b2b7221 */ /* 0x000fc40000010000 */
[----:B------:R-:W-:Y:S04]  /*3e20*/  SHFL.IDX PT, R237, R9, R237, 0x1f ;  /* 0x00001fed09ed7589 */ /* 0x000fe800000e0000 */
[----:B------:R-:W2:Y:S01]  /*3e30*/  SHFL.IDX PT, R120, R9, R8, 0x1f ;  /* 0x00001f0809787589 */ /* 0x000ea200000e0000 */
[----:B------:R-:W5:Y:S01]  /*3e40*/  MUFU.EX2 R126, R126 ;  /* 0x0000007e007e7308 */ /* 0x000f620000000800 */
[----:B-1----:R-:W-:Y:S01]  /*3e50*/  FADD.FTZ R128, R84, -R231 ;  /* 0x800000e754807221 */ /* 0x002fe20000010000 */
[----:B------:R-:W-:Y:S01]  /*3e60*/  FMUL.FTZ R84, R216, R24 ;  /* 0x00000018d8547220 */ /* 0x000fe20000410000 */
[----:B------:R-:W1:Y:S01]  /*3e70*/  SHFL.IDX PT, R228, R228, R230, 0x1f ;  /* 0x00001fe6e4e47589 */ /* 0x000e6200000e0000 */
[----:B------:R-:W-:-:S04]  /*3e80*/  FMUL.FTZ R25, R219, R25 ;  /* 0x00000019db197220 */ /* 0x000fc80000410000 */
[----:B------:R-:W1:Y:S01]  /*3e90*/  MUFU.EX2 R127, R127 ;  /* 0x0000007f007f7308 */ /* 0x000e620000000800 */
[----:B------:R-:W2:Y:S01]  /*3ea0*/  SHFL.IDX PT, R235, R9, R235, 0x1f ;  /* 0x00001feb09eb7589 */ /* 0x000ea200000e0000 */
[----:B---3--:R-:W-:Y:S01]  /*3eb0*/  FADD.FTZ R65, R65, -R108 ;  /* 0x8000006c41417221 */ /* 0x008fe20000010000 */
[----:B----4-:R-:W-:Y:S02]  /*3ec0*/  FADD.FTZ R66, R66, -R116 ;  /* 0x8000007442427221 */ /* 0x010fe40000010000 */
[----:B------:R-:W3:Y:S04]  /*3ed0*/  SHFL.IDX PT, R234, R9, R234, 0x1f ;  /* 0x00001fea09ea7589 */ /* 0x000ee800000e0000 */
[----:B------:R-:W4:Y:S04]  /*3ee0*/  SHFL.IDX PT, R233, R9, R233, 0x1f ;  /* 0x00001fe909e97589 */ /* 0x000f2800000e0000 */
[----:B------:R-:W4:Y:S04]  /*3ef0*/  SHFL.IDX PT, R232, R9, R232, 0x1f ;  /* 0x00001fe809e87589 */ /* 0x000f2800000e0000 */
[----:B------:R5:W4:Y:S01]  /*3f00*/  SHFL.IDX PT, R230, R9, R230, 0x1f ;  /* 0x00001fe609e67589 */ /* 0x000b2200000e0000 */
        /* <DEDUP_REMOVED lines=16> */
[----:B------:R-:W4:Y:S01]  /*4010*/  MUFU.EX2 R112, R112 ;  /* 0x0000007000707308 */ /* 0x000f220000000800 */
[----:B------:R-:W-:Y:S01]  /*4020*/  FADD.FTZ R62, R62, -R121 ;  /* 0x800000793e3e7221 */ /* 0x000fe20000010000 */
[----:B------:R-:W-:Y:S01]  /*4030*/  FADD.FTZ R15, R63, -R15 ;  /* 0x8000000f3f0f7221 */ /* 0x000fe20000010000 */
[----:B------:R-:W-:Y:S01]  /*4040*/  FFMA.FTZ R227, R150, UR10, -R227 ;  /* 0x0000000a96e37c23 */ /* 0x000fe200080108e3 */
[----:B------:R-:W-:-:S04]  /*4050*/  FFMA.FTZ R140, R151, UR10, -R140 ;  /* 0x0000000a978c7c23 */ /* 0x000fc8000801088c */
[----:B------:R-:W4:Y:S01]  /*4060*/  MUFU.EX2 R113, R113 ;  /* 0x0000007100717308 */ /* 0x000f220000000800 */
[----:B------:R-:W-:Y:S01]  /*4070*/  FADD.FTZ R231, R86, -R231 ;  /* 0x800000e756e77221 */ /* 0x000fe20000010000 */
[----:B------:R-:W-:Y:S01]  /*4080*/  F2FP.F16.F32.PACK_AB R86, R29, R28 ;  /* 0x0000001c1d56723e */ /* 0x000fe200000000ff */
[----:B------:R-:W-:-:S05]  /*4090*/  FMUL.FTZ R60, R95, R60 ;  /* 0x0000003c5f3c7220 */ /* 0x000fca0000410000 */
[----:B------:R-:W4:Y:S01]  /*40a0*/  MUFU.EX2 R122, R122 ;  /* 0x0000007a007a7308 */ /* 0x000f220000000800 */
[----:B------:R-:W-:Y:S01]  /*40b0*/  FMUL.FTZ R61, R11, R61 ;  /* 0x0000003d0b3d7220 */ /* 0x000fe20000410000 */
[----:B------:R-:W-:Y:S01]  /*40c0*/  FMUL.FTZ R62, R126, R62 ;  /* 0x0000003e7e3e7220 */ /* 0x000fe20000410000 */
[----:B-1----:R-:W-:-:S05]  /*40d0*/  FMUL.FTZ R15, R127, R15 ;  /* 0x0000000f7f0f7220 */ /* 0x002fca0000410000 */
[----:B------:R-:W1:Y:S01]  /*40e0*/  MUFU.EX2 R123, R123 ;  /* 0x0000007b007b7308 */ /* 0x000e620000000800 */
[----:B------:R-:W-:Y:S01]  /*40f0*/  F2FP.F16.F32.PACK_AB R66, R66, R9 ;  /* 0x000000094242723e */ /* 0x000fe200000000ff */
[----:B------:R-:W-:-:S06]  /*4100*/  FADD.FTZ R67, R67, -R108 ;  /* 0x8000006c43437221 */ /* 0x000fcc0000010000 */
[----:B------:R-:W1:Y:S01]  /*4110*/  MUFU.EX2 R117, R117 ;  /* 0x0000007500757308 */ /* 0x000e620000000800 */
[----:B--2---:R-:W-:Y:S01]  /*4120*/  FADD.FTZ R63, R72, -R120 ;  /* 0x80000078483f7221 */ /* 0x004fe20000010000 */
[----:B------:R-:W-:-:S06]  /*4130*/  FADD.FTZ R108, R73, -R237 ;  /* 0x800000ed496c7221 */ /* 0x000fcc0000010000 */
[----:B------:R-:W2:Y:S01]  /*4140*/  MUFU.EX2 R111, R111 ;  /* 0x0000006f006f7308 */ /* 0x000ea20000000800 */
[----:B------:R-:W-:-:S07]  /*4150*/  FADD.FTZ R12, R71, -R12 ;  /* 0x8000000c470c7221 */ /* 0x000fce0000010000 */
[----:B------:R-:W2:Y:S08]  /*4160*/  MUFU.EX2 R114, R114 ;  /* 0x0000007200727308 */ /* 0x000eb00000000800 */
[----:B------:R-:W2:Y:S08]  /*4170*/  MUFU.EX2 R115, R115 ;  /* 0x0000007300737308 */ /* 0x000eb00000000800 */
[----:B------:R-:W2:Y:S08]  /*4180*/  MUFU.EX2 R118, R118 ;  /* 0x0000007600767308 */ /* 0x000eb00000000800 */
[----:B------:R-:W2:Y:S01]  /*4190*/  MUFU.EX2 R119, R119 ;  /* 0x0000007700777308 */ /* 0x000ea20000000800 */
[----:B------:R-:W-:-:S07]  /*41a0*/  F2FP.F16.F32.PACK_AB R70, R61, R60 ;  /* 0x0000003c3d46723e */ /* 0x000fce00000000ff */
[----:B------:R-:W2:Y:S01]  /*41b0*/  MUFU.EX2 R131, R131 ;  /* 0x0000008300837308 */ /* 0x000ea20000000800 */
[----:B------:R-:W-:-:S07]  /*41c0*/  F2FP.F16.F32.PACK_AB R71, R15, R62 ;  /* 0x0000003e0f47723e */ /* 0x000fce00000000ff */
[----:B------:R-:W2:Y:S01]  /*41d0*/  MUFU.EX2 R134, R134 ;  /* 0x0000008600867308 */ /* 0x000ea20000000800 */
[----:B------:R-:W-:-:S07]  /*41e0*/  FMUL.FTZ R60, R100, R63 ;  /* 0x0000003f643c7220 */ /* 0x000fce0000410000 */
[----:B------:R-:W2:Y:S01]  /*41f0*/  MUFU.EX2 R135, R135 ;  /* 0x0000008700877308 */ /* 0x000ea20000000800 */
[----:B------:R-:W-:-:S07]  /*4200*/  FMUL.FTZ R15, R101, R108 ;  /* 0x0000006c650f7220 */ /* 0x000fce0000410000 */
[----:B------:R-:W-:Y:S01]  /*4210*/  MUFU.EX2 R102, R102 ;  /* 0x0000006600667308 */ /* 0x000fe20000000800 */
[----:B------:R-:W-:-:S07]  /*4220*/  FADD.FTZ R64, R64, -R116 ;  /* 0x8000007440407221 */ /* 0x000fce0000010000 */
[----:B------:R-:W2:Y:S08]  /*4230*/  MUFU.EX2 R138, R138 ;  /* 0x0000008a008a7308 */ /* 0x000eb00000000800 */
[----:B------:R-:W2:Y:S08]  /*4240*/  MUFU.EX2 R139, R139 ;  /* 0x0000008b008b7308 */ /* 0x000eb00000000800 */
[----:B------:R-:W2:Y:S08]  /*4250*/  MUFU.EX2 R132, R132 ;  /* 0x0000008400847308 */ /* 0x000eb00000000800 */
[----:B------:R-:W2:Y:S01]  /*4260*/  MUFU.EX2 R136, R136 ;  /* 0x0000008800887308 */ /* 0x000ea20000000800 */
[----:B------:R-:W-:-:S07]  /*4270*/  FADD.FTZ R56, R56, -R124 ;  /* 0x8000007c38387221 */ /* 0x000fce0000010000 */
[----:B------:R-:W2:Y:S01]  /*4280*/  MUFU.EX2 R103, R103 ;  /* 0x0000006700677308 */ /* 0x000ea20000000800 */
[----:B------:R-:W-:-:S07]  /*4290*/  FADD.FTZ R58, R58, -R124 ;  /* 0x8000007c3a3a7221 */ /* 0x000fce0000010000 */
[----:B------:R-:W-:Y:S01]  /*42a0*/  MUFU.EX2 R104, R104 ;  /* 0x0000006800687308 */ /* 0x000fe20000000800 */
[----:B------:R-:W-:-:S07]  /*42b0*/  FADD.FTZ R57, R57, -R125 ;  /* 0x8000007d39397221 */ /* 0x000fce0000010000 */
[----:B------:R-:W-:Y:S01]  /*42c0*/  MUFU.EX2 R105, R105 ;  /* 0x0000006900697308 */ /* 0x000fe20000000800 */
[----:B------:R-:W-:-:S07]  /*42d0*/  FADD.FTZ R59, R59, -R125 ;  /* 0x8000007d3b3b7221 */ /* 0x000fce0000010000 */
[----:B------:R-:W-:Y:S08]  /*42e0*/  MUFU.EX2 R106, R106 ;  /* 0x0000006a006a7308 */ /* 0x000ff00000000800 */
[----:B------:R-:W2:Y:S08]  /*42f0*/  MUFU.EX2 R133, R133 ;  /* 0x0000008500857308 */ /* 0x000eb00000000800 */
[----:B------:R-:W2:Y:S08]  /*4300*/  MUFU.EX2 R137, R137 ;  /* 0x0000008900897308 */ /* 0x000eb00000000800 */
[----:B------:R-:W2:Y:S08]  /*4310*/  MUFU.EX2 R28, R227 ;  /* 0x000000e3001c7308 */ /* 0x000eb00000000800 */
[----:B------:R-:W2:Y:S01]  /*4320*/  MUFU.EX2 R9, R140 ;  /* 0x0000008c00097308 */ /* 0x000ea20000000800 */
[----:B------:R-:W-:Y:S01]  /*4330*/  FMUL.FTZ R26, R217, R26 ;  /* 0x0000001ad91a7220 */ /* 0x000fe20000410000 */
[----:B------:R-:W-:Y:S01]  /*4340*/  FMUL.FTZ R27, R218, R27 ;  /* 0x0000001bda1b7220 */ /* 0x000fe20000410000 */
[--C-:B------:R-:W-:Y:S01]  /*4350*/  FADD.FTZ R53, R53, -R228.reuse ;  /* 0x800000e435357221 */ /* 0x100fe20000010000 */
[----:B------:R-:W-:Y:S01]  /*4360*/  FADD.FTZ R55, R55, -R228 ;  /* 0x800000e437377221 */ /* 0x000fe20000010000 */
[----:B------:R-:W-:Y:S01]  /*4370*/  FMUL.FTZ R30, R220, R30 ;  /* 0x0000001edc1e7220 */ /* 0x000fe20000410000 */
[----:B------:R-:W-:Y:S01]  /*4380*/  FMUL.FTZ R31, R221, R31 ;  /* 0x0000001fdd1f7220 */ /* 0x000fe20000410000 */
[----:B------:R-:W-:Y:S01]  /*4390*/  FMUL.FTZ R64, R96, R64 ;  /* 0x0000004060407220 */ /* 0x000fe20000410000 */
[----:B------:R-:W-:Y:S01]  /*43a0*/  F2FP.F16.F32.PACK_AB R60, R15, R60 ;  /* 0x0000003c0f3c723e */ /* 0x000fe200000000ff */
[----:B------:R-:W-:Y:S01]  /*43b0*/  FADD.FTZ R116, R76, -R235 ;  /* 0x800000eb4c747221 */ /* 0x000fe20000010000 */
[----:B---3--:R-:W-:Y:S01]  /*43c0*/  FADD.FTZ R124, R77, -R234 ;  /* 0x800000ea4d7c7221 */ /* 0x008fe20000010000 */
[----:B------:R-:W-:Y:S01]  /*43d0*/  FMUL.FTZ R32, R10, R32 ;  /* 0x000000200a207220 */ /* 0x000fe20000410000 */
[----:B------:R-:W-:Y:S01]  /*43e0*/  FMUL.FTZ R33, R19, R33 ;  /* 0x0000002113217220 */ /* 0x000fe20000410000 */
[----:B------:R-:W-:Y:S01]  /*43f0*/  FMUL.FTZ R34, R222, R34 ;  /* 0x00000022de227220 */ /* 0x000fe20000410000 */
[----:B-----5:R-:W-:Y:S01]  /*4400*/  FMUL.FTZ R35, R109, R35 ;  /* 0x000000236d237220 */ /* 0x020fe20000410000 */
[----:B------:R-:W-:Y:S01]  /*4410*/  FMUL.FTZ R36, R20, R36 ;  /* 0x0000002414247220 */ /* 0x000fe20000410000 */
[----:B------:R-:W-:Y:S01]  /*4420*/  FMUL.FTZ R37, R21, R37 ;  /* 0x0000002515257220 */ /* 0x000fe20000410000 */
[----:B----4-:R-:W-:Y:S01]  /*4430*/  FMUL.FTZ R38, R112, R38 ;  /* 0x0000002670267220 */ /* 0x010fe20000410000 */
[----:B------:R-:W-:Y:S01]  /*4440*/  FMUL.FTZ R39, R113, R39 ;  /* 0x0000002771277220 */ /* 0x000fe20000410000 */
[----:B------:R-:W-:Y:S01]  /*4450*/  FMUL.FTZ R56, R93, R56 ;  /* 0x000000385d387220 */ /* 0x000fe20000410000 */
[----:B------:R-:W-:Y:S01]  /*4460*/  FMUL.FTZ R57, R94, R57 ;  /* 0x000000395e397220 */ /* 0x000fe20000410000 */
[----:B------:R-:W-:Y:S01]  /*4470*/  FMUL.FTZ R58, R122, R58 ;  /* 0x0000003a7a3a7220 */ /* 0x000fe20000410000 */
[----:B-1----:R-:W-:Y:S01]  /*4480*/  FMUL.FTZ R59, R123, R59 ;  /* 0x0000003b7b3b7220 */ /* 0x002fe20000410000 */
        /* <DEDUP_REMOVED lines=15> */
[----:B--2---:R-:W-:Y:S01]  /*4580*/  FMUL.FTZ R47, R111, R47 ;  /* 0x0000002f6f2f7220 */ /* 0x004fe20000410000 */
        /* <DEDUP_REMOVED lines=207> */
.L_x_3376:
        /* <DEDUP_REMOVED lines=68> */
.L_x_3377:
        /* <DEDUP_REMOVED lines=12> */
.L_x_3367:
        /* <DEDUP_REMOVED lines=116> */
.L_x_3390:
[----:B------:R-:W-:-:S05]  /*5ec0*/  IMAD.U32 R7, RZ, RZ, UR36 ;  /* 0x00000024ff077e24 */ /* 0x000fca000f8e00ff */
[----:B------:R-:W-:-:S04]  /*5ed0*/  LOP3.LUT R7, R7, 0x1, RZ, 0xfc, !PT ;  /* 0x0000000107077812 */ /* 0x000fc800078efcff */
[----:B------:R-:W-:-:S13]  /*5ee0*/  ISETP.NE.AND P0, PT, R7, 0x3, PT ;  /* 0x000000030700780c */ /* 0x000fda0003f05270 */
[----:B--2---:R-:W-:Y:S05]  /*5ef0*/  @!P0 BRA `(.L_x_3380) ;  /* 0x0000000000048947 */ /* 0x004fea0003800000 */
[----:B------:R-:W-:Y:S01]  /*5f00*/  BPT.TRAP 0x1 ;  /* 0x000000040000795c */ /* 0x000fe20000300000 */
.L_x_3380:
[----:B------:R-:W-:Y:S01]  /*5f10*/  IMAD R7, R0, 0x8, R236 ;  /* 0x0000000800077824 */ /* 0x000fe200078e02ec */
[----:B------:R-:W-:-:S04]  /*5f20*/  SHF.L.U32 R18, R4, 0x1f, RZ ;  /* 0x0000001f04127819 */ /* 0x000fc800000006ff */
[----:B------:R1:W2:Y:S01]  /*5f30*/  SYNCS.PHASECHK.TRANS64.TRYWAIT P1, [R7+URZ+0x30c10], R18 ;  /* 0x030c1012070075a7 */ /* 0x0002a2000802017f */
[----:B------:R-:W-:Y:S05]  /*5f40*/  @!P0 BRA `(.L_x_3381) ;  /* 0x0000000000048947 */ /* 0x000fea0003800000 */
[----:B------:R-:W-:Y:S01]  /*5f50*/  BPT.TRAP 0x1 ;  /* 0x000000040000795c */ /* 0x000fe20000300000 */
.L_x_3381:
[----:B---3--:R-:W-:-:S05]  /*5f60*/  VIADD R8, R236, 0x10000 ;  /* 0x00010000ec087836 */ /* 0x008fca0000000000 */
[----:B------:R-:W-:-:S04]  /*5f70*/  SHF.R.U32.HI R8, RZ, 0x4, R8 ;  /* 0x00000004ff087819 */ /* 0x000fc80000011608 */
[----:B------:R-:W-:-:S04]  /*5f80*/  LOP3.LUT R8, R8, 0x3fff, RZ, 0xc0, !PT ;  /* 0x00003fff08087812 */ /* 0x000fc800078ec0ff */
[----:B------:R-:W-:Y:S01]  /*5f90*/  LOP3.LUT R9, R8, 0x10000, RZ, 0xfc, !PT ;  /* 0x0001000008097812 */ /* 0x000fe200078efcff */
[----:B--2---:R-:W-:Y:S06]  /*5fa0*/  @P1 BRA `(.L_x_3382) ;  /* 0x0000000000081947 */ /* 0x004fec0003800000 */
[----:B------:R-:W2:Y:S02]  /*5fb0*/  SYNCS.PHASECHK.TRANS64.TRYWAIT P1, [R7+URZ+0x30c10], R18 ;  /* 0x030c1012070075a7 */ /* 0x000ea4000802017f */
[----:B--2---:R-:W-:Y:S05]  /*5fc0*/  @!P1 BRA `(.L_x_3383) ;  /* 0x0000007800109947 */ /* 0x004fea0003800000 */
.L_x_3382:
        /* <DEDUP_REMOVED lines=63> */
.L_x_3384:
[----:B------:R1:W1:Y:S01]  /*63c0*/  SYNCS.PHASECHK.TRANS64.TRYWAIT P1, [R7+URZ+0x30c30], R18 ;  /* 0x030c3012070075a7 */ /* 0x000262000802017f */
[----:B------:R-:W-:Y:S05]  /*63d0*/  @!P0 BRA `(.L_x_3385) ;  /* 0x0000000000048947 */ /* 0x000fea0003800000 */
[----:B------:R-:W-:Y:S01]  /*63e0*/  BPT.TRAP 0x1 ;  /* 0x000000040000795c */ /* 0x000fe20000300000 */
.L_x_3385:
        /* <DEDUP_REMOVED lines=8> */
.L_x_3386:
        /* <DEDUP_REMOVED lines=8> */
[----:B---3--:R-:W-:Y:S01]  /*64f0*/  SHFL.IDX PT, R18, R231, R5, 0x1f ;  /* 0x00001f05e7127589 */ /* 0x008fe200000e0000 */
[C---:B------:R-:W-:Y:S01]  /*6500*/  VIADD R13, R5.reuse, 0x10 ;  /* 0x00000010050d7836 */ /* 0x040fe20000000000 */
[----:B------:R-:W-:Y:S01]  /*6510*/  ISETP.GT.AND P2, PT, R6, RZ, PT ;  /* 0x000000ff0600720c */ /* 0x000fe20003f44270 */
[C---:B------:R-:W-:Y:S01]  /*6520*/  VIADD R14, R5.reuse, 0x14 ;  /* 0x00000014050e7836 */ /* 0x040fe20000000000 */
[----:B--2---:R-:W-:Y:S01]  /*6530*/  SHFL.IDX PT, R9, R16, R5, 0x1f ;  /* 0x00001f0510097589 */ /* 0x004fe200000e0000 */
[C---:B------:R-:W-:Y:S01]  /*6540*/  VIADD R15, R5.reuse, 0x18 ;  /* 0x00000018050f7836 */ /* 0x040fe20000000000 */
[----:B------:R-:W-:Y:S01]  /*6550*/  FSEL R104, R104, -INF , P2 ;  /* 0xff80000068687808 */ /* 0x000fe20001000000 */
[C---:B------:R-:W-:Y:S01]  /*6560*/  VIADD R19, R5.reuse, 0x4 ;  /* 0x0000000405137836 */ /* 0x040fe20000000000 */
[----:B------:R-:W-:Y:S01]  /*6570*/  HGMMA.64x128x16.F32 R24, gdesc[UR4], RZ, !UPT, gsb0 ;  /* 0x01e00000041879f0 */ /* 0x000fe2000c0008ff */
[----:B------:R-:W-:Y:S01]  /*6580*/  UIADD3 UR4, UR6, 0x2, URZ ;  /* 0x0000000206047890 */ /* 0x000fe2000fffe03f */
[C---:B------:R-:W-:Y:S01]  /*6590*/  VIADD R17, R5.reuse, 0x8 ;  /* 0x0000000805117836 */ /* 0x040fe20000000000 */
[----:B------:R-:W1:Y:S01]  /*65a0*/  SHFL.IDX PT, R12, R16, R12, 0x1f ;  /* 0x00001f0c100c7589 */ /* 0x000e6200000e0000 */
[----:B------:R-:W-:Y:S01]  /*65b0*/  VIADD R20, R5, 0x1c ;  /* 0x0000001c05147836 */ /* 0x000fe20000000000 */
[----:B------:R-:W-:Y:S01]  /*65c0*/  ISETP.GT.AND P1, PT, R6, 0x8, PT ;  /* 0x000000080600780c */ /* 0x000fe20003f24270 */
[----:B------:R-:W-:Y:S01]  /*65d0*/  ULDC UR5, c[0x0][0x744] ;  /* 0x0001d10000057ab9 */ /* 0x000fe20000000800 */
[----:B------:R-:W-:Y:S01]  /*65e0*/  SHFL.IDX PT, R13, R16, R13, 0x1f ;  /* 0x00001f0d100d7589 */ /* 0x000fe200000e0000 */
[----:B------:R-:W-:Y:S01]  /*65f0*/  UMOV UR10, UR4 ;  /* 0x00000004000a7c82 */ /* 0x000fe20008000000 */
[----:B------:R-:W-:Y:S01]  /*6600*/  UIADD3 UR4, UR6, 0x4, URZ ;  /* 0x0000000406047890 */ /* 0x000fe2000fffe03f */
[----:B------:R-:W-:Y:S01]  /*6610*/  FSEL R101, R101, -INF , P2 ;  /* 0xff80000065657808 */ /* 0x000fe20001000000 */
[----:B------:R-:W-:Y:S01]  /*6620*/  SHFL.IDX PT, R14, R16, R14, 0x1f ;  /* 0x00001f0e100e7589 */ /* 0x000fe200000e0000 */
[----:B------:R-:W-:Y:S01]  /*6630*/  FSEL R93, R93, -INF , P2 ;  /* 0xff8000005d5d7808 */ /* 0x000fe20001000000 */
[----:B------:R-:W-:Y:S01]  /*6640*/  UIADD3 UR6, UR6, 0x6, URZ ;  /* 0x0000000606067890 */ /* 0x000fe2000fffe03f */
[----:B------:R-:W-:Y:S01]  /*6650*/  FSEL R230, R92, -INF , P2 ;  /* 0xff8000005ce67808 */ /* 0x000fe20001000000 */
[----:B------:R-:W2:Y:S01]  /*6660*/  SHFL.IDX PT, R15, R16, R15, 0x1f ;  /* 0x00001f0f100f7589 */ /* 0x000ea200000e0000 */
[----:B------:R-:W-:Y:S01]  /*6670*/  FSEL R94, R94, -INF , P1 ;  /* 0xff8000005e5e7808 */ /* 0x000fe20000800000 */
[----:B------:R-:W-:Y:S01]  /*6680*/  IMAD R217, R0, 0x400, R217 ;  /* 0x0000040000d97824 */ /* 0x000fe200078e02d9 */
[----:B------:R-:W-:Y:S01]  /*6690*/  FSEL R103, R103, -INF , P1 ;  /* 0xff80000067677808 */ /* 0x000fe20000800000 */
[----:B------:R-:W3:Y:S01]  /*66a0*/  SHFL.IDX PT, R22, R231, R17, 0x1f ;  /* 0x00001f11e7167589 */ /* 0x000ee200000e0000 */
[----:B------:R-:W-:-:S02]  /*66b0*/  FSEL R106, R106, -INF , P1 ;  /* 0xff8000006a6a7808 */ /* 0x000fc40000800000 */
        /* <DEDUP_REMOVED lines=10> */
[----:B------:R-:W-:Y:S01]  /*6760*/  FSEL R147, R147, -INF , P1 ;  /* 0xff80000093937808 */ /* 0x000fe20000800000 */
[----:B------:R-:W-:Y:S01]  /*6770*/  FFMA.FTZ R12, R95, UR5, -R12 ;  /* 0x000000055f0c7c23 */ /* 0x000fe2000801080c */
[----:B------:R-:W-:Y:S01]  /*6780*/  FSEL R89, R89, -INF , P2 ;  /* 0xff80000059597808 */ /* 0x000fe20001000000 */
[----:B------:R-:W5:Y:S01]  /*6790*/  MUFU.EX2 R9, R9 ;  /* 0x0000000900097308 */ /* 0x000f620000000800 */
[----:B-1----:R-:W-:Y:S01]  /*67a0*/  VIADD R93, R5, 0x1c ;  /* 0x0000001c055d7836 */ /* 0x002fe20000000000 */
[----:B------:R-:W-:Y:S02]  /*67b0*/  FSEL R91, R91, -INF , P1 ;  /* 0xff8000005b5b7808 */ /* 0x000fe40000800000 */
[----:B------:R-:W-:Y:S02]  /*67c0*/  FSEL R100, R100, -INF , P2 ;  /* 0xff80000064647808 */ /* 0x000fe40001000000 */
[----:B------:R-:W-:-:S02]  /*67d0*/  FSEL R113, R113, -INF , P2 ;  /* 0xff80000071717808 */ /* 0x000fc40001000000 */
[----:B------:R-:W-:Y:S01]  /*67e0*/  FSEL R108, R108, -INF , P2 ;  /* 0xff8000006c6c7808 */ /* 0x000fe20001000000 */
[----:B--2---:R-:W-:Y:S01]  /*67f0*/  FFMA.FTZ R100, R100, UR5, -R15 ;  /* 0x0000000564647c23 */ /* 0x004fe2000801080f */
[----:B------:R-:W-:Y:S01]  /*6800*/  FSEL R110, R110, -INF , P1 ;  /* 0xff8000006e6e7808 */ /* 0x000fe20000800000 */
[----:B------:R-:W-:Y:S01]  /*6810*/  MUFU.EX2 R12, R12 ;  /* 0x0000000c000c7308 */ /* 0x000fe20000000800 */
[----:B------:R-:W-:Y:S01]  /*6820*/  FSEL R112, R112, -INF , P2 ;  /* 0xff80000070707808 */ /* 0x000fe20001000000 */
[--C-:B---3--:R-:W-:Y:S01]  /*6830*/  FFMA.FTZ R21, R108, UR5, -R22.reuse ;  /* 0x000000056c157c23 */ /* 0x108fe20008010816 */
[----:B------:R-:W-:Y:S01]  /*6840*/  FSEL R114, R114, -INF , P1 ;  /* 0xff80000072727808 */ /* 0x000fe20000800000 */
[----:B------:R-:W-:Y:S01]  /*6850*/  FFMA.FTZ R22, R110, UR5, -R22 ;  /* 0x000000056e167c23 */ /* 0x000fe20008010816 */
[----:B------:R-:W-:Y:S02]  /*6860*/  FSEL R96, R96, -INF , P2 ;  /* 0xff80000060607808 */ /* 0x000fe40001000000 */
[----:B------:R-:W-:Y:S01]  /*6870*/  FSEL R98, R98, -INF , P1 ;  /* 0xff80000062627808 */ /* 0x000fe20000800000 */
[----:B------:R-:W-:Y:S01]  /*6880*/  MUFU.EX2 R228, R100 ;  /* 0x0000006400e47308 */ /* 0x000fe20000000800 */
[----:B------:R-:W-:Y:S01]  /*6890*/  FSEL R102, R102, -INF , P1 ;  /* 0xff80000066667808 */ /* 0x000fe20000800000 */
[--C-:B------:R-:W-:Y:S01]  /*68a0*/  FFMA.FTZ R96, R96, UR5, -R13.reuse ;  /* 0x0000000560607c23 */ /* 0x100fe2000801080d */
[----:B------:R-:W-:Y:S01]  /*68b0*/  FSEL R109, R109, -INF , P2 ;  /* 0xff8000006d6d7808 */ /* 0x000fe20001000000 */
[----:B------:R-:W-:Y:S01]  /*68c0*/  FFMA.FTZ R13, R98, UR5, -R13 ;  /* 0x00000005620d7c23 */ /* 0x000fe2000801080d */
[----:B------:R-:W-:Y:S01]  /*68d0*/  FSEL R97, R97, -INF , P2 ;  /* 0xff80000061617808 */ /* 0x000fe20001000000 */
[----:B----4-:R-:W1:Y:S01]  /*68e0*/  SHFL.IDX PT, R98, R223, R5, 0x1f ;  /* 0x00001f05df627589 */ /* 0x010e6200000e0000 */
[----:B------:R-:W-:Y:S01]  /*68f0*/  FFMA.FTZ R15, R102, UR5, -R15 ;  /* 0x00000005660f7c23 */ /* 0x000fe2000801080f */
[----:B------:R-:W-:Y:S01]  /*6900*/  FSEL R99, R99, -INF , P1 ;  /* 0xff80000063637808 */ /* 0x000fe20000800000 */
[----:B------:R-:W-:Y:S01]  /*6910*/  MUFU.EX2 R229, R96 ;  /* 0x0000006000e57308 */ /* 0x000fe20000000800 */
[----:B------:R-:W-:Y:S01]  /*6920*/  FSEL R119, R119, -INF , P1 ;  /* 0xff80000077777808 */ /* 0x000fe20000800000 */
[--C-:B------:R-:W-:Y:S01]  /*6930*/  FFMA.FTZ R97, R97, UR5, -R14.reuse ;  /* 0x0000000561617c23 */ /* 0x100fe2000801080e */
[----:B------:R-:W-:Y:S01]  /*6940*/  FSEL R105, R105, -INF , P2 ;  /* 0xff80000069697808 */ /* 0x000fe20001000000 */
[----:B------:R-:W-:Y:S01]  /*6950*/  FFMA.FTZ R14, R99, UR5, -R14 ;  /* 0x00000005630e7c23 */ /* 0x000fe2000801080e */
[----:B------:R-:W-:-:S02]  /*6960*/  FSEL R107, R107, -INF , P1 ;  /* 0xff8000006b6b7808 */ /* 0x000fc40000800000 */
[----:B------:R-:W-:Y:S01]  /*6970*/  FSEL R99, R121, -INF , P2 ;  /* 0xff80000079637808 */ /* 0x000fe20001000000 */
[----:B------:R1:W-:Y:S01]  /*6980*/  MUFU.EX2 R226, R97 ;  /* 0x0000006100e27308 */ /* 0x0003e20000000800 */
[----:B------:R-:W-:Y:S02]  /*6990*/  FSEL R123, R123, -INF , P1 ;  /* 0xff8000007b7b7808 */ /* 0x000fe40000800000 */
[----:B------:R-:W-:Y:S02]  /*69a0*/  FSEL R134, R134, -INF , P1 ;  /* 0xff80000086867808 */ /* 0x000fe40000800000 */
[----:B------:R-:W-:Y:S02]  /*69b0*/  FSEL R120, R120, -INF , P2 ;  /* 0xff80000078787808 */ /* 0x000fe40001000000 */
[----:B------:R-:W-:Y:S01]  /*69c0*/  FSEL R131, R131, -INF , P1 ;  /* 0xff80000083837808 */ /* 0x000fe20000800000 */
[----:B------:R-:W-:Y:S01]  /*69d0*/  MUFU.EX2 R15, R15 ;  /* 0x0000000f000f7308 */ /* 0x000fe20000000800 */
[----:B------:R-:W-:-:S02]  /*69e0*/  FSEL R111, R111, -INF , P1 ;  /* 0xff8000006f6f7808 */ /* 0x000fc40000800000 */
[----:B------:R-:W-:Y:S01]  /*69f0*/  FSEL R126, R126, -INF , P1 ;  /* 0xff8000007e7e7808 */ /* 0x000fe20000800000 */
[----:B-1----:R-:W-:Y:S01]  /*6a00*/  FFMA.FTZ R97, R120, UR5, -R98 ;  /* 0x0000000578617c23 */ /* 0x002fe20008010862 */
[----:B------:R-:W-:Y:S01]  /*6a10*/  FSEL R120, R144, -INF , P2 ;  /* 0xff80000090787808 */ /* 0x000fe20001000000 */
[----:B------:R-:W-:Y:S01]  /*6a20*/  VIADD R144, R5, 0xc ;  /* 0x0000000c05907836 */ /* 0x000fe20000000000 */
[----:B------:R-:W-:Y:S01]  /*6a30*/  FSEL R130, R130, -INF , P1 ;  /* 0xff80000082827808 */ /* 0x000fe20000800000 */
[----:B------:R-:W-:Y:S01]  /*6a40*/  MUFU.EX2 R222, R222 ;  /* 0x000000de00de7308 */ /* 0x000fe20000000800 */
[----:B------:R-:W-:Y:S02]  /*6a50*/  FSEL R135, R135, -INF , P1 ;  /* 0xff80000087877808 */ /* 0x000fe40000800000 */
[----:B------:R-:W1:Y:S01]  /*6a60*/  SHFL.IDX PT, R121, R218, R144, 0x1f ;  /* 0x00001f90da797589 */ /* 0x000e6200000e0000 */
[----:B------:R-:W-:Y:S02]  /*6a70*/  FSEL R142, R142, -INF , P1 ;  /* 0xff8000008e8e7808 */ /* 0x000fe40000800000 */
[----:B------:R-:W-:-:S02]  /*6a80*/  FSEL R139, R139, -INF , P1 ;  /* 0xff8000008b8b7808 */ /* 0x000fc40000800000 */
        /* <DEDUP_REMOVED lines=9> */
[----:B------:R-:W-:-:S05]  /*6b20*/  FSEL R150, R150, -INF , P1 ;  /* 0xff80000096967808 */ /* 0x000fca0000800000 */
[----:B------:R-:W-:Y:S01]  /*6b30*/  MUFU.EX2 R97, R97 ;  /* 0x0000006100617308 */ /* 0x000fe20000000800 */
[--C-:B-1----:R-:W-:Y:S01]  /*6b40*/  FFMA.FTZ R122, R122, UR5, -R121.reuse ;  /* 0x000000057a7a7c23 */ /* 0x102fe20008010879 */
[----:B------:R-:W-:-:S06]  /*6b50*/  FFMA.FTZ R121, R143, UR5, -R121 ;  /* 0x000000058f797c23 */ /* 0x000fcc0008010879 */
[----:B------:R-:W-:Y:S08]  /*6b60*/  MUFU.EX2 R98, R98 ;  /* 0x0000006200627308 */ /* 0x000ff00000000800 */
[----:B------:R-:W-:Y:S01]  /*6b70*/  MUFU.EX2 R21, R21 ;  /* 0x0000001500157308 */ /* 0x000fe20000000800 */
[----:B------:R-:W-:Y:S02]  /*6b80*/  WARPGROUP.DEPBAR.LE gsb0, 0x0 ;  /* 0x00008000000079c5 */ /* 0x000fe40000010000 */
[----:B------:R-:W-:-:S05]  /*6b90*/  WARPGROUP.ARRIVE ;  /* 0x00000000000079c5 */ /* 0x000fca0000000000 */
[----:B------:R-:W-:Y:S01]  /*6ba0*/  MUFU.EX2 R22, R22 ;  /* 0x0000001600167308 */ /* 0x000fe20000000800 */
[----:B-----5:R-:W-:Y:S02]  /*6bb0*/  R2UR UR8, R10 ;  /* 0x000000000a0872ca */ /* 0x020fe400000e0000 */
[----:B------:R-:W-:Y:S01]  /*6bc0*/  R2UR UR9, R11 ;  /* 0x000000000b0972ca */ /* 0x000fe200000e0000 */
[----:B------:R-:W1:Y:S04]  /*6bd0*/  SHFL.IDX PT, R10, R16, R19, 0x1f ;  /* 0x00001f13100a7589 */ /* 0x000e6800000e0000 */
[----:B------:R2:W3:Y:S04]  /*6be0*/  SHFL.IDX PT, R11, R16, R17, 0x1f ;  /* 0x00001f11100b7589 */ /* 0x0004e800000e0000 */
[----:B------:R-:W4:Y:S04]  /*6bf0*/  SHFL.IDX PT, R16, R16, R20, 0x1f ;  /* 0x00001f1410107589 */ /* 0x000f2800000e0000 */
[----:B------:R-:W-:Y:S01]  /*6c00*/  HGMMA.64x128x16.F32 R24, gdesc[UR8], R24, gsb0 ;  /* 0x01e00000081879f0 */ /* 0x000fe20008000818 */
[----:B------:R-:W-:Y:S01]  /*6c10*/  R2UR UR8, R234 ;  /* 0x00000000ea0872ca */ /* 0x000fe200000e0000 */
[----:B------:R-:W-:Y:S01]  /*6c20*/  UMOV UR10, UR4 ;  /* 0x00000004000a7c82 */ /* 0x000fe20008000000 */
[----:B------:R-:W-:Y:S01]  /*6c30*/  R2UR UR9, R235 ;  /* 0x00000000eb0972ca */ /* 0x000fe200000e0000 */
[----:B------:R-:W-:Y:S01]  /*6c40*/  UMOV UR11, 0x40000040 ;  /* 0x40000040000b7882 */ /* 0x000fe20000000000 */
[----:B--2---:R-:W-:Y:S01]  /*6c50*/  FFMA.FTZ R17, R104, UR5, -R18 ;  /* 0x0000000568117c23 */ /* 0x004fe20008010812 */
[----:B------:R-:W-:-:S02]  /*6c60*/  VIADD R104, R5, 0x18 ;  /* 0x0000001805687836 */ /* 0x000fc40000000000 */
[----:B------:R-:W-:Y:S01]  /*6c70*/  FFMA.FTZ R18, R106, UR5, -R18 ;  /* 0x000000056a127c23 */ /* 0x000fe20008010812 */
[----:B------:R-:W-:Y:S01]  /*6c80*/  VIADD R106, R5, 0x10 ;  /* 0x00000010056a7836 */ /* 0x000fe20000000000 */
[----:B------:R-:W2:Y:S01]  /*6c90*/  SHFL.IDX PT, R20, R231, R19, 0x1f ;  /* 0x00001f13e7147589 */ /* 0x000ea200000e0000 */
[----:B------:R-:W-:Y:S01]  /*6ca0*/  R2UR UR4, R217 ;  /* 0x00000000d90472ca */ /* 0x000fe200000e0000 */
[----:B------:R-:W-:Y:S01]  /*6cb0*/  MUFU.EX2 R17, R17 ;  /* 0x0000001100117308 */ /* 0x000fe20000000800 */
[--C-:B-1----:R-:W-:Y:S01]  /*6cc0*/  FFMA.FTZ R89, R89, UR5, -R10.reuse ;  /* 0x0000000559597c23 */ /* 0x102fe2000801080a */
[----:B------:R-:W1:Y:S01]  /*6cd0*/  SHFL.IDX PT, R90, R231, R106, 0x1f ;  /* 0x00001f6ae75a7589 */ /* 0x000e6200000e0000 */
[----:B------:R-:W-:Y:S01]  /*6ce0*/  FFMA.FTZ R10, R91, UR5, -R10 ;  /* 0x000000055b0a7c23 */ /* 0x000fe2000801080a */
[--C-:B---3--:R-:W-:Y:S01]  /*6cf0*/  FFMA.FTZ R230, R230, UR5, -R11.reuse ;  /* 0x00000005e6e67c23 */ /* 0x108fe2000801080b */
[----:B------:R-:W-:Y:S01]  /*6d00*/  FFMA.FTZ R11, R94, UR5, -R11 ;  /* 0x000000055e0b7c23 */ /* 0x000fe2000801080b */
[----:B------:R-:W-:Y:S02]  /*6d10*/  SHFL.IDX PT, R110, R223, R104, 0x1f ;  /* 0x00001f68df6e7589 */ /* 0x000fe400000e0000 */
[----:B------:R-:W-:Y:S01]  /*6d20*/  MUFU.EX2 R224, R89 ;  /* 0x0000005900e07308 */ /* 0x000fe20000000800 */
[--C-:B----4-:R-:W-:Y:S01]  /*6d30*/  FFMA.FTZ R101, R101, UR5, -R16.reuse ;  /* 0x0000000565657c23 */ /* 0x110fe20008010810 */
[----:B------:R-:W-:Y:S01]  /*6d40*/  FFMA.FTZ R16, R103, UR5, -R16 ;  /* 0x0000000567107c23 */ /* 0x000fe20008010810 */
[----:B------:R3:W-:Y:S01]  /*6d50*/  SHFL.IDX PT, R94, R231, R104, 0x1f ;  /* 0x00001f68e75e7589 */ /* 0x0007e200000e0000 */
[----:B------:R-:W-:-:S03]  /*6d60*/  VIADD R103, R5, 0xc ;  /* 0x0000000c05677836 */ /* 0x000fc60000000000 */
[----:B------:R-:W4:Y:S01]  /*6d70*/  SHFL.IDX PT, R106, R223, R106, 0x1f ;  /* 0x00001f6adf6a7589 */ /* 0x000f2200000e0000 */
[----:B------:R5:W-:Y:S03]  /*6d80*/  MUFU.EX2 R225, R101 ;  /* 0x0000006500e17308 */ /* 0x000be60000000800 */
[----:B------:R-:W4:Y:S01]  /*6d90*/  SHFL.IDX PT, R88, R231, R103, 0x1f ;  /* 0x00001f67e7587589 */ /* 0x000f2200000e0000 */
[----:B---3--:R-:W-:Y:S01]  /*6da0*/  FSEL R104, R127, -INF , P1 ;  /* 0xff8000007f687808 */ /* 0x008fe20000800000 */
[--C-:B--2---:R-:W-:Y:S02]  /*6db0*/  FFMA.FTZ R19, R105, UR5, -R20.reuse ;  /* 0x0000000569137c23 */ /* 0x104fe40008010814 */
[----:B------:R-:W2:Y:S01]  /*6dc0*/  SHFL.IDX PT, R103, R223, R103, 0x1f ;  /* 0x00001f67df677589 */ /* 0x000ea200000e0000 */
[----:B------:R-:W-:Y:S01]  /*6dd0*/  FFMA.FTZ R20, R107, UR5, -R20 ;  /* 0x000000056b147c23 */ /* 0x000fe20008010814 */
[----:B-----5:R-:W-:-:S02]  /*6de0*/  VIADD R101, R5, 0x14 ;  /* 0x0000001405657836 */ /* 0x020fc40000000000 */
[--C-:B-1----:R-:W-:Y:S01]  /*6df0*/  FFMA.FTZ R89, R112, UR5, -R90.reuse ;  /* 0x0000000570597c23 */ /* 0x102fe2000801085a */
[----:B------:R-:W-:Y:S01]  /*6e00*/  FFMA.FTZ R90, R114, UR5, -R90 ;  /* 0x00000005725a7c23 */ /* 0x000fe2000801085a */
[----:B------:R-:W-:Y:S01]  /*6e10*/  VIADD R114, R5, 0x8 ;  /* 0x0000000805727836 */ /* 0x000fe20000000000 */
[----:B------:R-:W-:Y:S01]  /*6e20*/  FSEL R107, R129, -INF , P2 ;  /* 0xff800000816b7808 */ /* 0x000fe20001000000 */
[----:B------:R-:W1:Y:S01]  /*6e30*/  SHFL.IDX PT, R92, R231, R101, 0x1f ;  /* 0x00001f65e75c7589 */ /* 0x000e6200000e0000 */
[----:B------:R-:W-:Y:S01]  /*6e40*/  FSEL R105, R128, -INF , P2 ;  /* 0xff80000080697808 */ /* 0x000fe20001000000 */
[----:B------:R-:W-:Y:S02]  /*6e50*/  MUFU.EX2 R10, R10 ;  /* 0x0000000a000a7308 */ /* 0x000fe40000000800 */
[----:B------:R3:W5:Y:S04]  /*6e60*/  SHFL.IDX PT, R231, R231, R93, 0x1f ;  /* 0x00001f5de7e77589 */ /* 0x00076800000e0000 */
[----:B------:R2:W5:Y:S01]  /*6e70*/  SHFL.IDX PT, R108, R223, R101, 0x1f ;  /* 0x00001f65df6c7589 */ /* 0x00056200000e0000 */
[--C-:B----4-:R-:W-:Y:S01]  /*6e80*/  FFMA.FTZ R105, R105, UR5, -R106.reuse ;  /* 0x0000000569697c23 */ /* 0x110fe2000801086a */
[----:B------:R-:W-:Y:S01]  /*6e90*/  FFMA.FTZ R106, R130, UR5, -R106 ;  /* 0x00000005826a7c23 */ /* 0x000fe2000801086a */
[----:B------:R-:W-:Y:S01]  /*6ea0*/  FSEL R130, R136, -INF , P2 ;  /* 0xff80000088827808 */ /* 0x000fe20001000000 */
[----:B------:R-:W4:Y:S01]  /*6eb0*/  SHFL.IDX PT, R102, R223, R114, 0x1f ;  /* 0x00001f72df667589 */ /* 0x000f2200000e0000 */
[----:B------:R-:W-:Y:S01]  /*6ec0*/  FFMA.FTZ R23, R109, UR5, -R88 ;  /* 0x000000056d177c23 */ /* 0x000fe20008010858 */
[--C-:B---3--:R-:W-:Y:S01]  /*6ed0*/  FFMA.FTZ R93, R116, UR5, -R94.reuse ;  /* 0x00000005745d7c23 */ /* 0x108fe2000801085e */
[----:B------:R-:W-:Y:S01]  /*6ee0*/  FFMA.FTZ R94, R118, UR5, -R94 ;  /* 0x00000005765e7c23 */ /* 0x000fe2000801085e */
[----:B------:R-:W-:Y:S01]  /*6ef0*/  FSEL R118, R145, -INF , P2 ;  /* 0xff80000091767808 */ /* 0x000fe20001000000 */
[----:B------:R-:W-:Y:S01]  /*6f00*/  VIADD R145, R5, 0x14 ;  /* 0x0000001405917836 */ /* 0x000fe20000000000 */
[----:B------:R-:W-:Y:S01]  /*6f10*/  FSEL R109, R125, -INF , P2 ;  /* 0xff8000007d6d7808 */ /* 0x000fe20001000000 */
[--C-:B--2---:R-:W-:Y:S01]  /*6f20*/  FFMA.FTZ R104, R104, UR5, -R103.reuse ;  /* 0x0000000568687c23 */ /* 0x104fe20008010867 */
[----:B------:R-:W-:Y:S01]  /*6f30*/  FSEL R101, R124, -INF , P2 ;  /* 0xff8000007c657808 */ /* 0x000fe20001000000 */
[----:B------:R-:W-:Y:S01]  /*6f40*/  FFMA.FTZ R88, R111, UR5, -R88 ;  /* 0x000000056f587c23 */ /* 0x000fe20008010858 */
[----:B------:R-:W-:Y:S01]  /*6f50*/  FSEL R116, R148, -INF , P2 ;  /* 0xff80000094747808 */ /* 0x000fe20001000000 */
[----:B------:R-:W-:Y:S01]  /*6f60*/  FFMA.FTZ R109, R109, UR5, -R103 ;  /* 0x000000056d6d7c23 */ /* 0x000fe20008010867 */
[----:B-1----:R-:W-:Y:S01]  /*6f70*/  FFMA.FTZ R91, R113, UR5, -R92 ;  /* 0x00000005715b7c23 */ /* 0x002fe2000801085c */
[----:B------:R-:W-:Y:S01]  /*6f80*/  VIADD R113, R5, 0x4 ;  /* 0x0000000405717836 */ /* 0x000fe20000000000 */
[----:B------:R-:W-:Y:S01]  /*6f90*/  FSEL R111, R133, -INF , P2 ;  /* 0xff800000856f7808 */ /* 0x000fe20001000000 */
[----:B------:R1:W-:Y:S01]  /*6fa0*/  MUFU.EX2 R103, R109 ;  /* 0x0000006d00677308 */ /* 0x0003e20000000800 */
[--C-:B-----5:R-:W-:Y:S01]  /*6fb0*/  FFMA.FTZ R95, R117, UR5, -R231.reuse ;  /* 0x00000005755f7c23 */ /* 0x120fe200080108e7 */
[----:B------:R-:W-:Y:S01]  /*6fc0*/  FFMA.FTZ R96, R119, UR5, -R231 ;  /* 0x0000000577607c23 */ /* 0x000fe200080108e7 */
[----:B------:R-:W2:Y:S01]  /*6fd0*/  SHFL.IDX PT, R117, R218, R145, 0x1f ;  /* 0x00001f91da757589 */ /* 0x000ea200000e0000 */
[----:B------:R-:W-:-:S02]  /*6fe0*/  VIADD R231, R5, 0x1c ;  /* 0x0000001c05e77836 */ /* 0x000fc40000000000 */
[--C-:B------:R-:W-:Y:S01]  /*6ff0*/  FFMA.FTZ R107, R107, UR5, -R108.reuse ;  /* 0x000000056b6b7c23 */ /* 0x100fe2000801086c */
[----:B------:R-:W-:Y:S01]  /*7000*/  FFMA.FTZ R108, R131, UR5, -R108 ;  /* 0x00000005836c7c23 */ /* 0x000fe2000801086c */
[----:B------:R-:W3:Y:S01]  /*7010*/  SHFL.IDX PT, R100, R223, R113, 0x1f ;  /* 0x00001f71df647589 */ /* 0x000ee200000e0000 */
[----:B------:R-:W-:Y:S01]  /*7020*/  VIADD R148, R5, 0x10 ;  /* 0x0000001005947836 */ /* 0x000fe20000000000 */
[----:B-1----:R-:W-:Y:S01]  /*7030*/  FSEL R109, R132, -INF , P2 ;  /* 0xff800000846d7808 */ /* 0x002fe20001000000 */
[--C-:B----4-:R-:W-:Y:S01]  /*7040*/  FFMA.FTZ R101, R101, UR5, -R102.reuse ;  /* 0x0000000565657c23 */ /* 0x110fe20008010866 */
[----:B------:R1:W4:Y:S01]  /*7050*/  SHFL.IDX PT, R112, R223, R231, 0x1f ;  /* 0x00001fe7df707589 */ /* 0x00032200000e0000 */
[----:B------:R-:W-:Y:S01]  /*7060*/  FFMA.FTZ R102, R126, UR5, -R102 ;  /* 0x000000057e667c23 */ /* 0x000fe20008010866 */
[----:B------:R-:W-:Y:S01]  /*7070*/  FSEL R125, R140, -INF , P2 ;  /* 0xff8000008c7d7808 */ /* 0x000fe20001000000 */
[--C-:B------:R-:W-:Y:S01]  /*7080*/  FFMA.FTZ R109, R109, UR5, -R110.reuse ;  /* 0x000000056d6d7c23 */ /* 0x100fe2000801086e */
[----:B------:R-:W-:Y:S01]  /*7090*/  FFMA.FTZ R110, R134, UR5, -R110 ;  /* 0x00000005866e7c23 */ /* 0x000fe2000801086e */
[----:B------:R-:W5:Y:S01]  /*70a0*/  SHFL.IDX PT, R131, R218, R5, 0x1f ;  /* 0x00001f05da837589 */ /* 0x000f6200000e0000 */
[----:B------:R-:W-:Y:S01]  /*70b0*/  FFMA.FTZ R92, R115, UR5, -R92 ;  /* 0x00000005735c7c23 */ /* 0x000fe2000801085c */
[----:B------:R-:W5:Y:S02]  /*70c0*/  MUFU.EX2 R11, R11 ;  /* 0x0000000b000b7308 */ /* 0x000f640000000800 */
[----:B------:R3:W5:Y:S01]  /*70d0*/  SHFL.IDX PT, R134, R218, R113, 0x1f ;  /* 0x00001f71da867589 */ /* 0x00076200000e0000 */
[----:B-1----:R-:W-:-:S03]  /*70e0*/  VIADD R223, R5, 0x18 ;  /* 0x0000001805df7836 */ /* 0x002fc60000000000 */
[----:B------:R-:W1:Y:S02]  /*70f0*/  SHFL.IDX PT, R119, R218, R148, 0x1f ;  /* 0x00001f94da777589 */ /* 0x000e6400000e0000 */
[----:B------:R-:W-:Y:S01]  /*7100*/  MUFU.EX2 R107, R107 ;  /* 0x0000006b006b7308 */ /* 0x000fe20000000800 */
[--C-:B--2---:R-:W-:Y:S01]  /*7110*/  FFMA.FTZ R118, R118, UR5, -R117.reuse ;  /* 0x0000000576767c23 */ /* 0x104fe20008010875 */
[----:B------:R-:W-:Y:S01]  /*7120*/  FFMA.FTZ R117, R147, UR5, -R117 ;  /* 0x0000000593757c23 */ /* 0x000fe20008010875 */
[----:B------:R-:W2:Y:S01]  /*7130*/  SHFL.IDX PT, R115, R218, R223, 0x1f ;  /* 0x00001fdfda737589 */ /* 0x000ea200000e0000 */
[----:B---3--:R-:W-:Y:S01]  /*7140*/  FSEL R113, R151, -INF , P1 ;  /* 0xff80000097717808 */ /* 0x008fe20000800000 */
[--C-:B------:R-:W-:Y:S01]  /*7150*/  FFMA.FTZ R99, R99, UR5, -R100.reuse ;  /* 0x0000000563637c23 */ /* 0x100fe20008010864 */
[----:B------:R-:W-:Y:S01]  /*7160*/  FFMA.FTZ R100, R123, UR5, -R100 ;  /* 0x000000057b647c23 */ /* 0x000fe20008010864 */
[----:B------:R-:W3:Y:S01]  /*7170*/  LDL R147, [R1+0x28] ;  /* 0x0000280001937983 */ /* 0x000ee20000100800 */
[----:B------:R-:W-:-:S02]  /*7180*/  VIADD R151, R5, 0x4 ;  /* 0x0000000405977836 */ /* 0x000fc40000000000 */
[--C-:B----4-:R-:W-:Y:S01]  /*7190*/  FFMA.FTZ R111, R111, UR5, -R112.reuse ;  /* 0x000000056f6f7c23 */ /* 0x110fe20008010870 */
[----:B------:R-:W-:Y:S01]  /*71a0*/  FFMA.FTZ R112, R135, UR5, -R112 ;  /* 0x0000000587707c23 */ /* 0x000fe20008010870 */
[----:B------:R4:W2:Y:S01]  /*71b0*/  SHFL.IDX PT, R123, R218, R114, 0x1f ;  /* 0x00001f72da7b7589 */ /* 0x0008a200000e0000 */
[----:B------:R-:W-:Y:S01]  /*71c0*/  FSEL R135, R137, -INF , P2 ;  /* 0xff80000089877808 */ /* 0x000fe20001000000 */
[----:B------:R-:W3:Y:S01]  /*71d0*/  MUFU.EX2 R16, R16 ;  /* 0x0000001000107308 */ /* 0x000ee20000000800 */
[--C-:B-----5:R-:W-:Y:S01]  /*71e0*/  FFMA.FTZ R130, R130, UR5, -R131.reuse ;  /* 0x0000000582827c23 */ /* 0x120fe20008010883 */
[----:B------:R-:W-:Y:S01]  /*71f0*/  FFMA.FTZ R131, R138, UR5, -R131 ;  /* 0x000000058a837c23 */ /* 0x000fe20008010883 */
[----:B------:R-:W5:Y:S01]  /*7200*/  SHFL.IDX PT, R218, R218, R231, 0x1f ;  /* 0x00001fe7dada7589 */ /* 0x000f6200000e0000 */
[--C-:B------:R-:W-:Y:S01]  /*7210*/  FFMA.FTZ R135, R135, UR5, -R134.reuse ;  /* 0x0000000587877c23 */ /* 0x100fe20008010886 */
[----:B------:R-:W-:Y:S01]  /*7220*/  FFMA.FTZ R134, R139, UR5, -R134 ;  /* 0x000000058b867c23 */ /* 0x000fe20008010886 */
[----:B----4-:R-:W-:Y:S01]  /*7230*/  FSEL R114, R149, -INF , P2 ;  /* 0xff80000095727808 */ /* 0x010fe20001000000 */
[----:B------:R-:W-:Y:S01]  /*7240*/  VIADD R149, R5, 0x8 ;  /* 0x0000000805957836 */ /* 0x000fe20000000000 */
[----:B------:R-:W4:Y:S01]  /*7250*/  MUFU.EX2 R101, R101 ;  /* 0x0000006500657308 */ /* 0x000f220000000800 */
[--C-:B-1----:R-:W-:Y:S01]  /*7260*/  FFMA.FTZ R120, R120, UR5, -R119.reuse ;  /* 0x0000000578787c23 */ /* 0x102fe20008010877 */
[----:B------:R-:W-:Y:S01]  /*7270*/  FFMA.FTZ R119, R146, UR5, -R119 ;  /* 0x0000000592777c23 */ /* 0x000fe20008010877 */
[--C-:B--2---:R-:W-:Y:S01]  /*7280*/  FFMA.FTZ R116, R116, UR5, -R115.reuse ;  /* 0x0000000574747c23 */ /* 0x104fe20008010873 */
[----:B------:R-:W-:-:S04]  /*7290*/  FFMA.FTZ R115, R150, UR5, -R115 ;  /* 0x0000000596737c23 */ /* 0x000fc80008010873 */
[----:B------:R-:W1:Y:S01]  /*72a0*/  MUFU.EX2 R105, R105 ;  /* 0x0000006900697308 */ /* 0x000e620000000800 */
[--C-:B------:R-:W-:Y:S01]  /*72b0*/  FFMA.FTZ R125, R125, UR5, -R123.reuse ;  /* 0x000000057d7d7c23 */ /* 0x100fe2000801087b */
[----:B------:R-:W-:-:S06]  /*72c0*/  FFMA.FTZ R123, R142, UR5, -R123 ;  /* 0x000000058e7b7c23 */ /* 0x000fcc000801087b */
        /* <DEDUP_REMOVED lines=44> */
[----:B------:R-:W5:Y:S04]  /*7590*/  SHFL.IDX PT, R127, R216, R144, 0x1f ;  /* 0x00001f90d87f7589 */ /* 0x000f6800000e0000 */
[----:B------:R-:W3:Y:S04]  /*75a0*/  SHFL.IDX PT, R129, R216, R148, 0x1f ;  /* 0x00001f94d8817589 */ /* 0x000ee800000e0000 */
[----:B------:R-:W-:Y:S01]  /*75b0*/  SHFL.IDX PT, R132, R216, R145, 0x1f ;  /* 0x00001f91d8847589 */ /* 0x000fe200000e0000 */
[--C-:B----4-:R-:W-:Y:S01]  /*75c0*/  FADD.FTZ R24, R24, -R124.reuse ;  /* 0x8000007c18187221 */ /* 0x110fe20000010000 */
[----:B------:R-:W-:-:S02]  /*75d0*/  FADD.FTZ R26, R26, -R124 ;  /* 0x8000007c1a1a7221 */ /* 0x000fc40000010000 */
[----:B------:R-:W4:Y:S01]  /*75e0*/  SHFL.IDX PT, R142, R216, R231, 0x1f ;  /* 0x00001fe7d88e7589 */ /* 0x000f2200000e0000 */
[--C-:B-1----:R-:W-:Y:S01]  /*75f0*/  FADD.FTZ R124, R25, -R126.reuse ;  /* 0x8000007e197c7221 */ /* 0x102fe20000010000 */
[----:B------:R-:W-:Y:S02]  /*7600*/  FADD.FTZ R126, R27, -R126 ;  /* 0x8000007e1b7e7221 */ /* 0x000fe40000010000 */
[----:B------:R-:W1:Y:S01]  /*7610*/  SHFL.IDX PT, R139, R220, R149, 0x1f ;  /* 0x00001f95dc8b7589 */ /* 0x000e6200000e0000 */
[--C-:B--2---:R-:W-:Y:S01]  /*7620*/  FADD.FTZ R128, R28, -R133.reuse ;  /* 0x800000851c807221 */ /* 0x104fe20000010000 */
[----:B------:R-:W-:Y:S01]  /*7630*/  FADD.FTZ R25, R30, -R133 ;  /* 0x800000851e197221 */ /* 0x000fe20000010000 */
[----:B------:R2:W1:Y:S01]  /*7640*/  MUFU.EX2 R28, R130 ;  /* 0x00000082001c7308 */ /* 0x0004620000000800 */
[----:B------:R-:W1:Y:S01]  /*7650*/  SHFL.IDX PT, R138, R220, R148, 0x1f ;  /* 0x00001f94dc8a7589 */ /* 0x000e6200000e0000 */
[----:B-----5:R-:W-:-:S03]  /*7660*/  FADD.FTZ R27, R31, -R127 ;  /* 0x8000007f1f1b7221 */ /* 0x020fc60000010000 */
[----:B------:R-:W5:Y:S03]  /*7670*/  SHFL.IDX PT, R137, R220, R144, 0x1f ;  /* 0x00001f90dc897589 */ /* 0x000f6600000e0000 */
[----:B------:R4:W5:Y:S01]  /*7680*/  MUFU.EX2 R30, R135 ;  /* 0x00000087001e7308 */ /* 0x0009620000000800 */
[----:B--2---:R-:W-:Y:S01]  /*7690*/  FADD.FTZ R130, R29, -R127 ;  /* 0x8000007f1d827221 */ /* 0x004fe20000010000 */
[--C-:B---3--:R-:W-:Y:S01]  /*76a0*/  FADD.FTZ R127, R32, -R129.reuse ;  /* 0x80000081207f7221 */ /* 0x108fe20000010000 */
[----:B------:R-:W2:Y:S01]  /*76b0*/  SHFL.IDX PT, R143, R216, R223, 0x1f ;  /* 0x00001fdfd88f7589 */ /* 0x000ea200000e0000 */
[----:B------:R-:W-:-:S03]  /*76c0*/  FADD.FTZ R129, R34, -R129 ;  /* 0x8000008122817221 */ /* 0x000fc60000010000 */
[----:B------:R-:W3:Y:S01]  /*76d0*/  SHFL.IDX PT, R32, R220, R145, 0x1f ;  /* 0x00001f91dc207589 */ /* 0x000ee200000e0000 */
[----:B------:R5:W3:Y:S01]  /*76e0*/  MUFU.EX2 R29, R131 ;  /* 0x00000083001d7308 */ /* 0x000ae20000000800 */
[--C-:B----4-:R-:W-:Y:S01]  /*76f0*/  FADD.FTZ R37, R37, -R142.reuse ;  /* 0x8000008e25257221 */ /* 0x110fe20000010000 */
[----:B------:R-:W-:Y:S01]  /*7700*/  FADD.FTZ R39, R39, -R142 ;  /* 0x8000008e27277221 */ /* 0x000fe20000010000 */
[----:B------:R-:W4:Y:S01]  /*7710*/  SHFL.IDX PT, R135, R219, R5, 0x1f ;  /* 0x00001f05db877589 */ /* 0x000f2200000e0000 */
[--C-:B-1----:R-:W-:Y:S01]  /*7720*/  FADD.FTZ R44, R44, -R139.reuse ;  /* 0x8000008b2c2c7221 */ /* 0x102fe20000010000 */
[----:B------:R-:W-:Y:S02]  /*7730*/  FADD.FTZ R46, R46, -R139 ;  /* 0x8000008b2e2e7221 */ /* 0x000fe40000010000 */
[----:B------:R-:W1:Y:S01]  /*7740*/  SHFL.IDX PT, R136, R220, R223, 0x1f ;  /* 0x00001fdfdc887589 */ /* 0x000e6200000e0000 */
[----:B------:R2:W1:Y:S01]  /*7750*/  MUFU.EX2 R31, R134 ;  /* 0x00000086001f7308 */ /* 0x0004620000000800 */
[--C-:B-----5:R-:W-:Y:S01]  /*7760*/  FADD.FTZ R131, R33, -R132.reuse ;  /* 0x8000008421837221 */ /* 0x120fe20000010000 */
[----:B------:R-:W-:Y:S01]  /*7770*/  FADD.FTZ R132, R35, -R132 ;  /* 0x8000008423847221 */ /* 0x000fe20000010000 */
[--C-:B------:R-:W-:Y:S01]  /*7780*/  FADD.FTZ R48, R48, -R138.reuse ;  /* 0x8000008a30307221 */ /* 0x100fe20000010000 */
[----:B------:R-:W-:Y:S01]  /*7790*/  FADD.FTZ R50, R50, -R138 ;  /* 0x8000008a32327221 */ /* 0x000fe20000010000 */
[----:B------:R-:W5:Y:S01]  /*77a0*/  SHFL.IDX PT, R35, R219, R144, 0x1f ;  /* 0x00001f90db237589 */ /* 0x000f6200000e0000 */
[--C-:B------:R-:W-:Y:S01]  /*77b0*/  FADD.FTZ R45, R45, -R137.reuse ;  /* 0x800000892d2d7221 */ /* 0x100fe20000010000 */
[----:B------:R-:W-:-:S02]  /*77c0*/  FADD.FTZ R47, R47, -R137 ;  /* 0x800000892f2f7221 */ /* 0x000fc40000010000 */
[----:B--2---:R-:W2:Y:S01]  /*77d0*/  SHFL.IDX PT, R134, R219, R145, 0x1f ;  /* 0x00001f91db867589 */ /* 0x004ea200000e0000 */
[----:B------:R-:W-:-:S03]  /*77e0*/  FADD.FTZ R133, R36, -R143 ;  /* 0x8000008f24857221 */ /* 0x000fc60000010000 */
[----:B------:R-:W-:Y:S04]  /*77f0*/  SHFL.IDX PT, R140, R220, R151, 0x1f ;  /* 0x00001f97dc8c7589 */ /* 0x000fe800000e0000 */
[----:B------:R-:W-:Y:S01]  /*7800*/  SHFL.IDX PT, R141, R220, R5, 0x1f ;  /* 0x00001f05dc8d7589 */ /* 0x000fe200000e0000 */
[--C-:B---3--:R-:W-:Y:S01]  /*7810*/  FADD.FTZ R49, R49, -R32.reuse ;  /* 0x8000002031317221 */ /* 0x108fe20000010000 */
[----:B------:R-:W-:Y:S01]  /*7820*/  FADD.FTZ R51, R51, -R32 ;  /* 0x8000002033337221 */ /* 0x000fe20000010000 */
[--C-:B----4-:R-:W-:Y:S01]  /*7830*/  FADD.FTZ R56, R56, -R135.reuse ;  /* 0x8000008738387221 */ /* 0x110fe20000010000 */
[----:B------:R3:W4:Y:S01]  /*7840*/  MUFU.EX2 R32, R125 ;  /* 0x0000007d00207308 */ /* 0x0007220000000800 */
[----:B------:R-:W-:Y:S01]  /*7850*/  FADD.FTZ R58, R58, -R135 ;  /* 0x800000873a3a7221 */ /* 0x000fe20000010000 */
[----:B------:R-:W-:Y:S01]  /*7860*/  SHFL.IDX PT, R142, R221, R145, 0x1f ;  /* 0x00001f91dd8e7589 */ /* 0x000fe200000e0000 */
[--C-:B-1----:R-:W-:Y:S01]  /*7870*/  FADD.FTZ R52, R52, -R136.reuse ;  /* 0x8000008834347221 */ /* 0x102fe20000010000 */
[----:B------:R-:W-:Y:S01]  /*7880*/  FADD.FTZ R54, R54, -R136 ;  /* 0x8000008836367221 */ /* 0x000fe20000010000 */
[----:B------:R-:W-:Y:S01]  /*7890*/  FMUL.FTZ R26, R9, R26 ;  /* 0x0000001a091a7220 */ /* 0x000fe20000410000 */
[----:B------:R-:W-:Y:S01]  /*78a0*/  SHFL.IDX PT, R135, R221, R151, 0x1f ;  /* 0x00001f97dd877589 */ /* 0x000fe200000e0000 */
[----:B------:R-:W-:Y:S01]  /*78b0*/  FMUL.FTZ R25, R11, R25 ;  /* 0x000000190b197220 */ /* 0x000fe20000410000 */
[----:B------:R-:W-:Y:S01]  /*78c0*/  MUFU.EX2 R119, R119 ;  /* 0x0000007700777308 */ /* 0x000fe20000000800 */
[----:B------:R-:W-:Y:S01]  /*78d0*/  FADD.FTZ R38, R38, -R143 ;  /* 0x8000008f26267221 */ /* 0x000fe20000010000 */
[----:B---3--:R-:W-:Y:S04]  /*78e0*/  SHFL.IDX PT, R125, R221, R5, 0x1f ;  /* 0x00001f05dd7d7589 */ /* 0x008fe800000e0000 */
[----:B------:R-:W1:Y:S01]  /*78f0*/  SHFL.IDX PT, R34, R219, R151, 0x1f ;  /* 0x00001f97db227589 */ /* 0x000e6200000e0000 */
[----:B------:R-:W-:Y:S01]  /*7900*/  FMUL.FTZ R37, R225, R37 ;  /* 0x00000025e1257220 */ /* 0x000fe20000410000 */
[--C-:B-----5:R-:W-:Y:S01]  /*7910*/  FADD.FTZ R61, R61, -R35.reuse ;  /* 0x800000233d3d7221 */ /* 0x120fe20000010000 */
[----:B------:R-:W-:Y:S01]  /*7920*/  FADD.FTZ R63, R63, -R35 ;  /* 0x800000233f3f7221 */ /* 0x000fe20000010000 */
[----:B------:R-:W-:Y:S01]  /*7930*/  SHFL.IDX PT, R139, R221, R149, 0x1f ;  /* 0x00001f95dd8b7589 */ /* 0x000fe200000e0000 */
[----:B------:R3:W-:Y:S03]  /*7940*/  MUFU.EX2 R35, R121 ;  /* 0x0000007900237308 */ /* 0x0007e60000000800 */
[----:B------:R-:W-:Y:S04]  /*7950*/  SHFL.IDX PT, R144, R221, R144, 0x1f ;  /* 0x00001f90dd907589 */ /* 0x000fe800000e0000 */
[----:B------:R-:W-:Y:S04]  /*7960*/  SHFL.IDX PT, R138, R221, R148, 0x1f ;  /* 0x00001f94dd8a7589 */ /* 0x000fe800000e0000 */
[----:B------:R-:W5:Y:S04]  /*7970*/  SHFL.IDX PT, R137, R219, R149, 0x1f ;  /* 0x00001f95db897589 */ /* 0x000f6800000e0000 */
[----:B------:R-:W4:Y:S01]  /*7980*/  SHFL.IDX PT, R33, R220, R231, 0x1f ;  /* 0x00001fe7dc217589 */ /* 0x000f2200000e0000 */
[----:B--2---:R-:W-:Y:S01]  /*7990*/  FADD.FTZ R65, R65, -R134 ;  /* 0x8000008641417221 */ /* 0x004fe20000010000 */
[----:B------:R-:W-:Y:S01]  /*79a0*/  MUFU.EX2 R118, R118 ;  /* 0x0000007600767308 */ /* 0x000fe20000000800 */
[----:B------:R-:W-:Y:S01]  /*79b0*/  FMUL.FTZ R39, R16, R39 ;  /* 0x0000002710277220 */ /* 0x000fe20000410000 */
[----:B------:R-:W-:Y:S01]  /*79c0*/  SHFL.IDX PT, R145, R221, R223, 0x1f ;  /* 0x00001fdfdd917589 */ /* 0x000fe200000e0000 */
[--C-:B-1----:R-:W-:Y:S01]  /*79d0*/  FADD.FTZ R57, R57, -R34.reuse ;  /* 0x8000002239397221 */ /* 0x102fe20000010000 */
[----:B------:R-:W-:Y:S01]  /*79e0*/  FADD.FTZ R59, R59, -R34 ;  /* 0x800000223b3b7221 */ /* 0x000fe20000010000 */
[--C-:B------:R-:W-:Y:S01]  /*79f0*/  FADD.FTZ R41, R41, -R140.reuse ;  /* 0x8000008c29297221 */ /* 0x100fe20000010000 */
[----:B------:R-:W1:Y:S01]  /*7a00*/  SHFL.IDX PT, R221, R221, R231, 0x1f ;  /* 0x00001fe7dddd7589 */ /* 0x000e6200000e0000 */
[----:B------:R-:W-:Y:S01]  /*7a10*/  FADD.FTZ R43, R43, -R140 ;  /* 0x8000008c2b2b7221 */ /* 0x000fe20000010000 */
[----:B------:R-:W-:Y:S01]  /*7a20*/  MUFU.EX2 R117, R117 ;  /* 0x0000007500757308 */ /* 0x000fe20000000800 */
[--C-:B------:R-:W-:Y:S01]  /*7a30*/  FADD.FTZ R40, R40, -R141.reuse ;  /* 0x8000008d28287221 */ /* 0x100fe20000010000 */
[----:B------:R-:W2:Y:S01]  /*7a40*/  SHFL.IDX PT, R36, R219, R223, 0x1f ;  /* 0x00001fdfdb247589 */ /* 0x000ea200000e0000 */
[----:B------:R-:W-:-:S03]  /*7a50*/  FADD.FTZ R42, R42, -R141 ;  /* 0x8000008d2a2a7221 */ /* 0x000fc60000010000 */
[----:B------:R-:W2:Y:S01]  /*7a60*/  SHFL.IDX PT, R136, R219, R148, 0x1f ;  /* 0x00001f94db887589 */ /* 0x000ea200000e0000 */
[----:B---3--:R-:W-:Y:S01]  /*7a70*/  FADD.FTZ R121, R67, -R134 ;  /* 0x8000008643797221 */ /* 0x008fe20000010000 */
[----:B------:R-:W-:Y:S02]  /*7a80*/  MUFU.EX2 R34, R122 ;  /* 0x0000007a00227308 */ /* 0x000fe40000000800 */
[----:B------:R-:W3:Y:S01]  /*7a90*/  SHFL.IDX PT, R219, R219, R231, 0x1f ;  /* 0x00001fe7dbdb7589 */ /* 0x000ee200000e0000 */
[--C-:B-----5:R-:W-:Y:S01]  /*7aa0*/  FADD.FTZ R60, R60, -R137.reuse ;  /* 0x800000893c3c7221 */ /* 0x120fe20000010000 */
[----:B------:R-:W-:Y:S01]  /*7ab0*/  FADD.FTZ R62, R62, -R137 ;  /* 0x800000893e3e7221 */ /* 0x000fe20000010000 */
[--C-:B------:R-:W-:Y:S01]  /*7ac0*/  FADD.FTZ R137, R80, -R138.reuse ;  /* 0x8000008a50897221 */ /* 0x100fe20000010000 */
[----:B------:R-:W-:Y:S01]  /*7ad0*/  FADD.FTZ R138, R82, -R138 ;  /* 0x8000008a528a7221 */ /* 0x000fe20000010000 */
[----:B------:R-:W-:Y:S01]  /*7ae0*/  FMUL.FTZ R82, R228, R133 ;  /* 0x00000085e4527220 */ /* 0x000fe20000410000 */
[--C-:B----4-:R-:W-:Y:S01]  /*7af0*/  FADD.FTZ R53, R53, -R33.reuse ;  /* 0x8000002135357221 */ /* 0x110fe20000010000 */
[----:B------:R-:W-:-:S02]  /*7b00*/  FADD.FTZ R55, R55, -R33 ;  /* 0x8000002137377221 */ /* 0x000fc40000010000 */
[----:B------:R4:W5:Y:S01]  /*7b10*/  MUFU.EX2 R33, R123 ;  /* 0x0000007b00217308 */ /* 0x0009620000000800 */
[----:B-1----:R-:W-:Y:S01]  /*7b20*/  FADD.FTZ R146, R85, -R221 ;  /* 0x800000dd55927221 */ /* 0x002fe20000010000 */
[----:B------:R-:W-:Y:S01]  /*7b30*/  FMUL.FTZ R85, R10, R126 ;  /* 0x0000007e0a557220 */ /* 0x000fe20000410000 */
[----:B------:R-:W-:Y:S01]  /*7b40*/  F2FP.F16.F32.PACK_AB R82, R37, R82 ;  /* 0x000000522552723e */ /* 0x000fe200000000ff */
[----:B--2---:R-:W-:-:S03]  /*7b50*/  FADD.FTZ R67, R70, -R36 ;  /* 0x8000002446437221 */ /* 0x004fc60000010000 */
[----:B------:R-:W-:Y:S01]  /*7b60*/  F2FP.F16.F32.PACK_AB R85, R85, R26 ;  /* 0x0000001a5555723e */ /* 0x000fe200000000ff */
[----:B------:R-:W-:Y:S01]  /*7b70*/  FMUL.FTZ R26, R12, R27 ;  /* 0x0000001b0c1a7220 */ /* 0x000fe20000410000 */
[----:B----4-:R-:W-:Y:S01]  /*7b80*/  FADD.FTZ R123, R68, -R36 ;  /* 0x80000024447b7221 */ /* 0x010fe20000010000 */
[----:B------:R-:W-:Y:S01]  /*7b90*/  MUFU.EX2 R116, R116 ;  /* 0x0000007400747308 */ /* 0x000fe20000000800 */
[--C-:B------:R-:W-:Y:S01]  /*7ba0*/  FADD.FTZ R64, R64, -R136.reuse ;  /* 0x8000008840407221 */ /* 0x100fe20000010000 */
[----:B------:R-:W-:Y:S01]  /*7bb0*/  FADD.FTZ R66, R66, -R136 ;  /* 0x8000008842427221 */ /* 0x000fe20000010000 */
[----:B------:R-:W-:Y:S01]  /*7bc0*/  FADD.FTZ R221, R87, -R221 ;  /* 0x800000dd57dd7221 */ /* 0x000fe20000010000 */
[----:B------:R-:W-:-:S04]  /*7bd0*/  F2FP.F16.F32.PACK_AB R87, R26, R25 ;  /* 0x000000191a57723e */ /* 0x000fc800000000ff */
[----:B------:R1:W2:Y:S01]  /*7be0*/  MUFU.EX2 R36, R120 ;  /* 0x0000007800247308 */ /* 0x0002a20000000800 */
[----:B------:R-:W-:Y:S01]  /*7bf0*/  FMUL.FTZ R25, R107, R65 ;  /* 0x000000416b197220 */ /* 0x000fe20000410000 */
[----:B---3--:R-:W-:Y:S01]  /*7c00*/  FADD.FTZ R70, R69, -R219 ;  /* 0x800000db45467221 */ /* 0x008fe20000010000 */
[----:B------:R-:W-:-:S05]  /*7c10*/  FMUL.FTZ R38, R15, R38 ;  /* 0x000000260f267220 */ /* 0x000fca0000410000 */
[----:B------:R-:W3:Y:S01]  /*7c20*/  MUFU.EX2 R115, R115 ;  /* 0x0000007300737308 */ /* 0x000ee20000000800 */
        /* <DEDUP_REMOVED lines=12> */
[----:B-1----:R-:W-:Y:S01]  /*7cf0*/  FADD.FTZ R120, R71, -R219 ;  /* 0x800000db47787221 */ /* 0x002fe20000010000 */
        /* <DEDUP_REMOVED lines=235> */
.L_x_3388:
        /* <DEDUP_REMOVED lines=70> */
.L_x_3389:
        /* <DEDUP_REMOVED lines=12> */
.L_x_3379:
        /* <DEDUP_REMOVED lines=34> */
.L_x_3359:
[----:B------:R-:W-:Y:S05]  /*92f0*/  @P0 BRA `(.L_x_3354) ;  /* 0x0000004000e40947 */ /* 0x000fea0003800000 */
[----:B------:R-:W-:Y:S01]  /*9300*/  ULDC.64 UR4, c[0x0][0x878] ;  /* 0x00021e0000047ab9 */ /* 0x000fe20000000a00 */
[----:B--2---:R-:W2:Y:S01]  /*9310*/  LDL.LU R8, [R1+0x3c] ;  /* 0x00003c0001087983 */ /* 0x004ea20000300800 */
[----:B------:R-:W-:Y:S01]  /*9320*/  UISETP.NE.U32.AND UP0, UPT, UR4, URZ, UPT ;  /* 0x0000003f0400728c */ /* 0x000fe2000bf05070 */
[----:B------:R-:W3:Y:S01]  /*9330*/  LDC R0, c[0x0][0x850] ;  /* 0x00021400ff007b82 */ /* 0x000ee20000000800 */
[----:B------:R-:W1:Y:S02]  /*9340*/  S2R R12, SR_TID.X ;  /* 0x00000000000c7919 */ /* 0x000e640000002100 */
[----:B------:R-:W-:Y:S01]  /*9350*/  UISETP.NE.AND.EX UP0, UPT, UR5, URZ, UPT, UP0 ;  /* 0x0000003f0500728c */ /* 0x000fe2000bf05300 */
[----:B------:R-:W4:Y:S01]  /*9360*/  S2R R7, SR_CgaCtaId ;  /* 0x0000000000077919 */ /* 0x000f220000008800 */
[----:B------:R-:W-:-:S04]  /*9370*/  USHF.L.U32 UR6, UR37, 0xd, URZ ;  /* 0x0000000d25067899 */ /* 0x000fc8000800063f */
[----:B------:R-:W-:Y:S01]  /*9380*/  PLOP3.LUT P1, PT, PT, PT, UP0, 0x80, 0x0 ;  /* 0x000000000000781c */ /* 0x000fe20003f2f008 */
[----:B------:R-:W-:-:S04]  /*9390*/  ULDC.64 UR8, c[0x0][0x818] ;  /* 0x0002060000087ab9 */ /* 0x000fc80000000a00 */
[----:B------:R-:W-:Y:S02]  /*93a0*/  @UP0 ULDC.64 UR4, c[0x0][0x878] ;  /* 0x00021e0000040ab9 */ /* 0x000fe40000000a00 */
[----:B------:R-:W-:-:S06]  /*93b0*/  @UP0 UIMAD.WIDE UR4, UR40, 0x4, UR4 ;  /* 0x00000004280408a5 */ /* 0x000fcc000f8e0204 */
[----:B------:R-:W-:Y:S02]  /*93c0*/  IMAD.U32 R2, RZ, RZ, UR4 ;  /* 0x00000004ff027e24 */ /* 0x000fe4000f8e00ff */
[----:B------:R-:W-:-:S05]  /*93d0*/  IMAD.U32 R3, RZ, RZ, UR5 ;  /* 0x00000005ff037e24 */ /* 0x000fca000f8e00ff */
[----:B------:R-:W5:Y:S01]  /*93e0*/  @P1 LDG.E R2, desc[UR38][R2.64] ;  /* 0x0000002602021981 */ /* 0x000f62000c1e1900 */
[----:B---3--:R-:W-:Y:S01]  /*93f0*/  ISETP.NE.AND P0, PT, R0, 0x1, PT ;  /* 0x000000010000780c */ /* 0x008fe20003f05270 */
[----:B------:R-:W-:Y:S01]  /*9400*/  USEL UR10, UR40, URZ, !UP0 ;  /* 0x0000003f280a7287 */ /* 0x000fe2000c000000 */
[----:B-1----:R-:W-:-:S05]  /*9410*/  VIADD R13, R12, 0xffffff80 ;  /* 0xffffff800c0d7836 */ /* 0x002fca0000000000 */
[----:B------:R-:W-:-:S06]  /*9420*/  SHF.R.S32.HI R6, RZ, 0x1f, R13 ;  /* 0x0000001fff067819 */ /* 0x000fcc000001140d */
[----:B------:R-:W2:Y:S01]  /*9430*/  @P0 LDC R0, c[0x0][0x854] ;  /* 0x00021500ff000b82 */ /* 0x000ea20000000800 */
[----:B------:R-:W-:-:S07]  /*9440*/  LEA.HI R6, R6, R13, RZ, 0x7 ;  /* 0x0000000d06067211 */ /* 0x000fce00078f38ff */
[----:B------:R-:W1:Y:S01]  /*9450*/  @P0 LDC R5, c[0x0][0x858] ;  /* 0x00021600ff050b82 */ /* 0x000e620000000800 */
[----:B--2---:R-:W-:-:S05]  /*9460*/  @P0 IMAD.HI.U32 R0, R8, R0, RZ ;  /* 0x0000000008000227 */ /* 0x004fca00078e00ff */
[----:B-1----:R-:W-:-:S04]  /*9470*/  @P0 SHF.R.U32.HI R8, RZ, R5, R0 ;  /* 0x00000005ff080219 */ /* 0x002fc80000011600 */
[----:B------:R-:W-:Y:S01]  /*9480*/  SHF.R.S32.HI R0, RZ, 0x1f, R8 ;  /* 0x0000001fff007819 */ /* 0x000fe20000011408 */
[----:B------:R1:W-:Y:S01]  /*9490*/  @P0 STL [R1+0x3c], R8 ;  /* 0x00003c0801000387 */ /* 0x0003e20000100800 */
[----:B-----5:R-:W-:Y:S02]  /*94a0*/  @P1 R2UR UR4, R2 ;  /* 0x00000000020412ca */ /* 0x020fe400000e0000 */
[----:B------:R-:W-:-:S04]  /*94b0*/  MOV R2, 0x400 ;  /* 0x0000040000027802 */ /* 0x000fc80000000f00 */
[----:B----4-:R-:W-:Y:S01]  /*94c0*/  LEA R15, R7, R2, 0x18 ;  /* 0x00000002070f7211 */ /* 0x010fe200078ec0ff */
[----:B------:R-:W-:-:S04]  /*94d0*/  IMAD R2, R0, UR8, RZ ;  /* 0x0000000800027c24 */ /* 0x000fc8000f8e02ff */
[----:B------:R-:W-:Y:S02]  /*94e0*/  IMAD R9, R8, UR9, R2 ;  /* 0x0000000908097c24 */ /* 0x000fe4000f8e0202 */
[----:B------:R-:W-:-:S04]  /*94f0*/  @UP0 ULEA UR4, UR40, UR4, 0x7 ;  /* 0x0000000428040291 */ /* 0x000fc8000f8e383f */
[----:B------:R-:W-:-:S04]  /*9500*/  @UP0 USHF.R.S32.HI UR5, URZ, 0x1f, UR4 ;  /* 0x0000001f3f050899 */ /* 0x000fc80008011404 */
[----:B------:R-:W-:-:S04]  /*9510*/  @UP0 ULEA.HI UR5, UR5, UR4, URZ, 0x7 ;  /* 0x0000000405050291 */ /* 0x000fc8000f8f383f */
[----:B------:R-:W-:-:S04]  /*9520*/  @UP0 USHF.L.U32 UR5, UR5, 0x6, URZ ;  /* 0x0000000605050899 */ /* 0x000fc8000800063f */
[----:B------:R-:W-:-:S04]  /*9530*/  @UP0 ULOP3.LUT UR4, UR5, 0xffffe000, URZ, 0xc0, !UPT ;  /* 0xffffe00005040892 */ /* 0x000fc8000f8ec03f */
[----:B------:R-:W-:-:S03]  /*9540*/  @UP0 USHF.R.S32.HI UR5, URZ, 0x1f, UR4 ;  /* 0x0000001f3f050899 */ /* 0x000fc60008011404 */
[----:B------:R-:W-:Y:S02]  /*9550*/  @!UP0 UMOV UR4, URZ ;  /* 0x0000003f00048c82 */ /* 0x000fe40008000000 */
[----:B------:R-:W-:Y:S02]  /*9560*/  UIADD3 UR7, UP1, UR6, UR4, URZ ;  /* 0x0000000406077290 */ /* 0x000fe4000ff3e03f */
[----:B------:R-:W-:Y:S02]  /*9570*/  @!UP0 UMOV UR5, URZ ;  /* 0x0000003f00058c82 */ /* 0x000fe40008000000 */
[----:B------:R-:W-:Y:S02]  /*9580*/  ULEA.HI.X.SX32 UR4, UR6, UR5, 0x1, UP1 ;  /* 0x0000000506047291 */ /* 0x000fe400088f0e3f */
[----:B------:R-:W-:Y:S01]  /*9590*/  IMAD.U32 R4, RZ, RZ, UR7 ;  /* 0x00000007ff047e24 */ /* 0x000fe2000f8e00ff */
[----:B------:R-:W-:-:S03]  /*95a0*/  ULDC.64 UR6, c[0x0][0x820] ;  /* 0x0002080000067ab9 */ /* 0x000fc60000000a00 */
[----:B------:R-:W-:Y:S01]  /*95b0*/  IMAD.U32 R5, RZ, RZ, UR4 ;  /* 0x00000004ff057e24 */ /* 0x000fe2000f8e00ff */
[----:B------:R-:W-:Y:S02]  /*95c0*/  ULDC.64 UR4, c[0x0][0x840] ;  /* 0x0002100000047ab9 */ /* 0x000fe40000000a00 */
[----:B------:R-:W-:Y:S01]  /*95d0*/  IMAD R7, R0, UR4, RZ ;  /* 0x0000000400077c24 */ /* 0x000fe2000f8e02ff */
[----:B------:R-:W-:Y:S01]  /*95e0*/  LOP3.LUT R0, R6, 0xfffff80, RZ, 0xc0, !PT ;  /* 0x0fffff8006007812 */ /* 0x000fe200078ec0ff */
[----:B------:R-:W-:Y:S01]  /*95f0*/  IMAD.WIDE.U32 R2, R8, UR8, R4 ;  /* 0x0000000808027c25 */ /* 0x000fe2000f8e0004 */
[----:B------:R-:W-:-:S03]  /*9600*/  ULDC.64 UR8, c[0x0][0x848] ;  /* 0x0002120000087ab9 */ /* 0x000fc60000000a00 */
[----:B------:R-:W-:Y:S01]  /*9610*/  IMAD.WIDE.U32 R4, R8, UR4, R4 ;  /* 0x0000000408047c25 */ /* 0x000fe2000f8e0004 */
[----:B------:R-:W-:-:S03]  /*9620*/  USHF.R.S32.HI UR4, URZ, 0x1f, UR40 ;  /* 0x0000001f3f047899 */ /* 0x000fc60008011428 */
[----:B------:R-:W-:Y:S01]  /*9630*/  IMAD.SHL.U32 R6, R6, 0x20, RZ ;  /* 0x0000002006067824 */ /* 0x000fe200078e00ff */
[----:B------:R-:W-:Y:S01]  /*9640*/  USEL UR4, UR4, URZ, !UP0 ;  /* 0x0000003f04047287 */ /* 0x000fe2000c000000 */
[----:B------:R-:W-:Y:S02]  /*9650*/  IMAD R11, R8, UR5, R7 ;  /* 0x00000005080b7c24 */ /* 0x000fe4000f8e0207 */
[----:B------:R-:W-:Y:S01]  /*9660*/  IMAD.IADD R0, R13, 0x1, -R0 ;  /* 0x000000010d007824 */ /* 0x000fe200078e0a00 */
[----:B------:R-:W-:Y:S01]  /*9670*/  LOP3.LUT R7, R6, 0x3ffff000, RZ, 0xc0, !PT ;  /* 0x3ffff00006077812 */ /* 0x000fe200078ec0ff */
[----:B------:R-:W-:Y:S01]  /*9680*/  UIMAD UR5, UR4, UR6, URZ ;  /* 0x00000006040572a4 */ /* 0x000fe2000f8e023f */
[----:B------:R-:W-:Y:S01]  /*9690*/  IMAD.IADD R3, R3, 0x1, R9 ;  /* 0x0000000103037824 */ /* 0x000fe200078e0209 */
[----:B------:R-:W-:Y:S01]  /*96a0*/  UIMAD UR4, UR4, UR8, URZ ;  /* 0x00000008040472a4 */ /* 0x000fe2000f8e023f */
[----:B------:R-:W-:Y:S01]  /*96b0*/  IMAD.IADD R5, R5, 0x1, R11 ;  /* 0x0000000105057824 */ /* 0x000fe200078e020b */
[----:B------:R-:W-:Y:S01]  /*96c0*/  UIMAD UR5, UR10, UR7, UR5 ;  /* 0x000000070a0572a4 */ /* 0x000fe2000f8e0205 */
[----:B------:R-:W-:Y:S01]  /*96d0*/  IMAD R0, R0, 0x4, R7 ;  /* 0x0000000400007824 */ /* 0x000fe200078e0207 */
[----:B------:R-:W-:Y:S01]  /*96e0*/  UIMAD UR4, UR10, UR9, UR4 ;  /* 0x000000090a0472a4 */ /* 0x000fe2000f8e0204 */
[----:B------:R-:W-:-:S02]  /*96f0*/  IMAD.U32 R7, RZ, RZ, UR6 ;  /* 0x00000006ff077e24 */ /* 0x000fc4000f8e00ff */
        /* <DEDUP_REMOVED lines=9> */
[----:B-1----:R-:W1:Y:S01]  /*9790*/  LDC.64 R8, c[0x0][0x800] ;  /* 0x00020000ff087b82 */ /* 0x002e620000000a00 */
        /* <DEDUP_REMOVED lines=29> */
.L_x_3393:
[----:B------:R-:W-:Y:S01]  /*9970*/  @P0 ELECT P1, URZ, PT ;  /* 0x00000000003f082f */ /* 0x000fe20003820000 */
[----:B------:R1:W-:-:S12]  /*9980*/  UBLKRED.G.S.ADD.F32.RN [UR4], [UR6], UR7, desc[UR8] ;  /* 0x00000804060073bb */ /* 0x0003d800080a1407 */
[----:B------:R-:W-:Y:S02]  /*9990*/  @P1 PLOP3.LUT P0, PT, P1, PT, PT, 0x8, 0x0 ;  /* 0x000000000000181c */ /* 0x000fe40000f0e170 */
[----:B------:R-:W-:-:S11]  /*99a0*/  PLOP3.LUT P1, PT, PT, PT, PT, 0x8, 0x0 ;  /* 0x000000000000781c */ /* 0x000fd60003f2e170 */
[----:B-1----:R-:W-:Y:S05]  /*99b0*/  @P0 BRA.U.ANY `(.L_x_3393) ;  /* 0xfffffffd00ec0947 */ /* 0x002fea000393ffff */
[----:B------:R0:W-:Y:S01]  /*99c0*/  UTMACMDFLUSH ;  /* 0x00000000000079b7 */ /* 0x0001e20000000000 */
[----:B------:R-:W-:-:S04]  /*99d0*/  DEPBAR.LE SB0, 0x0 ;  /* 0x000080000000791a */ /* 0x000fc80000000000 */
.L_x_3392:
[----:B------:R-:W-:Y:S05]  /*99e0*/  BSYNC B0 ;  /* 0x0000000000007941 */ /* 0x000fea0003800000 */
.L_x_3391:
        /* <DEDUP_REMOVED lines=25> */
.L_x_3394:
        /* <DEDUP_REMOVED lines=8> */
.L_x_3347:
        /* <DEDUP_REMOVED lines=29> */
.L_x_3396:
[----:B------:R-:W-:Y:S01]  /*9dd0*/  ULDC UR9, c[0x0][0x8cc] ;  /* 0x0002330000097ab9 */ /* 0x000fe20000000800 */
[----:B------:R-:W-:Y:S01]  /*9de0*/  UMOV UR7, UR8 ;  /* 0x0000000800077c82 */ /* 0x000fe20008000000 */
[----:B------:R-:W-:-:S11]  /*9df0*/  UISETP.NE.AND UP0, UPT, UR9, 0x1, UPT ;  /* 0x000000010900788c */ /* 0x000fd6000bf05270 */
[----:B------:R-:W-:Y:S02]  /*9e00*/  @UP0 ULDC.64 UR10, c[0x0][0x8d0] ;  /* 0x00023400000a0ab9 */ /* 0x000fe40000000a00 */
[----:B------:R-:W-:-:S04]  /*9e10*/  UIMAD.WIDE.U32 UR4, UR8, UR10, URZ ;  /* 0x0000000a080472a5 */ /* 0x000fc8000f8e003f */
[----:B------:R-:W-:-:S04]  /*9e20*/  @UP0 USHF.R.U32.HI UR7, URZ, UR11, UR5 ;  /* 0x0000000b3f070299 */ /* 0x000fc80008011605 */
[----:B------:R-:W-:-:S12]  /*9e30*/  UIMAD UR4, UR7, UR9, URZ ;  /* 0x00000009070472a4 */ /* 0x000fd8000f8e023f */
.L_x_3397:
        /* <DEDUP_REMOVED lines=23> */
.L_x_3398:
        /* <DEDUP_REMOVED lines=13> */
.L_x_3400:
[----:B------:R-:W-:-:S05]  /*a080*/  ULDC UR4, c[0x0][0x8f4] ;  /* 0x00023d0000047ab9 */ /* 0x000fca0000000800 */
.L_x_3399:
        /* <DEDUP_REMOVED lines=46> */
.L_x_3401:
        /* <DEDUP_REMOVED lines=13> */
.L_x_3402:
        /* <DEDUP_REMOVED lines=12> */
.L_x_3403:
        /* <DEDUP_REMOVED lines=54> */
.L_x_3406:
[----:B------:R-:W-:Y:S05]  /*a860*/  BSYNC B0 ;  /* 0x0000000000007941 */ /* 0x000fea0003800000 */
.L_x_3405:
        /* <DEDUP_REMOVED lines=19> */
.L_x_3408:
[----:B------:R-:W-:Y:S05]  /*a9a0*/  BSYNC B0 ;  /* 0x0000000000007941 */ /* 0x000fea0003800000 */
.L_x_3407:
[----:B------:R-:W-:Y:S06]  /*a9b0*/  BAR.ARV 0xa, 0xa0 ;  /* 0x0282800000007b1d */ /* 0x000fec0000002000 */
[----:B------:R-:W-:Y:S04]  /*a9c0*/  BSSY B0, `(.L_x_3409) ;  /* 0x0000003000007945 */ /* 0x000fe80003800000 */
[----:B------:R-:W-:Y:S05]  /*a9d0*/  @!P0 BRA `(.L_x_3410) ;  /* 0x0000000000048947 */ /* 0x000fea0003800000 */
[----:B------:R-:W-:-:S04]  /*a9e0*/  DEPBAR.LE SB0, 0x0 ;  /* 0x000080000000791a */ /* 0x000fc80000000000 */
.L_x_3410:
[----:B------:R-:W-:Y:S05]  /*a9f0*/  BSYNC B0 ;  /* 0x0000000000007941 */ /* 0x000fea0003800000 */
.L_x_3409:
[----:B------:R-:W-:Y:S06]  /*aa00*/  BAR.ARV 0xb, 0xa0 ;  /* 0x02c2800000007b1d */ /* 0x000fec0000002000 */
[----:B------:R-:W-:Y:S01]  /*aa10*/  UIADD3 UR18, UR12, 0x1, URZ ;  /* 0x000000010c127890 */ /* 0x000fe2000fffe03f */
[----:B------:R-:W-:Y:S11]  /*aa20*/  BRA `(.L_x_3411) ;  /* 0x0000000000047947 */ /* 0x000ff60003800000 */
.L_x_3404:
[----:B------:R-:W-:-:S05]  /*aa30*/  UMOV UR18, UR12 ;  /* 0x0000000c00127c82 */ /* 0x000fca0008000000 */
.L_x_3411:
        /* <DEDUP_REMOVED lines=22> */
.L_x_3424:
        /* <DEDUP_REMOVED lines=20> */
.L_x_3413:
[----:B------:R-:W-:Y:S05]  /*ace0*/  BSYNC B0 ;  /* 0x0000000000007941 */ /* 0x000fea0003800000 */
.L_x_3412:
        /* <DEDUP_REMOVED lines=13> */
.L_x_3415:
[----:B------:R-:W-:Y:S05]  /*adc0*/  BSYNC B0 ;  /* 0x0000000000007941 */ /* 0x000fea0003800000 */
.L_x_3414:
[----:B------:R-:W-:Y:S06]  /*add0*/  BAR.ARV 0xa, 0xa0 ;  /* 0x0282800000007b1d */ /* 0x000fec0000002000 */
[----:B------:R-:W-:Y:S04]  /*ade0*/  BSSY B0, `(.L_x_3416) ;  /* 0x0000003000007945 */ /* 0x000fe80003800000 */
[----:B------:R-:W-:Y:S05]  /*adf0*/  @!P0 BRA `(.L_x_3417) ;  /* 0x0000000000048947 */ /* 0x000fea0003800000 */
[----:B------:R-:W-:-:S04]  /*ae00*/  DEPBAR.LE SB0, 0x0 ;  /* 0x000080000000791a */ /* 0x000fc80000000000 */
.L_x_3417:
[----:B------:R-:W-:Y:S05]  /*ae10*/  BSYNC B0 ;  /* 0x0000000000007941 */ /* 0x000fea0003800000 */
.L_x_3416:
        /* <DEDUP_REMOVED lines=13> */
.L_x_3419:
[----:B------:R-:W-:Y:S05]  /*aef0*/  BSYNC B0 ;  /* 0x0000000000007941 */ /* 0x000fea0003800000 */
.L_x_3418:
        /* <DEDUP_REMOVED lines=13> */
.L_x_3421:
[----:B------:R-:W-:Y:S05]  /*afd0*/  BSYNC B0 ;  /* 0x0000000000007941 */ /* 0x000fea0003800000 */
.L_x_3420:
[----:B------:R-:W-:Y:S01]  /*afe0*/  UIADD3 UR18, UR18, 0x2, URZ ;  /* 0x0000000212127890 */ /* 0x000fe2000fffe03f */
[----:B------:R-:W-:Y:S06]  /*aff0*/  BAR.ARV 0xa, 0xa0 ;  /* 0x0282800000007b1d */ /* 0x000fec0000002000 */
[----:B------:R-:W-:Y:S01]  /*b000*/  UISETP.GE.AND UP0, UPT, UR18, UR7, UPT ;  /* 0x000000071200728c */ /* 0x000fe2000bf06270 */
[----:B------:R-:W-:Y:S04]  /*b010*/  BSSY B0, `(.L_x_3422) ;  /* 0x0000003000007945 */ /* 0x000fe80003800000 */
[----:B------:R-:W-:Y:S06]  /*b020*/  @!P0 BRA `(.L_x_3423) ;  /* 0x0000000000048947 */ /* 0x000fec0003800000 */
[----:B------:R-:W-:-:S04]  /*b030*/  DEPBAR.LE SB0, 0x0 ;  /* 0x000080000000791a */ /* 0x000fc80000000000 */
.L_x_3423:
[----:B------:R-:W-:Y:S05]  /*b040*/  BSYNC B0 ;  /* 0x0000000000007941 */ /* 0x000fea0003800000 */
.L_x_3422:
[----:B------:R-:W-:Y:S06]  /*b050*/  BAR.ARV 0xb, 0xa0 ;  /* 0x02c2800000007b1d */ /* 0x000fec0000002000 */
[----:B------:R-:W-:Y:S01]  /*b060*/  PLOP3.LUT P1, PT, PT, PT, UP0, 0x80, 0x0 ;  /* 0x000000000000781c */ /* 0x000fe20003f2f008 */
[----:B------:R-:W-:Y:S02]  /*b070*/  UIADD3 UR26, UR26, 0x4000, URZ ;  /* 0x000040001a1a7890 */ /* 0x000fe4000fffe03f */
[----:B------:R-:W-:-:S10]  /*b080*/  UIADD3 UR6, UR6, 0x4000, URZ ;  /* 0x0000400006067890 */ /* 0x000fd4000fffe03f */
[----:B------:R-:W-:Y:S05]  /*b090*/  @!P1 BRA `(.L_x_3424) ;  /* 0xfffffff800c09947 */ /* 0x000fea000383ffff */
[----:B------:R-:W-:Y:S05]  /*b0a0*/  BRA `(.L_x_3354) ;  /* 0x0000002400787947 */ /* 0x000fea0003800000 */
.L_x_3395:
        /* <DEDUP_REMOVED lines=22> */
.L_x_3425:
[----:B------:R-:W-:Y:S01]  /*b210*/  ULDC UR9, c[0x0][0x8cc] ;  /* 0x0002330000097ab9 */ /* 0x000fe20000000800 */
[----:B------:R-:W-:Y:S01]  /*b220*/  UMOV UR7, UR8 ;  /* 0x0000000800077c82 */ /* 0x000fe20008000000 */
[----:B------:R-:W-:-:S11]  /*b230*/  UISETP.NE.AND UP0, UPT, UR9, 0x1, UPT ;  /* 0x000000010900788c */ /* 0x000fd6000bf05270 */
[----:B------:R-:W-:Y:S02]  /*b240*/  @UP0 ULDC.64 UR10, c[0x0][0x8d0] ;  /* 0x00023400000a0ab9 */ /* 0x000fe40000000a00 */
[----:B------:R-:W-:-:S04]  /*b250*/  UIMAD.WIDE.U32 UR4, UR8, UR10, URZ ;  /* 0x0000000a080472a5 */ /* 0x000fc8000f8e003f */
[----:B------:R-:W-:-:S04]  /*b260*/  @UP0 USHF.R.U32.HI UR7, URZ, UR11, UR5 ;  /* 0x0000000b3f070299 */ /* 0x000fc80008011605 */
[----:B------:R-:W-:-:S12]  /*b270*/  UIMAD UR4, UR7, UR9, URZ ;  /* 0x00000009070472a4 */ /* 0x000fd8000f8e023f */
.L_x_3426:
        /* <DEDUP_REMOVED lines=23> */
.L_x_3427:
        /* <DEDUP_REMOVED lines=14> */
.L_x_3429:
[----:B------:R-:W-:-:S05]  /*b4d0*/  ULDC UR4, c[0x0][0x8f4] ;  /* 0x00023d0000047ab9 */ /* 0x000fca0000000800 */
.L_x_3428:
        /* <DEDUP_REMOVED lines=60> */
.L_x_3431:
        /* <DEDUP_REMOVED lines=12> */
.L_x_3432:
[----:B------:R-:W-:Y:S05]  /*b960*/  @!P2 BRA `(.L_x_3433) ;  /* 0x000000000014a947 */ /* 0x000fea0003800000 */
[----:B------:R-:W-:Y:S02]  /*b970*/  IMAD.U32 R2, RZ, RZ, UR14 ;  /* 0x0000000eff027e24 */ /* 0x000fe4000f8e00ff */
[----:B------:R-:W-:-:S05]  /*b980*/  IMAD.U32 R3, RZ, RZ, UR15 ;  /* 0x0000000fff037e24 */ /* 0x000fca000f8e00ff */
[----:B------:R-:W2:Y:S04]  /*b990*/  LDG.E R5, desc[UR38][R2.64] ;  /* 0x0000002602057981 */ /* 0x000ea8000c1e1900 */
[----:B------:R-:W2:Y:S02]  /*b9a0*/  LDG.E R4, desc[UR38][R2.64+0x4] ;  /* 0x0000042602047981 */ /* 0x000ea4000c1e1900 */
[----:B--2---:R-:W-:-:S07]  /*b9b0*/  IMAD.IADD R4, R4, 0x1, -R5 ;  /* 0x0000000104047824 */ /* 0x004fce00078e0a05 */
.L_x_3433:
        /* <DEDUP_REMOVED lines=62> */
.L_x_3463:
        /* <DEDUP_REMOVED lines=15> */
.L_x_3436:
        /* <DEDUP_REMOVED lines=72> */
.L_x_3447:
[----:B-123--:R-:W-:-:S04]  /*c310*/  SHF.L.U32 R18, R10, 0x1f, RZ ;  /* 0x0000001f0a127819 */ /* 0x00efc800000006ff */
[----:B------:R-:W3:Y:S02]  /*c320*/  SYNCS.PHASECHK.TRANS64.TRYWAIT P1, [R15+URZ+0x30c40], R18 ;  /* 0x030c40120f0075a7 */ /* 0x000ee4000802017f */
[----:B---3--:R-:W-:Y:S05]  /*c330*/  @!P1 BRA `(.L_x_3439) ;  /* 0x0000001400709947 */ /* 0x008fea0003800000 */
.L_x_3464:
        /* <DEDUP_REMOVED lines=8> */
.L_x_3440:
        /* <DEDUP_REMOVED lines=30> */
.L_x_3465:
        /* <DEDUP_REMOVED lines=8> */
.L_x_3442:
        /* <DEDUP_REMOVED lines=30> */
.L_x_3466:
        /* <DEDUP_REMOVED lines=8> */
.L_x_3444:
        /* <DEDUP_REMOVED lines=24> */
.L_x_3468:
        /* <DEDUP_REMOVED lines=8> */
.L_x_3446:
        /* <DEDUP_REMOVED lines=30> */
.L_x_3438:
[----:B------:R-:W4:Y:S02]  /*cc60*/  LDL.LU R4, [R1+0x8] ;  /* 0x0000080001047983 */ /* 0x000f240000300800 */
[----:B----4-:R-:W-:Y:S02]  /*cc70*/  ISETP.NE.AND P1, PT, R4, RZ, PT ;  /* 0x000000ff0400720c */ /* 0x010fe40003f25270 */
[----:B------:R4:W5:Y:S11]  /*cc80*/  LDL R4, [R1+0x4] ;  /* 0x0000040001047983 */ /* 0x0009760000100800 */
[----:B----4-:R-:W-:Y:S05]  /*cc90*/  @!P1 BRA `(.L_x_3437) ;  /* 0x0000000400249947 */ /* 0x010fea0003800000 */
[----:B-1----:R-:W-:-:S04]  /*cca0*/  SHF.L.U32 R12, R10, 0x1f, RZ ;  /* 0x0000001f0a0c7819 */ /* 0x002fc800000006ff */
[----:B------:R-:W1:Y:S02]  /*ccb0*/  SYNCS.PHASECHK.TRANS64.TRYWAIT P1, [R15+URZ+0x30c40], R12 ;  /* 0x030c400c0f0075a7 */ /* 0x000e64000802017f */
[----:B-1----:R-:W-:Y:S05]  /*ccc0*/  @!P1 BRA `(.L_x_3448) ;  /* 0x0000000c00609947 */ /* 0x002fea0003800000 */
.L_x_3469:
        /* <DEDUP_REMOVED lines=8> */
.L_x_3449:
        /* <DEDUP_REMOVED lines=27> */
.L_x_3470:
        /* <DEDUP_REMOVED lines=8> */
.L_x_3451:
        /* <DEDUP_REMOVED lines=27> */
.L_x_3437:
[----:B------:R-:W4:Y:S01]  /*d130*/  S2R R0, SR_TID.X ;  /* 0x0000000000007919 */ /* 0x000f220000002100 */
[----:B------:R-:W-:Y:S01]  /*d140*/  IMAD R3, R16, 0x8, R15 ;  /* 0x0000000810037824 */ /* 0x000fe200078e020f */
[----:B----4-:R-:W-:Y:S02]  /*d150*/  LOP3.LUT R2, R0, 0x7f, RZ, 0xc0, !PT ;  /* 0x0000007f00027812 */ /* 0x010fe400078ec0ff */
[----:B------:R-:W-:Y:S02]  /*d160*/  SHF.L.U32 R0, R10, 0x1f, RZ ;  /* 0x0000001f0a007819 */ /* 0x000fe400000006ff */
[----:B------:R-:W-:Y:S02]  /*d170*/  ISETP.NE.AND P1, PT, R2, RZ, PT ;  /* 0x000000ff0200720c */ /* 0x000fe40003f25270 */
[----:B------:R-:W4:Y:S02]  /*d180*/  SYNCS.PHASECHK.TRANS64.TRYWAIT P0, [R3+URZ+0x30c40], R0 ;  /* 0x030c4000030075a7 */ /* 0x000f24000800017f */
[----:B----4-:R-:W-:Y:S09]  /*d190*/  @!P0 BRA `(.L_x_3452) ;  /* 0x0000000800548947 */ /* 0x010ff20003800000 */
.L_x_3471:
[----:B------:R-:W-:Y:S05]  /*d1a0*/  @P1 BRA `(.L_x_3453) ;  /* 0x0000000000181947 */ /* 0x000fea0003800000 */
[----:B------:R-:W1:Y:S01]  /*d1b0*/  S2R R2, SR_TID.X ;  /* 0x0000000000027919 */ /* 0x000e620000002100 */
[----:B----4-:R-:W-:-:S04]  /*d1c0*/  IMAD.MOV.U32 R0, RZ, RZ, 0x4200 ;  /* 0x00004200ff007424 */ /* 0x010fc800078e00ff */
[----:B------:R4:W-:Y:S01]  /*d1d0*/  SYNCS.ARRIVE.TRANS64 RZ, [R3+URZ+0x30c30], R0 ;  /* 0x030c300003ff79a7 */ /* 0x0009e2000800003f */
[----:B-1----:R-:W-:-:S13]  /*d1e0*/  LOP3.LUT P0, RZ, R2, 0x1f, RZ, 0xc0, !PT ;  /* 0x0000001f02ff7812 */ /* 0x002fda000780c0ff */
[----:B----4-:R-:W-:Y:S05]  /*d1f0*/  @!P0 BRA `(.L_x_3453) ;  /* 0x0000000000048947 */ /* 0x010fea0003800000 */
[----:B------:R-:W-:Y:S01]  /*d200*/  BPT.TRAP 0x1 ;  /* 0x000000040000795c */ /* 0x000fe20000300000 */
.L_x_3453:
        /* <DEDUP_REMOVED lines=34> */
.L_x_3434:
[----:B------:R-:W-:Y:S05]  /*d430*/  BSYNC B0 ;  /* 0x0000000000007941 */ /* 0x000fea0003800000 */
.L_x_3430:
[----:B------:R-:W-:-:S03]  /*d440*/  UMOV UR7, 0xffffffff ;  /* 0xffffffff00077882 */ /* 0x000fc60000000000 */
[----:B------:R-:W-:Y:S05]  /*d450*/  BRA.DIV UR7, `(.L_x_3454) ;  /* 0x0000000607b87947 */ /* 0x000fea000b800000 */
[----:B------:R-:W-:-:S13]  /*d460*/  ELECT P6, URZ, PT ;  /* 0x00000000003f782f */ /* 0x000fda00038c0000 */
.L_x_3474:
[----:B------:R-:W-:Y:S05]  /*d470*/  @!P6 BRA `(.L_x_3354) ;  /* 0x000000000084e947 */ /* 0x000fea0003800000 */
[----:B------:R-:W-:-:S06]  /*d480*/  ULOP3.LUT UR7, UR36, 0x2, URZ, 0xfc, !UPT ;  /* 0x0000000224077892 */ /* 0x000fcc000f8efc3f */
[----:B------:R-:W-:-:S05]  /*d490*/  IMAD.U32 R0, RZ, RZ, UR7 ;  /* 0x00000007ff007e24 */ /* 0x000fca000f8e00ff */
[----:B------:R-:W-:-:S13]  /*d4a0*/  ISETP.NE.AND P2, PT, R0, 0x3, PT ;  /* 0x000000030000780c */ /* 0x000fda0003f45270 */
[----:B------:R-:W-:Y:S05]  /*d4b0*/  @!P2 BRA `(.L_x_3455) ;  /* 0x000000000004a947 */ /* 0x000fea0003800000 */
[----:B------:R-:W-:Y:S01]  /*d4c0*/  BPT.TRAP 0x1 ;  /* 0x000000040000795c */ /* 0x000fe20000300000 */
.L_x_3455:
        /* <DEDUP_REMOVED lines=15> */
.L_x_3475:
[----:B------:R-:W2:Y:S02]  /*d5c0*/  SYNCS.PHASECHK.TRANS64.TRYWAIT P0, [R3+URZ], R0 ;  /* 0x00000000030075a7 */ /* 0x000ea4000800017f */
[----:B--2---:R-:W-:Y:S05]  /*d5d0*/  @!P0 BRA `(.L_x_3457) ;  /* 0x00000004008c8947 */ /* 0x004fea0003800000 */
.L_x_3476:
[----:B------:R-:W-:Y:S05]  /*d5e0*/  @!P2 BRA `(.L_x_3458) ;  /* 0x000000000004a947 */ /* 0x000fea0003800000 */
[----:B------:R-:W-:Y:S01]  /*d5f0*/  BPT.TRAP 0x1 ;  /* 0x000000040000795c */ /* 0x000fe20000300000 */
.L_x_3458:
[----:B--2---:R-:W-:-:S04]  /*d600*/  VIADD R3, R8, 0x30c40 ;  /* 0x00030c4008037836 */ /* 0x004fc80000000000 */
[----:B------:R-:W-:-:S04]  /*d610*/  IMAD R5, R2, 0x8, R3 ;  /* 0x0000000802057824 */ /* 0x000fc800078e0203 */
[----:B------:R-:W2:Y:S02]  /*d620*/  SYNCS.PHASECHK.TRANS64.TRYWAIT P0, [R5+URZ], R4 ;  /* 0x00000004050075a7 */ /* 0x000ea4000800017f */
[----:B--2---:R-:W-:Y:S05]  /*d630*/  @!P0 BRA `(.L_x_3459) ;  /* 0x0000000400888947 */ /* 0x004fea0003800000 */
.L_x_3477:
[----:B------:R-:W-:-:S07]  /*d640*/  IMAD R3, R6, 0x8, R3 ;  /* 0x0000000806037824 */ /* 0x000fce00078e0203 */
.L_x_3460:
[----:B---3--:R3:W4:Y:S02]  /*d650*/  SYNCS.PHASECHK.TRANS64.TRYWAIT P0, [R3+URZ], R0 ;  /* 0x00000000030075a7 */ /* 0x008724000800017f */
[----:B----4-:R-:W-:Y:S05]  /*d660*/  @!P0 NANOSLEEP.SYNCS 0x989680 ;  /* 0x009896800000895d */ /* 0x010fea0003900000 */
[----:B------:R-:W4:Y:S02]  /*d670*/  @!P0 SYNCS.PHASECHK.TRANS64 P0, [R3+URZ], R0 ;  /* 0x00000000030085a7 */ /* 0x000f24000800007f */
[----:B----4-:R-:W-:Y:S05]  /*d680*/  @!P0 BRA `(.L_x_3460) ;  /* 0xfffffffc00f08947 */ /* 0x010fea000383ffff */
.L_x_3354:
[----:B------:R-:W-:Y:S05]  /*d690*/  BSYNC B6 ;  /* 0x0000000000067941 */ /* 0x000fea0003800000 */
.L_x_3346:
[----:B------:R-:W-:Y:S05]  /*d6a0*/  EXIT ;  /* 0x000000000000794d */ /* 0x000fea0003800000 */
.L_x_3364:
[----:B------:R-:W-:Y:S02]  /*d6b0*/  IMAD.MOV.U32 R12, RZ, RZ, RZ ;  /* 0x000000ffff0c7224 */ /* 0x000fe400078e00ff */
[----:B------:R-:W-:Y:S02]  /*d6c0*/  IMAD.MOV.U32 R11, RZ, RZ, 0x1f ;  /* 0x0000001fff0b7424 */ /* 0x000fe400078e00ff */
[----:B------:R-:W-:-:S07]  /*d6d0*/  IMAD.MOV.U32 R15, RZ, RZ, -0x1 ;  /* 0xffffffffff0f7424 */ /* 0x000fce00078e00ff */
[----:B------:R-:W-:Y:S05]  /*d6e0*/  WARPSYNC.COLLECTIVE R15, `(.L_x_3461) ;  /* 0x000000000f087348 */ /* 0x000fea0003c00000 */
[----:B------:R1:W2:Y:S02]  /*d6f0*/  SHFL.IDX P6, R14, R13, R12, R11 ;  /* 0x0000000c0d0e7389 */ /* 0x0002a400000c000b */
[----:B-12---:R-:W-:Y:S01]  /*d700*/  ENDCOLLECTIVE ;  /* 0x000000000000791b */ /* 0x006fe20003800000 */
.L_x_3461:
[----:B------:R-:W-:Y:S05]  /*d710*/  BRA `(.L_x_3462) ;  /* 0xffffff3c00c47947 */ /* 0x000fea000383ffff */
.L_x_3366:
[----:B--2---:R2:W3:Y:S02]  /*d720*/  SYNCS.PHASECHK.TRANS64.TRYWAIT P0, [R236+URZ+0x30c00], R15 ;  /* 0x030c000fec0075a7 */ /* 0x0044e4000800017f */
[----:B---3--:R-:W-:Y:S05]  /*d730*/  @!P0 NANOSLEEP.SYNCS 0x989680 ;  /* 0x009896800000895d */ /* 0x008fea0003900000 */
[----:B------:R-:W3:Y:S02]  /*d740*/  @!P0 SYNCS.PHASECHK.TRANS64 P0, [R236+URZ+0x30c00], R15 ;  /* 0x030c000fec0085a7 */ /* 0x000ee4000800007f */
[----:B---3--:R-:W-:Y:S05]  /*d750*/  @!P0 BRA `(.L_x_3366) ;  /* 0xfffffffc00f08947 */ /* 0x008fea000383ffff */
[----:B------:R-:W-:Y:S05]  /*d760*/  BRA `(.L_x_3365) ;  /* 0xffffff4000107947 */ /* 0x000fea000383ffff */
.L_x_3371:
[----:B--2---:R2:W3:Y:S02]  /*d770*/  SYNCS.PHASECHK.TRANS64.TRYWAIT P1, [R6+URZ+0x30c10], R21 ;  /* 0x030c1015060075a7 */ /* 0x0044e4000802017f */
[----:B---3--:R-:W-:Y:S05]  /*d780*/  @!P1 NANOSLEEP.SYNCS 0x989680 ;  /* 0x009896800000995d */ /* 0x008fea0003900000 */
[----:B------:R-:W3:Y:S02]  /*d790*/  @!P1 SYNCS.PHASECHK.TRANS64 P1, [R6+URZ+0x30c10], R21 ;  /* 0x030c1015060095a7 */ /* 0x000ee4000802007f */
[----:B---3--:R-:W-:Y:S05]  /*d7a0*/  @!P1 BRA `(.L_x_3371) ;  /* 0xfffffffc00f09947 */ /* 0x008fea000383ffff */
[----:B------:R-:W-:Y:S05]  /*d7b0*/  BRA `(.L_x_3370) ;  /* 0xffffff4800b87947 */ /* 0x000fea000383ffff */
.L_x_3375:
[----:B------:R1:W1:Y:S02]  /*d7c0*/  SYNCS.PHASECHK.TRANS64.TRYWAIT P1, [R6+URZ+0x30c30], R21 ;  /* 0x030c3015060075a7 */ /* 0x000264000802017f */
[----:B-1----:R-:W-:Y:S05]  /*d7d0*/  @!P1 NANOSLEEP.SYNCS 0x989680 ;  /* 0x009896800000995d */ /* 0x002fea0003900000 */
[----:B------:R-:W1:Y:S02]  /*d7e0*/  @!P1 SYNCS.PHASECHK.TRANS64 P1, [R6+URZ+0x30c30], R21 ;  /* 0x030c3015060095a7 */ /* 0x000e64000802007f */
[----:B-1----:R-:W-:Y:S05]  /*d7f0*/  @!P1 BRA `(.L_x_3375) ;  /* 0xfffffffc00f09947 */ /* 0x002fea000383ffff */
[----:B------:R-:W-:Y:S05]  /*d800*/  BRA `(.L_x_3374) ;  /* 0xffffff4c00cc7947 */ /* 0x000fea000383ffff */
.L_x_3383:
[----:B--2---:R2:W3:Y:S02]  /*d810*/  SYNCS.PHASECHK.TRANS64.TRYWAIT P1, [R7+URZ+0x30c10], R18 ;  /* 0x030c1012070075a7 */ /* 0x0044e4000802017f */
[----:B---3--:R-:W-:Y:S05]  /*d820*/  @!P1 NANOSLEEP.SYNCS 0x989680 ;  /* 0x009896800000995d */ /* 0x008fea0003900000 */
[----:B------:R-:W3:Y:S02]  /*d830*/  @!P1 SYNCS.PHASECHK.TRANS64 P1, [R7+URZ+0x30c10], R18 ;  /* 0x030c1012070095a7 */ /* 0x000ee4000802007f */
[----:B---3--:R-:W-:Y:S05]  /*d840*/  @!P1 BRA `(.L_x_3383) ;  /* 0xfffffffc00f09947 */ /* 0x008fea000383ffff */
[----:B------:R-:W-:Y:S05]  /*d850*/  BRA `(.L_x_3382) ;  /* 0xffffff8400dc7947 */ /* 0x000fea000383ffff */
.L_x_3387:
[----:B------:R1:W1:Y:S02]  /*d860*/  SYNCS.PHASECHK.TRANS64.TRYWAIT P1, [R7+URZ+0x30c30], R18 ;  /* 0x030c3012070075a7 */ /* 0x000264000802017f */
[----:B-1----:R-:W-:Y:S05]  /*d870*/  @!P1 NANOSLEEP.SYNCS 0x989680 ;  /* 0x009896800000995d */ /* 0x002fea0003900000 */
[----:B------:R-:W1:Y:S02]  /*d880*/  @!P1 SYNCS.PHASECHK.TRANS64 P1, [R7+URZ+0x30c30], R18 ;  /* 0x030c3012070095a7 */ /* 0x000e64000802007f */
[----:B-1----:R-:W-:Y:S05]  /*d890*/  @!P1 BRA `(.L_x_3387) ;  /* 0xfffffffc00f09947 */ /* 0x002fea000383ffff */
[----:B------:R-:W-:Y:S05]  /*d8a0*/  BRA `(.L_x_3386) ;  /* 0xffffff8800f07947 */ /* 0x000fea000383ffff */
.L_x_3435:
[----:B-1----:R1:W2:Y:S02]  /*d8b0*/  SYNCS.PHASECHK.TRANS64.TRYWAIT P0, [R15+URZ+0x30c20], R2 ;  /* 0x030c20020f0075a7 */ /* 0x0022a4000800017f */
[----:B--2---:R-:W-:Y:S05]  /*d8c0*/  @!P0 NANOSLEEP.SYNCS 0x989680 ;  /* 0x009896800000895d */ /* 0x004fea0003900000 */
[----:B------:R-:W2:Y:S02]  /*d8d0*/  @!P0 SYNCS.PHASECHK.TRANS64 P0, [R15+URZ+0x30c20], R2 ;  /* 0x030c20020f0085a7 */ /* 0x000ea4000800007f */
[----:B--2---:R-:W-:Y:S05]  /*d8e0*/  @!P0 BRA `(.L_x_3435) ;  /* 0xfffffffc00f08947 */ /* 0x004fea000383ffff */
[----:B------:R-:W-:Y:S05]  /*d8f0*/  BRA `(.L_x_3463) ;  /* 0xffffffe400287947 */ /* 0x000fea000383ffff */
.L_x_3439:
[----:B---3--:R3:W4:Y:S02]  /*d900*/  SYNCS.PHASECHK.TRANS64.TRYWAIT P1, [R15+URZ+0x30c40], R18 ;  /* 0x030c40120f0075a7 */ /* 0x008724000802017f */
[----:B----4-:R-:W-:Y:S05]  /*d910*/  @!P1 NANOSLEEP.SYNCS 0x989680 ;  /* 0x009896800000995d */ /* 0x010fea0003900000 */
[----:B------:R-:W4:Y:S02]  /*d920*/  @!P1 SYNCS.PHASECHK.TRANS64 P1, [R15+URZ+0x30c40], R18 ;  /* 0x030c40120f0095a7 */ /* 0x000f24000802007f */
[----:B----4-:R-:W-:Y:S05]  /*d930*/  @!P1 BRA `(.L_x_3439) ;  /* 0xfffffffc00f09947 */ /* 0x010fea000383ffff */
[----:B------:R-:W-:Y:S05]  /*d940*/  BRA `(.L_x_3464) ;  /* 0xffffffe8007c7947 */ /* 0x000fea000383ffff */
.L_x_3441:
[----:B-1----:R1:W2:Y:S02]  /*d950*/  SYNCS.PHASECHK.TRANS64.TRYWAIT P1, [R15+URZ+0x30c28], R18 ;  /* 0x030c28120f0075a7 */ /* 0x0022a4000802017f */
[----:B--2---:R-:W-:Y:S05]  /*d960*/  @!P1 NANOSLEEP.SYNCS 0x989680 ;  /* 0x009896800000995d */ /* 0x004fea0003900000 */
[----:B------:R-:W2:Y:S02]  /*d970*/  @!P1 SYNCS.PHASECHK.TRANS64 P1, [R15+URZ+0x30c28], R18 ;  /* 0x030c28120f0095a7 */ /* 0x000ea4000802007f */
[----:B--2---:R-:W-:Y:S05]  /*d980*/  @!P1 BRA `(.L_x_3441) ;  /* 0xfffffffc00f09947 */ /* 0x004fea000383ffff */
[----:B------:R-:W-:Y:S05]  /*d990*/  BRA `(.L_x_3465) ;  /* 0xffffffec00007947 */ /* 0x000fea000383ffff */
.L_x_3443:
[----:B--2---:R2:W4:Y:S02]  /*d9a0*/  SYNCS.PHASECHK.TRANS64.TRYWAIT P1, [R15+URZ+0x30c48], R18 ;  /* 0x030c48120f0075a7 */ /* 0x004524000802017f */
[----:B----4-:R-:W-:Y:S05]  /*d9b0*/  @!P1 NANOSLEEP.SYNCS 0x989680 ;  /* 0x009896800000995d */ /* 0x010fea0003900000 */
[----:B------:R-:W4:Y:S02]  /*d9c0*/  @!P1 SYNCS.PHASECHK.TRANS64 P1, [R15+URZ+0x30c48], R18 ;  /* 0x030c48120f0095a7 */ /* 0x000f24000802007f */
[----:B----4-:R-:W-:Y:S05]  /*d9d0*/  @!P1 BRA `(.L_x_3443) ;  /* 0xfffffffc00f09947 */ /* 0x010fea000383ffff */
[----:B------:R-:W-:Y:S05]  /*d9e0*/  BRA `(.L_x_3466) ;  /* 0xffffffec00847947 */ /* 0x000fea000383ffff */
.L_x_3445:
[----:B------:R-:W-:-:S07]  /*d9f0*/  SHF.L.U32 R4, R10, 0x1f, RZ ;  /* 0x0000001f0a047819 */ /* 0x000fce00000006ff */
.L_x_3467:
[----:B----4-:R4:W1:Y:S02]  /*da00*/  SYNCS.PHASECHK.TRANS64.TRYWAIT P1, [R15+URZ+0x30c20], R4 ;  /* 0x030c20040f0075a7 */ /* 0x010864000802017f */
[----:B-1----:R-:W-:Y:S05]  /*da10*/  @!P1 NANOSLEEP.SYNCS 0x989680 ;  /* 0x009896800000995d */ /* 0x002fea0003900000 */
[----:B------:R-:W1:Y:S02]  /*da20*/  @!P1 SYNCS.PHASECHK.TRANS64 P1, [R15+URZ+0x30c20], R4 ;  /* 0x030c20040f0095a7 */ /* 0x000e64000802007f */
[----:B-1----:R-:W-:Y:S05]  /*da30*/  @!P1 BRA `(.L_x_3467) ;  /* 0xfffffffc00f09947 */ /* 0x002fea000383ffff */
[----:B------:R-:W-:Y:S05]  /*da40*/  BRA `(.L_x_3468) ;  /* 0xffffffec00ec7947 */ /* 0x000fea000383ffff */
.L_x_3448:
[----:B-1----:R1:W4:Y:S02]  /*da50*/  SYNCS.PHASECHK.TRANS64.TRYWAIT P1, [R15+URZ+0x30c40], R12 ;  /* 0x030c400c0f0075a7 */ /* 0x002324000802017f */
[----:B----4-:R-:W-:Y:S05]  /*da60*/  @!P1 NANOSLEEP.SYNCS 0x989680 ;  /* 0x009896800000995d */ /* 0x010fea0003900000 */
[----:B------:R-:W4:Y:S02]  /*da70*/  @!P1 SYNCS.PHASECHK.TRANS64 P1, [R15+URZ+0x30c40], R12 ;  /* 0x030c400c0f0095a7 */ /* 0x000f24000802007f */
[----:B----4-:R-:W-:Y:S05]  /*da80*/  @!P1 BRA `(.L_x_3448) ;  /* 0xfffffffc00f09947 */ /* 0x010fea000383ffff */
[----:B------:R-:W-:Y:S05]  /*da90*/  BRA `(.L_x_3469) ;  /* 0xfffffff0008c7947 */ /* 0x000fea000383ffff */
.L_x_3450:
[----:B--2---:R2:W4:Y:S02]  /*daa0*/  SYNCS.PHASECHK.TRANS64.TRYWAIT P1, [R15+URZ+0x30c28], R12 ;  /* 0x030c280c0f0075a7 */ /* 0x004524000802017f */
[----:B----4-:R-:W-:Y:S05]  /*dab0*/  @!P1 NANOSLEEP.SYNCS 0x989680 ;  /* 0x009896800000995d */ /* 0x010fea0003900000 */
[----:B------:R-:W4:Y:S02]  /*dac0*/  @!P1 SYNCS.PHASECHK.TRANS64 P1, [R15+URZ+0x30c28], R12 ;  /* 0x030c280c0f0095a7 */ /* 0x000f24000802007f */
[----:B----4-:R-:W-:Y:S05]  /*dad0*/  @!P1 BRA `(.L_x_3450) ;  /* 0xfffffffc00f09947 */ /* 0x010fea000383ffff */
[----:B------:R-:W-:Y:S05]  /*dae0*/  BRA `(.L_x_3470) ;  /* 0xfffffff400047947 */ /* 0x000fea000383ffff */
.L_x_3452:
[----:B----4-:R4:W1:Y:S02]  /*daf0*/  SYNCS.PHASECHK.TRANS64.TRYWAIT P0, [R3+URZ+0x30c40], R0 ;  /* 0x030c4000030075a7 */ /* 0x010864000800017f */
[----:B-1----:R-:W-:Y:S05]  /*db00*/  @!P0 NANOSLEEP.SYNCS 0x989680 ;  /* 0x009896800000895d */ /* 0x002fea0003900000 */
[----:B------:R-:W1:Y:S02]  /*db10*/  @!P0 SYNCS.PHASECHK.TRANS64 P0, [R3+URZ+0x30c40], R0 ;  /* 0x030c4000030085a7 */ /* 0x000e64000800007f */
[----:B-1----:R-:W-:Y:S05]  /*db20*/  @!P0 BRA `(.L_x_3452) ;  /* 0xfffffffc00f08947 */ /* 0x002fea000383ffff */
[----:B------:R-:W-:Y:S05]  /*db30*/  BRA `(.L_x_3471) ;  /* 0xfffffff400987947 */ /* 0x000fea000383ffff */
.L_x_3454:
[----:B------:R-:W-:Y:S01]  /*db40*/  BSSY B0, `(.L_x_3472) ;  /* 0x0000006000007945 */ /* 0x000fe20003800000 */
[----:B------:R-:W-:-:S07]  /*db50*/  IMAD.MOV.U32 R15, RZ, RZ, -0x1 ;  /* 0xffffffffff0f7424 */ /* 0x000fce00078e00ff */
[----:B------:R-:W-:Y:S05]  /*db60*/  WARPSYNC.COLLECTIVE R15, `(.L_x_3473) ;  /* 0x000000000f0c7348 */ /* 0x000fea0003c00000 */
[----:B------:R-:W-:Y:S02]  /*db70*/  ELECT P6, UR62, PT ;  /* 0x00000000003e782f */ /* 0x000fe400038c0000 */
[----:B------:R-:W-:Y:S01]  /*db80*/  MOV R14, UR62 ;  /* 0x0000003e000e7c02 */ /* 0x000fe20008000f00 */
[----:B------:R-:W-:Y:S10]  /*db90*/  ENDCOLLECTIVE ;  /* 0x000000000000791b */ /* 0x000ff40003800000 */
.L_x_3473:
[----:B------:R-:W-:Y:S05]  /*dba0*/  BSYNC B0 ;  /* 0x0000000000007941 */ /* 0x000fea0003800000 */
.L_x_3472:
[----:B------:R-:W-:Y:S05]  /*dbb0*/  BRA `(.L_x_3474) ;  /* 0xfffffff8002c7947 */ /* 0x000fea000383ffff */
.L_x_3456:
[----:B-1----:R1:W2:Y:S02]  /*dbc0*/  SYNCS.PHASECHK.TRANS64.TRYWAIT P0, [R7+URZ], R4 ;  /* 0x00000004070075a7 */ /* 0x0022a4000800017f */
[----:B--2---:R-:W-:Y:S05]  /*dbd0*/  @!P0 NANOSLEEP.SYNCS 0x989680 ;  /* 0x009896800000895d */ /* 0x004fea0003900000 */
[----:B------:R-:W2:Y:S02]  /*dbe0*/  @!P0 SYNCS.PHASECHK.TRANS64 P0, [R7+URZ], R4 ;  /* 0x00000004070085a7 */ /* 0x000ea4000800007f */
[----:B--2---:R-:W-:Y:S05]  /*dbf0*/  @!P0 BRA `(.L_x_3456) ;  /* 0xfffffffc00f08947 */ /* 0x004fea000383ffff */
[----:B------:R-:W-:Y:S05]  /*dc00*/  BRA `(.L_x_3475) ;  /* 0xfffffff8006c7947 */ /* 0x000fea000383ffff */
.L_x_3457:
[----:B--2---:R2:W3:Y:S02]  /*dc10*/  SYNCS.PHASECHK.TRANS64.TRYWAIT P0, [R3+URZ], R0 ;  /* 0x00000000030075a7 */ /* 0x0044e4000800017f */
[----:B---3--:R-:W-:Y:S05]  /*dc20*/  @!P0 NANOSLEEP.SYNCS 0x989680 ;  /* 0x009896800000895d */ /* 0x008fea0003900000 */
[----:B------:R-:W3:Y:S02]  /*dc30*/  @!P0 SYNCS.PHASECHK.TRANS64 P0, [R3+URZ], R0 ;  /* 0x00000000030085a7 */ /* 0x000ee4000800007f */
[----:B---3--:R-:W-:Y:S05]  /*dc40*/  @!P0 BRA `(.L_x_3457) ;  /* 0xfffffffc00f08947 */ /* 0x008fea000383ffff */
[----:B------:R-:W-:Y:S05]  /*dc50*/  BRA `(.L_x_3476) ;  /* 0xfffffff800607947 */ /* 0x000fea000383ffff */
.L_x_3459:
[----:B--2---:R2:W3:Y:S02]  /*dc60*/  SYNCS.PHASECHK.TRANS64.TRYWAIT P0, [R5+URZ], R4 ;  /* 0x00000004050075a7 */ /* 0x0044e4000800017f */
[----:B---3--:R-:W-:Y:S05]  /*dc70*/  @!P0 NANOSLEEP.SYNCS 0x989680 ;  /* 0x009896800000895d */ /* 0x008fea0003900000 */
[----:B------:R-:W3:Y:S02]  /*dc80*/  @!P0 SYNCS.PHASECHK.TRANS64 P0, [R5+URZ], R4 ;  /* 0x00000004050085a7 */ /* 0x000ee4000800007f */
[----:B---3--:R-:W-:Y:S05]  /*dc90*/  @!P0 BRA `(.L_x_3459) ;  /* 0xfffffffc00f08947 */ /* 0x008fea000383ffff */
[----:B------:R-:W-:Y:S05]  /*dca0*/  BRA `(.L_x_3477) ;  /* 0xfffffff800647947 */ /* 0x000fea000383ffff */
.L_x_3478:
        /* <DEDUP_REMOVED lines=13> */
.L_x_3716:


//--------------------- .text._ZN7cutlass13device_kernelIN5flash32FlashAttnBwdPostprocessConvertdQIN4cute5tupleIJNS3_1CILi128EEENS5_ILi64EEEEEENS_6half_tEfNS_4arch4Sm90ELi256ENS3_8TiledMMAINS3_8MMA_AtomIJNS3_4SM904GMMA25MMA_64x64x16_F32F16F16_RSILNSF_5MajorE0ELSH_1ELNSF_7ScaleInE1ELSI_1EEEEEENS3_6LayoutINS4_IJNS5_ILi2EEENS5_ILi1EEESN_EEENS4_IJSN_NS5_ILi0EEESP_EEEEENS4_IJNS3_10UnderscoreESS_SS_EEEEELb0EEEEEvNT_6ParamsE --------------------------
	.section	.text._ZN7cutlass13device_kernelIN5flash32FlashAttnBwdPostprocessConvertdQIN4cute5tupleIJNS3_1CILi128EEENS5_ILi64EEEEEENS_6half_tEfNS_4arch4Sm90ELi256ENS3_8TiledMMAINS3_8MMA_AtomIJNS3_4SM904GMMA25MMA_64x64x16_F32F16F16_RSILNSF_5MajorE0ELSH_1ELNSF_7ScaleInE1ELSI_1EEEEEENS3_6LayoutINS4_IJNS5_ILi2EEENS5_ILi1EEESN_EEENS4_IJSN_NS5_ILi0EEESP_EEEEENS4_IJNS3_10UnderscoreESS_SS_EEEEELb0EEEEEvNT_6ParamsE,"ax",@progbits
	.align	128
.text._ZN7cutlass13device_kernelIN5flash32FlashAttnBwdPostprocessConvertdQIN4cute5tupleIJNS3_1CILi128EEENS5_ILi64EEEEEENS_6half_tEfNS_4arch4Sm90ELi256ENS3_8TiledMMAINS3_8MMA_AtomIJNS3_4SM904GMMA25MMA_64x64x16_F32F16F16_RSILNSF_5MajorE0ELSH_1ELNSF_7ScaleInE1ELSI_1EEEEEENS3_6LayoutINS4_IJNS5_ILi2EEENS5_ILi1EEESN_EEENS4_IJSN_NS5_ILi0EEESP_EEEEENS4_IJNS3_10UnderscoreESS_SS_EEEEELb0EEEEEvNT_6ParamsE:
        .type           _ZN7cutlass13device_kernelIN5flash32FlashAttnBwdPostprocessConvertdQIN4cute5tupleIJNS3_1CILi128EEENS5_ILi64EEEEEENS_6half_tEfNS_4arch4Sm90ELi256ENS3_8TiledMMAINS3_8MMA_AtomIJNS3_4SM904GMMA25MMA_64x64x16_F32F16F16_RSILNSF_5MajorE0ELSH_1ELNSF_7ScaleInE1ELSI_1EEEEEENS3_6LayoutINS4_IJNS5_ILi2EEENS5_ILi1EEESN_EEENS4_IJSN_NS5_ILi0EEESP_EEEEENS4_IJNS3_10UnderscoreESS_SS_EEEEELb0EEEEEvNT_6ParamsE,@function
        .size           _ZN7cutlass13device_kernelIN5flash32FlashAttnBwdPostprocessConvertdQIN4cute5tupleIJNS3_1CILi128EEENS5_ILi64EEEEEENS_6half_tEfNS_4arch4Sm90ELi256ENS3_8TiledMMAINS3_8MMA_AtomIJNS3_4SM904GMMA25MMA_64x64x16_F32F16F16_RSILNSF_5MajorE0ELSH_1ELNSF_7ScaleInE1ELSI_1EEEEEENS3_6LayoutINS4_IJNS5_ILi2EEENS5_ILi1EEESN_EEENS4_IJSN_NS5_ILi0EEESP_EEEEENS4_IJNS3_10UnderscoreESS_SS_EEEEELb0EEEEEvNT_6ParamsE,(.L_x_3717 - _ZN7cutlass13device_kernelIN5flash32FlashAttnBwdPostprocessConvertdQIN4cute5tupleIJNS3_1CILi128EEENS5_ILi64EEEEEENS_6half_tEfNS_4arch4Sm90ELi256ENS3_8TiledMMAINS3_8MMA_AtomIJNS3_4SM904GMMA25MMA_64x64x16_F32F16F16_RSILNSF_5MajorE0ELSH_1ELNSF_7ScaleInE1ELSI_1EEEEEENS3_6LayoutINS4_IJNS5_ILi2EEENS5_ILi1EEESN_EEENS4_IJSN_NS5_ILi0EEESP_EEEEENS4_IJNS3_10UnderscoreESS_SS_EEEEELb0EEEEEvNT_6ParamsE)
        .other          _ZN7cutlass13device_kernelIN5flash32FlashAttnBwdPostprocessConvertdQIN4cute5tupleIJNS3_1CILi128EEENS5_ILi64EEEEEENS_6half_tEfNS_4arch4Sm90ELi256ENS3_8TiledMMAINS3_8MMA_AtomIJNS3_4SM904GMMA25MMA_64x64x16_F32F16F16_RSILNSF_5MajorE0ELSH_1ELNSF_7ScaleInE1ELSI_1EEEEEENS3_6LayoutINS4_IJNS5_ILi2EEENS5_ILi1EEESN_EEENS4_IJSN_NS5_ILi0EEESP_EEEEENS4_IJNS3_10UnderscoreESS_SS_EEEEELb0EEEEEvNT_6ParamsE,@"STO_CUDA_ENTRY STV_DEFAULT"
_ZN7cutlass13device_kernelIN5flash32FlashAttnBwdPostprocessConvertdQIN4cute5tupleIJNS3_1CILi128EEENS5_ILi64EEEEEENS_6half_tEfNS_4arch4Sm90ELi256ENS3_8TiledMMAINS3_8MMA_AtomIJNS3_4SM904GMMA25MMA_64x64x16_F32F16F16_RSILNSF_5MajorE0ELSH_1ELNSF_7ScaleInE1ELSI_1EEEEEENS3_6LayoutINS4_IJNS5_ILi2EEENS5_ILi1EEESN_EEENS4_IJSN_NS5_ILi0EEESP_EEEEENS4_IJNS3_10UnderscoreESS_SS_EEEEELb0EEEEEvNT_6ParamsE:
[----:B------:R-:W-:Y:S08]  /*0000*/  LDC R1, c[0x0][0x28] ;  /* 0x00000a00ff017b82 */ /* 0x000ff00000000800 */
[----:B------:R-:W0:Y:S01]  /*0010*/  LDC.64 R2, c[0x0][0x278] ;  /* 0x00009e00ff027b82 */ /* 0x000e220000000a00 */
[----:B------:R-:W1:Y:S01]  /*0020*/  S2R R13, SR_CTAID.Z ;  /* 0x00000000000d7919 */ /* 0x000e620000002700 */
[----:B------:R-:W-:-:S06]  /*0030*/  ULDC.64 UR8, c[0x0][0x208] ;  /* 0x0000820000087ab9 */ /* 0x000fcc0000000a00 */
[----:B------:R-:W2:Y:S08]  /*0040*/  LDC.64 R10, c[0x0][0x270] ;  /* 0x00009c00ff0a7b82 */ /* 0x000eb00000000a00 */
[----:B------:R-:W1:Y:S01]  /*0050*/  LDC.64 R4, c[0x0][0x270] ;  /* 0x00009c00ff047b82 */ /* 0x000e620000000a00 */
[----:B0-----:R-:W-:-:S04]  /*0060*/  ISETP.NE.U32.AND P2, PT, R2, RZ, PT ;  /* 0x000000ff0200720c */ /* 0x001fc80003f45070 */
[----:B------:R-:W-:Y:S02]  /*0070*/  ISETP.NE.AND.EX P2, PT, R3, RZ, PT, P2 ;  /* 0x000000ff0300720c */ /* 0x000fe40003f45320 */
[----:B--2---:R-:W-:-:S04]  /*0080*/  ISETP.NE.U32.AND P1, PT, R10, RZ, PT ;  /* 0x000000ff0a00720c */ /* 0x004fc80003f25070 */
[----:B------:R-:W-:Y:S01]  /*0090*/  ISETP.NE.AND.EX P1, PT, R11, RZ, PT, P1 ;  /* 0x000000ff0b00720c */ /* 0x000fe20003f25310 */
[----:B------:R-:W-:Y:S01]  /*00a0*/  ULDC UR4, c[0x0][0x240] ;  /* 0x0000900000047ab9 */ /* 0x000fe20000000800 */
[----:B-1----:R-:W-:-:S05]  /*00b0*/  IMAD.WIDE R4, R13, 0x4, R4 ;  /* 0x000000040d047825 */ /* 0x002fca00078e0204 */
[----:B------:R-:W0:Y:S01]  /*00c0*/  @P2 LDC.64 R6, c[0x0][0x278] ;  /* 0x00009e00ff062b82 */ /* 0x000e220000000a00 */
[----:B------:R-:W-:-:S05]  /*00d0*/  IMAD.U32 R43, RZ, RZ, UR4 ;  /* 0x00000004ff2b7e24 */ /* 0x000fca000f8e00ff */
[----:B------:R1:W5:Y:S01]  /*00e0*/  @P1 LDG.E R9, desc[UR8][R4.64] ;  /* 0x0000000804091981 */ /* 0x000362000c1e1900 */
[----:B0-----:R-:W-:-:S05]  /*00f0*/  @P2 IMAD.WIDE R6, R13, 0x4, R6 ;  /* 0x000000040d062825 */ /* 0x001fca00078e0206 */
[----:B------:R1:W5:Y:S01]  /*0100*/  @P2 LDG.E R43, desc[UR8][R6.64] ;  /* 0x00000008062b2981 */ /* 0x000362000c1e1900 */
[----:B------:R-:W-:Y:S01]  /*0110*/  ISETP.NE.U32.AND P0, PT, R10, RZ, PT ;  /* 0x000000ff0a00720c */ /* 0x000fe20003f05070 */
[----:B------:R-:W0:Y:S03]  /*0120*/  S2R R3, SR_CTAID.X ;  /* 0x0000000000037919 */ /* 0x000e260000002500 */
[----:B------:R-:W-:Y:S01]  /*0130*/  ISETP.NE.AND.EX P0, PT, R11, RZ, PT, P0 ;  /* 0x000000ff0b00720c */ /* 0x000fe20003f05300 */
[----:B0-----:R-:W-:Y:S01]  /*0140*/  IMAD.SHL.U32 R40, R3, 0x80, RZ ;  /* 0x0000008003287824 */ /* 0x001fe200078e00ff */
[----:B-1----:R-:W-:Y:S11]  /*0150*/  @P2 BRA `(.L_x_3479) ;  /* 0x0000000000102947 */ /* 0x002ff60003800000 */
[----:B------:R-:W-:Y:S05]  /*0160*/  @!P1 BRA `(.L_x_3479) ;  /* 0x00000000000c9947 */ /* 0x000fea0003800000 */
[----:B------:R-:W2:Y:S04]  /*0170*/  LDG.E R0, desc[UR8][R4.64] ;  /* 0x0000000804007981 */ /* 0x000ea8000c1e1900 */
[----:B-----5:R-:W2:Y:S02]  /*0180*/  LDG.E R43, desc[UR8][R4.64+0x4] ;  /* 0x00000408042b7981 */ /* 0x020ea4000c1e1900 */
[----:B--2---:R-:W-:-:S07]  /*0190*/  IMAD.IADD R43, R43, 0x1, -R0 ;  /* 0x000000012b2b7824 */ /* 0x004fce00078e0a00 */
.L_x_3479:
[----:B-----5:R-:W-:-:S13]  /*01a0*/  ISETP.LE.AND P2, PT, R43, R40, PT ;  /* 0x000000282b00720c */ /* 0x020fda0003f43270 */
[----:B------:R-:W-:Y:S05]  /*01b0*/  @P0 EXIT P2 ;  /* 0x000000000000094d */ /* 0x000fea0001000000 */
[----:B------:R-:W0:Y:S01]  /*01c0*/  S2R R6, SR_CTAID.Y ;  /* 0x0000000000067919 */ /* 0x000e220000002600 */
[----:B------:R-:W-:Y:S01]  /*01d0*/  @P1 IMAD R0, R13, 0x80, R9 ;  /* 0x000000800d001824 */ /* 0x000fe200078e0209 */
[----:B------:R-:W1:Y:S01]  /*01e0*/  LDC.64 R14, c[0x0][0x228] ;  /* 0x00008a00ff0e7b82 */ /* 0x000e620000000a00 */
[----:B------:R-:W-:Y:S01]  /*01f0*/  CS2R R10, SRZ ;  /* 0x00000000000a7805 */ /* 0x000fe2000001ff00 */
[----:B------:R-:W2:Y:S01]  /*0200*/  S2R R46, SR_TID.X ;  /* 0x00000000002e7919 */ /* 0x000ea20000002100 */
[----:B------:R-:W-:Y:S01]  /*0210*/  IMAD.SHL.U32 R7, R3, 0x2000, RZ ;  /* 0x0000200003077824 */ /* 0x000fe200078e00ff */
[----:B------:R-:W-:Y:S01]  /*0220*/  @P1 SHF.R.S32.HI R5, RZ, 0x1f, R0 ;  /* 0x0000001fff051819 */ /* 0x000fe20000011400 */
[----:B------:R-:W-:Y:S01]  /*0230*/  BSSY B0, `(.L_x_3480) ;  /* 0x0000030000007945 */ /* 0x000fe20003800000 */
[----:B------:R-:W3:Y:S01]  /*0240*/  S2R R2, SR_CgaCtaId ;  /* 0x0000000000027919 */ /* 0x000ee20000008800 */
[----:B------:R-:W-:Y:S01]  /*0250*/  SEL R4, R13, RZ, !P0 ;  /* 0x000000ff0d047207 */ /* 0x000fe20004000000 */
[----:B------:R-:W4:Y:S01]  /*0260*/  LDC.64 R16, c[0x0][0x230] ;  /* 0x00008c00ff107b82 */ /* 0x000f220000000a00 */
[----:B------:R-:W-:-:S05]  /*0270*/  @P1 LEA.HI R5, R5, R0, RZ, 0x7 ;  /* 0x0000000005051211 */ /* 0x000fca00078f38ff */
[----:B------:R-:W-:Y:S02]  /*0280*/  @P1 IMAD.SHL.U32 R5, R5, 0x40, RZ ;  /* 0x0000004005051824 */ /* 0x000fe400078e00ff */
[----:B------:R-:W5:Y:S03]  /*0290*/  LDC.64 R18, c[0x0][0x210] ;  /* 0x00008400ff127b82 */ /* 0x000f660000000a00 */
[----:B------:R-:W-:-:S04]  /*02a0*/  @P1 LOP3.LUT R5, R5, 0xffffe000, RZ, 0xc0, !PT ;  /* 0xffffe00005051812 */ /* 0x000fc800078ec0ff */
[----:B------:R-:W-:Y:S02]  /*02b0*/  @P1 MOV R10, R5 ;  /* 0x00000005000a1202 */ /* 0x000fe40000000f00 */
[----:B------:R-:W-:Y:S02]  /*02c0*/  @P1 SHF.R.S32.HI R11, RZ, 0x1f, R5 ;  /* 0x0000001fff0b1819 */ /* 0x000fe40000011405 */
[C---:B------:R-:W-:Y:S02]  /*02d0*/  IADD3 R10, P2, R7.reuse, R10, RZ ;  /* 0x0000000a070a7210 */ /* 0x040fe40007f5e0ff */
[----:B0-----:R-:W-:Y:S02]  /*02e0*/  SHF.R.S32.HI R5, RZ, 0x1f, R6 ;  /* 0x0000001fff057819 */ /* 0x001fe40000011406 */
[----:B------:R-:W-:Y:S02]  /*02f0*/  LEA.HI.X.SX32 R11, R7, R11, 0x1, P2 ;  /* 0x0000000b070b7211 */ /* 0x000fe400010f0eff */
[----:B------:R-:W-:Y:S01]  /*0300*/  SHF.R.S32.HI R7, RZ, 0x1f, R13 ;  /* 0x0000001fff077819 */ /* 0x000fe2000001140d */
[----:B-1----:R-:W-:-:S02]  /*0310*/  IMAD R0, R5, R14, RZ ;  /* 0x0000000e05007224 */ /* 0x002fc400078e02ff */
[----:B------:R-:W-:Y:S01]  /*0320*/  IMAD.WIDE.U32 R10, R6, R14, R10 ;  /* 0x0000000e060a7225 */ /* 0x000fe200078e000a */
[----:B------:R-:W-:Y:S02]  /*0330*/  SEL R7, R7, RZ, !P0 ;  /* 0x000000ff07077207 */ /* 0x000fe40004000000 */
[----:B--2---:R-:W-:Y:S01]  /*0340*/  ISETP.NE.AND P0, PT, R46, RZ, PT ;  /* 0x000000ff2e00720c */ /* 0x004fe20003f05270 */
[----:B------:R-:W-:Y:S02]  /*0350*/  IMAD R15, R6, R15, R0 ;  /* 0x0000000f060f7224 */ /* 0x000fe400078e0200 */
[----:B----4-:R-:W-:Y:S02]  /*0360*/  IMAD R0, R7, R16, RZ ;  /* 0x0000001007007224 */ /* 0x010fe400078e02ff */
[----:B------:R-:W-:Y:S02]  /*0370*/  IMAD.IADD R11, R11, 0x1, R15 ;  /* 0x000000010b0b7824 */ /* 0x000fe400078e020f */
[----:B------:R-:W-:-:S02]  /*0380*/  IMAD R13, R4, R17, R0 ;  /* 0x00000011040d7224 */ /* 0x000fc400078e0200 */
[----:B------:R-:W-:-:S04]  /*0390*/  IMAD.WIDE.U32 R10, R4, R16, R10 ;  /* 0x00000010040a7225 */ /* 0x000fc800078e000a */
[----:B------:R-:W-:Y:S01]  /*03a0*/  IMAD.IADD R0, R11, 0x1, R13 ;  /* 0x000000010b007824 */ /* 0x000fe200078e020d */
[----:B-----5:R-:W-:-:S04]  /*03b0*/  LEA R18, P2, R10, R18, 0x2 ;  /* 0x000000120a127211 */ /* 0x020fc800078410ff */
[----:B------:R-:W-:Y:S01]  /*03c0*/  LEA.HI.X R0, R10, R19, R0, 0x2, P2 ;  /* 0x000000130a007211 */ /* 0x000fe200010f1400 */
[----:B---3--:R-:W-:Y:S08]  /*03d0*/  @P0 BRA `(.L_x_3481) ;  /* 0x0000000000540947 */ /* 0x008ff00003800000 */
[----:B------:R-:W0:Y:S01]  /*03e0*/  S2UR UR7, SR_CgaCtaId ;  /* 0x00000000000779c3 */ /* 0x000e220000008800 */
[----:B------:R-:W-:Y:S01]  /*03f0*/  UMOV UR6, 0x400 ;  /* 0x0000040000067882 */ /* 0x000fe20000000000 */
[----:B------:R-:W-:Y:S01]  /*0400*/  UMOV UR4, 0x1 ;  /* 0x0000000100047882 */ /* 0x000fe20000000000 */
[----:B------:R-:W-:Y:S01]  /*0410*/  IMAD.MOV.U32 R8, RZ, RZ, 0x8000 ;  /* 0x00008000ff087424 */ /* 0x000fe200078e00ff */
[----:B------:R-:W-:-:S04]  /*0420*/  UIADD3 UR4, -UR4, 0x100000, URZ ;  /* 0x0010000004047890 */ /* 0x000fc8000fffe13f */
[----:B------:R-:W-:Y:S02]  /*0430*/  USHF.L.U32 UR5, UR4, 0xb, URZ ;  /* 0x0000000b04057899 */ /* 0x000fe4000800063f */
[----:B------:R-:W-:Y:S01]  /*0440*/  USHF.L.U32 UR4, UR4, 0x1, URZ ;  /* 0x0000000104047899 */ /* 0x000fe2000800063f */
[----:B------:R-:W-:Y:S01]  /*0450*/  PLOP3.LUT P0, PT, PT, PT, PT, 0x80, 0x0 ;  /* 0x000000000000781c */ /* 0x000fe20003f0f070 */
[----:B------:R-:W-:Y:S01]  /*0460*/  UMOV UR10, 0x800 ;  /* 0x00000800000a7882 */ /* 0x000fe20000000000 */
[----:B0-----:R-:W-:-:S04]  /*0470*/  ULEA UR6, UR7, UR6, 0x18 ;  /* 0x0000000607067291 */ /* 0x001fc8000f8ec03f */
[----:B------:R-:W-:Y:S01]  /*0480*/  UIADD3 UR7, UR6, 0xc000, URZ ;  /* 0x0000c00006077890 */ /* 0x000fe2000fffe03f */
[----:B------:R-:W0:Y:S07]  /*0490*/  FENCE.VIEW.ASYNC.S ;  /* 0x00000000000073c6 */ /* 0x000e2e0000000000 */
[----:B0-----:R0:W1:Y:S02]  /*04a0*/  SYNCS.EXCH.64 URZ, [UR6+0xc000], UR4 ;  /* 0x00c00004063f75b2 */ /* 0x0010640008000100 */
[----:B0-----:R-:W-:-:S02]  /*04b0*/  R2UR UR4, R18 ;  /* 0x00000000120472ca */ /* 0x001fc400000e0000 */
[----:B------:R-:W-:Y:S01]  /*04c0*/  R2UR UR5, R0 ;  /* 0x00000000000572ca */ /* 0x000fe200000e0000 */
[----:B-1----:R0:W-:-:S14]  /*04d0*/  SYNCS.ARRIVE.TRANS64 RZ, [UR6+0xc000], R8 ;  /* 0x00c00008ffff79a7 */ /* 0x0021dc0008000006 */
.L_x_3482:
[----:B------:R-:W-:Y:S01]  /*04e0*/  @P0 ELECT P2, URZ, PT ;  /* 0x00000000003f082f */ /* 0x000fe20003840000 */
[----:B------:R1:W-:-:S12]  /*04f0*/  UBLKCP.S.G [UR6], [UR4], UR10 ;  /* 0x00000006040073ba */ /* 0x0003d8000800020a */
[----:B------:R-:W-:Y:S02]  /*0500*/  @P2 PLOP3.LUT P0, PT, P2, PT, PT, 0x8, 0x0 ;  /* 0x000000000000281c */ /* 0x000fe4000170e170 */
[----:B------:R-:W-:-:S11]  /*0510*/  PLOP3.LUT P2, PT, PT, PT, PT, 0x8, 0x0 ;  /* 0x000000000000781c */ /* 0x000fd60003f4e170 */
[----:B-1----:R-:W-:Y:S05]  /*0520*/  @P0 BRA.U.ANY `(.L_x_3482) ;  /* 0xfffffffd00ec0947 */ /* 0x002fea000393ffff */
.L_x_3481:
[----:B------:R-:W-:Y:S05]  /*0530*/  BSYNC B0 ;  /* 0x0000000000007941 */ /* 0x000fea0003800000 */
.L_x_3480:
[----:B------:R-:W-:Y:S01]  /*0540*/  BAR.SYNC.DEFER_BLOCKING 0x0 ;  /* 0x0000000000007b1d */ /* 0x000fe20000010000 */
[----:B------:R-:W-:Y:S02]  /*0550*/  MOV R41, 0x400 ;  /* 0x0000040000297802 */ /* 0x000fe40000000f00 */
[----:B------:R-:W-:Y:S02]  /*0560*/  CS2R R50, SRZ ;  /* 0x0000000000327805 */ /* 0x000fe4000001ff00 */
[----:B------:R-:W-:Y:S01]  /*0570*/  SHF.L.U32 R0, RZ, 0x1f, RZ ;  /* 0x0000001fff007819 */ /* 0x000fe200000006ff */
[--C-:B------:R-:W-:Y:S01]  /*0580*/  @P1 IMAD.MOV.U32 R50, RZ, RZ, R9.reuse ;  /* 0x000000ffff321224 */ /* 0x100fe200078e0009 */
[----:B------:R-:W-:Y:S02]  /*0590*/  LEA R41, R2, R41, 0x18 ;  /* 0x0000002902297211 */ /* 0x000fe400078ec0ff */
[----:B------:R-:W-:-:S07]  /*05a0*/  @P1 SHF.R.S32.HI R51, RZ, 0x1f, R9 ;  /* 0x0000001fff331819 */ /* 0x000fce0000011409 */
.L_x_3483:
[----:B-1----:R1:W2:Y:S02]  /*05b0*/  SYNCS.PHASECHK.TRANS64.TRYWAIT P0, [R41+URZ+0xc000], R0 ;  /* 0x00c00000290075a7 */ /* 0x0022a4000800017f */
[----:B--2---:R-:W-:Y:S05]  /*05c0*/  @!P0 NANOSLEEP.SYNCS 0x989680 ;  /* 0x009896800000895d */ /* 0x004fea0003900000 */
[----:B------:R-:W2:Y:S02]  /*05d0*/  @!P0 SYNCS.PHASECHK.TRANS64 P0, [R41+URZ+0xc000], R0 ;  /* 0x00c00000290085a7 */ /* 0x000ea4000800007f */
[----:B--2---:R-:W-:Y:S05]  /*05e0*/  @!P0 BRA `(.L_x_3483) ;  /* 0xfffffffc00f08947 */ /* 0x004fea000383ffff */
[----:B------:R-:W-:Y:S01]  /*05f0*/  SHF.R.S32.HI R37, RZ, 0x1f, R46 ;  /* 0x0000001fff257819 */ /* 0x000fe2000001142e */
[----:B------:R-:W-:Y:S01]  /*0600*/  ULDC UR4, c[0x0][0x268] ;  /* 0x00009a0000047ab9 */ /* 0x000fe20000000800 */
[----:B------:R-:W-:Y:S01]  /*0610*/  ULDC.64 UR6, c[0x0][0x258] ;  /* 0x0000960000067ab9 */ /* 0x000fe20000000a00 */
[----:B------:R-:W-:Y:S01]  /*0620*/  VIADDMNMX R43, R43, -R40, 0x80, PT ;  /* 0x000000802b2b7446 */ /* 0x000fe20003800928 */
[----:B------:R-:W-:Y:S01]  /*0630*/  IMAD R5, R5, UR6, RZ ;  /* 0x0000000605057c24 */ /* 0x000fe2000f8e02ff */
[CC--:B-1----:R-:W-:Y:S01]  /*0640*/  LEA.HI R0, R37.reuse, R46.reuse, RZ, 0x7 ;  /* 0x0000002e25007211 */ /* 0x0c2fe200078f38ff */
[----:B------:R-:W-:Y:S01]  /*0650*/  BSSY B0, `(.L_x_3484) ;  /* 0x0000092000007945 */ /* 0x000fe20003800000 */
[----:B------:R-:W-:Y:S02]  /*0660*/  LEA.HI R48, R37, R46, RZ, 0x4 ;  /* 0x0000002e25307211 */ /* 0x000fe400078f20ff */
[C---:B------:R-:W-:Y:S01]  /*0670*/  LOP3.LUT R9, R0.reuse, 0xfffff80, RZ, 0xc0, !PT ;  /* 0x0fffff8000097812 */ /* 0x040fe200078ec0ff */
[----:B------:R-:W-:Y:S01]  /*0680*/  IMAD.SHL.U32 R0, R0, 0x20, RZ ;  /* 0x0000002000007824 */ /* 0x000fe200078e00ff */
[----:B------:R-:W-:-:S02]  /*0690*/  LOP3.LUT R11, R48, 0xfffffff0, RZ, 0xc0, !PT ;  /* 0xfffffff0300b7812 */ /* 0x000fc400078ec0ff */
[-C--:B------:R-:W-:Y:S02]  /*06a0*/  IADD3 R9, -R9, R46.reuse, RZ ;  /* 0x0000002e09097210 */ /* 0x080fe40007ffe1ff */
[----:B------:R-:W-:Y:S01]  /*06b0*/  LOP3.LUT R0, R0, 0x3ffff000, RZ, 0xc0, !PT ;  /* 0x3ffff00000007812 */ /* 0x000fe200078ec0ff */
[----:B------:R-:W-:Y:S01]  /*06c0*/  IMAD.IADD R42, R46, 0x1, -R11 ;  /* 0x000000012e2a7824 */ /* 0x000fe200078e0a0b */
[-C--:B------:R-:W-:Y:S02]  /*06d0*/  LEA.HI R2, R37, R46.reuse, RZ, 0x5 ;  /* 0x0000002e25027211 */ /* 0x080fe400078f28ff */
[----:B------:R-:W-:Y:S01]  /*06e0*/  SHF.R.U32.HI R48, RZ, 0x1, R48 ;  /* 0x00000001ff307819 */ /* 0x000fe20000011630 */
[----:B------:R-:W-:Y:S01]  /*06f0*/  IMAD R0, R9, 0x4, R0 ;  /* 0x0000000409007824 */ /* 0x000fe200078e0200 */
[----:B------:R-:W-:Y:S01]  /*0700*/  SHF.R.S32.HI R45, RZ, 0x1f, R42 ;  /* 0x0000001fff2d7819 */ /* 0x000fe2000001142a */
[----:B------:R-:W-:Y:S02]  /*0710*/  IMAD.SHL.U32 R2, R2, 0x20, RZ ;  /* 0x0000002002027824 */ /* 0x000fe400078e00ff */
[----:B------:R-:W-:Y:S01]  /*0720*/  IMAD R52, R0, 0x4, R41 ;  /* 0x0000000400347824 */ /* 0x000fe200078e0229 */
[----:B------:R-:W-:-:S02]  /*0730*/  LEA.HI R0, R37, R46, RZ, 0x3 ;  /* 0x0000002e25007211 */ /* 0x000fc400078f18ff */
[----:B------:R-:W-:Y:S02]  /*0740*/  LEA.HI R45, R45, R42, RZ, 0x3 ;  /* 0x0000002a2d2d7211 */ /* 0x000fe400078f18ff */
[----:B------:R-:W-:Y:S01]  /*0750*/  LOP3.LUT R23, R0, 0x1ffffff8, RZ, 0xc0, !PT ;  /* 0x1ffffff800177812 */ /* 0x000fe200078ec0ff */
[----:B------:R-:W1:Y:S01]  /*0760*/  LDS.128 R12, [R52+0x800] ;  /* 0x00080000340c7984 */ /* 0x000e620000000c00 */
[----:B------:R-:W-:Y:S02]  /*0770*/  SHF.R.S32.HI R0, RZ, 0x3, R0 ;  /* 0x00000003ff007819 */ /* 0x000fe40000011400 */
[----:B------:R-:W-:Y:S01]  /*0780*/  LOP3.LUT R21, R45, 0xfffffff8, RZ, 0xc0, !PT ;  /* 0xfffffff82d157812 */ /* 0x000fe200078ec0ff */
[----:B------:R-:W-:Y:S01]  /*0790*/  IMAD.IADD R44, R46, 0x1, -R23 ;  /* 0x000000012e2c7824 */ /* 0x000fe200078e0a17 */
[----:B------:R-:W-:Y:S01]  /*07a0*/  SHF.L.U32 R28, R0, 0x6, RZ ;  /* 0x00000006001c7819 */ /* 0x000fe200000006ff */
[----:B0-----:R-:W0:Y:S01]  /*07b0*/  LDS.128 R8, [R52] ;  /* 0x0000000034087984 */ /* 0x001e220000000c00 */
[----:B------:R-:W-:Y:S01]  /*07c0*/  LEA.HI R46, R37, R46, RZ, 0x6 ;  /* 0x0000002e252e7211 */ /* 0x000fe200078f30ff */
[----:B------:R-:W-:Y:S01]  /*07d0*/  IMAD.SHL.U32 R44, R44, 0x8, RZ ;  /* 0x000000082c2c7824 */ /* 0x000fe200078e00ff */
[----:B------:R-:W-:Y:S01]  /*07e0*/  LOP3.LUT R33, R28, 0x1c0, RZ, 0xc0, !PT ;  /* 0x000001c01c217812 */ /* 0x000fe200078ec0ff */
[----:B------:R-:W-:Y:S01]  /*07f0*/  IMAD.IADD R42, R42, 0x1, -R21 ;  /* 0x000000012a2a7824 */ /* 0x000fe200078e0a15 */
[----:B------:R-:W2:Y:S01]  /*0800*/  LDS.128 R24, [R52+0x2000] ;  /* 0x0020000034187984 */ /* 0x000ea20000000c00 */
[----:B------:R-:W-:Y:S01]  /*0810*/  IMAD.SHL.U32 R45, R45, 0x40, RZ ;  /* 0x000000402d2d7824 */ /* 0x000fe200078e00ff */
[----:B------:R-:W-:Y:S01]  /*0820*/  SHF.R.U32.HI R36, RZ, 0x3, R33 ;  /* 0x00000003ff247819 */ /* 0x000fe20000011621 */
[----:B------:R-:W-:Y:S01]  /*0830*/  IMAD.SHL.U32 R49, R42, 0x40, RZ ;  /* 0x000000402a317824 */ /* 0x000fe200078e00ff */
[----:B------:R-:W3:Y:S01]  /*0840*/  LDS.128 R20, [R52+0x1800] ;  /* 0x0018000034147984 */ /* 0x000ee20000000c00 */
[----:B------:R-:W-:Y:S01]  /*0850*/  LOP3.LUT R47, R33, 0x38, R44, 0xf8, !PT ;  /* 0x00000038212f7812 */ /* 0x000fe200078ef82c */
[----:B------:R-:W-:Y:S01]  /*0860*/  IMAD.SHL.U32 R46, R46, 0x8, RZ ;  /* 0x000000082e2e7824 */ /* 0x000fe200078e00ff */
[----:B------:R-:W-:Y:S01]  /*0870*/  LOP3.LUT R45, R45, 0x7ffffe00, RZ, 0xc0, !PT ;  /* 0x7ffffe002d2d7812 */ /* 0x000fe200078ec0ff */
[----:B------:R-:W4:Y:S01]  /*0880*/  LDS.128 R16, [R52+0x1000] ;  /* 0x0010000034107984 */ /* 0x000f220000000c00 */
[----:B------:R-:W-:-:S02]  /*0890*/  LOP3.LUT R47, R47, R36, RZ, 0x3c, !PT ;  /* 0x000000242f2f7212 */ /* 0x000fc400078e3cff */
[----:B------:R-:W-:Y:S01]  /*08a0*/  LOP3.LUT R49, R49, 0x1c0, RZ, 0xc0, !PT ;  /* 0x000001c031317812 */ /* 0x000fe200078ec0ff */
[----:B------:R-:W5:Y:S01]  /*08b0*/  LDS.128 R32, [R52+0x3000] ;  /* 0x0030000034207984 */ /* 0x000f620000000c00 */
[----:B------:R-:W-:Y:S02]  /*08c0*/  R2P PR, R42, 0x6 ;  /* 0x000000062a007804 */ /* 0x000fe40000000000 */
[----:B------:R-:W-:Y:S01]  /*08d0*/  LOP3.LUT R48, R49, 0x8, R48, 0xf8, !PT ;  /* 0x0000000831307812 */ /* 0x000fe200078ef830 */
[----:B------:R-:W5:Y:S01]  /*08e0*/  LDS.128 R28, [R52+0x2800] ;  /* 0x00280000341c7984 */ /* 0x000f620000000c00 */
[----:B------:R-:W-:-:S03]  /*08f0*/  SHF.R.U32.HI R49, RZ, 0x3, R49 ;  /* 0x00000003ff317819 */ /* 0x000fc60000011631 */
[----:B------:R-:W5:Y:S01]  /*0900*/  LDS.128 R36, [R52+0x3800] ;  /* 0x0038000034247984 */ /* 0x000f620000000c00 */
[----:B------:R-:W-:Y:S02]  /*0910*/  LOP3.LUT R48, R48, R49, RZ, 0x3c, !PT ;  /* 0x0000003130307212 */ /* 0x000fe400078e3cff */
[----:B------:R-:W-:Y:S02]  /*0920*/  LOP3.LUT R49, R2, 0x7ffffc00, RZ, 0xc0, !PT ;  /* 0x7ffffc0002317812 */ /* 0x000fe400078ec0ff */
[----:B------:R-:W-:Y:S02]  /*0930*/  LOP3.LUT R2, R47, 0x7ffffe00, R46, 0xf8, !PT ;  /* 0x7ffffe002f027812 */ /* 0x000fe400078ef82e */
[----:B------:R-:W-:Y:S01]  /*0940*/  IADD3 R42, R48, R45, R49 ;  /* 0x0000002d302a7210 */ /* 0x000fe20007ffe031 */
[----:B-1----:R-:W-:Y:S01]  /*0950*/  FMUL.FTZ R48, R15, UR4 ;  /* 0x000000040f307c20 */ /* 0x002fe20008410000 */
[----:B------:R-:W-:Y:S01]  /*0960*/  FMUL.FTZ R13, R13, UR4 ;  /* 0x000000040d0d7c20 */ /* 0x000fe20008410000 */
[----:B0-----:R-:W-:Y:S01]  /*0970*/  FMUL.FTZ R45, R9, UR4 ;  /* 0x00000004092d7c20 */ /* 0x001fe20008410000 */
[----:B------:R-:W-:Y:S01]  /*0980*/  FMUL.FTZ R46, R11, UR4 ;  /* 0x000000040b2e7c20 */ /* 0x000fe20008410000 */
[----:B------:R-:W-:Y:S01]  /*0990*/  FMUL.FTZ R9, R10, UR4 ;  /* 0x000000040a097c20 */ /* 0x000fe20008410000 */
[----:B------:R-:W-:Y:S01]  /*09a0*/  FMUL.FTZ R11, R14, UR4 ;  /* 0x000000040e0b7c20 */ /* 0x000fe20008410000 */
[----:B------:R-:W-:Y:S01]  /*09b0*/  FMUL.FTZ R10, R12, UR4 ;  /* 0x000000040c0a7c20 */ /* 0x000fe20008410000 */
[----:B--2---:R-:W-:Y:S01]  /*09c0*/  FMUL.FTZ R25, R25, UR4 ;  /* 0x0000000419197c20 */ /* 0x004fe20008410000 */
[----:B------:R-:W-:Y:S01]  /*09d0*/  FMUL.FTZ R8, R8, UR4 ;  /* 0x0000000408087c20 */ /* 0x000fe20008410000 */
[----:B------:R-:W-:Y:S01]  /*09e0*/  F2FP.F16.F32.PACK_AB R9, R46, R9 ;  /* 0x000000092e09723e */ /* 0x000fe200000000ff */
[----:B---3--:R-:W-:Y:S01]  /*09f0*/  FMUL.FTZ R15, R20, UR4 ;  /* 0x00000004140f7c20 */ /* 0x008fe20008410000 */
[----:B------:R-:W-:Y:S01]  /*0a00*/  FMUL.FTZ R20, R21, UR4 ;  /* 0x0000000415147c20 */ /* 0x000fe20008410000 */
[----:B------:R-:W-:Y:S01]  /*0a10*/  FMUL.FTZ R21, R26, UR4 ;  /* 0x000000041a157c20 */ /* 0x000fe20008410000 */
[----:B------:R-:W-:Y:S01]  /*0a20*/  FMUL.FTZ R26, R27, UR4 ;  /* 0x000000041b1a7c20 */ /* 0x000fe20008410000 */
[----:B----4-:R-:W-:Y:S01]  /*0a30*/  FMUL.FTZ R14, R18, UR4 ;  /* 0x00000004120e7c20 */ /* 0x010fe20008410000 */
[----:B------:R-:W-:Y:S01]  /*0a40*/  FMUL.FTZ R19, R19, UR4 ;  /* 0x0000000413137c20 */ /* 0x000fe20008410000 */
[----:B------:R-:W-:Y:S01]  /*0a50*/  FMUL.FTZ R18, R24, UR4 ;  /* 0x0000000418127c20 */ /* 0x000fe20008410000 */
[----:B------:R-:W-:Y:S01]  /*0a60*/  FMUL.FTZ R12, R16, UR4 ;  /* 0x00000004100c7c20 */ /* 0x000fe20008410000 */
[----:B-----5:R-:W-:Y:S01]  /*0a70*/  FMUL.FTZ R27, R32, UR4 ;  /* 0x00000004201b7c20 */ /* 0x020fe20008410000 */
[----:B------:R-:W-:Y:S01]  /*0a80*/  FMUL.FTZ R32, R33, UR4 ;  /* 0x0000000421207c20 */ /* 0x000fe20008410000 */
[----:B------:R-:W-:Y:S01]  /*0a90*/  FMUL.FTZ R16, R22, UR4 ;  /* 0x0000000416107c20 */ /* 0x000fe20008410000 */
[----:B------:R-:W-:Y:S01]  /*0aa0*/  FMUL.FTZ R23, R23, UR4 ;  /* 0x0000000417177c20 */ /* 0x000fe20008410000 */
[----:B------:R-:W-:Y:S01]  /*0ab0*/  FMUL.FTZ R24, R30, UR4 ;  /* 0x000000041e187c20 */ /* 0x000fe20008410000 */
[----:B------:R-:W-:Y:S01]  /*0ac0*/  FMUL.FTZ R31, R31, UR4 ;  /* 0x000000041f1f7c20 */ /* 0x000fe20008410000 */
[----:B------:R-:W-:Y:S01]  /*0ad0*/  F2FP.F16.F32.PACK_AB R10, R13, R10 ;  /* 0x0000000a0d0a723e */ /* 0x000fe200000000ff */
[----:B------:R-:W-:Y:S01]  /*0ae0*/  FMUL.FTZ R22, R28, UR4 ;  /* 0x000000041c167c20 */ /* 0x000fe20008410000 */
[----:B------:R-:W-:Y:S01]  /*0af0*/  FMUL.FTZ R33, R38, UR4 ;  /* 0x0000000426217c20 */ /* 0x000fe20008410000 */
[----:B------:R-:W-:Y:S01]  /*0b00*/  FMUL.FTZ R38, R39, UR4 ;  /* 0x0000000427267c20 */ /* 0x000fe20008410000 */
[----:B------:R-:W-:Y:S01]  /*0b10*/  IADD3 R39, R41, 0x8000, RZ ;  /* 0x0000800029277810 */ /* 0x000fe20007ffe0ff */
[----:B------:R-:W-:Y:S01]  /*0b20*/  FMUL.FTZ R29, R29, UR4 ;  /* 0x000000041d1d7c20 */ /* 0x000fe20008410000 */
[----:B------:R-:W-:Y:S01]  /*0b30*/  F2FP.F16.F32.PACK_AB R13, R19, R14 ;  /* 0x0000000e130d723e */ /* 0x000fe200000000ff */
[----:B------:R-:W-:Y:S01]  /*0b40*/  FMUL.FTZ R30, R36, UR4 ;  /* 0x00000004241e7c20 */ /* 0x000fe20008410000 */
[----:B------:R-:W-:Y:S01]  /*0b50*/  F2FP.F16.F32.PACK_AB R19, R31, R24 ;  /* 0x000000181f13723e */ /* 0x000fe200000000ff */
[----:B------:R-:W-:Y:S01]  /*0b60*/  IMAD.MOV.U32 R24, RZ, RZ, 0x20 ;  /* 0x00000020ff187424 */ /* 0x000fe200078e00ff */
[----:B------:R-:W-:Y:S01]  /*0b70*/  F2FP.F16.F32.PACK_AB R14, R20, R15 ;  /* 0x0000000f140e723e */ /* 0x000fe200000000ff */
[----:B------:R-:W-:Y:S01]  /*0b80*/  FMUL.FTZ R37, R37, UR4 ;  /* 0x0000000425257c20 */ /* 0x000fe20008410000 */
[----:B------:R-:W-:Y:S01]  /*0b90*/  F2FP.F16.F32.PACK_AB R15, R23, R16 ;  /* 0x00000010170f723e */ /* 0x000fe200000000ff */
[----:B------:R-:W-:-:S02]  /*0ba0*/  IMAD R23, R42, 0x2, R39 ;  /* 0x000000022a177824 */ /* 0x000fc400078e0227 */
[----:B------:R-:W-:Y:S01]  /*0bb0*/  FMUL.FTZ R17, R17, UR4 ;  /* 0x0000000411117c20 */ /* 0x000fe20008410000 */
[----:B------:R-:W-:Y:S01]  /*0bc0*/  SEL R24, R24, 0xffffffe0, !P1 ;  /* 0xffffffe018187807 */ /* 0x000fe20004800000 */
[----:B------:R-:W-:Y:S01]  /*0bd0*/  FMUL.FTZ R28, R34, UR4 ;  /* 0x00000004221c7c20 */ /* 0x000fe20008410000 */
[----:B------:R-:W-:Y:S01]  /*0be0*/  FMUL.FTZ R35, R35, UR4 ;  /* 0x0000000423237c20 */ /* 0x000fe20008410000 */
[----:B------:R-:W-:Y:S01]  /*0bf0*/  F2FP.F16.F32.PACK_AB R16, R25, R18 ;  /* 0x000000121910723e */ /* 0x000fe200000000ff */
[----:B------:R-:W-:Y:S01]  /*0c00*/  VIADD R31, R23, 0x40 ;  /* 0x00000040171f7836 */ /* 0x000fe20000000000 */
[----:B------:R-:W-:Y:S01]  /*0c10*/  F2FP.F16.F32.PACK_AB R18, R29, R22 ;  /* 0x000000161d12723e */ /* 0x000fe200000000ff */
[----:B------:R-:W-:Y:S01]  /*0c20*/  @P2 VIADD R31, R23, 0xffffffc0 ;  /* 0xffffffc0171f2836 */ /* 0x000fe20000000000 */
[----:B------:R-:W-:Y:S01]  /*0c30*/  F2FP.F16.F32.PACK_AB R8, R45, R8 ;  /* 0x000000082d08723e */ /* 0x000fe200000000ff */
[--C-:B------:R-:W-:Y:S01]  /*0c40*/  IMAD R42, R42, 0x2, R41.reuse ;  /* 0x000000022a2a7824 */ /* 0x100fe200078e0229 */
[----:B------:R-:W-:Y:S01]  /*0c50*/  F2FP.F16.F32.PACK_AB R11, R48, R11 ;  /* 0x0000000b300b723e */ /* 0x000fe200000000ff */
[----:B------:R-:W-:Y:S01]  /*0c60*/  IMAD R41, R2, 0x2, R41 ;  /* 0x0000000202297824 */ /* 0x000fe200078e0229 */
[----:B------:R-:W-:Y:S01]  /*0c70*/  F2FP.F16.F32.PACK_AB R22, R37, R30 ;  /* 0x0000001e2516723e */ /* 0x000fe200000000ff */
[----:B------:R-:W-:Y:S01]  /*0c80*/  ULDC UR4, c[0x0][0x244] ;  /* 0x0000910000047ab9 */ /* 0x000fe20000000800 */
[----:B------:R-:W-:Y:S01]  /*0c90*/  F2FP.F16.F32.PACK_AB R12, R17, R12 ;  /* 0x0000000c110c723e */ /* 0x000fe200000000ff */
[----:B------:R0:W-:Y:S01]  /*0ca0*/  STSM.16.M88.4 [R42+0x8000], R8 ;  /* 0x008000082a007844 */ /* 0x0001e20000000200 */
[----:B------:R-:W-:-:S02]  /*0cb0*/  IADD3 R30, R23, R24, RZ ;  /* 0x00000018171e7210 */ /* 0x000fc40007ffe0ff */
[----:B------:R-:W-:Y:S02]  /*0cc0*/  F2FP.F16.F32.PACK_AB R17, R26, R21 ;  /* 0x000000151a11723e */ /* 0x000fe400000000ff */
[----:B------:R-:W-:Y:S01]  /*0cd0*/  F2FP.F16.F32.PACK_AB R20, R32, R27 ;  /* 0x0000001b2014723e */ /* 0x000fe200000000ff */
[----:B------:R-:W-:Y:S01]  /*0ce0*/  IMAD.IADD R32, R24, 0x1, R31 ;  /* 0x0000000118207824 */ /* 0x000fe200078e021f */
[----:B------:R-:W-:Y:S01]  /*0cf0*/  F2FP.F16.F32.PACK_AB R21, R35, R28 ;  /* 0x0000001c2315723e */ /* 0x000fe200000000ff */
[----:B------:R1:W-:Y:S01]  /*0d00*/  STSM.16.M88.4 [R30], R12 ;  /* 0x0000000c1e007844 */ /* 0x0003e20000000200 */
[----:B------:R-:W-:Y:S02]  /*0d10*/  F2FP.F16.F32.PACK_AB R23, R38, R33 ;  /* 0x000000212617723e */ /* 0x000fe400000000ff */
[----:B------:R-:W-:Y:S01]  /*0d20*/  IADD3 R28, P0, R0, R50, RZ ;  /* 0x00000032001c7210 */ /* 0x000fe20007f1e0ff */
[----:B------:R1:W-:Y:S01]  /*0d30*/  STSM.16.M88.4 [R31], R16 ;  /* 0x000000101f007844 */ /* 0x0003e20000000200 */
[----:B------:R-:W-:-:S02]  /*0d40*/  SHF.R.S32.HI R45, RZ, 0x1f, R44 ;  /* 0x0000001fff2d7819 */ /* 0x000fc4000001142c */
[----:B------:R-:W-:Y:S01]  /*0d50*/  LEA.HI.X.SX32 R29, R0, R51, 0x1, P0 ;  /* 0x00000033001d7211 */ /* 0x000fe200000f0eff */
[----:B------:R1:W-:Y:S01]  /*0d60*/  STSM.16.M88.4 [R32], R20 ;  /* 0x0000001420007844 */ /* 0x0003e20000000200 */
[----:B------:R-:W-:Y:S01]  /*0d70*/  BAR.SYNC.DEFER_BLOCKING 0x0 ;  /* 0x0000000000007b1d */ /* 0x000fe20000010000 */
[----:B------:R-:W-:Y:S01]  /*0d80*/  ISETP.GE.AND P0, PT, R44, UR4, PT ;  /* 0x000000042c007c0c */ /* 0x000fe2000bf06270 */
[C---:B0-----:R-:W-:Y:S02]  /*0d90*/  IMAD R9, R6.reuse, UR7, R5 ;  /* 0x0000000706097c24 */ /* 0x041fe4000f8e0205 */
[----:B------:R-:W-:Y:S01]  /*0da0*/  IMAD.WIDE.U32 R44, R6, UR6, R44 ;  /* 0x00000006062c7c25 */ /* 0x000fe2000f8e002c */
[C---:B------:R-:W-:Y:S01]  /*0db0*/  ISETP.GE.OR P3, PT, R0.reuse, R43, P0 ;  /* 0x0000002b0000720c */ /* 0x040fe20000766670 */
[----:B------:R-:W-:Y:S02]  /*0dc0*/  ULDC.64 UR4, c[0x0][0x260] ;  /* 0x0000980000047ab9 */ /* 0x000fe40000000a00 */
[----:B------:R-:W-:Y:S01]  /*0dd0*/  VIADD R5, R0, 0x20 ;  /* 0x0000002000057836 */ /* 0x000fe20000000000 */
[----:B------:R-:W-:Y:S01]  /*0de0*/  IADD3 R45, R45, R9, RZ ;  /* 0x000000092d2d7210 */ /* 0x000fe20007ffe0ff */
[----:B------:R-:W-:-:S02]  /*0df0*/  IMAD R7, R7, UR4, RZ ;  /* 0x0000000407077c24 */ /* 0x000fc4000f8e02ff */
[C---:B------:R-:W-:Y:S01]  /*0e00*/  VIADD R6, R0.reuse, 0x40 ;  /* 0x0000004000067836 */ /* 0x040fe20000000000 */
[-C--:B------:R-:W-:Y:S01]  /*0e10*/  ISETP.GE.OR P2, PT, R5, R43.reuse, P0 ;  /* 0x0000002b0500720c */ /* 0x080fe20000746670 */
[----:B------:R-:W-:Y:S02]  /*0e20*/  VIADD R0, R0, 0x60 ;  /* 0x0000006000007836 */ /* 0x000fe40000000000 */
[----:B------:R-:W-:Y:S01]  /*0e30*/  IMAD R9, R4, UR5, R7 ;  /* 0x0000000504097c24 */ /* 0x000fe2000f8e0207 */
[-C--:B------:R-:W-:Y:S01]  /*0e40*/  ISETP.GE.OR P1, PT, R6, R43.reuse, P0 ;  /* 0x0000002b0600720c */ /* 0x080fe20000726670 */
[----:B------:R-:W-:Y:S01]  /*0e50*/  IMAD.WIDE.U32 R4, R4, UR4, R44 ;  /* 0x0000000404047c25 */ /* 0x000fe2000f8e002c */
[----:B------:R-:W-:-:S03]  /*0e60*/  ISETP.GE.OR P0, PT, R0, R43, P0 ;  /* 0x0000002b0000720c */ /* 0x000fc60000706670 */
[----:B------:R-:W-:Y:S01]  /*0e70*/  IMAD.WIDE R6, R3, 0x80, R28 ;  /* 0x0000008003067825 */ /* 0x000fe200078e021c */
[----:B------:R1:W0:Y:S03]  /*0e80*/  LDS.128 R24, [R41+0xb000] ;  /* 0x00b0000029187984 */ /* 0x0002260000000c00 */
[----:B------:R-:W-:Y:S02]  /*0e90*/  IMAD R8, R2, 0x2, R39 ;  /* 0x0000000202087824 */ /* 0x000fe400078e0227 */
[----:B------:R-:W-:Y:S01]  /*0ea0*/  IMAD.IADD R3, R5, 0x1, R9 ;  /* 0x0000000105037824 */ /* 0x000fe200078e0209 */
[----:B------:R-:W-:Y:S06]  /*0eb0*/  @P3 BRA `(.L_x_3485) ;  /* 0x00000000002c3947 */ /* 0x000fec0003800000 */
[----:B------:R-:W2:Y:S01]  /*0ec0*/  LDS.128 R8, [R8] ;  /* 0x0000000008087984 */ /* 0x000ea20000000c00 */
[----:B------:R-:W-:Y:S01]  /*0ed0*/  ULDC.64 UR4, c[0x0][0x250] ;  /* 0x0000940000047ab9 */ /* 0x000fe20000000a00 */
[----:B------:R-:W-:Y:S02]  /*0ee0*/  IMAD.MOV.U32 R2, RZ, RZ, R4 ;  /* 0x000000ffff027224 */ /* 0x000fe400078e0004 */
[----:B-1----:R-:W-:Y:S02]  /*0ef0*/  IMAD R15, R7, UR4, RZ ;  /* 0x00000004070f7c24 */ /* 0x002fe4000f8e02ff */
[----:B------:R-:W-:-:S04]  /*0f00*/  IMAD.WIDE.U32 R12, R6, UR4, R2 ;  /* 0x00000004060c7c25 */ /* 0x000fc8000f8e0002 */
[----:B------:R-:W-:Y:S01]  /*0f10*/  IMAD R15, R6, UR5, R15 ;  /* 0x00000005060f7c24 */ /* 0x000fe2000f8e020f */
[----:B------:R-:W-:Y:S02]  /*0f20*/  ULDC.64 UR4, c[0x0][0x238] ;  /* 0x00008e0000047ab9 */ /* 0x000fe40000000a00 */
[----:B------:R-:W-:Y:S01]  /*0f30*/  LEA R14, P3, R12, UR4, 0x1 ;  /* 0x000000040c0e7c11 */ /* 0x000fe2000f8608ff */
[----:B------:R-:W-:-:S05]  /*0f40*/  IMAD.IADD R13, R13, 0x1, R15 ;  /* 0x000000010d0d7824 */ /* 0x000fca00078e020f */
[----:B------:R-:W-:-:S05]  /*0f50*/  LEA.HI.X R15, R12, UR5, R13, 0x1, P3 ;  /* 0x000000050c0f7c11 */ /* 0x000fca00098f0c0d */
[----:B--2---:R2:W-:Y:S02]  /*0f60*/  STG.E.128 desc[UR8][R14.64], R8 ;  /* 0x000000080e007986 */ /* 0x0045e4000c101d08 */
.L_x_3485:
[----:B------:R-:W-:Y:S05]  /*0f70*/  BSYNC B0 ;  /* 0x0000000000007941 */ /* 0x000fea0003800000 */
.L_x_3484:
[----:B--2---:R2:W3:Y:S01]  /*0f80*/  LDS.128 R8, [R41+0x9000] ;  /* 0x0090000029087984 */ /* 0x0044e20000000c00 */
[----:B------:R-:W-:Y:S04]  /*0f90*/  BSSY B0, `(.L_x_3486) ;  /* 0x000000f000007945 */ /* 0x000fe80003800000 */
[----:B------:R-:W-:Y:S05]  /*0fa0*/  @P2 BRA `(.L_x_3487) ;  /* 0x0000000000342947 */ /* 0x000fea0003800000 */
[----:B-1----:R-:W-:Y:S01]  /*0fb0*/  IADD3 R15, P2, R6, 0x20, RZ ;  /* 0x00000020060f7810 */ /* 0x002fe20007f5e0ff */
[----:B------:R-:W-:Y:S01]  /*0fc0*/  ULDC.64 UR4, c[0x0][0x250] ;  /* 0x0000940000047ab9 */ /* 0x000fe20000000a00 */
[----:B------:R-:W-:Y:S01]  /*0fd0*/  MOV R12, R4 ;  /* 0x00000004000c7202 */ /* 0x000fe20000000f00 */
        /* <DEDUP_REMOVED lines=10> */
.L_x_3487:
[----:B------:R-:W-:Y:S05]  /*1080*/  BSYNC B0 ;  /* 0x0000000000007941 */ /* 0x000fea0003800000 */
.L_x_3486:
[----:B---34-:R3:W4:Y:S01]  /*1090*/  LDS.128 R8, [R41+0xa000] ;  /* 0x00a0000029087984 */ /* 0x0187220000000c00 */
        /* <DEDUP_REMOVED lines=11> */
[----:B------:R-:W-:Y:S02]  /*1150*/  LEA R14, P1, R12, UR4, 0x1 ;  /* 0x000000040c0e7c11 */ /* 0x000fe4000f8208ff */
[----:B------:R-:W-:-:S04]  /*1160*/  IADD3 R13, R13, R15, RZ ;  /* 0x0000000f0d0d7210 */ /* 0x000fc80007ffe0ff */
[----:B------:R-:W-:-:S05]  /*1170*/  LEA.HI.X R15, R12, UR5, R13, 0x1, P1 ;  /* 0x000000050c0f7c11 */ /* 0x000fca00088f0c0d */
[----:B----4-:R1:W-:Y:S02]  /*1180*/  STG.E.128 desc[UR8][R14.64], R8 ;  /* 0x000000080e007986 */ /* 0x0103e4000c101d08 */
.L_x_3489:
[----:B------:R-:W-:Y:S05]  /*1190*/  BSYNC B0 ;  /* 0x0000000000007941 */ /* 0x000fea0003800000 */
.L_x_3488:
[----:B------:R-:W-:Y:S05]  /*11a0*/  @P0 EXIT ;  /* 0x000000000000094d */ /* 0x000fea0003800000 */
        /* <DEDUP_REMOVED lines=11> */
[----:B0-----:R-:W-:Y:S01]  /*1260*/  STG.E.128 desc[UR8][R4.64], R24 ;  /* 0x0000001804007986 */ /* 0x001fe2000c101d08 */
[----:B------:R-:W-:Y:S05]  /*1270*/  EXIT ;  /* 0x000000000000794d */ /* 0x000fea0003800000 */
.L_x_3490:
        /* <DEDUP_REMOVED lines=16> */
.L_x_3717:


//--------------------- .text._ZN7cutlass13device_kernelIN5flash32FlashAttnBwdPostprocessConvertdQIN4cute5tupleIJNS3_1CILi128EEENS5_ILi64EEEEEENS_6half_tEfNS_4arch4Sm90ELi256ENS3_8TiledMMAINS3_8MMA_AtomIJNS3_4SM904GMMA25MMA_64x64x16_F32F16F16_SSILNSF_5MajorE0ELSH_1ELNSF_7ScaleInE1ELSI_1EEEEEENS3_6LayoutINS4_IJNS5_ILi2EEENS5_ILi1EEESN_EEENS4_IJSN_NS5_ILi0EEESP_EEEEENS4_IJNS3_10UnderscoreESS_SS_EEEEELb0EEEEEvNT_6ParamsE --------------------------
	.section	.text._ZN7cutlass13device_kernelIN5flash32FlashAttnBwdPostprocessConvertdQIN4cute5tupleIJNS3_1CILi128EEENS5_ILi64EEEEEENS_6half_tEfNS_4arch4Sm90ELi256ENS3_8TiledMMAINS3_8MMA_AtomIJNS3_4SM904GMMA25MMA_64x64x16_F32F16F16_SSILNSF_5MajorE0ELSH_1ELNSF_7ScaleInE1ELSI_1EEEEEENS3_6LayoutINS4_IJNS5_ILi2EEENS5_ILi1EEESN_EEENS4_IJSN_NS5_ILi0EEESP_EEEEENS4_IJNS3_10UnderscoreESS_SS_EEEEELb0EEEEEvNT_6ParamsE,"ax",@progbits
	.align	128
.text._ZN7cutlass13device_kernelIN5flash32FlashAttnBwdPostprocessConvertdQIN4cute5tupleIJNS3_1CILi128EEENS5_ILi64EEEEEENS_6half_tEfNS_4arch4Sm90ELi256ENS3_8TiledMMAINS3_8MMA_AtomIJNS3_4SM904GMMA25MMA_64x64x16_F32F16F16_SSILNSF_5MajorE0ELSH_1ELNSF_7ScaleInE1ELSI_1EEEEEENS3_6LayoutINS4_IJNS5_ILi2EEENS5_ILi1EEESN_EEENS4_IJSN_NS5_ILi0EEESP_EEEEENS4_IJNS3_10UnderscoreESS_SS_EEEEELb0EEEEEvNT_6ParamsE:
        .type           _ZN7cutlass13device_kernelIN5flash32FlashAttnBwdPostprocessConvertdQIN4cute5tupleIJNS3_1CILi128EEENS5_ILi64EEEEEENS_6half_tEfNS_4arch4Sm90ELi256ENS3_8TiledMMAINS3_8MMA_AtomIJNS3_4SM904GMMA25MMA_64x64x16_F32F16F16_SSILNSF_5MajorE0ELSH_1ELNSF_7ScaleInE1ELSI_1EEEEEENS3_6LayoutINS4_IJNS5_ILi2EEENS5_ILi1EEESN_EEENS4_IJSN_NS5_ILi0EEESP_EEEEENS4_IJNS3_10UnderscoreESS_SS_EEEEELb0EEEEEvNT_6ParamsE,@function
        .size           _ZN7cutlass13device_kernelIN5flash32FlashAttnBwdPostprocessConvertdQIN4cute5tupleIJNS3_1CILi128EEENS5_ILi64EEEEEENS_6half_tEfNS_4arch4Sm90ELi256ENS3_8TiledMMAINS3_8MMA_AtomIJNS3_4SM904GMMA25MMA_64x64x16_F32F16F16_SSILNSF_5MajorE0ELSH_1ELNSF_7ScaleInE1ELSI_1EEEEEENS3_6LayoutINS4_IJNS5_ILi2EEENS5_ILi1EEESN_EEENS4_IJSN_NS5_ILi0EEESP_EEEEENS4_IJNS3_10UnderscoreESS_SS_EEEEELb0EEEEEvNT_6ParamsE,(.L_x_3718 - _ZN7cutlass13device_kernelIN5flash32FlashAttnBwdPostprocessConvertdQIN4cute5tupleIJNS3_1CILi128EEENS5_ILi64EEEEEENS_6half_tEfNS_4arch4Sm90ELi256ENS3_8TiledMMAINS3_8MMA_AtomIJNS3_4SM904GMMA25MMA_64x64x16_F32F16F16_SSILNSF_5MajorE0ELSH_1ELNSF_7ScaleInE1ELSI_1EEEEEENS3_6LayoutINS4_IJNS5_ILi2EEENS5_ILi1EEESN_EEENS4_IJSN_NS5_ILi0EEESP_EEEEENS4_IJNS3_10UnderscoreESS_SS_EEEEELb0EEEEEvNT_6ParamsE)
        .other          _ZN7cutlass13device_kernelIN5flash32FlashAttnBwdPostprocessConvertdQIN4cute5tupleIJNS3_1CILi128EEENS5_ILi64EEEEEENS_6half_tEfNS_4arch4Sm90ELi256ENS3_8TiledMMAINS3_8MMA_AtomIJNS3_4SM904GMMA25MMA_64x64x16_F32F16F16_SSILNSF_5MajorE0ELSH_1ELNSF_7ScaleInE1ELSI_1EEEEEENS3_6LayoutINS4_IJNS5_ILi2EEENS5_ILi1EEESN_EEENS4_IJSN_NS5_ILi0EEESP_EEEEENS4_IJNS3_10UnderscoreESS_SS_EEEEELb0EEEEEvNT_6ParamsE,@"STO_CUDA_ENTRY STV_DEFAULT"
_ZN7cutlass13device_kernelIN5flash32FlashAttnBwdPostprocessConvertdQIN4cute5tupleIJNS3_1CILi128EEENS5_ILi64EEEEEENS_6half_tEfNS_4arch4Sm90ELi256ENS3_8TiledMMAINS3_8MMA_AtomIJNS3_4SM904GMMA25MMA_64x64x16_F32F16F16_SSILNSF_5MajorE0ELSH_1ELNSF_7ScaleInE1ELSI_1EEEEEENS3_6LayoutINS4_IJNS5_ILi2EEENS5_ILi1EEESN_EEENS4_IJSN_NS5_ILi0EEESP_EEEEENS4_IJNS3_10UnderscoreESS_SS_EEEEELb0EEEEEvNT_6ParamsE:
        /* <DEDUP_REMOVED lines=26> */
.L_x_3491:
        /* <DEDUP_REMOVED lines=52> */
.L_x_3494:
[----:B------:R-:W-:Y:S01]  /*04e0*/  @P0 ELECT P2, URZ, PT ;  /* 0x00000000003f082f */ /* 0x000fe20003840000 */
[----:B------:R1:W-:-:S12]  /*04f0*/  UBLKCP.S.G [UR6], [UR4], UR10 ;  /* 0x00000006040073ba */ /* 0x0003d8000800020a */
[----:B------:R-:W-:Y:S02]  /*0500*/  @P2 PLOP3.LUT P0, PT, P2, PT, PT, 0x8, 0x0 ;  /* 0x000000000000281c */ /* 0x000fe4000170e170 */
[----:B------:R-:W-:-:S11]  /*0510*/  PLOP3.LUT P2, PT, PT, PT, PT, 0x8, 0x0 ;  /* 0x000000000000781c */ /* 0x000fd60003f4e170 */
[----:B-1----:R-:W-:Y:S05]  /*0520*/  @P0 BRA.U.ANY `(.L_x_3494) ;  /* 0xfffffffd00ec0947 */ /* 0x002fea000393ffff */
.L_x_3493:
[----:B------:R-:W-:Y:S05]  /*0530*/  BSYNC B0 ;  /* 0x0000000000007941 */ /* 0x000fea0003800000 */
.L_x_3492:
[----:B------:R-:W-:Y:S01]  /*0540*/  BAR.SYNC.DEFER_BLOCKING 0x0 ;  /* 0x0000000000007b1d */ /* 0x000fe20000010000 */
[----:B------:R-:W-:Y:S02]  /*0550*/  MOV R41, 0x400 ;  /* 0x0000040000297802 */ /* 0x000fe40000000f00 */
[----:B------:R-:W-:Y:S02]  /*0560*/  CS2R R50, SRZ ;  /* 0x0000000000327805 */ /* 0x000fe4000001ff00 */
[----:B------:R-:W-:Y:S01]  /*0570*/  SHF.L.U32 R0, RZ, 0x1f, RZ ;  /* 0x0000001fff007819 */ /* 0x000fe200000006ff */
[--C-:B------:R-:W-:Y:S01]  /*0580*/  @P1 IMAD.MOV.U32 R50, RZ, RZ, R9.reuse ;  /* 0x000000ffff321224 */ /* 0x100fe200078e0009 */
[----:B------:R-:W-:Y:S02]  /*0590*/  LEA R41, R2, R41, 0x18 ;  /* 0x0000002902297211 */ /* 0x000fe400078ec0ff */
[----:B------:R-:W-:-:S07]  /*05a0*/  @P1 SHF.R.S32.HI R51, RZ, 0x1f, R9 ;  /* 0x0000001fff331819 */ /* 0x000fce0000011409 */
.L_x_3495:
        /* <DEDUP_REMOVED lines=156> */
.L_x_3497:
[----:B------:R-:W-:Y:S05]  /*0f70*/  BSYNC B0 ;  /* 0x0000000000007941 */ /* 0x000fea0003800000 */
.L_x_3496:
        /* <DEDUP_REMOVED lines=16> */
.L_x_3499:
[----:B------:R-:W-:Y:S05]  /*1080*/  BSYNC B0 ;  /* 0x0000000000007941 */ /* 0x000fea0003800000 */
.L_x_3498:
        /* <DEDUP_REMOVED lines=16> */
.L_x_3501:
[----:B------:R-:W-:Y:S05]  /*1190*/  BSYNC B0 ;  /* 0x0000000000007941 */ /* 0x000fea0003800000 */
.L_x_3500:
        /* <DEDUP_REMOVED lines=14> */
.L_x_3502:
        /* <DEDUP_REMOVED lines=16> */
.L_x_3718:


//--------------------- .text._ZN7cutlass13device_kernelIN5flash11enable_sm90INS1_16FlashAttnBwdSm90INS1_25CollectiveMainloopBwdSm90ILi2ELi2ELi2EN4cute5tupleIJNS5_1CILi1EEES8_S8_EEENS6_IJNS7_ILi128EEESA_NS7_ILi64EEEEEENS_6half_tEfNS_4arch4Sm90ELb1ELb0ELb0ELb1ELb1ELb1ELb0ELb0ELi2ELi1ELi2ELi2ELb0EEENS1_24CollectiveEpilogueBwdGQAISC_fSF_Li256ELb1ELb1EEENS1_25SingleTileBwdLPTSchedulerILb1ELi128ELb1EEEEEEEEEvNT_6ParamsE --------------------------
	.section	.text._ZN7cutlass13device_kernelIN5flash11enable_sm90INS1_16FlashAttnBwdSm90INS1_25CollectiveMainloopBwdSm90ILi2ELi2ELi2EN4cute5tupleIJNS5_1CILi1EEES8_S8_EEENS6_IJNS7_ILi128EEESA_NS7_ILi64EEEEEENS_6half_tEfNS_4arch4Sm90ELb1ELb0ELb0ELb1ELb1ELb1ELb0ELb0ELi2ELi1ELi2ELi2ELb0EEENS1_24CollectiveEpilogueBwdGQAISC_fSF_Li256ELb1ELb1EEENS1_25SingleTileBwdLPTSchedulerILb1ELi128ELb1EEEEEEEEEvNT_6ParamsE,"ax",@progbits
	.align	128
.text._ZN7cutlass13device_kernelIN5flash11enable_sm90INS1_16FlashAttnBwdSm90INS1_25CollectiveMainloopBwdSm90ILi2ELi2ELi2EN4cute5tupleIJNS5_1CILi1EEES8_S8_EEENS6_IJNS7_ILi128EEESA_NS7_ILi64EEEEEENS_6half_tEfNS_4arch4Sm90ELb1ELb0ELb0ELb1ELb1ELb1ELb0ELb0ELi2ELi1ELi2ELi2ELb0EEENS1_24CollectiveEpilogueBwdGQAISC_fSF_Li256ELb1ELb1EEENS1_25SingleTileBwdLPTSchedulerILb1ELi128ELb1EEEEEEEEEvNT_6ParamsE:
        .type           _ZN7cutlass13device_kernelIN5flash11enable_sm90INS1_16FlashAttnBwdSm90INS1_25CollectiveMainloopBwdSm90ILi2ELi2ELi2EN4cute5tupleIJNS5_1CILi1EEES8_S8_EEENS6_IJNS7_ILi128EEESA_NS7_ILi64EEEEEENS_6half_tEfNS_4arch4Sm90ELb1ELb0ELb0ELb1ELb1ELb1ELb0ELb0ELi2ELi1ELi2ELi2ELb0EEENS1_24CollectiveEpilogueBwdGQAISC_fSF_Li256ELb1ELb1EEENS1_25SingleTileBwdLPTSchedulerILb1ELi128ELb1EEEEEEEEEvNT_6ParamsE,@function
        .size           _ZN7cutlass13device_kernelIN5flash11enable_sm90INS1_16FlashAttnBwdSm90INS1_25CollectiveMainloopBwdSm90ILi2ELi2ELi2EN4cute5tupleIJNS5_1CILi1EEES8_S8_EEENS6_IJNS7_ILi128EEESA_NS7_ILi64EEEEEENS_6half_tEfNS_4arch4Sm90ELb1ELb0ELb0ELb1ELb1ELb1ELb0ELb0ELi2ELi1ELi2ELi2ELb0EEENS1_24CollectiveEpilogueBwdGQAISC_fSF_Li256ELb1ELb1EEENS1_25SingleTileBwdLPTSchedulerILb1ELi128ELb1EEEEEEEEEvNT_6ParamsE,(.L_x_3719 - _ZN7cutlass13device_kernelIN5flash11enable_sm90INS1_16FlashAttnBwdSm90INS1_25CollectiveMainloopBwdSm90ILi2ELi2ELi2EN4cute5tupleIJNS5_1CILi1EEES8_S8_EEENS6_IJNS7_ILi128EEESA_NS7_ILi64EEEEEENS_6half_tEfNS_4arch4Sm90ELb1ELb0ELb0ELb1ELb1ELb1ELb0ELb0ELi2ELi1ELi2ELi2ELb0EEENS1_24CollectiveEpilogueBwdGQAISC_fSF_Li256ELb1ELb1EEENS1_25SingleTileBwdLPTSchedulerILb1ELi128ELb1EEEEEEEEEvNT_6ParamsE)
        .other          _ZN7cutlass13device_kernelIN5flash11enable_sm90INS1_16FlashAttnBwdSm90INS1_25CollectiveMainloopBwdSm90ILi2ELi2ELi2EN4cute5tupleIJNS5_1CILi1EEES8_S8_EEENS6_IJNS7_ILi128EEESA_NS7_ILi64EEEEEENS_6half_tEfNS_4arch4Sm90ELb1ELb0ELb0ELb1ELb1ELb1ELb0ELb0ELi2ELi1ELi2ELi2ELb0EEENS1_24CollectiveEpilogueBwdGQAISC_fSF_Li256ELb1ELb1EEENS1_25SingleTileBwdLPTSchedulerILb1ELi128ELb1EEEEEEEEEvNT_6ParamsE,@"STO_CUDA_ENTRY STV_DEFAULT"
_ZN7cutlass13device_kernelIN5flash11enable_sm90INS1_16FlashAttnBwdSm90INS1_25CollectiveMainloopBwdSm90ILi2ELi2ELi2EN4cute5tupleIJNS5_1CILi1EEES8_S8_EEENS6_IJNS7_ILi128EEESA_NS7_ILi64EEEEEENS_6half_tEfNS_4arch4Sm90ELb1ELb0ELb0ELb1ELb1ELb1ELb0ELb0ELi2ELi1ELi2ELi2ELb0EEENS1_24CollectiveEpilogueBwdGQAISC_fSF_Li256ELb1ELb1EEENS1_25SingleTileBwdLPTSchedulerILb1ELi128ELb1EEEEEEEEEvNT_6ParamsE:
        /* <DEDUP_REMOVED lines=24> */
.L_x_3504:
[----:B------:R-:W-:Y:S05]  /*0180*/  BSYNC B0 ;  /* 0x0000000000007941 */ /* 0x000fea0003800000 */
.L_x_3503:
        /* <DEDUP_REMOVED lines=37> */
.L_x_3505:
        /* <DEDUP_REMOVED lines=22> */
.L_x_3506:
[----:B------:R-:W-:Y:S01]  /*0540*/  PLOP3.LUT P0, PT, PT, PT, UP0, 0x80, 0x0 ;  /* 0x000000000000781c */ /* 0x000fe20003f0f008 */
[----:B------:R-:W-:Y:S01]  /*0550*/  NOP ;  /* 0x0000000000007918 */ /* 0x000fe20000000000 */
[----:B------:R-:W-:Y:S01]  /*0560*/  ULDC.64 UR38, c[0x0][0x208] ;  /* 0x0000820000267ab9 */ /* 0x000fe20000000a00 */
[----:B------:R-:W-:Y:S01]  /*0570*/  BSSY B6, `(.L_x_3507) ;  /* 0x0000df3000067945 */ /* 0x000fe20003800000 */
[----:B-12-4-:R-:W-:Y:S09]  /*0580*/  BAR.SYNC.DEFER_BLOCKING 0x0 ;  /* 0x0000000000007b1d */ /* 0x016ff20000010000 */
[----:B------:R-:W-:Y:S05]  /*0590*/  @!P0 BRA `(.L_x_3508) ;  /* 0x0000009800dc8947 */ /* 0x000fea0003800000 */
.L_x_3509:
        /* <DEDUP_REMOVED lines=32> */
.L_x_3510:
[----:B------:R-:W-:Y:S01]  /*07a0*/  ULDC UR8, c[0x0][0x8cc] ;  /* 0x0002330000087ab9 */ /* 0x000fe20000000800 */
[----:B------:R-:W-:Y:S01]  /*07b0*/  UMOV UR7, UR9 ;  /* 0x0000000900077c82 */ /* 0x000fe20008000000 */
[----:B------:R-:W-:-:S11]  /*07c0*/  UISETP.NE.AND UP0, UPT, UR8, 0x1, UPT ;  /* 0x000000010800788c */ /* 0x000fd6000bf05270 */
[----:B------:R-:W-:Y:S02]  /*07d0*/  @UP0 ULDC.64 UR10, c[0x0][0x8d0] ;  /* 0x00023400000a0ab9 */ /* 0x000fe40000000a00 */
[----:B------:R-:W-:-:S04]  /*07e0*/  UIMAD.WIDE.U32 UR4, UR9, UR10, URZ ;  /* 0x0000000a090472a5 */ /* 0x000fc8000f8e003f */
[----:B------:R-:W-:-:S04]  /*07f0*/  @UP0 USHF.R.U32.HI UR7, URZ, UR11, UR5 ;  /* 0x0000000b3f070299 */ /* 0x000fc80008011605 */
[----:B------:R-:W-:-:S12]  /*0800*/  UIMAD UR4, UR7, UR8, URZ ;  /* 0x00000008070472a4 */ /* 0x000fd8000f8e023f */
.L_x_3511:
        /* <DEDUP_REMOVED lines=23> */
.L_x_3512:
        /* <DEDUP_REMOVED lines=14> */
.L_x_3514:
[----:B------:R-:W-:-:S05]  /*0a60*/  ULDC UR4, c[0x0][0x8f4] ;  /* 0x00023d0000047ab9 */ /* 0x000fca0000000800 */
.L_x_3513:
        /* <DEDUP_REMOVED lines=24> */
.L_x_3516:
        /* <DEDUP_REMOVED lines=14> */
.L_x_3517:
        /* <DEDUP_REMOVED lines=11> */
.L_x_3518:
        /* <DEDUP_REMOVED lines=13> */
.L_x_3519:
        /* <DEDUP_REMOVED lines=68> */
.L_x_3522:
        /* <DEDUP_REMOVED lines=15> */
.L_x_3521:
        /* <DEDUP_REMOVED lines=22> */
.L_x_3524:
        /* <DEDUP_REMOVED lines=15> */
.L_x_3523:
[----:B------:R-:W-:Y:S01]  /*15d0*/  SHF.R.S32.HI R5, RZ, 0x1f, R16 ;  /* 0x0000001fff057819 */ /* 0x000fe20000011410 */
[----:B------:R-:W-:-:S03]  /*15e0*/  UMOV UR4, 0xffffffff ;  /* 0xffffffff00047882 */ /* 0x000fc60000000000 */
[----:B------:R-:W-:-:S04]  /*15f0*/  LEA.HI R0, R5, R16, RZ, 0x7 ;  /* 0x0000001005007211 */ /* 0x000fc800078f38ff */
[----:B------:R-:W-:Y:S01]  /*1600*/  SHF.R.S32.HI R13, RZ, 0x7, R0 ;  /* 0x00000007ff0d7819 */ /* 0x000fe20000011400 */
[----:B------:R-:W-:Y:S06]  /*1610*/  BRA.DIV UR4, `(.L_x_3525) ;  /* 0x000000ce04a87947 */ /* 0x000fec000b800000 */
[----:B------:R1:W2:Y:S02]  /*1620*/  SHFL.IDX PT, R14, R13, RZ, 0x1f ;  /* 0x00001fff0d0e7589 */ /* 0x0002a400000e0000 */
.L_x_3653:
        /* <DEDUP_REMOVED lines=24> */
.L_x_3526:
        /* <DEDUP_REMOVED lines=159> */
.L_x_3539:
[----:B------:R-:W-:-:S06]  /*21a0*/  ULOP3.LUT UR4, UR36, 0x1, URZ, 0xfc, !UPT ;  /* 0x0000000124047892 */ /* 0x000fcc000f8efc3f */
[----:B---3--:R-:W-:-:S05]  /*21b0*/  IMAD.U32 R5, RZ, RZ, UR4 ;  /* 0x00000004ff057e24 */ /* 0x008fca000f8e00ff */
[----:B------:R-:W-:-:S13]  /*21c0*/  ISETP.NE.AND P0, PT, R5, 0x3, PT ;  /* 0x000000030500780c */ /* 0x000fda0003f05270 */
[----:B------:R-:W-:Y:S05]  /*21d0*/  @!P0 BRA `(.L_x_3529) ;  /* 0x0000000000048947 */ /* 0x000fea0003800000 */
[----:B------:R-:W-:Y:S01]  /*21e0*/  BPT.TRAP 0x1 ;  /* 0x000000040000795c */ /* 0x000fe20000300000 */
.L_x_3529:
[----:B------:R-:W-:Y:S01]  /*21f0*/  IMAD R6, R0, 0x8, R236 ;  /* 0x0000000800067824 */ /* 0x000fe200078e02ec */
[----:B------:R-:W-:-:S04]  /*2200*/  SHF.L.U32 R21, R4, 0x1f, RZ ;  /* 0x0000001f04157819 */ /* 0x000fc800000006ff */
[----:B------:R1:W2:Y:S01]  /*2210*/  SYNCS.PHASECHK.TRANS64.TRYWAIT P1, [R6+URZ+0x30c10], R21 ;  /* 0x030c1015060075a7 */ /* 0x0002a2000802017f */
[----:B------:R-:W-:Y:S05]  /*2220*/  @!P0 BRA `(.L_x_3530) ;  /* 0x0000000000048947 */ /* 0x000fea0003800000 */
[----:B------:R-:W-:Y:S01]  /*2230*/  BPT.TRAP 0x1 ;  /* 0x000000040000795c */ /* 0x000fe20000300000 */
.L_x_3530:
[----:B------:R-:W-:-:S05]  /*2240*/  VIADD R5, R236, 0x10000 ;  /* 0x00010000ec057836 */ /* 0x000fca0000000000 */
[----:B------:R-:W-:-:S04]  /*2250*/  SHF.R.U32.HI R5, RZ, 0x4, R5 ;  /* 0x00000004ff057819 */ /* 0x000fc80000011605 */
[----:B------:R-:W-:Y:S01]  /*2260*/  LOP3.LUT R5, R5, 0x3fff, RZ, 0xc0, !PT ;  /* 0x00003fff05057812 */ /* 0x000fe200078ec0ff */
[----:B--2---:R-:W-:Y:S06]  /*2270*/  @P1 BRA `(.L_x_3531) ;  /* 0x0000000000081947 */ /* 0x004fec0003800000 */
[----:B------:R-:W2:Y:S02]  /*2280*/  SYNCS.PHASECHK.TRANS64.TRYWAIT P1, [R6+URZ+0x30c10], R21 ;  /* 0x030c1015060075a7 */ /* 0x000ea4000802017f */
[----:B--2---:R-:W-:Y:S05]  /*2290*/  @!P1 BRA `(.L_x_3532) ;  /* 0x000000c000b89947 */ /* 0x004fea0003800000 */
.L_x_3531:
        /* <DEDUP_REMOVED lines=64> */
.L_x_3533:
[----:B------:R1:W1:Y:S01]  /*26a0*/  SYNCS.PHASECHK.TRANS64.TRYWAIT P1, [R6+URZ+0x30c30], R21 ;  /* 0x030c3015060075a7 */ /* 0x000262000802017f */
[----:B------:R-:W-:Y:S05]  /*26b0*/  @!P0 BRA `(.L_x_3534) ;  /* 0x0000000000048947 */ /* 0x000fea0003800000 */
[----:B------:R-:W-:Y:S01]  /*26c0*/  BPT.TRAP 0x1 ;  /* 0x000000040000795c */ /* 0x000fe20000300000 */
.L_x_3534:
[----:B------:R-:W-:-:S05]  /*26d0*/  VIADD R15, R236, 0x18000 ;  /* 0x00018000ec0f7836 */ /* 0x000fca0000000000 */
[----:B------:R-:W-:-:S04]  /*26e0*/  SHF.R.U32.HI R15, RZ, 0x4, R15 ;  /* 0x00000004ff0f7819 */ /* 0x000fc8000001160f */
[----:B------:R-:W-:-:S04]  /*26f0*/  LOP3.LUT R15, R15, 0x3fff, RZ, 0xc0, !PT ;  /* 0x00003fff0f0f7812 */ /* 0x000fc800078ec0ff */
[----:B------:R-:W-:Y:S01]  /*2700*/  LOP3.LUT R17, R15, 0x10000, RZ, 0xfc, !PT ;  /* 0x000100000f117812 */ /* 0x000fe200078efcff */
[----:B-1----:R-:W-:Y:S06]  /*2710*/  @P1 BRA `(.L_x_3535) ;  /* 0x0000000000081947 */ /* 0x002fec0003800000 */
[----:B------:R-:W1:Y:S02]  /*2720*/  SYNCS.PHASECHK.TRANS64.TRYWAIT P1, [R6+URZ+0x30c30], R21 ;  /* 0x030c3015060075a7 */ /* 0x000e64000802017f */
[----:B-1----:R-:W-:Y:S05]  /*2730*/  @!P1 BRA `(.L_x_3536) ;  /* 0x000000bc00a49947 */ /* 0x002fea0003800000 */
.L_x_3535:
        /* <DEDUP_REMOVED lines=50> */
[----:B---3--:R-:W-:Y:S01]  /*2a60*/  SHFL.IDX PT, R223, R14, R230, 0x1f ;  /* 0x00001fe60edf7589 */ /* 0x008fe200000e0000 */
[----:B------:R-:W-:Y:S02]  /*2a70*/  FSEL R100, R100, -INF , !P5 ;  /* 0xff80000064647808 */ /* 0x000fe40006800000 */
[----:B------:R-:W-:Y:S01]  /*2a80*/  FSEL R101, R101, -INF , !P6 ;  /* 0xff80000065657808 */ /* 0x000fe20007000000 */
[----:B------:R-:W-:Y:S01]  /*2a90*/  SHFL.IDX PT, R226, R11, R234, 0x1f ;  /* 0x00001fea0be27589 */ /* 0x000fe200000e0000 */
        /* <DEDUP_REMOVED lines=60> */
[----:B------:R-:W2:Y:S01]  /*2e60*/  SHFL.IDX PT, R90, R10, R230, 0x1f ;  /* 0x00001fe60a5a7589 */ /* 0x000ea200000e0000 */
        /* <DEDUP_REMOVED lines=11> */
[----:B------:R1:W3:Y:S01]  /*2f20*/  MUFU.EX2 R216, R88 ;  /* 0x0000005800d87308 */ /* 0x0002e20000000800 */
[----:B------:R-:W-:Y:S01]  /*2f30*/  FSEL R144, R144, -INF , !P3 ;  /* 0xff80000090907808 */ /* 0x000fe20005800000 */
[----:B------:R-:W-:Y:S01]  /*2f40*/  FFMA.FTZ R222, R98, UR10, -R222 ;  /* 0x0000000a62de7c23 */ /* 0x000fe200080108de */
[----:B------:R-:W-:Y:S01]  /*2f50*/  FSEL R148, R148, -INF , !P5 ;  /* 0xff80000094947808 */ /* 0x000fe20006800000 */
[----:B------:R-:W-:Y:S01]  /*2f60*/  SHFL.IDX PT, R98, R14, R233, 0x1f ;  /* 0x00001fe90e627589 */ /* 0x000fe200000e0000 */
[----:B------:R-:W-:Y:S01]  /*2f70*/  FSEL R218, R91, -INF , !P1 ;  /* 0xff8000005bda7808 */ /* 0x000fe20004800000 */
[----:B------:R-:W-:Y:S01]  /*2f80*/  UIADD3 UR6, UR8, 0x4, URZ ;  /* 0x0000000408067890 */ /* 0x000fe2000fffe03f */
[C---:B------:R-:W-:Y:S01]  /*2f90*/  ISETP.GT.AND P3, PT, R18.reuse, 0x9, PT ;  /* 0x000000091200780c */ /* 0x040fe20003f64270 */
[----:B------:R4:W5:Y:S01]  /*2fa0*/  SHFL.IDX PT, R91, R10, R231, 0x1f ;  /* 0x00001fe70a5b7589 */ /* 0x00096200000e0000 */
[C---:B------:R-:W-:Y:S01]  /*2fb0*/  ISETP.GT.AND P5, PT, R18.reuse, 0x11, PT ;  /* 0x000000111200780c */ /* 0x040fe20003fa4270 */
[----:B------:R-:W-:Y:S01]  /*2fc0*/  UIADD3 UR4, UR9, 0x4, URZ ;  /* 0x0000000409047890 */ /* 0x000fe2000fffe03f */
[C---:B------:R-:W-:Y:S01]  /*2fd0*/  ISETP.GT.AND P6, PT, R18.reuse, 0x18, PT ;  /* 0x000000181200780c */ /* 0x040fe20003fc4270 */
[----:B--2---:R-:W-:Y:S01]  /*2fe0*/  FFMA.FTZ R101, R101, UR10, -R90 ;  /* 0x0000000a65657c23 */ /* 0x004fe2000801085a */
[----:B------:R-:W-:Y:S01]  /*2ff0*/  ISETP.GT.AND P1, PT, R18, 0x19, PT ;  /* 0x000000191200780c */ /* 0x000fe20003f24270 */
[----:B------:R-:W2:Y:S01]  /*3000*/  SHFL.IDX PT, R94, R14, R237, 0x1f ;  /* 0x00001fed0e5e7589 */ /* 0x000ea200000e0000 */
[----:B------:R-:W-:Y:S01]  /*3010*/  FSEL R95, R95, -INF , !P3 ;  /* 0xff8000005f5f7808 */ /* 0x000fe20005800000 */
[----:B------:R-:W-:Y:S01]  /*3020*/  UMOV UR7, 0x40000040 ;  /* 0x4000004000077882 */ /* 0x000fe20000000000 */
[----:B------:R-:W-:Y:S01]  /*3030*/  FSEL R99, R99, -INF , !P5 ;  /* 0xff80000063637808 */ /* 0x000fe20006800000 */
[----:B----4-:R-:W-:Y:S01]  /*3040*/  MUFU.EX2 R10, R21 ;  /* 0x00000015000a7308 */ /* 0x010fe20000000800 */
[----:B------:R-:W-:Y:S01]  /*3050*/  FSEL R102, R102, -INF , !P6 ;  /* 0xff80000066667808 */ /* 0x000fe20007000000 */
[----:B------:R-:W-:Y:S01]  /*3060*/  UMOV UR5, 0x40000040 ;  /* 0x4000004000057882 */ /* 0x000fe20000000000 */
[----:B------:R-:W-:Y:S01]  /*3070*/  FSEL R103, R103, -INF , !P1 ;  /* 0xff80000067677808 */ /* 0x000fe20004800000 */
[----:B-1----:R-:W-:Y:S01]  /*3080*/  FFMA.FTZ R88, R108, UR10, -R96 ;  /* 0x0000000a6c587c23 */ /* 0x002fe20008010860 */
[C---:B------:R-:W-:Y:S01]  /*3090*/  ISETP.GT.AND P2, PT, R18.reuse, 0x20, PT ;  /* 0x000000201200780c */ /* 0x040fe20003f44270 */
[----:B------:R-:W-:Y:S01]  /*30a0*/  SHFL.IDX PT, R108, R14, R231, 0x1f ;  /* 0x00001fe70e6c7589 */ /* 0x000fe200000e0000 */
[C---:B------:R-:W-:Y:S01]  /*30b0*/  ISETP.GT.AND P3, PT, R18.reuse, 0x21, PT ;  /* 0x000000211200780c */ /* 0x040fe20003f64270 */
[----:B------:R1:W-:Y:S01]  /*30c0*/  MUFU.EX2 R21, R101 ;  /* 0x0000006500157308 */ /* 0x0003e20000000800 */
[----:B------:R-:W-:Y:S01]  /*30d0*/  ISETP.GT.AND P4, PT, R18, 0x28, PT ;  /* 0x000000281200780c */ /* 0x000fe20003f84270 */
[----:B------:R-:W-:Y:S01]  /*30e0*/  FFMA.FTZ R218, R218, UR10, -R19 ;  /* 0x0000000adada7c23 */ /* 0x000fe20008010813 */
[C---:B------:R-:W-:Y:S01]  /*30f0*/  ISETP.GT.AND P5, PT, R18.reuse, 0x29, PT ;  /* 0x000000291200780c */ /* 0x040fe20003fa4270 */
[----:B------:R-:W-:Y:S01]  /*3100*/  FFMA.FTZ R19, R97, UR10, -R89 ;  /* 0x0000000a61137c23 */ /* 0x000fe20008010859 */
[----:B------:R-:W-:Y:S01]  /*3110*/  ISETP.GT.AND P6, PT, R18, 0x30, PT ;  /* 0x000000301200780c */ /* 0x000fe20003fc4270 */
[----:B-----5:R-:W-:Y:S01]  /*3120*/  FFMA.FTZ R20, R100, UR10, -R91 ;  /* 0x0000000a64147c23 */ /* 0x020fe2000801085b */
[----:B------:R-:W-:Y:S01]  /*3130*/  ISETP.GT.AND P1, PT, R18, 0x31, PT ;  /* 0x000000311200780c */ /* 0x000fe20003f24270 */
[----:B------:R-:W4:Y:S01]  /*3140*/  SHFL.IDX PT, R97, R14, R234, 0x1f ;  /* 0x00001fea0e617589 */ /* 0x000f2200000e0000 */
[----:B------:R-:W-:Y:S01]  /*3150*/  FSEL R106, R106, -INF , !P2 ;  /* 0xff8000006a6a7808 */ /* 0x000fe20005000000 */
[----:B-1----:R-:W-:Y:S01]  /*3160*/  FFMA.FTZ R101, R120, UR10, -R224 ;  /* 0x0000000a78657c23 */ /* 0x002fe200080108e0 */
[----:B------:R-:W-:Y:S01]  /*3170*/  FSEL R107, R107, -INF , !P3 ;  /* 0xff8000006b6b7808 */ /* 0x000fe20005800000 */
[----:B------:R-:W1:Y:S01]  /*3180*/  SHFL.IDX PT, R120, R11, R233, 0x1f ;  /* 0x00001fe90b787589 */ /* 0x000e6200000e0000 */
[----:B------:R-:W-:Y:S01]  /*3190*/  FSEL R110, R110, -INF , !P4 ;  /* 0xff8000006e6e7808 */ /* 0x000fe20006000000 */
[--C-:B--2---:R-:W-:Y:S01]  /*31a0*/  FFMA.FTZ R23, R105, UR10, -R94.reuse ;  /* 0x0000000a69177c23 */ /* 0x104fe2000801085e */
[----:B------:R-:W-:Y:S01]  /*31b0*/  FSEL R111, R111, -INF , !P5 ;  /* 0xff8000006f6f7808 */ /* 0x000fe20006800000 */
[----:B------:R-:W-:Y:S01]  /*31c0*/  SHFL.IDX PT, R92, R14, R8, 0x1f ;  /* 0x00001f080e5c7589 */ /* 0x000fe200000e0000 */
[----:B------:R-:W-:Y:S01]  /*31d0*/  FSEL R114, R114, -INF , !P6 ;  /* 0xff80000072727808 */ /* 0x000fe20007000000 */
[----:B------:R-:W-:Y:S01]  /*31e0*/  FFMA.FTZ R107, R107, UR10, -R94 ;  /* 0x0000000a6b6b7c23 */ /* 0x000fe2000801085e */
[----:B------:R-:W-:Y:S01]  /*31f0*/  FSEL R115, R115, -INF , !P1 ;  /* 0xff80000073737808 */ /* 0x000fe20004800000 */
[----:B------:R-:W2:Y:S01]  /*3200*/  SHFL.IDX PT, R100, R14, R232, 0x1f ;  /* 0x00001fe80e647589 */ /* 0x000ea200000e0000 */
[----:B------:R-:W-:Y:S01]  /*3210*/  ISETP.GT.AND P2, PT, R18, 0x38, PT ;  /* 0x000000381200780c */ /* 0x000fe20003f44270 */
[----:B------:R-:W-:Y:S01]  /*3220*/  FFMA.FTZ R110, R110, UR10, -R96 ;  /* 0x0000000a6e6e7c23 */ /* 0x000fe20008010860 */
[----:B------:R-:W-:Y:S01]  /*3230*/  ISETP.GT.AND P3, PT, R18, 0x39, PT ;  /* 0x000000391200780c */ /* 0x000fe20003f64270 */
[----:B------:R-:W-:Y:S01]  /*3240*/  FFMA.FTZ R114, R114, UR10, -R98 ;  /* 0x0000000a72727c23 */ /* 0x000fe20008010862 */
[C---:B------:R-:W-:Y:S01]  /*3250*/  ISETP.GT.AND P4, PT, R18.reuse, 0x40, PT ;  /* 0x000000401200780c */ /* 0x040fe20003f84270 */
[----:B------:R-:W-:Y:S01]  /*3260*/  MUFU.EX2 R17, R17 ;  /* 0x0000001100117308 */ /* 0x000fe20000000800 */
[----:B------:R-:W-:-:S02]  /*3270*/  ISETP.GT.AND P5, PT, R18, 0x41, PT ;  /* 0x000000411200780c */ /* 0x000fc40003fa4270 */
[C---:B------:R-:W-:Y:S02]  /*3280*/  ISETP.GT.AND P6, PT, R18.reuse, 0x48, PT ;  /* 0x000000481200780c */ /* 0x040fe40003fc4270 */
[----:B------:R-:W-:Y:S01]  /*3290*/  ISETP.GT.AND P1, PT, R18, 0x49, PT ;  /* 0x000000491200780c */ /* 0x000fe20003f24270 */
[----:B----4-:R-:W-:Y:S01]  /*32a0*/  FFMA.FTZ R111, R111, UR10, -R97 ;  /* 0x0000000a6f6f7c23 */ /* 0x010fe20008010861 */
[----:B------:R-:W-:Y:S01]  /*32b0*/  FSEL R118, R118, -INF , !P2 ;  /* 0xff80000076767808 */ /* 0x000fe20005000000 */
[----:B------:R-:W-:Y:S02]  /*32c0*/  WARPGROUP.DEPBAR.LE gsb0, 0x0 ;  /* 0x00008000000079c5 */ /* 0x000fe40000010000 */
[----:B------:R-:W-:Y:S01]  /*32d0*/  FSEL R119, R119, -INF , !P3 ;  /* 0xff80000077777808 */ /* 0x000fe20005800000 */
[----:B------:R-:W-:Y:S01]  /*32e0*/  WARPGROUP.ARRIVE ;  /* 0x00000000000079c5 */ /* 0x000fe20000000000 */
[----:B------:R-:W-:Y:S01]  /*32f0*/  FSEL R122, R122, -INF , !P4 ;  /* 0xff8000007a7a7808 */ /* 0x000fe20006000000 */
[----:B-1----:R-:W-:Y:S01]  /*3300*/  FFMA.FTZ R96, R128, UR10, -R120 ;  /* 0x0000000a80607c23 */ /* 0x002fe20008010878 */
[----:B------:R-:W-:Y:S01]  /*3310*/  FSEL R123, R123, -INF , !P5 ;  /* 0xff8000007b7b7808 */ /* 0x000fe20006800000 */
[----:B------:R-:W1:Y:S01]  /*3320*/  SHFL.IDX PT, R128, R13, R8, 0x1f ;  /* 0x00001f080d807589 */ /* 0x000e6200000e0000 */
[----:B------:R-:W-:Y:S01]  /*3330*/  FSEL R126, R126, -INF , !P6 ;  /* 0xff8000007e7e7808 */ /* 0x000fe20007000000 */
[----:B------:R-:W-:Y:S01]  /*3340*/  HGMMA.64x128x16.F32 R24, gdesc[UR4], R24, gsb0 ;  /* 0x01e00000041879f0 */ /* 0x000fe20008000818 */
[----:B------:R-:W-:Y:S01]  /*3350*/  FSEL R127, R127, -INF , !P1 ;  /* 0xff8000007f7f7808 */ /* 0x000fe20004800000 */
[----:B--2---:R-:W-:Y:S01]  /*3360*/  FFMA.FTZ R115, R115, UR10, -R100 ;  /* 0x0000000a73737c23 */ /* 0x004fe20008010864 */
[----:B------:R-:W-:Y:S01]  /*3370*/  ISETP.GT.AND P2, PT, R18, 0x50, PT ;  /* 0x000000501200780c */ /* 0x000fe20003f44270 */
[----:B------:R-:W-:Y:S01]  /*3380*/  FFMA.FTZ R22, R104, UR10, -R92 ;  /* 0x0000000a68167c23 */ /* 0x000fe2000801085c */
        /* <DEDUP_REMOVED lines=8> */
[----:B------:R-:W-:Y:S01]  /*3410*/  ISETP.GT.AND P1, PT, R18, 0x61, PT ;  /* 0x000000611200780c */ /* 0x000fe20003f24270 */
[----:B------:R-:W-:Y:S01]  /*3420*/  FFMA.FTZ R118, R118, UR10, -R108 ;  /* 0x0000000a76767c23 */ /* 0x000fe2000801086c */
[----:B------:R-:W-:Y:S01]  /*3430*/  FSEL R130, R130, -INF , !P2 ;  /* 0xff80000082827808 */ /* 0x000fe20005000000 */
        /* <DEDUP_REMOVED lines=8> */
[C---:B------:R-:W-:Y:S01]  /*34c0*/  ISETP.GT.AND P2, PT, R18.reuse, 0x68, PT ;  /* 0x000000681200780c */ /* 0x040fe20003f44270 */
[----:B------:R-:W-:Y:S01]  /*34d0*/  MUFU.EX2 R218, R218 ;  /* 0x000000da00da7308 */ /* 0x000fe20000000800 */
[C---:B------:R-:W-:Y:S02]  /*34e0*/  ISETP.GT.AND P3, PT, R18.reuse, 0x69, PT ;  /* 0x000000691200780c */ /* 0x040fe40003f64270 */
[C---:B------:R-:W-:Y:S02]  /*34f0*/  ISETP.GT.AND P4, PT, R18.reuse, 0x70, PT ;  /* 0x000000701200780c */ /* 0x040fe40003f84270 */
[----:B------:R-:W-:-:S02]  /*3500*/  ISETP.GT.AND P5, PT, R18, 0x71, PT ;  /* 0x000000711200780c */ /* 0x000fc40003fa4270 */
[C---:B------:R-:W-:Y:S01]  /*3510*/  ISETP.GT.AND P6, PT, R18.reuse, 0x78, PT ;  /* 0x000000781200780c */ /* 0x040fe20003fc4270 */
[----:B------:R-:W-:Y:S01]  /*3520*/  MUFU.EX2 R96, R96 ;  /* 0x0000006000607308 */ /* 0x000fe20000000800 */
[----:B------:R-:W-:Y:S01]  /*3530*/  ISETP.GT.AND P1, PT, R18, 0x79, PT ;  /* 0x000000791200780c */ /* 0x000fe20003f24270 */
[--C-:B------:R-:W-:Y:S01]  /*3540*/  FFMA.FTZ R18, R93, UR10, -R221.reuse ;  /* 0x0000000a5d127c23 */ /* 0x100fe200080108dd */
[----:B------:R-:W-:Y:S01]  /*3550*/  FFMA.FTZ R221, R95, UR10, -R221 ;  /* 0x0000000a5fdd7c23 */ /* 0x000fe200080108dd */
[----:B------:R-:W-:Y:S01]  /*3560*/  FFMA.FTZ R95, R112, UR10, -R98 ;  /* 0x0000000a705f7c23 */ /* 0x000fe20008010862 */
[----:B------:R-:W-:Y:S01]  /*3570*/  FFMA.FTZ R112, R102, UR10, -R91 ;  /* 0x0000000a66707c23 */ /* 0x000fe2000801085b */
[----:B------:R-:W-:Y:S01]  /*3580*/  FFMA.FTZ R91, R116, UR10, -R108 ;  /* 0x0000000a745b7c23 */ /* 0x000fe2000801086c */
[----:B------:R-:W-:Y:S01]  /*3590*/  FFMA.FTZ R93, R109, UR10, -R97 ;  /* 0x0000000a6d5d7c23 */ /* 0x000fe20008010861 */
[----:B------:R-:W2:Y:S01]  /*35a0*/  SHFL.IDX PT, R116, R11, R237, 0x1f ;  /* 0x00001fed0b747589 */ /* 0x000ea200000e0000 */
[----:B------:R4:W-:Y:S01]  /*35b0*/  MUFU.EX2 R14, R95 ;  /* 0x0000005f000e7308 */ /* 0x0009e20000000800 */
[----:B------:R-:W-:Y:S01]  /*35c0*/  FFMA.FTZ R109, R99, UR10, -R89 ;  /* 0x0000000a636d7c23 */ /* 0x000fe20008010859 */
[----:B------:R-:W-:Y:S01]  /*35d0*/  FFMA.FTZ R99, R113, UR10, -R100 ;  /* 0x0000000a71637c23 */ /* 0x000fe20008010864 */
[----:B------:R-:W-:Y:S01]  /*35e0*/  FFMA.FTZ R113, R103, UR10, -R90 ;  /* 0x0000000a67717c23 */ /* 0x000fe2000801085a */
[----:B-1----:R-:W-:-:S02]  /*35f0*/  FFMA.FTZ R100, R136, UR10, -R128 ;  /* 0x0000000a88647c23 */ /* 0x002fc40008010880 */
[----:B------:R-:W-:Y:S02]  /*3600*/  SHFL.IDX PT, R136, R13, R234, 0x1f ;  /* 0x00001fea0d887589 */ /* 0x000fe400000e0000 */
[----:B------:R1:W-:Y:S01]  /*3610*/  MUFU.EX2 R90, R99 ;  /* 0x00000063005a7308 */ /* 0x0003e20000000800 */
[----:B----4-:R-:W-:Y:S02]  /*3620*/  FFMA.FTZ R95, R124, UR10, -R225 ;  /* 0x0000000a7c5f7c23 */ /* 0x010fe400080108e1 */
[----:B------:R-:W4:Y:S05]  /*3630*/  SHFL.IDX PT, R124, R11, R231, 0x1f ;  /* 0x00001fe70b7c7589 */ /* 0x000f2a00000e0000 */
[----:B------:R5:W-:Y:S01]  /*3640*/  MUFU.EX2 R89, R93 ;  /* 0x0000005d00597308 */ /* 0x000be20000000800 */
[----:B-1----:R-:W-:-:S02]  /*3650*/  FFMA.FTZ R99, R125, UR10, -R226 ;  /* 0x0000000a7d637c23 */ /* 0x002fc400080108e2 */
[----:B------:R-:W-:Y:S01]  /*3660*/  SHFL.IDX PT, R125, R11, R230, 0x1f ;  /* 0x00001fe60b7d7589 */ /* 0x000fe200000e0000 */
[----:B--2---:R-:W-:-:S04]  /*3670*/  FFMA.FTZ R121, R121, UR10, -R116 ;  /* 0x0000000a79797c23 */ /* 0x004fc80008010874 */
[----:B------:R-:W-:Y:S01]  /*3680*/  MUFU.EX2 R220, R220 ;  /* 0x000000dc00dc7308 */ /* 0x000fe20000000800 */
[----:B-----5:R-:W-:Y:S01]  /*3690*/  FFMA.FTZ R93, R117, UR10, -R223 ;  /* 0x0000000a755d7c23 */ /* 0x020fe200080108df */
[----:B------:R-:W-:-:S06]  /*36a0*/  FFMA.FTZ R117, R106, UR10, -R92 ;  /* 0x0000000a6a757c23 */ /* 0x000fcc000801085c */
[----:B------:R1:W-:Y:S01]  /*36b0*/  MUFU.EX2 R94, R121 ;  /* 0x00000079005e7308 */ /* 0x0003e20000000800 */
[----:B----4-:R-:W-:Y:S02]  /*36c0*/  FFMA.FTZ R98, R132, UR10, -R124 ;  /* 0x0000000a84627c23 */ /* 0x010fe4000801087c */
[----:B------:R-:W2:Y:S05]  /*36d0*/  SHFL.IDX PT, R132, R13, R235, 0x1f ;  /* 0x00001feb0d847589 */ /* 0x000eaa00000e0000 */
[----:B------:R-:W-:Y:S01]  /*36e0*/  MUFU.EX2 R92, R93 ;  /* 0x0000005d005c7308 */ /* 0x000fe20000000800 */
[----:B-1----:R1:W4:Y:S07]  /*36f0*/  SHFL.IDX PT, R121, R11, R232, 0x1f ;  /* 0x00001fe80b797589 */ /* 0x00232e00000e0000 */
[----:B------:R-:W-:Y:S08]  /*3700*/  MUFU.EX2 R93, R101 ;  /* 0x00000065005d7308 */ /* 0x000ff00000000800 */
[----:B-1----:R1:W-:Y:S01]  /*3710*/  MUFU.EX2 R11, R99 ;  /* 0x00000063000b7308 */ /* 0x0023e20000000800 */
[----:B--2---:R-:W-:-:S02]  /*3720*/  FFMA.FTZ R102, R140, UR10, -R132 ;  /* 0x0000000a8c667c23 */ /* 0x004fc40008010884 */
[----:B------:R-:W-:Y:S05]  /*3730*/  SHFL.IDX PT, R140, R13, R230, 0x1f ;  /* 0x00001fe60d8c7589 */ /* 0x000fea00000e0000 */
[----:B------:R-:W-:Y:S01]  /*3740*/  MUFU.EX2 R19, R19 ;  /* 0x0000001300137308 */ /* 0x000fe20000000800 */
[----:B----4-:R-:W-:Y:S01]  /*3750*/  FFMA.FTZ R97, R129, UR10, -R121 ;  /* 0x0000000a81617c23 */ /* 0x010fe20008010879 */
[----:B-1----:R-:W-:Y:S01]  /*3760*/  FFMA.FTZ R99, R133, UR10, -R125 ;  /* 0x0000000a85637c23 */ /* 0x002fe2000801087d */
[----:B------:R-:W1:Y:S04]  /*3770*/  SHFL.IDX PT, R129, R13, R237, 0x1f ;  /* 0x00001fed0d817589 */ /* 0x000e6800000e0000 */
[----:B------:R-:W-:Y:S01]  /*3780*/  SHFL.IDX PT, R133, R13, R233, 0x1f ;  /* 0x00001fe90d857589 */ /* 0x000fe200000e0000 */
[----:B------:R-:W-:Y:S01]  /*3790*/  MUFU.EX2 R20, R20 ;  /* 0x0000001400147308 */ /* 0x000fe20000000800 */
[----:B------:R-:W-:-:S07]  /*37a0*/  FFMA.FTZ R105, R148, UR10, -R227 ;  /* 0x0000000a94697c23 */ /* 0x000fce00080108e3 */
[----:B------:R-:W-:Y:S08]  /*37b0*/  MUFU.EX2 R222, R222 ;  /* 0x000000de00de7308 */ /* 0x000ff00000000800 */
[----:B------:R-:W-:Y:S01]  /*37c0*/  MUFU.EX2 R23, R23 ;  /* 0x0000001700177308 */ /* 0x000fe20000000800 */
[----:B------:R-:W-:Y:S02]  /*37d0*/  WARPGROUP.DEPBAR.LE gsb0, 0x0 ;  /* 0x00008000000079c5 */ /* 0x000fe40000010000 */
[----:B-1----:R-:W-:Y:S01]  /*37e0*/  FFMA.FTZ R101, R137, UR10, -R129 ;  /* 0x0000000a89657c23 */ /* 0x002fe20008010881 */
[----:B------:R-:W-:Y:S01]  /*37f0*/  WARPGROUP.ARRIVE ;  /* 0x00000000000079c5 */ /* 0x000fe20000000000 */
[----:B------:R1:W2:Y:S01]  /*3800*/  SHFL.IDX PT, R137, R13, R232, 0x1f ;  /* 0x00001fe80d897589 */ /* 0x0002a200000e0000 */
[----:B------:R-:W-:Y:S01]  /*3810*/  FFMA.FTZ R135, R135, UR10, -R125 ;  /* 0x0000000a87877c23 */ /* 0x000fe2000801087d */
[----:B------:R-:W-:Y:S01]  /*3820*/  FSEL R108, R147, -INF , !P5 ;  /* 0xff800000936c7808 */ /* 0x000fe20006800000 */
[----:B------:R-:W-:Y:S01]  /*3830*/  FFMA.FTZ R123, R123, UR10, -R116 ;  /* 0x0000000a7b7b7c23 */ /* 0x000fe20008010874 */
[----:B------:R-:W-:Y:S01]  /*3840*/  FFMA.FTZ R131, R131, UR10, -R121 ;  /* 0x0000000a83837c23 */ /* 0x000fe20008010879 */
[----:B------:R-:W-:Y:S01]  /*3850*/  HGMMA.64x128x16.F32 R24, gdesc[UR4], R24, gsb0 ;  /* 0x01e00000041879f0 */ /* 0x000fe20008000818 */
[----:B------:R-:W-:Y:S01]  /*3860*/  FFMA.FTZ R134, R134, UR10, -R124 ;  /* 0x0000000a86867c23 */ /* 0x000fe2000801087c */
[----:B------:R-:W-:Y:S01]  /*3870*/  FFMA.FTZ R130, R130, UR10, -R120 ;  /* 0x0000000a82827c23 */ /* 0x000fe20008010878 */
[----:B------:R-:W4:Y:S08]  /*3880*/  MUFU.EX2 R97, R97 ;  /* 0x0000006100617308 */ /* 0x000f300000000800 */
[----:B-1----:R1:W-:Y:S01]  /*3890*/  MUFU.EX2 R13, R102 ;  /* 0x00000066000d7308 */ /* 0x0023e20000000800 */
[----:B------:R-:W-:Y:S01]  /*38a0*/  FFMA.FTZ R126, R126, UR10, -R225 ;  /* 0x0000000a7e7e7c23 */ /* 0x000fe200080108e1 */
[----:B------:R-:W-:-:S06]  /*38b0*/  FFMA.FTZ R127, R127, UR10, -R226 ;  /* 0x0000000a7f7f7c23 */ /* 0x000fcc00080108e2 */
[----:B------:R-:W-:Y:S01]  /*38c0*/  MUFU.EX2 R18, R18 ;  /* 0x0000001200127308 */ /* 0x000fe20000000800 */
[----:B-1----:R-:W-:Y:S02]  /*38d0*/  FFMA.FTZ R102, R141, UR10, -R136 ;  /* 0x0000000a8d667c23 */ /* 0x002fe40008010888 */
[----:B------:R-:W5:Y:S01]  /*38e0*/  LDL R141, [R1+0x28] ;  /* 0x00002800018d7983 */ /* 0x000f620000100800 */
[----:B------:R-:W-:Y:S02]  /*38f0*/  R2UR UR6, R15 ;  /* 0x000000000f0672ca */ /* 0x000fe400000e0000 */
[----:B------:R-:W-:Y:S01]  /*3900*/  FSEL R15, R142, -INF , !P2 ;  /* 0xff8000008e0f7808 */ /* 0x000fe20005000000 */
[--C-:B--2---:R-:W-:Y:S01]  /*3910*/  FFMA.FTZ R104, R145, UR10, -R137.reuse ;  /* 0x0000000a91687c23 */ /* 0x104fe20008010889 */
[----:B------:R-:W-:Y:S01]  /*3920*/  FFMA.FTZ R137, R108, UR10, -R137 ;  /* 0x0000000a6c897c23 */ /* 0x000fe20008010889 */
[----:B------:R-:W-:Y:S02]  /*3930*/  MUFU.EX2 R98, R98 ;  /* 0x0000006200627308 */ /* 0x000fe40000000800 */
[----:B------:R-:W-:-:S06]  /*3940*/  FFMA.FTZ R132, R15, UR10, -R132 ;  /* 0x0000000a0f847c23 */ /* 0x000fcc0008010884 */
[----:B------:R-:W-:Y:S01]  /*3950*/  MUFU.EX2 R99, R99 ;  /* 0x0000006300637308 */ /* 0x000fe20000000800 */
[----:B------:R-:W-:Y:S01]  /*3960*/  FFMA.FTZ R138, R138, UR10, -R128 ;  /* 0x0000000a8a8a7c23 */ /* 0x000fe20008010880 */
[----:B------:R-:W-:-:S06]  /*3970*/  FSEL R143, R143, -INF , !P3 ;  /* 0xff8000008f8f7808 */ /* 0x000fcc0005800000 */
[----:B------:R-:W-:Y:S01]  /*3980*/  MUFU.EX2 R95, R95 ;  /* 0x0000005f005f7308 */ /* 0x000fe20000000800 */
[----:B------:R-:W-:Y:S02]  /*3990*/  FSEL R146, R146, -INF , !P4 ;  /* 0xff80000092927808 */ /* 0x000fe40006000000 */
        /* <DEDUP_REMOVED lines=21> */
[----:B------:R-:W2:Y:S04]  /*3af0*/  SHFL.IDX PT, R108, R16, R232, 0x1f ;  /* 0x00001fe8106c7589 */ /* 0x000ea800000e0000 */
[----:B------:R-:W3:Y:S04]  /*3b00*/  SHFL.IDX PT, R124, R16, R237, 0x1f ;  /* 0x00001fed107c7589 */ /* 0x000ee800000e0000 */
[----:B------:R-:W4:Y:S04]  /*3b10*/  SHFL.IDX PT, R121, R16, R235, 0x1f ;  /* 0x00001feb10797589 */ /* 0x000f2800000e0000 */
[----:B------:R-:W4:Y:S04]  /*3b20*/  SHFL.IDX PT, R116, R16, R233, 0x1f ;  /* 0x00001fe910747589 */ /* 0x000f2800000e0000 */
[----:B------:R-:W4:Y:S04]  /*3b30*/  SHFL.IDX PT, R15, R16, R231, 0x1f ;  /* 0x00001fe7100f7589 */ /* 0x000f2800000e0000 */
[----:B------:R-:W4:Y:S01]  /*3b40*/  SHFL.IDX PT, R120, R16, R234, 0x1f ;  /* 0x00001fea10787589 */ /* 0x000f2200000e0000 */
[--C-:B-1----:R-:W-:Y:S01]  /*3b50*/  FADD.FTZ R24, R24, -R125.reuse ;  /* 0x8000007d18187221 */ /* 0x102fe20000010000 */
[----:B------:R-:W-:-:S02]  /*3b60*/  FADD.FTZ R26, R26, -R125 ;  /* 0x8000007d1a1a7221 */ /* 0x000fc40000010000 */
[----:B------:R-:W-:Y:S01]  /*3b70*/  SHFL.IDX PT, R125, R16, R230, 0x1f ;  /* 0x00001fe6107d7589 */ /* 0x000fe200000e0000 */
[----:B--2---:R-:W-:-:S03]  /*3b80*/  FADD.FTZ R33, R33, -R108 ;  /* 0x8000006c21217221 */ /* 0x004fc60000010000 */
[----:B------:R-:W1:Y:S01]  /*3b90*/  SHFL.IDX PT, R16, R228, R232, 0x1f ;  /* 0x00001fe8e4107589 */ /* 0x000e6200000e0000 */
[----:B------:R-:W-:Y:S01]  /*3ba0*/  FADD.FTZ R35, R35, -R108 ;  /* 0x8000006c23237221 */ /* 0x000fe20000010000 */
[--C-:B---3--:R-:W-:Y:S01]  /*3bb0*/  FADD.FTZ R25, R25, -R124.reuse ;  /* 0x8000007c19197221 */ /* 0x108fe20000010000 */
[----:B------:R-:W-:Y:S01]  /*3bc0*/  FADD.FTZ R27, R27, -R124 ;  /* 0x8000007c1b1b7221 */ /* 0x000fe20000010000 */
[--C-:B----4-:R-:W-:Y:S01]  /*3bd0*/  FADD.FTZ R28, R28, -R121.reuse ;  /* 0x800000791c1c7221 */ /* 0x110fe20000010000 */
[----:B------:R-:W-:Y:S01]  /*3be0*/  FADD.FTZ R30, R30, -R121 ;  /* 0x800000791e1e7221 */ /* 0x000fe20000010000 */
[----:B------:R-:W2:Y:S01]  /*3bf0*/  SHFL.IDX PT, R108, R228, R233, 0x1f ;  /* 0x00001fe9e46c7589 */ /* 0x000ea200000e0000 */
[--C-:B------:R-:W-:Y:S01]  /*3c00*/  FADD.FTZ R32, R32, -R116.reuse ;  /* 0x8000007420207221 */ /* 0x100fe20000010000 */
[----:B------:R-:W-:Y:S02]  /*3c10*/  FADD.FTZ R34, R34, -R116 ;  /* 0x8000007422227221 */ /* 0x000fe40000010000 */
[----:B------:R-:W3:Y:S01]  /*3c20*/  SHFL.IDX PT, R124, R228, R8, 0x1f ;  /* 0x00001f08e47c7589 */ /* 0x000ee200000e0000 */
[--C-:B------:R-:W-:Y:S01]  /*3c30*/  FADD.FTZ R36, R36, -R15.reuse ;  /* 0x8000000f24247221 */ /* 0x100fe20000010000 */
[----:B------:R-:W-:-:S02]  /*3c40*/  FADD.FTZ R38, R38, -R15 ;  /* 0x8000000f26267221 */ /* 0x000fc40000010000 */
[----:B------:R-:W4:Y:S04]  /*3c50*/  SHFL.IDX PT, R121, R228, R235, 0x1f ;  /* 0x00001febe4797589 */ /* 0x000f2800000e0000 */
[----:B------:R-:W4:Y:S04]  /*3c60*/  SHFL.IDX PT, R116, R228, R234, 0x1f ;  /* 0x00001feae4747589 */ /* 0x000f2800000e0000 */
[----:B------:R-:W4:Y:S01]  /*3c70*/  SHFL.IDX PT, R15, R228, R231, 0x1f ;  /* 0x00001fe7e40f7589 */ /* 0x000f2200000e0000 */
[--C-:B------:R-:W-:Y:S01]  /*3c80*/  FADD.FTZ R29, R29, -R120.reuse ;  /* 0x800000781d1d7221 */ /* 0x100fe20000010000 */
[----:B------:R-:W-:-:S02]  /*3c90*/  FADD.FTZ R31, R31, -R120 ;  /* 0x800000781f1f7221 */ /* 0x000fc40000010000 */
[----:B------:R-:W4:Y:S01]  /*3ca0*/  SHFL.IDX PT, R120, R228, R237, 0x1f ;  /* 0x00001fede4787589 */ /* 0x000f2200000e0000 */
        /* <DEDUP_REMOVED lines=10> */
[--C-:B----4-:R-:W-:Y:S01]  /*3d50*/  FADD.FTZ R44, R44, -R121.reuse ;  /* 0x800000792c2c7221 */ /* 0x110fe20000010000 */
        /* <DEDUP_REMOVED lines=11> */
[----:B------:R-:W4:Y:S01]  /*3e10*/  SHFL.IDX PT, R12, R12, R230, 0x1f ;  /* 0x00001fe60c0c7589 */ /* 0x000f2200000e0000 */
[--C-:B------:R-:W-:Y:S01]  /*3e20*/  FADD.FTZ R41, R41, -R120.reuse ;  /* 0x8000007829297221 */ /* 0x100fe20000010000 */
[----:B------:R-:W-:Y:S01]  /*3e30*/  FADD.FTZ R43, R43, -R120 ;  /* 0x800000782b2b7221 */ /* 0x000fe20000010000 */
[----:B------:R-:W4:Y:S01]  /*3e40*/  MUFU.EX2 R130, R130 ;  /* 0x0000008200827308 */ /* 0x000f220000000800 */
[----:B------:R-:W-:Y:S04]  /*3e50*/  SHFL.IDX PT, R237, R9, R237, 0x1f ;  /* 0x00001fed09ed7589 */ /* 0x000fe800000e0000 */
[----:B------:R-:W5:Y:S03]  /*3e60*/  SHFL.IDX PT, R120, R9, R8, 0x1f ;  /* 0x00001f0809787589 */ /* 0x000f6600000e0000 */
[----:B------:R-:W5:Y:S01]  /*3e70*/  MUFU.EX2 R126, R126 ;  /* 0x0000007e007e7308 */ /* 0x000f620000000800 */
[----:B------:R-:W5:Y:S01]  /*3e80*/  SHFL.IDX PT, R228, R228, R230, 0x1f ;  /* 0x00001fe6e4e47589 */ /* 0x000f6200000e0000 */
[----:B-1----:R-:W-:Y:S01]  /*3e90*/  FADD.FTZ R128, R84, -R231 ;  /* 0x800000e754807221 */ /* 0x002fe20000010000 */
[----:B------:R-:W-:Y:S01]  /*3ea0*/  FMUL.FTZ R84, R216, R24 ;  /* 0x00000018d8547220 */ /* 0x000fe20000410000 */
[----:B------:R-:W-:-:S04]  /*3eb0*/  FMUL.FTZ R25, R219, R25 ;  /* 0x00000019db197220 */ /* 0x000fc80000410000 */
[----:B------:R-:W1:Y:S01]  /*3ec0*/  MUFU.EX2 R127, R127 ;  /* 0x0000007f007f7308 */ /* 0x000e620000000800 */
        /* <DEDUP_REMOVED lines=10> */
[----:B----4-:R-:W-:Y:S01]  /*3f70*/  FMUL.FTZ R65, R130, R66 ;  /* 0x0000004282417220 */ /* 0x010fe20000410000 */
[--C-:B-1----:R-:W-:Y:S01]  /*3f80*/  FADD.FTZ R9, R68, -R16.reuse ;  /* 0x8000001044097221 */ /* 0x102fe20000010000 */
[----:B------:R-:W-:Y:S01]  /*3f90*/  FADD.FTZ R16, R70, -R16 ;  /* 0x8000001046107221 */ /* 0x000fe20000010000 */
[----:B------:R-:W-:Y:S01]  /*3fa0*/  FADD.FTZ R70, R69, -R12 ;  /* 0x8000000c45467221 */ /* 0x000fe20000010000 */
[--C-:B------:R-:W-:Y:S01]  /*3fb0*/  FFMA.FTZ R106, R149, UR10, -R140.reuse ;  /* 0x0000000a956a7c23 */ /* 0x100fe2000801088c */
[----:B------:R-:W1:Y:S01]  /*3fc0*/  MUFU.EX2 R109, R109 ;  /* 0x0000006d006d7308 */ /* 0x000e620000000800 */
        /* <DEDUP_REMOVED lines=12> */
[----:B------:R-:W3:Y:S01]  /*4090*/  MUFU.EX2 R123, R123 ;  /* 0x0000007b007b7308 */ /* 0x000ee20000000800 */
[----:B------:R-:W-:Y:S01]  /*40a0*/  FADD.FTZ R231, R86, -R231 ;  /* 0x800000e756e77221 */ /* 0x000fe20000010000 */
[----:B------:R-:W-:Y:S01]  /*40b0*/  F2FP.F16.F32.PACK_AB R86, R29, R28 ;  /* 0x0000001c1d56723e */ /* 0x000fe200000000ff */
[----:B------:R-:W-:Y:S01]  /*40c0*/  FMUL.FTZ R60, R95, R60 ;  /* 0x0000003c5f3c7220 */ /* 0x000fe20000410000 */
[----:B------:R-:W-:-:S04]  /*40d0*/  FMUL.FTZ R61, R11, R61 ;  /* 0x0000003d0b3d7220 */ /* 0x000fc80000410000 */
[----:B------:R-:W3:Y:S01]  /*40e0*/  MUFU.EX2 R117, R117 ;  /* 0x0000007500757308 */ /* 0x000ee20000000800 */
[----:B-----5:R-:W-:Y:S01]  /*40f0*/  FMUL.FTZ R62, R126, R62 ;  /* 0x0000003e7e3e7220 */ /* 0x020fe20000410000 */
[----:B------:R-:W-:Y:S01]  /*4100*/  FMUL.FTZ R15, R127, R15 ;  /* 0x0000000f7f0f7220 */ /* 0x000fe20000410000 */
[----:B------:R-:W-:Y:S01]  /*4110*/  F2FP.F16.F32.PACK_AB R66, R66, R9 ;  /* 0x000000094242723e */ /* 0x000fe200000000ff */
[----:B------:R-:W-:-:S04]  /*4120*/  FADD.FTZ R67, R67, -R108 ;  /* 0x8000006c43437221 */ /* 0x000fc80000010000 */
[----:B------:R-:W5:Y:S01]  /*4130*/  MUFU.EX2 R114, R114 ;  /* 0x0000007200727308 */ /* 0x000f620000000800 */
[----:B------:R-:W-:Y:S01]  /*4140*/  FADD.FTZ R63, R72, -R120 ;  /* 0x80000078483f7221 */ /* 0x000fe20000010000 */
[----:B------:R-:W-:-:S06]  /*4150*/  FADD.FTZ R108, R73, -R237 ;  /* 0x800000ed496c7221 */ /* 0x000fcc0000010000 */
[----:B------:R-:W5:Y:S01]  /*4160*/  MUFU.EX2 R115, R115 ;  /* 0x0000007300737308 */ /* 0x000f620000000800 */
[----:B------:R-:W-:-:S07]  /*4170*/  FADD.FTZ R12, R71, -R12 ;  /* 0x8000000c470c7221 */ /* 0x000fce0000010000 */
[----:B------:R-:W5:Y:S08]  /*4180*/  MUFU.EX2 R118, R118 ;  /* 0x0000007600767308 */ /* 0x000f700000000800 */
[----:B------:R-:W5:Y:S01]  /*4190*/  MUFU.EX2 R119, R119 ;  /* 0x0000007700777308 */ /* 0x000f620000000800 */
[----:B------:R-:W-:-:S07]  /*41a0*/  F2FP.F16.F32.PACK_AB R70, R61, R60 ;  /* 0x0000003c3d46723e */ /* 0x000fce00000000ff */
[----:B------:R-:W5:Y:S01]  /*41b0*/  MUFU.EX2 R131, R131 ;  /* 0x0000008300837308 */ /* 0x000f620000000800 */
[----:B------:R-:W-:-:S07]  /*41c0*/  F2FP.F16.F32.PACK_AB R71, R15, R62 ;  /* 0x0000003e0f47723e */ /* 0x000fce00000000ff */
[----:B------:R-:W5:Y:S01]  /*41d0*/  MUFU.EX2 R134, R134 ;  /* 0x0000008600867308 */ /* 0x000f620000000800 */
[----:B------:R-:W-:-:S07]  /*41e0*/  FMUL.FTZ R60, R100, R63 ;  /* 0x0000003f643c7220 */ /* 0x000fce0000410000 */
[----:B------:R-:W5:Y:S01]  /*41f0*/  MUFU.EX2 R135, R135 ;  /* 0x0000008700877308 */ /* 0x000f620000000800 */
[----:B------:R-:W-:-:S07]  /*4200*/  FMUL.FTZ R15, R101, R108 ;  /* 0x0000006c650f7220 */ /* 0x000fce0000410000 */
[----:B------:R-:W-:Y:S01]  /*4210*/  MUFU.EX2 R102, R102 ;  /* 0x0000006600667308 */ /* 0x000fe20000000800 */
[----:B------:R-:W-:-:S07]  /*4220*/  FADD.FTZ R64, R64, -R116 ;  /* 0x8000007440407221 */ /* 0x000fce0000010000 */
[----:B------:R-:W5:Y:S08]  /*4230*/  MUFU.EX2 R138, R138 ;  /* 0x0000008a008a7308 */ /* 0x000f700000000800 */
[----:B------:R-:W5:Y:S08]  /*4240*/  MUFU.EX2 R139, R139 ;  /* 0x0000008b008b7308 */ /* 0x000f700000000800 */
[----:B------:R-:W5:Y:S08]  /*4250*/  MUFU.EX2 R132, R132 ;  /* 0x0000008400847308 */ /* 0x000f700000000800 */
[----:B------:R-:W5:Y:S01]  /*4260*/  MUFU.EX2 R136, R136 ;  /* 0x0000008800887308 */ /* 0x000f620000000800 */
[----:B------:R-:W-:-:S07]  /*4270*/  FADD.FTZ R56, R56, -R124 ;  /* 0x8000007c38387221 */ /* 0x000fce0000010000 */
[----:B------:R-:W5:Y:S01]  /*4280*/  MUFU.EX2 R103, R103 ;  /* 0x0000006700677308 */ /* 0x000f620000000800 */
[----:B------:R-:W-:-:S07]  /*4290*/  FADD.FTZ R58, R58, -R124 ;  /* 0x8000007c3a3a7221 */ /* 0x000fce0000010000 */
[----:B------:R-:W-:Y:S01]  /*42a0*/  MUFU.EX2 R104, R104 ;  /* 0x0000006800687308 */ /* 0x000fe20000000800 */
[----:B------:R-:W-:-:S07]  /*42b0*/  FADD.FTZ R57, R57, -R125 ;  /* 0x8000007d39397221 */ /* 0x000fce0000010000 */
[----:B------:R-:W-:Y:S01]  /*42c0*/  MUFU.EX2 R105, R105 ;  /* 0x0000006900697308 */ /* 0x000fe20000000800 */
[----:B------:R-:W-:-:S07]  /*42d0*/  FADD.FTZ R59, R59, -R125 ;  /* 0x8000007d3b3b7221 */ /* 0x000fce0000010000 */
[----:B------:R-:W-:Y:S08]  /*42e0*/  MUFU.EX2 R106, R106 ;  /* 0x0000006a006a7308 */ /* 0x000ff00000000800 */
[----:B------:R-:W5:Y:S08]  /*42f0*/  MUFU.EX2 R133, R133 ;  /* 0x0000008500857308 */ /* 0x000f700000000800 */
[----:B------:R-:W5:Y:S08]  /*4300*/  MUFU.EX2 R137, R137 ;  /* 0x0000008900897308 */ /* 0x000f700000000800 */
[----:B------:R-:W5:Y:S08]  /*4310*/  MUFU.EX2 R28, R227 ;  /* 0x000000e3001c7308 */ /* 0x000f700000000800 */
[----:B------:R-:W5:Y:S01]  /*4320*/  MUFU.EX2 R9, R140 ;  /* 0x0000008c00097308 */ /* 0x000f620000000800 */
        /* <DEDUP_REMOVED lines=13> */
[----:B-1----:R-:W-:Y:S01]  /*4400*/  FMUL.FTZ R35, R109, R35 ;  /* 0x000000236d237220 */ /* 0x002fe20000410000 */
[----:B------:R-:W-:Y:S01]  /*4410*/  FMUL.FTZ R36, R20, R36 ;  /* 0x0000002414247220 */ /* 0x000fe20000410000 */
[----:B------:R-:W-:Y:S01]  /*4420*/  FMUL.FTZ R37, R21, R37 ;  /* 0x0000002515257220 */ /* 0x000fe20000410000 */
[----:B------:R-:W-:Y:S01]  /*4430*/  FMUL.FTZ R38, R112, R38 ;  /* 0x0000002670267220 */ /* 0x000fe20000410000 */
[----:B----4-:R-:W-:Y:S01]  /*4440*/  FMUL.FTZ R39, R113, R39 ;  /* 0x0000002771277220 */ /* 0x010fe20000410000 */
[----:B------:R-:W-:Y:S01]  /*4450*/  FMUL.FTZ R56, R93, R56 ;  /* 0x000000385d387220 */ /* 0x000fe20000410000 */
[----:B------:R-:W-:Y:S01]  /*4460*/  FMUL.FTZ R57, R94, R57 ;  /* 0x000000395e397220 */ /* 0x000fe20000410000 */
[----:B------:R-:W-:Y:S01]  /*4470*/  FMUL.FTZ R58, R122, R58 ;  /* 0x0000003a7a3a7220 */ /* 0x000fe20000410000 */
[----:B---3--:R-:W-:Y:S01]  /*4480*/  FMUL.FTZ R59, R123, R59 ;  /* 0x0000003b7b3b7220 */ /* 0x008fe20000410000 */
        /* <DEDUP_REMOVED lines=22> */
[----:B-----5:R-:W-:Y:S01]  /*45f0*/  FMUL.FTZ R50, R114, R50 ;  /* 0x0000003272327220 */ /* 0x020fe20000410000 */
        /* <DEDUP_REMOVED lines=61> */
[----:B------:R-:W-:-:S05]  /*49d0*/  UMOV UR7, 0x40000040 ;  /* 0x4000004000077882 */ /* 0x000fca0000000000 */
        /* <DEDUP_REMOVED lines=141> */
.L_x_3537:
        /* <DEDUP_REMOVED lines=68> */
.L_x_3538:
        /* <DEDUP_REMOVED lines=12> */
.L_x_3528:
        /* <DEDUP_REMOVED lines=116> */
.L_x_3551:
[----:B------:R-:W-:-:S05]  /*5ef0*/  IMAD.U32 R7, RZ, RZ, UR36 ;  /* 0x00000024ff077e24 */ /* 0x000fca000f8e00ff */
[----:B------:R-:W-:-:S04]  /*5f00*/  LOP3.LUT R7, R7, 0x1, RZ, 0xfc, !PT ;  /* 0x0000000107077812 */ /* 0x000fc800078efcff */
[----:B------:R-:W-:-:S13]  /*5f10*/  ISETP.NE.AND P0, PT, R7, 0x3, PT ;  /* 0x000000030700780c */ /* 0x000fda0003f05270 */
[----:B--2---:R-:W-:Y:S05]  /*5f20*/  @!P0 BRA `(.L_x_3541) ;  /* 0x0000000000048947 */ /* 0x004fea0003800000 */
[----:B------:R-:W-:Y:S01]  /*5f30*/  BPT.TRAP 0x1 ;  /* 0x000000040000795c */ /* 0x000fe20000300000 */
.L_x_3541:
[----:B------:R-:W-:Y:S01]  /*5f40*/  IMAD R7, R0, 0x8, R236 ;  /* 0x0000000800077824 */ /* 0x000fe200078e02ec */
[----:B------:R-:W-:-:S04]  /*5f50*/  SHF.L.U32 R18, R4, 0x1f, RZ ;  /* 0x0000001f04127819 */ /* 0x000fc800000006ff */
[----:B------:R1:W2:Y:S01]  /*5f60*/  SYNCS.PHASECHK.TRANS64.TRYWAIT P1, [R7+URZ+0x30c10], R18 ;  /* 0x030c1012070075a7 */ /* 0x0002a2000802017f */
[----:B------:R-:W-:Y:S05]  /*5f70*/  @!P0 BRA `(.L_x_3542) ;  /* 0x0000000000048947 */ /* 0x000fea0003800000 */
[----:B------:R-:W-:Y:S01]  /*5f80*/  BPT.TRAP 0x1 ;  /* 0x000000040000795c */ /* 0x000fe20000300000 */
.L_x_3542:
[----:B---3--:R-:W-:-:S05]  /*5f90*/  VIADD R8, R236, 0x10000 ;  /* 0x00010000ec087836 */ /* 0x008fca0000000000 */
[----:B------:R-:W-:-:S04]  /*5fa0*/  SHF.R.U32.HI R8, RZ, 0x4, R8 ;  /* 0x00000004ff087819 */ /* 0x000fc80000011608 */
[----:B------:R-:W-:-:S04]  /*5fb0*/  LOP3.LUT R8, R8, 0x3fff, RZ, 0xc0, !PT ;  /* 0x00003fff08087812 */ /* 0x000fc800078ec0ff */
[----:B------:R-:W-:Y:S01]  /*5fc0*/  LOP3.LUT R9, R8, 0x10000, RZ, 0xfc, !PT ;  /* 0x0001000008097812 */ /* 0x000fe200078efcff */
[----:B--2---:R-:W-:Y:S06]  /*5fd0*/  @P1 BRA `(.L_x_3543) ;  /* 0x0000000000081947 */ /* 0x004fec0003800000 */
[----:B------:R-:W2:Y:S02]  /*5fe0*/  SYNCS.PHASECHK.TRANS64.TRYWAIT P1, [R7+URZ+0x30c10], R18 ;  /* 0x030c1012070075a7 */ /* 0x000ea4000802017f */
[----:B--2---:R-:W-:Y:S05]  /*5ff0*/  @!P1 BRA `(.L_x_3544) ;  /* 0x0000008400889947 */ /* 0x004fea0003800000 */
.L_x_3543:
        /* <DEDUP_REMOVED lines=63> */
.L_x_3545:
[----:B------:R1:W1:Y:S01]  /*63f0*/  SYNCS.PHASECHK.TRANS64.TRYWAIT P1, [R7+URZ+0x30c30], R18 ;  /* 0x030c3012070075a7 */ /* 0x000262000802017f */
[----:B------:R-:W-:Y:S05]  /*6400*/  @!P0 BRA `(.L_x_3546) ;  /* 0x0000000000048947 */ /* 0x000fea0003800000 */
[----:B------:R-:W-:Y:S01]  /*6410*/  BPT.TRAP 0x1 ;  /* 0x000000040000795c */ /* 0x000fe20000300000 */
.L_x_3546:
        /* <DEDUP_REMOVED lines=8> */
.L_x_3547:
        /* <DEDUP_REMOVED lines=131> */
[----:B------:R-:W-:Y:S01]  /*6cd0*/  MUFU.EX2 R17, R17 ;  /* 0x0000001100117308 */ /* 0x000fe20000000800 */
[--C-:B-1----:R-:W-:Y:S02]  /*6ce0*/  FFMA.FTZ R89, R89, UR5, -R10.reuse ;  /* 0x0000000559597c23 */ /* 0x102fe4000801080a */
[----:B------:R-:W1:Y:S01]  /*6cf0*/  SHFL.IDX PT, R90, R231, R106, 0x1f ;  /* 0x00001f6ae75a7589 */ /* 0x000e6200000e0000 */
[----:B------:R-:W-:Y:S01]  /*6d00*/  FFMA.FTZ R10, R91, UR5, -R10 ;  /* 0x000000055b0a7c23 */ /* 0x000fe2000801080a */
[--C-:B---3--:R-:W-:Y:S01]  /*6d10*/  FFMA.FTZ R230, R230, UR5, -R11.reuse ;  /* 0x00000005e6e67c23 */ /* 0x108fe2000801080b */
[----:B------:R-:W-:Y:S01]  /*6d20*/  FFMA.FTZ R11, R94, UR5, -R11 ;  /* 0x000000055e0b7c23 */ /* 0x000fe2000801080b */
[----:B------:R-:W-:Y:S01]  /*6d30*/  SHFL.IDX PT, R110, R223, R104, 0x1f ;  /* 0x00001f68df6e7589 */ /* 0x000fe200000e0000 */
        /* <DEDUP_REMOVED lines=101> */
[----:B------:R-:W-:Y:S01]  /*7390*/  UMOV UR11, 0x40000040 ;  /* 0x40000040000b7882 */ /* 0x000fe20000000000 */
[----:B------:R-:W-:Y:S02]  /*73a0*/  R2UR UR6, R217 ;  /* 0x00000000d90672ca */ /* 0x000fe400000e0000 */
        /* <DEDUP_REMOVED lines=230> */
[----:B------:R-:W-:Y:S01]  /*8210*/  UMOV UR7, 0x40000040 ;  /* 0x4000004000077882 */ /* 0x000fe20000000000 */
[----:B------:R-:W-:Y:S01]  /*8220*/  F2FP.F16.F32.PACK_AB R73, R51, R50 ;  /* 0x000000323349723e */ /* 0x000fe200000000ff */
[----:B------:R-:W-:Y:S01]  /*8230*/  UIADD3 UR4, UR6, 0x80, URZ ;  /* 0x0000008006047890 */ /* 0x000fe2000fffe03f */
[----:B------:R-:W-:Y:S01]  /*8240*/  F2FP.F16.F32.PACK_AB R74, R53, R52 ;  /* 0x00000034354a723e */ /* 0x000fe200000000ff */
[----:B------:R-:W-:Y:S01]  /*8250*/  UMOV UR11, 0x40000040 ;  /* 0x40000040000b7882 */ /* 0x000fe20000000000 */
        /* <DEDUP_REMOVED lines=17> */
[----:B------:R-:W-:-:S03]  /*8370*/  F2FP.F16.F32.PACK_AB R27, R12, R11 ;  /* 0x0000000b0c1b723e */ /* 0x000fc600000000ff */
[----:B------:R-:W-:Y:S04]  /*8380*/  STSM.16.MT88.4 [R39+0x23c00], R60 ;  /* 0x023c003c27007844 */ /* 0x000fe80000004200 */
[----:B------:R1:W-:Y:S01]  /*8390*/  STSM.16.MT88.4 [R39+0x24400], R56 ;  /* 0x0244003827007844 */ /* 0x0003e20000004200 */
[----:B------:R-:W-:-:S03]  /*83a0*/  WARPGROUP.ARRIVE ;  /* 0x00000000000079c5 */ /* 0x000fc60000000000 */
[----:B------:R-:W2:Y:S03]  /*83b0*/  LDL R38, [R1+0x30] ;  /* 0x0000300001267983 */ /* 0x000ea60000100800 */
[----:B------:R-:W-:Y:S01]  /*83c0*/  HGMMA.64x64x16.F32 R184, R24, gdesc[UR4].tnspB, R184, gsb0 ;  /* 0x40e0000418b87df0 */ /* 0x000fe200080008b8 */
[----:B------:R-:W-:Y:S02]  /*83d0*/  UMOV UR10, UR4 ;  /* 0x00000004000a7c82 */ /* 0x000fe40008000000 */
[----:B------:R-:W-:Y:S02]  /*83e0*/  WARPGROUP.DEPBAR.LE gsb0, 0x0 ;  /* 0x00008000000079c5 */ /* 0x000fe40000010000 */
[----:B------:R-:W-:Y:S02]  /*83f0*/  F2FP.F16.F32.PACK_AB R24, R226, R229 ;  /* 0x000000e5e218723e */ /* 0x000fe400000000ff */
[----:B------:R-:W-:-:S02]  /*8400*/  F2FP.F16.F32.PACK_AB R25, R14, R13 ;  /* 0x0000000d0e19723e */ /* 0x000fc400000000ff */
        /* <DEDUP_REMOVED lines=69> */
[----:B------:R-:W-:-:S04]  /*8860*/  UMOV UR5, 0x40000040 ;  /* 0x4000004000057882 */ /* 0x000fc80000000000 */
        /* <DEDUP_REMOVED lines=59> */
.L_x_3549:
        /* <DEDUP_REMOVED lines=70> */
.L_x_3550:
        /* <DEDUP_REMOVED lines=12> */
.L_x_3540:
        /* <DEDUP_REMOVED lines=34> */
.L_x_3520:
[----:B------:R-:W-:Y:S05]  /*9360*/  @P0 BRA `(.L_x_3515) ;  /* 0x00000050004c0947 */ /* 0x000fea0003800000 */
[----:B------:R-:W-:Y:S01]  /*9370*/  ULDC.64 UR4, c[0x0][0x878] ;  /* 0x00021e0000047ab9 */ /* 0x000fe20000000a00 */
[----:B------:R-:W3:Y:S01]  /*9380*/  LDC R10, c[0x0][0x850] ;  /* 0x00021400ff0a7b82 */ /* 0x000ee20000000800 */
[----:B------:R-:W-:Y:S01]  /*9390*/  UISETP.NE.U32.AND UP0, UPT, UR4, URZ, UPT ;  /* 0x0000003f0400728c */ /* 0x000fe2000bf05070 */
[----:B------:R-:W4:Y:S01]  /*93a0*/  S2R R16, SR_TID.X ;  /* 0x0000000000107919 */ /* 0x000f220000002100 */
[----:B--2---:R-:W2:Y:S02]  /*93b0*/  S2R R9, SR_CgaCtaId ;  /* 0x0000000000097919 */ /* 0x004ea40000008800 */
[----:B------:R-:W-:Y:S02]  /*93c0*/  UISETP.NE.AND.EX UP0, UPT, UR5, URZ, UPT, UP0 ;  /* 0x0000003f0500728c */ /* 0x000fe4000bf05300 */
[----:B------:R-:W-:Y:S01]  /*93d0*/  USHF.L.U32 UR6, UR41, 0xd, URZ ;  /* 0x0000000d29067899 */ /* 0x000fe2000800063f */
[----:B------:R-:W-:Y:S01]  /*93e0*/  IMAD.U32 R7, RZ, RZ, UR37 ;  /* 0x00000025ff077e24 */ /* 0x000fe2000f8e00ff */
[----:B------:R-:W-:Y:S01]  /*93f0*/  ULDC.64 UR8, c[0x0][0x818] ;  /* 0x0002060000087ab9 */ /* 0x000fe20000000a00 */
[----:B------:R-:W-:Y:S01]  /*9400*/  ULDC.64 UR10, c[0x0][0x848] ;  /* 0x00021200000a7ab9 */ /* 0x000fe20000000a00 */
[----:B------:R-:W-:-:S05]  /*9410*/  PLOP3.LUT P1, PT, PT, PT, UP0, 0x80, 0x0 ;  /* 0x000000000000781c */ /* 0x000fca0003f2f008 */
[----:B------:R-:W-:Y:S02]  /*9420*/  @UP0 ULDC.64 UR4, c[0x0][0x878] ;  /* 0x00021e0000040ab9 */ /* 0x000fe40000000a00 */
[----:B------:R-:W-:-:S06]  /*9430*/  @UP0 UIMAD.WIDE UR4, UR40, 0x4, UR4 ;  /* 0x00000004280408a5 */ /* 0x000fcc000f8e0204 */
[----:B------:R-:W-:Y:S02]  /*9440*/  IMAD.U32 R2, RZ, RZ, UR4 ;  /* 0x00000004ff027e24 */ /* 0x000fe4000f8e00ff */
[----:B------:R-:W-:-:S05]  /*9450*/  IMAD.U32 R3, RZ, RZ, UR5 ;  /* 0x00000005ff037e24 */ /* 0x000fca000f8e00ff */
[----:B------:R-:W5:Y:S01]  /*9460*/  @P1 LDG.E R2, desc[UR38][R2.64] ;  /* 0x0000002602021981 */ /* 0x000f62000c1e1900 */
[----:B---3--:R-:W-:Y:S01]  /*9470*/  ISETP.NE.AND P0, PT, R10, 0x1, PT ;  /* 0x000000010a00780c */ /* 0x008fe20003f05270 */
[----:B----4-:R-:W-:-:S12]  /*9480*/  VIADD R15, R16, 0xffffff80 ;  /* 0xffffff80100f7836 */ /* 0x010fd80000000000 */
[----:B------:R-:W3:Y:S08]  /*9490*/  @P0 LDC R0, c[0x0][0x854] ;  /* 0x00021500ff000b82 */ /* 0x000ef00000000800 */
[----:B------:R-:W4:Y:S01]  /*94a0*/  @P0 LDC R5, c[0x0][0x858] ;  /* 0x00021600ff050b82 */ /* 0x000f220000000800 */
[----:B---3--:R-:W-:-:S05]  /*94b0*/  @P0 IMAD.HI.U32 R0, R0, UR37, RZ ;  /* 0x0000002500000c27 */ /* 0x008fca000f8e00ff */
[----:B----4-:R-:W-:Y:S02]  /*94c0*/  @P0 SHF.R.U32.HI R7, RZ, R5, R0 ;  /* 0x00000005ff070219 */ /* 0x010fe40000011600 */
[----:B------:R-:W-:Y:S02]  /*94d0*/  MOV R0, 0x400 ;  /* 0x0000040000007802 */ /* 0x000fe40000000f00 */
[----:B------:R-:W-:Y:S02]  /*94e0*/  SHF.R.S32.HI R8, RZ, 0x1f, R7 ;  /* 0x0000001fff087819 */ /* 0x000fe40000011407 */
[----:B--2---:R-:W-:-:S03]  /*94f0*/  LEA R19, R9, R0, 0x18 ;  /* 0x0000000009137211 */ /* 0x004fc600078ec0ff */
[----:B------:R-:W-:-:S04]  /*9500*/  IMAD R0, R8, UR8, RZ ;  /* 0x0000000808007c24 */ /* 0x000fc8000f8e02ff */
[----:B------:R-:W-:Y:S01]  /*9510*/  IMAD R11, R7, UR9, R0 ;  /* 0x00000009070b7c24 */ /* 0x000fe2000f8e0200 */
[----:B-----5:R-:W-:Y:S02]  /*9520*/  @P1 R2UR UR4, R2 ;  /* 0x00000000020412ca */ /* 0x020fe400000e0000 */
        /* <DEDUP_REMOVED lines=15> */
[----:B------:R-:W-:-:S03]  /*9620*/  USEL UR6, UR40, URZ, !UP0 ;  /* 0x0000003f28067287 */ /* 0x000fc6000c000000 */
[----:B------:R-:W-:Y:S01]  /*9630*/  IMAD.U32 R5, RZ, RZ, UR4 ;  /* 0x00000004ff057e24 */ /* 0x000fe2000f8e00ff */
[----:B------:R-:W-:Y:S02]  /*9640*/  ULDC.64 UR4, c[0x0][0x840] ;  /* 0x0002100000047ab9 */ /* 0x000fe40000000a00 */
[----:B------:R-:W-:Y:S02]  /*9650*/  IMAD R6, R8, UR4, RZ ;  /* 0x0000000408067c24 */ /* 0x000fe4000f8e02ff */
[----:B------:R-:W-:Y:S01]  /*9660*/  IMAD.WIDE.U32 R2, R7, UR8, R4 ;  /* 0x0000000807027c25 */ /* 0x000fe2000f8e0004 */
[----:B------:R-:W-:-:S03]  /*9670*/  ULDC.64 UR8, c[0x0][0x820] ;  /* 0x0002080000087ab9 */ /* 0x000fc60000000a00 */
[----:B------:R-:W-:Y:S01]  /*9680*/  IMAD.WIDE.U32 R4, R7, UR4, R4 ;  /* 0x0000000407047c25 */ /* 0x000fe2000f8e0004 */
[----:B------:R-:W-:-:S03]  /*9690*/  USHF.R.S32.HI UR4, URZ, 0x1f, UR40 ;  /* 0x0000001f3f047899 */ /* 0x000fc60008011428 */
[----:B-1----:R-:W-:Y:S01]  /*96a0*/  IMAD R13, R7, UR5, R6 ;  /* 0x00000005070d7c24 */ /* 0x002fe2000f8e0206 */
[----:B------:R-:W-:Y:S01]  /*96b0*/  USEL UR4, UR4, URZ, !UP0 ;  /* 0x0000003f04047287 */ /* 0x000fe2000c000000 */
[----:B------:R-:W-:Y:S02]  /*96c0*/  IMAD.SHL.U32 R6, R9, 0x20, RZ ;  /* 0x0000002009067824 */ /* 0x000fe400078e00ff */
[----:B------:R-:W-:Y:S01]  /*96d0*/  IMAD.IADD R3, R3, 0x1, R11 ;  /* 0x0000000103037824 */ /* 0x000fe200078e020b */
[----:B------:R-:W-:Y:S01]  /*96e0*/  UIMAD UR5, UR4, UR8, URZ ;  /* 0x00000008040572a4 */ /* 0x000fe2000f8e023f */
[----:B------:R-:W-:Y:S01]  /*96f0*/  IMAD.IADD R5, R5, 0x1, R13 ;  /* 0x0000000105057824 */ /* 0x000fe200078e020d */
[----:B------:R-:W-:Y:S01]  /*9700*/  LOP3.LUT R9, R6, 0x3ffff000, RZ, 0xc0, !PT ;  /* 0x3ffff00006097812 */ /* 0x000fe200078ec0ff */
[----:B------:R-:W-:Y:S01]  /*9710*/  UIMAD UR4, UR4, UR10, URZ ;  /* 0x0000000a040472a4 */ /* 0x000fe2000f8e023f */
[----:B------:R-:W-:Y:S01]  /*9720*/  IMAD.U32 R11, RZ, RZ, UR8 ;  /* 0x00000008ff0b7e24 */ /* 0x000fe2000f8e00ff */
[----:B------:R-:W-:Y:S01]  /*9730*/  UIMAD UR5, UR6, UR9, UR5 ;  /* 0x00000009060572a4 */ /* 0x000fe2000f8e0205 */
[----:B------:R-:W-:Y:S01]  /*9740*/  IMAD.U32 R13, RZ, RZ, UR10 ;  /* 0x0000000aff0d7e24 */ /* 0x000fe2000f8e00ff */
[----:B------:R-:W-:Y:S01]  /*9750*/  UIMAD UR4, UR6, UR11, UR4 ;  /* 0x0000000b060472a4 */ /* 0x000fe2000f8e0204 */
[----:B------:R-:W-:-:S02]  /*9760*/  IMAD R0, R0, 0x4, R9 ;  /* 0x0000000400007824 */ /* 0x000fc400078e0209 */
[----:B------:R-:W-:Y:S02]  /*9770*/  IMAD.MOV R9, RZ, RZ, -R7 ;  /* 0x000000ffff097224 */ /* 0x000fe400078e0a07 */
[----:B------:R-:W-:-:S04]  /*9780*/  IMAD.WIDE.U32 R2, R11, UR6, R2 ;  /* 0x000000060b027c25 */ /* 0x000fc8000f8e0002 */
[----:B------:R-:W-:-:S04]  /*9790*/  IMAD.WIDE.U32 R4, R13, UR6, R4 ;  /* 0x000000060d047c25 */ /* 0x000fc8000f8e0004 */
[----:B------:R-:W-:Y:S02]  /*97a0*/  IMAD R11, R10, R9, UR37 ;  /* 0x000000250a0b7e24 */ /* 0x000fe4000f8e0209 */
[----:B------:R-:W-:Y:S02]  /*97b0*/  VIADD R10, R3, UR5 ;  /* 0x00000005030a7c36 */ /* 0x000fe40008000000 */
[----:B------:R-:W-:Y:S01]  /*97c0*/  VIADD R9, R5, UR4 ;  /* 0x0000000405097c36 */ /* 0x000fe20008000000 */
[----:B------:R-:W-:Y:S05]  /*97d0*/  WARPSYNC.ALL ;  /* 0x0000000000007948 */ /* 0x000fea0003800000 */
[----:B------:R-:W-:Y:S01]  /*97e0*/  IMAD R0, R0, 0x4, R19 ;  /* 0x0000000400007824 */ /* 0x000fe200078e0213 */
[----:B------:R-:W-:Y:S01]  /*97f0*/  BAR.SYNC.DEFER_BLOCKING 0x1, 0x100 ;  /* 0x0044000000007b1d */ /* 0x000fe20000010000 */
[----:B------:R-:W-:-:S02]  /*9800*/  ISETP.NE.AND P0, PT, R15, RZ, PT ;  /* 0x000000ff0f00720c */ /* 0x000fc40003f05270 */
[----:B------:R-:W-:-:S03]  /*9810*/  ISETP.NE.AND P1, PT, R16, 0x80, PT ;  /* 0x000000801000780c */ /* 0x000fc60003f25270 */
[----:B------:R-:W-:Y:S01]  /*9820*/  ULDC UR4, c[0x0][0x870] ;  /* 0x00021c0000047ab9 */ /* 0x000fe20000000800 */
[----:B------:R-:W-:Y:S01]  /*9830*/  ULDC UR5, c[0x0][0x80c] ;  /* 0x0002030000057ab9 */ /* 0x000fe20000000800 */
[----:B------:R-:W-:Y:S01]  /*9840*/  UIMAD UR4, UR41, UR4, URZ ;  /* 0x00000004290472a4 */ /* 0x000fe2000f8e023f */
[----:B------:R-:W1:Y:S01]  /*9850*/  LDC.64 R12, c[0x0][0x800] ;  /* 0x00020000ff0c7b82 */ /* 0x000e620000000a00 */
[----:B------:R-:W-:Y:S01]  /*9860*/  UIMAD UR6, UR40, UR5, URZ ;  /* 0x00000005280672a4 */ /* 0x000fe2000f8e023f */
[----:B------:R-:W-:Y:S01]  /*9870*/  BSSY B0, `(.L_x_3552) ;  /* 0x000001e000007945 */ /* 0x000fe20003800000 */
[----:B------:R-:W-:Y:S02]  /*9880*/  UIMAD UR4, UR4, UR5, URZ ;  /* 0x00000005040472a4 */ /* 0x000fe4000f8e023f */
[----:B------:R-:W-:Y:S02]  /*9890*/  USHF.R.S32.HI UR5, URZ, 0x1f, UR6 ;  /* 0x0000001f3f057899 */ /* 0x000fe40008011406 */
[----:B------:R-:W-:Y:S01]  /*98a0*/  IMAD.U32 R6, RZ, RZ, UR6 ;  /* 0x00000006ff067e24 */ /* 0x000fe2000f8e00ff */
[----:B------:R-:W2:Y:S01]  /*98b0*/  LDC.64 R14, c[0x0][0x828] ;  /* 0x00020a00ff0e7b82 */ /* 0x000ea20000000a00 */
[----:B------:R-:W-:-:S02]  /*98c0*/  USHF.R.S32.HI UR6, URZ, 0x1f, UR4 ;  /* 0x0000001f3f067899 */ /* 0x000fc40008011404 */
[----:B------:R-:W-:Y:S01]  /*98d0*/  IMAD.U32 R17, RZ, RZ, UR5 ;  /* 0x00000005ff117e24 */ /* 0x000fe2000f8e00ff */
[----:B------:R-:W-:Y:S01]  /*98e0*/  IADD3 R7, P2, P3, R6, UR4, R7 ;  /* 0x0000000406077c10 */ /* 0x000fe2000fb5e007 */
[----:B------:R-:W-:Y:S01]  /*98f0*/  ULDC.64 UR4, c[0x0][0x868] ;  /* 0x00021a0000047ab9 */ /* 0x000fe20000000a00 */
[----:B------:R3:W-:Y:S02]  /*9900*/  STS.128 [R0], R184 ;  /* 0x000000b800007388 */ /* 0x0007e40000000c00 */
[----:B------:R-:W-:Y:S01]  /*9910*/  IADD3.X R8, R17, UR6, R8, P2, P3 ;  /* 0x0000000611087c10 */ /* 0x000fe200097e6408 */
[C---:B------:R-:W-:Y:S01]  /*9920*/  IMAD.SHL.U32 R17, R7.reuse, 0x4, RZ ;  /* 0x0000000407117824 */ /* 0x040fe200078e00ff */
[----:B------:R3:W-:Y:S02]  /*9930*/  STS.128 [R0+0x800], R188 ;  /* 0x000800bc00007388 */ /* 0x0007e40000000c00 */
        /* <DEDUP_REMOVED lines=12> */
.L_x_3554:
[----:B------:R-:W2:Y:S04]  /*9a00*/  LDG.E.STRONG.GPU R8, desc[UR38][R6.64] ;  /* 0x0000002606087981 */ /* 0x000ea8000c1ef900 */
[----:B--2---:R-:W-:Y:S01]  /*9a10*/  CCTL.IVALL ;  /* 0x00000000ff00798f */ /* 0x004fe20002000000 */
[----:B------:R-:W-:Y:S05]  /*9a20*/  YIELD ;  /* 0x0000000000007946 */ /* 0x000fea0003800000 */
[----:B------:R-:W-:-:S13]  /*9a30*/  ISETP.NE.AND P0, PT, R8, R11, PT ;  /* 0x0000000b0800720c */ /* 0x000fda0003f05270 */
[----:B------:R-:W-:Y:S05]  /*9a40*/  @P0 BRA `(.L_x_3554) ;  /* 0xfffffffc00ec0947 */ /* 0x000fea000383ffff */
.L_x_3553:
[----:B------:R-:W-:Y:S05]  /*9a50*/  BSYNC B0 ;  /* 0x0000000000007941 */ /* 0x000fea0003800000 */
.L_x_3552:
[----:B------:R-:W-:Y:S01]  /*9a60*/  UMOV UR4, 0xffffffff ;  /* 0xffffffff00047882 */ /* 0x000fe20000000000 */
[----:B------:R-:W-:Y:S02]  /*9a70*/  LEA.HI.X R10, R2, R13, R10, 0x2, P2 ;  /* 0x0000000d020a7211 */ /* 0x000fe400010f140a */
[----:B------:R-:W-:Y:S01]  /*9a80*/  LEA.HI.X R9, R4, R15, R9, 0x2, P3 ;  /* 0x0000000f04097211 */ /* 0x000fe200018f1409 */
[----:B------:R-:W-:Y:S06]  /*9a90*/  BRA.DIV UR4, `(.L_x_3555) ;  /* 0x0000004e04087947 */ /* 0x000fec000b800000 */
[----:B------:R-:W-:Y:S01]  /*9aa0*/  NOP ;  /* 0x0000000000007918 */ /* 0x000fe20000000000 */
.L_x_3656:
        /* <DEDUP_REMOVED lines=17> */
.L_x_3558:
[----:B------:R-:W-:Y:S01]  /*9bc0*/  @P0 ELECT P2, URZ, PT ;  /* 0x00000000003f082f */ /* 0x000fe20003840000 */
[----:B------:R1:W-:-:S12]  /*9bd0*/  UBLKRED.G.S.ADD.F32.RN [UR4], [UR6], UR7, desc[UR8] ;  /* 0x00000804060073bb */ /* 0x0003d800080a1407 */
[----:B------:R-:W-:Y:S02]  /*9be0*/  @P2 PLOP3.LUT P0, PT, P2, PT, PT, 0x8, 0x0 ;  /* 0x000000000000281c */ /* 0x000fe4000170e170 */
[----:B------:R-:W-:-:S11]  /*9bf0*/  PLOP3.LUT P2, PT, PT, PT, PT, 0x8, 0x0 ;  /* 0x000000000000781c */ /* 0x000fd60003f4e170 */
[----:B-1----:R-:W-:Y:S05]  /*9c00*/  @P0 BRA.U.ANY `(.L_x_3558) ;  /* 0xfffffffd00ec0947 */ /* 0x002fea000393ffff */
[----:B------:R0:W-:Y:S01]  /*9c10*/  UTMACMDFLUSH ;  /* 0x00000000000079b7 */ /* 0x0001e20000000000 */
[----:B------:R-:W-:-:S04]  /*9c20*/  DEPBAR.LE SB0, 0x0 ;  /* 0x000080000000791a */ /* 0x000fc80000000000 */
.L_x_3557:
[----:B------:R-:W-:Y:S05]  /*9c30*/  BSYNC B0 ;  /* 0x0000000000007941 */ /* 0x000fea0003800000 */
.L_x_3556:
        /* <DEDUP_REMOVED lines=14> */
.L_x_3560:
[----:B------:R-:W-:Y:S05]  /*9d20*/  BSYNC B0 ;  /* 0x0000000000007941 */ /* 0x000fea0003800000 */
.L_x_3559:
        /* <DEDUP_REMOVED lines=14> */
.L_x_3563:
[----:B-1-3--:R-:W2:Y:S04]  /*9e10*/  LDG.E.STRONG.GPU R0, desc[UR38][R2.64] ;  /* 0x0000002602007981 */ /* 0x00aea8000c1ef900 */
[----:B--2---:R-:W-:Y:S01]  /*9e20*/  CCTL.IVALL ;  /* 0x00000000ff00798f */ /* 0x004fe20002000000 */
[----:B------:R-:W-:Y:S05]  /*9e30*/  YIELD ;  /* 0x0000000000007946 */ /* 0x000fea0003800000 */
[----:B------:R-:W-:-:S13]  /*9e40*/  ISETP.NE.AND P0, PT, R0, R11, PT ;  /* 0x0000000b0000720c */ /* 0x000fda0003f05270 */
[----:B------:R-:W-:Y:S05]  /*9e50*/  @P0 BRA `(.L_x_3563) ;  /* 0xfffffffc00ec0947 */ /* 0x000fea000383ffff */
.L_x_3562:
[----:B------:R-:W-:Y:S05]  /*9e60*/  BSYNC B0 ;  /* 0x0000000000007941 */ /* 0x000fea0003800000 */
.L_x_3561:
[----:B------:R-:W-:-:S03]  /*9e70*/  UMOV UR4, 0xffffffff ;  /* 0xffffffff00047882 */ /* 0x000fc60000000000 */
[----:B------:R-:W-:Y:S05]  /*9e80*/  BRA.DIV UR4, `(.L_x_3564) ;  /* 0x0000004a04287947 */ /* 0x000fea000b800000 */
[----:B------:R-:W-:Y:S01]  /*9e90*/  NOP ;  /* 0x0000000000007918 */ /* 0x000fe20000000000 */
.L_x_3659:
        /* <DEDUP_REMOVED lines=17> */
.L_x_3567:
[----:B------:R-:W-:Y:S01]  /*9fb0*/  @P0 ELECT P2, URZ, PT ;  /* 0x00000000003f082f */ /* 0x000fe20003840000 */
[----:B------:R2:W-:-:S12]  /*9fc0*/  UBLKRED.G.S.ADD.F32.RN [UR4], [UR6], UR7, desc[UR8] ;  /* 0x00000804060073bb */ /* 0x0005d800080a1407 */
[----:B------:R-:W-:Y:S02]  /*9fd0*/  @P2 PLOP3.LUT P0, PT, P2, PT, PT, 0x8, 0x0 ;  /* 0x000000000000281c */ /* 0x000fe4000170e170 */
[----:B------:R-:W-:-:S11]  /*9fe0*/  PLOP3.LUT P2, PT, PT, PT, PT, 0x8, 0x0 ;  /* 0x000000000000781c */ /* 0x000fd60003f4e170 */
[----:B--2---:R-:W-:Y:S05]  /*9ff0*/  @P0 BRA.U.ANY `(.L_x_3567) ;  /* 0xfffffffd00ec0947 */ /* 0x004fea000393ffff */
[----:B------:R0:W-:Y:S01]  /*a000*/  UTMACMDFLUSH ;  /* 0x00000000000079b7 */ /* 0x0001e20000000000 */
[----:B------:R-:W-:-:S04]  /*a010*/  DEPBAR.LE SB0, 0x0 ;  /* 0x000080000000791a */ /* 0x000fc80000000000 */
.L_x_3566:
[----:B------:R-:W-:Y:S05]  /*a020*/  BSYNC B0 ;  /* 0x0000000000007941 */ /* 0x000fea0003800000 */
.L_x_3565:
        /* <DEDUP_REMOVED lines=14> */
.L_x_3508:
        /* <DEDUP_REMOVED lines=29> */
.L_x_3569:
[----:B------:R-:W-:Y:S01]  /*a2e0*/  ULDC UR9, c[0x0][0x8cc] ;  /* 0x0002330000097ab9 */ /* 0x000fe20000000800 */
[----:B------:R-:W-:Y:S01]  /*a2f0*/  UMOV UR7, UR8 ;  /* 0x0000000800077c82 */ /* 0x000fe20008000000 */
[----:B------:R-:W-:-:S11]  /*a300*/  UISETP.NE.AND UP0, UPT, UR9, 0x1, UPT ;  /* 0x000000010900788c */ /* 0x000fd6000bf05270 */
[----:B------:R-:W-:Y:S02]  /*a310*/  @UP0 ULDC.64 UR10, c[0x0][0x8d0] ;  /* 0x00023400000a0ab9 */ /* 0x000fe40000000a00 */
[----:B------:R-:W-:-:S04]  /*a320*/  UIMAD.WIDE.U32 UR4, UR8, UR10, URZ ;  /* 0x0000000a080472a5 */ /* 0x000fc8000f8e003f */
[----:B------:R-:W-:-:S04]  /*a330*/  @UP0 USHF.R.U32.HI UR7, URZ, UR11, UR5 ;  /* 0x0000000b3f070299 */ /* 0x000fc80008011605 */
[----:B------:R-:W-:-:S12]  /*a340*/  UIMAD UR4, UR7, UR9, URZ ;  /* 0x00000009070472a4 */ /* 0x000fd8000f8e023f */
.L_x_3570:
        /* <DEDUP_REMOVED lines=23> */
.L_x_3571:
        /* <DEDUP_REMOVED lines=13> */
.L_x_3573:
[----:B------:R-:W-:-:S05]  /*a590*/  ULDC UR4, c[0x0][0x8f4] ;  /* 0x00023d0000047ab9 */ /* 0x000fca0000000800 */
.L_x_3572:
        /* <DEDUP_REMOVED lines=48> */
.L_x_3574:
        /* <DEDUP_REMOVED lines=13> */
.L_x_3575:
        /* <DEDUP_REMOVED lines=12> */
.L_x_3576:
        /* <DEDUP_REMOVED lines=68> */
.L_x_3580:
[----:B------:R-:W2:Y:S04]  /*ae70*/  LDG.E.STRONG.GPU R4, desc[UR38][R2.64] ;  /* 0x0000002602047981 */ /* 0x000ea8000c1ef900 */
[----:B--2---:R-:W-:Y:S01]  /*ae80*/  CCTL.IVALL ;  /* 0x00000000ff00798f */ /* 0x004fe20002000000 */
[----:B------:R-:W-:Y:S05]  /*ae90*/  YIELD ;  /* 0x0000000000007946 */ /* 0x000fea0003800000 */
[----:B------:R-:W-:-:S13]  /*aea0*/  ISETP.NE.AND P1, PT, R4, R5, PT ;  /* 0x000000050400720c */ /* 0x000fda0003f25270 */
[----:B------:R-:W-:Y:S05]  /*aeb0*/  @P1 BRA `(.L_x_3580) ;  /* 0xfffffffc00ec1947 */ /* 0x000fea000383ffff */
.L_x_3579:
[----:B------:R-:W-:Y:S05]  /*aec0*/  BSYNC B0 ;  /* 0x0000000000007941 */ /* 0x000fea0003800000 */
.L_x_3578:
[----:B------:R-:W-:-:S03]  /*aed0*/  UMOV UR6, 0xffffffff ;  /* 0xffffffff00067882 */ /* 0x000fc60000000000 */
[----:B------:R-:W-:Y:S05]  /*aee0*/  BRA.DIV UR6, `(.L_x_3581) ;  /* 0x0000003a062c7947 */ /* 0x000fea000b800000 */
[----:B------:R-:W-:Y:S01]  /*aef0*/  NOP ;  /* 0x0000000000007918 */ /* 0x000fe20000000000 */
.L_x_3662:
        /* <DEDUP_REMOVED lines=22> */
.L_x_3583:
[----:B------:R-:W-:Y:S05]  /*b060*/  BSYNC B0 ;  /* 0x0000000000007941 */ /* 0x000fea0003800000 */
.L_x_3582:
        /* <DEDUP_REMOVED lines=20> */
.L_x_3585:
[----:B------:R-:W-:Y:S05]  /*b1b0*/  BSYNC B0 ;  /* 0x0000000000007941 */ /* 0x000fea0003800000 */
.L_x_3584:
[----:B------:R-:W-:Y:S06]  /*b1c0*/  BAR.ARV 0xa, 0xa0 ;  /* 0x0282800000007b1d */ /* 0x000fec0000002000 */
[----:B------:R-:W-:Y:S04]  /*b1d0*/  BSSY B0, `(.L_x_3586) ;  /* 0x0000003000007945 */ /* 0x000fe80003800000 */
[----:B------:R-:W-:Y:S05]  /*b1e0*/  @!P0 BRA `(.L_x_3587) ;  /* 0x0000000000048947 */ /* 0x000fea0003800000 */
[----:B------:R-:W-:-:S04]  /*b1f0*/  DEPBAR.LE SB0, 0x0 ;  /* 0x000080000000791a */ /* 0x000fc80000000000 */
.L_x_3587:
[----:B------:R-:W-:Y:S05]  /*b200*/  BSYNC B0 ;  /* 0x0000000000007941 */ /* 0x000fea0003800000 */
.L_x_3586:
        /* <DEDUP_REMOVED lines=19> */
.L_x_3589:
[----:B------:R-:W-:Y:S05]  /*b340*/  BSYNC B0 ;  /* 0x0000000000007941 */ /* 0x000fea0003800000 */
.L_x_3588:
[----:B------:R-:W-:Y:S01]  /*b350*/  UIADD3 UR7, UR13, 0x1, URZ ;  /* 0x000000010d077890 */ /* 0x000fe2000fffe03f */
[----:B------:R-:W-:Y:S11]  /*b360*/  BRA `(.L_x_3590) ;  /* 0x0000000000047947 */ /* 0x000ff60003800000 */
.L_x_3577:
[----:B------:R-:W-:-:S05]  /*b370*/  UMOV UR7, UR13 ;  /* 0x0000000d00077c82 */ /* 0x000fca0008000000 */
.L_x_3590:
        /* <DEDUP_REMOVED lines=16> */
.L_x_3615:
        /* <DEDUP_REMOVED lines=18> */
.L_x_3593:
[----:B------:R-:W2:Y:S04]  /*b5a0*/  LDG.E.STRONG.GPU R4, desc[UR38][R2.64] ;  /* 0x0000002602047981 */ /* 0x000ea8000c1ef900 */
[----:B--2---:R-:W-:Y:S01]  /*b5b0*/  CCTL.IVALL ;  /* 0x00000000ff00798f */ /* 0x004fe20002000000 */
[----:B------:R-:W-:Y:S05]  /*b5c0*/  YIELD ;  /* 0x0000000000007946 */ /* 0x000fea0003800000 */
[----:B------:R-:W-:-:S13]  /*b5d0*/  ISETP.NE.AND P1, PT, R4, R5, PT ;  /* 0x000000050400720c */ /* 0x000fda0003f25270 */
[----:B------:R-:W-:Y:S05]  /*b5e0*/  @P1 BRA `(.L_x_3593) ;  /* 0xfffffffc00ec1947 */ /* 0x000fea000383ffff */
.L_x_3592:
[----:B------:R-:W-:Y:S05]  /*b5f0*/  BSYNC B0 ;  /* 0x0000000000007941 */ /* 0x000fea0003800000 */
.L_x_3591:
[----:B------:R-:W-:-:S03]  /*b600*/  UMOV UR24, 0xffffffff ;  /* 0xffffffff00187882 */ /* 0x000fc60000000000 */
[----:B------:R-:W-:Y:S05]  /*b610*/  BRA.DIV UR24, `(.L_x_3594) ;  /* 0x00000032187c7947 */ /* 0x000fea000b800000 */
[----:B------:R-:W-:Y:S01]  /*b620*/  NOP ;  /* 0x0000000000007918 */ /* 0x000fe20000000000 */
.L_x_3665:
        /* <DEDUP_REMOVED lines=19> */
.L_x_3596:
[----:B------:R-:W-:Y:S05]  /*b760*/  BSYNC B0 ;  /* 0x0000000000007941 */ /* 0x000fea0003800000 */
.L_x_3595:
        /* <DEDUP_REMOVED lines=15> */
.L_x_3598:
[----:B------:R-:W-:Y:S05]  /*b860*/  BSYNC B0 ;  /* 0x0000000000007941 */ /* 0x000fea0003800000 */
.L_x_3597:
[----:B------:R-:W-:Y:S06]  /*b870*/  BAR.ARV 0xa, 0xa0 ;  /* 0x0282800000007b1d */ /* 0x000fec0000002000 */
[----:B------:R-:W-:Y:S04]  /*b880*/  BSSY B0, `(.L_x_3599) ;  /* 0x0000003000007945 */ /* 0x000fe80003800000 */
[----:B------:R-:W-:Y:S05]  /*b890*/  @!P0 BRA `(.L_x_3600) ;  /* 0x0000000000048947 */ /* 0x000fea0003800000 */
[----:B------:R-:W-:-:S04]  /*b8a0*/  DEPBAR.LE SB0, 0x0 ;  /* 0x000080000000791a */ /* 0x000fc80000000000 */
.L_x_3600:
[----:B------:R-:W-:Y:S05]  /*b8b0*/  BSYNC B0 ;  /* 0x0000000000007941 */ /* 0x000fea0003800000 */
.L_x_3599:
        /* <DEDUP_REMOVED lines=19> */
.L_x_3602:
[----:B------:R-:W-:Y:S05]  /*b9f0*/  BSYNC B0 ;  /* 0x0000000000007941 */ /* 0x000fea0003800000 */
.L_x_3601:
        /* <DEDUP_REMOVED lines=17> */
.L_x_3605:
[----:B------:R-:W2:Y:S04]  /*bb10*/  LDG.E.STRONG.GPU R4, desc[UR38][R2.64] ;  /* 0x0000002602047981 */ /* 0x000ea8000c1ef900 */
[----:B--2---:R-:W-:Y:S01]  /*bb20*/  CCTL.IVALL ;  /* 0x00000000ff00798f */ /* 0x004fe20002000000 */
[----:B------:R-:W-:Y:S05]  /*bb30*/  YIELD ;  /* 0x0000000000007946 */ /* 0x000fea0003800000 */
[----:B------:R-:W-:-:S13]  /*bb40*/  ISETP.NE.AND P1, PT, R4, R5, PT ;  /* 0x000000050400720c */ /* 0x000fda0003f25270 */
[----:B------:R-:W-:Y:S05]  /*bb50*/  @P1 BRA `(.L_x_3605) ;  /* 0xfffffffc00ec1947 */ /* 0x000fea000383ffff */
.L_x_3604:
[----:B------:R-:W-:Y:S05]  /*bb60*/  BSYNC B0 ;  /* 0x0000000000007941 */ /* 0x000fea0003800000 */
.L_x_3603:
[----:B------:R-:W-:-:S03]  /*bb70*/  UMOV UR18, 0xffffffff ;  /* 0xffffffff00127882 */ /* 0x000fc60000000000 */
[----:B------:R-:W-:Y:S05]  /*bb80*/  BRA.DIV UR18, `(.L_x_3606) ;  /* 0x0000002e123c7947 */ /* 0x000fea000b800000 */
[----:B------:R-:W-:Y:S01]  /*bb90*/  NOP ;  /* 0x0000000000007918 */ /* 0x000fe20000000000 */
.L_x_3668:
        /* <DEDUP_REMOVED lines=15> */
.L_x_3608:
[----:B------:R-:W-:Y:S05]  /*bc90*/  BSYNC B0 ;  /* 0x0000000000007941 */ /* 0x000fea0003800000 */
.L_x_3607:
        /* <DEDUP_REMOVED lines=15> */
.L_x_3610:
[----:B------:R-:W-:Y:S05]  /*bd90*/  BSYNC B0 ;  /* 0x0000000000007941 */ /* 0x000fea0003800000 */
.L_x_3609:
[----:B------:R-:W-:Y:S06]  /*bda0*/  BAR.ARV 0xa, 0xa0 ;  /* 0x0282800000007b1d */ /* 0x000fec0000002000 */
[----:B------:R-:W-:Y:S04]  /*bdb0*/  BSSY B0, `(.L_x_3611) ;  /* 0x0000003000007945 */ /* 0x000fe80003800000 */
[----:B------:R-:W-:Y:S05]  /*bdc0*/  @!P0 BRA `(.L_x_3612) ;  /* 0x0000000000048947 */ /* 0x000fea0003800000 */
[----:B------:R-:W-:-:S04]  /*bdd0*/  DEPBAR.LE SB0, 0x0 ;  /* 0x000080000000791a */ /* 0x000fc80000000000 */
.L_x_3612:
[----:B------:R-:W-:Y:S05]  /*bde0*/  BSYNC B0 ;  /* 0x0000000000007941 */ /* 0x000fea0003800000 */
.L_x_3611:
        /* <DEDUP_REMOVED lines=19> */
.L_x_3614:
[----:B------:R-:W-:Y:S05]  /*bf20*/  BSYNC B0 ;  /* 0x0000000000007941 */ /* 0x000fea0003800000 */
.L_x_3613:
[----:B------:R-:W-:Y:S02]  /*bf30*/  UIADD3 UR7, UR7, 0x2, URZ ;  /* 0x0000000207077890 */ /* 0x000fe4000fffe03f */
[----:B------:R-:W-:Y:S02]  /*bf40*/  UIADD3 UR6, UR6, 0x4000, URZ ;  /* 0x0000400006067890 */ /* 0x000fe4000fffe03f */
[----:B------:R-:W-:-:S06]  /*bf50*/  UISETP.GE.AND UP0, UPT, UR7, UR12, UPT ;  /* 0x0000000c0700728c */ /* 0x000fcc000bf06270 */
[----:B------:R-:W-:-:S13]  /*bf60*/  PLOP3.LUT P1, PT, PT, PT, UP0, 0x80, 0x0 ;  /* 0x000000000000781c */ /* 0x000fda0003f2f008 */
[----:B------:R-:W-:Y:S05]  /*bf70*/  @!P1 BRA `(.L_x_3615) ;  /* 0xfffffff400409947 */ /* 0x000fea000383ffff */
[----:B------:R-:W-:Y:S05]  /*bf80*/  BRA `(.L_x_3515) ;  /* 0x0000002400447947 */ /* 0x000fea0003800000 */
.L_x_3568:
        /* <DEDUP_REMOVED lines=21> */
.L_x_3616:
[----:B------:R-:W1:Y:S01]  /*c0e0*/  LDC R3, c[0x0][0x8cc] ;  /* 0x00023300ff037b82 */ /* 0x000e620000000800 */
[----:B------:R-:W-:Y:S01]  /*c0f0*/  IMAD.MOV.U32 R0, RZ, RZ, R5 ;  /* 0x000000ffff007224 */ /* 0x000fe200078e0005 */
[----:B-1----:R-:W-:-:S13]  /*c100*/  ISETP.NE.AND P0, PT, R3, 0x1, PT ;  /* 0x000000010300780c */ /* 0x002fda0003f05270 */
[----:B------:R-:W1:Y:S02]  /*c110*/  @P0 LDC.64 R6, c[0x0][0x8d0] ;  /* 0x00023400ff060b82 */ /* 0x000e640000000a00 */
[----:B-1----:R-:W-:-:S05]  /*c120*/  @P0 IMAD.HI.U32 R4, R5, R6, RZ ;  /* 0x0000000605040227 */ /* 0x002fca00078e00ff */
[----:B------:R-:W-:-:S05]  /*c130*/  @P0 SHF.R.U32.HI R0, RZ, R7, R4 ;  /* 0x00000007ff000219 */ /* 0x000fca0000011604 */
[----:B------:R-:W-:-:S07]  /*c140*/  IMAD R3, R0, R3, RZ ;  /* 0x0000000300037224 */ /* 0x000fce00078e02ff */
.L_x_3617:
        /* <DEDUP_REMOVED lines=23> */
.L_x_3618:
        /* <DEDUP_REMOVED lines=10> */
.L_x_3620:
[----:B------:R-:W2:Y:S02]  /*c360*/  LDC R4, c[0x0][0x8f4] ;  /* 0x00023d00ff047b82 */ /* 0x000ea40000000800 */
.L_x_3619:
[----:B--2--5:R-:W-:Y:S01]  /*c370*/  VIADD R4, R4, 0x7f ;  /* 0x0000007f04047836 */ /* 0x024fe20000000000 */
[----:B------:R-:W-:Y:S01]  /*c380*/  LOP3.LUT R12, R0, 0x1ffffff, RZ, 0x3c, !PT ;  /* 0x01ffffff000c7812 */ /* 0x000fe200078e3cff */
[----:B------:R-:W-:Y:S02]  /*c390*/  IMAD.MOV.U32 R10, RZ, RZ, 0x1 ;  /* 0x00000001ff0a7424 */ /* 0x000fe400078e00ff */
[----:B-1----:R-:W-:Y:S01]  /*c3a0*/  IMAD.MOV.U32 R2, RZ, RZ, RZ ;  /* 0x000000ffff027224 */ /* 0x002fe200078e00ff */
        /* <DEDUP_REMOVED lines=38> */
.L_x_3622:
        /* <DEDUP_REMOVED lines=20> */
.L_x_3623:
[----:B------:R-:W-:Y:S05]  /*c750*/  @!P0 BRA `(.L_x_3624) ;  /* 0x00000000000c8947 */ /* 0x000fea0003800000 */
[----:B------:R-:W2:Y:S04]  /*c760*/  LDG.E R5, desc[UR38][R2.64] ;  /* 0x0000002602057981 */ /* 0x000ea8000c1e1900 */
[----:B------:R-:W2:Y:S02]  /*c770*/  LDG.E R0, desc[UR38][R2.64+0x4] ;  /* 0x0000042602007981 */ /* 0x000ea4000c1e1900 */
[----:B--2---:R-:W-:-:S07]  /*c780*/  IMAD.IADD R0, R0, 0x1, -R5 ;  /* 0x0000000100007824 */ /* 0x004fce00078e0a05 */
.L_x_3624:
        /* <DEDUP_REMOVED lines=66> */
.L_x_3669:
        /* <DEDUP_REMOVED lines=15> */
.L_x_3627:
        /* <DEDUP_REMOVED lines=72> */
.L_x_3638:
[----:B-123--:R-:W-:-:S04]  /*d120*/  SHF.L.U32 R18, R10, 0x1f, RZ ;  /* 0x0000001f0a127819 */ /* 0x00efc800000006ff */
[----:B------:R-:W3:Y:S02]  /*d130*/  SYNCS.PHASECHK.TRANS64.TRYWAIT P1, [R15+URZ+0x30c40], R18 ;  /* 0x030c40120f0075a7 */ /* 0x000ee4000802017f */
[----:B---3--:R-:W-:Y:S05]  /*d140*/  @!P1 BRA `(.L_x_3630) ;  /* 0x0000001400fc9947 */ /* 0x008fea0003800000 */
.L_x_3670:
        /* <DEDUP_REMOVED lines=8> */
.L_x_3631:
        /* <DEDUP_REMOVED lines=30> */
.L_x_3671:
        /* <DEDUP_REMOVED lines=8> */
.L_x_3633:
        /* <DEDUP_REMOVED lines=30> */
.L_x_3672:
        /* <DEDUP_REMOVED lines=8> */
.L_x_3635:
        /* <DEDUP_REMOVED lines=24> */
.L_x_3674:
        /* <DEDUP_REMOVED lines=8> */
.L_x_3637:
        /* <DEDUP_REMOVED lines=30> */
.L_x_3629:
[----:B------:R-:W4:Y:S02]  /*da70*/  LDL.LU R4, [R1+0x8] ;  /* 0x0000080001047983 */ /* 0x000f240000300800 */
[----:B----4-:R-:W-:Y:S02]  /*da80*/  ISETP.NE.AND P1, PT, R4, RZ, PT ;  /* 0x000000ff0400720c */ /* 0x010fe40003f25270 */
[----:B------:R4:W5:Y:S11]  /*da90*/  LDL R4, [R1+0x4] ;  /* 0x0000040001047983 */ /* 0x0009760000100800 */
[----:B----4-:R-:W-:Y:S05]  /*daa0*/  @!P1 BRA `(.L_x_3628) ;  /* 0x0000000400249947 */ /* 0x010fea0003800000 */
[----:B-1----:R-:W-:-:S04]  /*dab0*/  SHF.L.U32 R12, R10, 0x1f, RZ ;  /* 0x0000001f0a0c7819 */ /* 0x002fc800000006ff */
[----:B------:R-:W1:Y:S02]  /*dac0*/  SYNCS.PHASECHK.TRANS64.TRYWAIT P1, [R15+URZ+0x30c40], R12 ;  /* 0x030c400c0f0075a7 */ /* 0x000e64000802017f */
[----:B-1----:R-:W-:Y:S05]  /*dad0*/  @!P1 BRA `(.L_x_3639) ;  /* 0x0000000c00ec9947 */ /* 0x002fea0003800000 */
.L_x_3675:
        /* <DEDUP_REMOVED lines=8> */
.L_x_3640:
        /* <DEDUP_REMOVED lines=27> */
.L_x_3676:
        /* <DEDUP_REMOVED lines=8> */
.L_x_3642:
        /* <DEDUP_REMOVED lines=27> */
.L_x_3628:
[----:B------:R-:W4:Y:S01]  /*df40*/  S2R R0, SR_TID.X ;  /* 0x0000000000007919 */ /* 0x000f220000002100 */
[----:B------:R-:W-:Y:S01]  /*df50*/  IMAD R3, R16, 0x8, R15 ;  /* 0x0000000810037824 */ /* 0x000fe200078e020f */
[----:B----4-:R-:W-:Y:S02]  /*df60*/  LOP3.LUT R2, R0, 0x7f, RZ, 0xc0, !PT ;  /* 0x0000007f00027812 */ /* 0x010fe400078ec0ff */
[----:B------:R-:W-:Y:S02]  /*df70*/  SHF.L.U32 R0, R10, 0x1f, RZ ;  /* 0x0000001f0a007819 */ /* 0x000fe400000006ff */
[----:B------:R-:W-:Y:S02]  /*df80*/  ISETP.NE.AND P1, PT, R2, RZ, PT ;  /* 0x000000ff0200720c */ /* 0x000fe40003f25270 */
[----:B------:R-:W4:Y:S02]  /*df90*/  SYNCS.PHASECHK.TRANS64.TRYWAIT P0, [R3+URZ+0x30c40], R0 ;  /* 0x030c4000030075a7 */ /* 0x000f24000800017f */
[----:B----4-:R-:W-:Y:S09]  /*dfa0*/  @!P0 BRA `(.L_x_3643) ;  /* 0x0000000800e08947 */ /* 0x010ff20003800000 */
.L_x_3677:
[----:B------:R-:W-:Y:S05]  /*dfb0*/  @P1 BRA `(.L_x_3644) ;  /* 0x0000000000181947 */ /* 0x000fea0003800000 */
[----:B------:R-:W1:Y:S01]  /*dfc0*/  S2R R2, SR_TID.X ;  /* 0x0000000000027919 */ /* 0x000e620000002100 */
[----:B----4-:R-:W-:-:S04]  /*dfd0*/  IMAD.MOV.U32 R0, RZ, RZ, 0x4200 ;  /* 0x00004200ff007424 */ /* 0x010fc800078e00ff */
[----:B------:R4:W-:Y:S01]  /*dfe0*/  SYNCS.ARRIVE.TRANS64 RZ, [R3+URZ+0x30c30], R0 ;  /* 0x030c300003ff79a7 */ /* 0x0009e2000800003f */
[----:B-1----:R-:W-:-:S13]  /*dff0*/  LOP3.LUT P0, RZ, R2, 0x1f, RZ, 0xc0, !PT ;  /* 0x0000001f02ff7812 */ /* 0x002fda000780c0ff */
[----:B----4-:R-:W-:Y:S05]  /*e000*/  @!P0 BRA `(.L_x_3644) ;  /* 0x0000000000048947 */ /* 0x010fea0003800000 */
[----:B------:R-:W-:Y:S01]  /*e010*/  BPT.TRAP 0x1 ;  /* 0x000000040000795c */ /* 0x000fe20000300000 */
.L_x_3644:
        /* <DEDUP_REMOVED lines=34> */
.L_x_3625:
[----:B------:R-:W-:Y:S05]  /*e240*/  BSYNC B0 ;  /* 0x0000000000007941 */ /* 0x000fea0003800000 */
.L_x_3621:
[----:B------:R-:W-:-:S03]  /*e250*/  UMOV UR7, 0xffffffff ;  /* 0xffffffff00077882 */ /* 0x000fc60000000000 */
[----:B------:R-:W-:Y:S05]  /*e260*/  BRA.DIV UR7, `(.L_x_3645) ;  /* 0x0000000a07447947 */ /* 0x000fea000b800000 */
[----:B------:R-:W-:-:S13]  /*e270*/  ELECT P6, URZ, PT ;  /* 0x00000000003f782f */ /* 0x000fda00038c0000 */
.L_x_3680:
[----:B------:R-:W-:Y:S05]  /*e280*/  @!P6 BRA `(.L_x_3515) ;  /* 0x000000000084e947 */ /* 0x000fea0003800000 */
[----:B------:R-:W-:-:S06]  /*e290*/  ULOP3.LUT UR7, UR36, 0x2, URZ, 0xfc, !UPT ;  /* 0x0000000224077892 */ /* 0x000fcc000f8efc3f */
[----:B------:R-:W-:-:S05]  /*e2a0*/  IMAD.U32 R0, RZ, RZ, UR7 ;  /* 0x00000007ff007e24 */ /* 0x000fca000f8e00ff */
[----:B------:R-:W-:-:S13]  /*e2b0*/  ISETP.NE.AND P2, PT, R0, 0x3, PT ;  /* 0x000000030000780c */ /* 0x000fda0003f45270 */
[----:B------:R-:W-:Y:S05]  /*e2c0*/  @!P2 BRA `(.L_x_3646) ;  /* 0x000000000004a947 */ /* 0x000fea0003800000 */
[----:B------:R-:W-:Y:S01]  /*e2d0*/  BPT.TRAP 0x1 ;  /* 0x000000040000795c */ /* 0x000fe20000300000 */
.L_x_3646:
        /* <DEDUP_REMOVED lines=15> */
.L_x_3681:
[----:B------:R-:W2:Y:S02]  /*e3d0*/  SYNCS.PHASECHK.TRANS64.TRYWAIT P0, [R3+URZ], R0 ;  /* 0x00000000030075a7 */ /* 0x000ea4000800017f */
[----:B--2---:R-:W-:Y:S05]  /*e3e0*/  @!P0 BRA `(.L_x_3648) ;  /* 0x0000000800188947 */ /* 0x004fea0003800000 */
.L_x_3682:
[----:B------:R-:W-:Y:S05]  /*e3f0*/  @!P2 BRA `(.L_x_3649) ;  /* 0x000000000004a947 */ /* 0x000fea0003800000 */
[----:B------:R-:W-:Y:S01]  /*e400*/  BPT.TRAP 0x1 ;  /* 0x000000040000795c */ /* 0x000fe20000300000 */
.L_x_3649:
[----:B--2---:R-:W-:-:S04]  /*e410*/  VIADD R3, R8, 0x30c40 ;  /* 0x00030c4008037836 */ /* 0x004fc80000000000 */
[----:B------:R-:W-:-:S04]  /*e420*/  IMAD R5, R2, 0x8, R3 ;  /* 0x0000000802057824 */ /* 0x000fc800078e0203 */
[----:B------:R-:W2:Y:S02]  /*e430*/  SYNCS.PHASECHK.TRANS64.TRYWAIT P0, [R5+URZ], R4 ;  /* 0x00000004050075a7 */ /* 0x000ea4000800017f */
[----:B--2---:R-:W-:Y:S05]  /*e440*/  @!P0 BRA `(.L_x_3650) ;  /* 0x0000000800148947 */ /* 0x004fea0003800000 */
.L_x_3683:
[----:B------:R-:W-:-:S07]  /*e450*/  IMAD R3, R6, 0x8, R3 ;  /* 0x0000000806037824 */ /* 0x000fce00078e0203 */
.L_x_3651:
[----:B---3--:R3:W4:Y:S02]  /*e460*/  SYNCS.PHASECHK.TRANS64.TRYWAIT P0, [R3+URZ], R0 ;  /* 0x00000000030075a7 */ /* 0x008724000800017f */
[----:B----4-:R-:W-:Y:S05]  /*e470*/  @!P0 NANOSLEEP.SYNCS 0x989680 ;  /* 0x009896800000895d */ /* 0x010fea0003900000 */
[----:B------:R-:W4:Y:S02]  /*e480*/  @!P0 SYNCS.PHASECHK.TRANS64 P0, [R3+URZ], R0 ;  /* 0x00000000030085a7 */ /* 0x000f24000800007f */
[----:B----4-:R-:W-:Y:S05]  /*e490*/  @!P0 BRA `(.L_x_3651) ;  /* 0xfffffffc00f08947 */ /* 0x010fea000383ffff */
.L_x_3515:
[----:B------:R-:W-:Y:S05]  /*e4a0*/  BSYNC B6 ;  /* 0x0000000000067941 */ /* 0x000fea0003800000 */
.L_x_3507:
[----:B------:R-:W-:Y:S05]  /*e4b0*/  EXIT ;  /* 0x000000000000794d */ /* 0x000fea0003800000 */
.L_x_3525:
[----:B------:R-:W-:Y:S02]  /*e4c0*/  IMAD.MOV.U32 R12, RZ, RZ, RZ ;  /* 0x000000ffff0c7224 */ /* 0x000fe400078e00ff */
[----:B------:R-:W-:Y:S02]  /*e4d0*/  IMAD.MOV.U32 R11, RZ, RZ, 0x1f ;  /* 0x0000001fff0b7424 */ /* 0x000fe400078e00ff */
[----:B------:R-:W-:-:S07]  /*e4e0*/  IMAD.MOV.U32 R15, RZ, RZ, -0x1 ;  /* 0xffffffffff0f7424 */ /* 0x000fce00078e00ff */
[----:B------:R-:W-:Y:S05]  /*e4f0*/  WARPSYNC.COLLECTIVE R15, `(.L_x_3652) ;  /* 0x000000000f087348 */ /* 0x000fea0003c00000 */
[----:B------:R1:W2:Y:S02]  /*e500*/  SHFL.IDX P6, R14, R13, R12, R11 ;  /* 0x0000000c0d0e7389 */ /* 0x0002a400000c000b */
[----:B-12---:R-:W-:Y:S01]  /*e510*/  ENDCOLLECTIVE ;  /* 0x000000000000791b */ /* 0x006fe20003800000 */
.L_x_3652:
[----:B------:R-:W-:Y:S05]  /*e520*/  BRA `(.L_x_3653) ;  /* 0xffffff3000407947 */ /* 0x000fea000383ffff */
.L_x_3527:
[----:B--2---:R2:W3:Y:S02]  /*e530*/  SYNCS.PHASECHK.TRANS64.TRYWAIT P0, [R236+URZ+0x30c00], R15 ;  /* 0x030c000fec0075a7 */ /* 0x0044e4000800017f */
[----:B---3--:R-:W-:Y:S05]  /*e540*/  @!P0 NANOSLEEP.SYNCS 0x989680 ;  /* 0x009896800000895d */ /* 0x008fea0003900000 */
[----:B------:R-:W3:Y:S02]  /*e550*/  @!P0 SYNCS.PHASECHK.TRANS64 P0, [R236+URZ+0x30c00], R15 ;  /* 0x030c000fec0085a7 */ /* 0x000ee4000800007f */
[----:B---3--:R-:W-:Y:S05]  /*e560*/  @!P0 BRA `(.L_x_3527) ;  /* 0xfffffffc00f08947 */ /* 0x008fea000383ffff */
[----:B------:R-:W-:Y:S05]  /*e570*/  BRA `(.L_x_3526) ;  /* 0xffffff30008c7947 */ /* 0x000fea000383ffff */
.L_x_3532:
[----:B--2---:R2:W3:Y:S02]  /*e580*/  SYNCS.PHASECHK.TRANS64.TRYWAIT P1, [R6+URZ+0x30c10], R21 ;  /* 0x030c1015060075a7 */ /* 0x0044e4000802017f */
[----:B---3--:R-:W-:Y:S05]  /*e590*/  @!P1 NANOSLEEP.SYNCS 0x989680 ;  /* 0x009896800000995d */ /* 0x008fea0003900000 */
[----:B------:R-:W3:Y:S02]  /*e5a0*/  @!P1 SYNCS.PHASECHK.TRANS64 P1, [R6+URZ+0x30c10], R21 ;  /* 0x030c1015060095a7 */ /* 0x000ee4000802007f */
[----:B---3--:R-:W-:Y:S05]  /*e5b0*/  @!P1 BRA `(.L_x_3532) ;  /* 0xfffffffc00f09947 */ /* 0x008fea000383ffff */
[----:B------:R-:W-:Y:S05]  /*e5c0*/  BRA `(.L_x_3531) ;  /* 0xffffff3c00347947 */ /* 0x000fea000383ffff */
.L_x_3536:
[----:B------:R1:W1:Y:S02]  /*e5d0*/  SYNCS.PHASECHK.TRANS64.TRYWAIT P1, [R6+URZ+0x30c30], R21 ;  /* 0x030c3015060075a7 */ /* 0x000264000802017f */
[----:B-1----:R-:W-:Y:S05]  /*e5e0*/  @!P1 NANOSLEEP.SYNCS 0x989680 ;  /* 0x009896800000995d */ /* 0x002fea0003900000 */
[----:B------:R-:W1:Y:S02]  /*e5f0*/  @!P1 SYNCS.PHASECHK.TRANS64 P1, [R6+URZ+0x30c30], R21 ;  /* 0x030c3015060095a7 */ /* 0x000e64000802007f */
[----:B-1----:R-:W-:Y:S05]  /*e600*/  @!P1 BRA `(.L_x_3536) ;  /* 0xfffffffc00f09947 */ /* 0x002fea000383ffff */
[----:B------:R-:W-:Y:S05]  /*e610*/  BRA `(.L_x_3535) ;  /* 0xffffff4000487947 */ /* 0x000fea000383ffff */
.L_x_3544:
[----:B--2---:R2:W3:Y:S02]  /*e620*/  SYNCS.PHASECHK.TRANS64.TRYWAIT P1, [R7+URZ+0x30c10], R18 ;  /* 0x030c1012070075a7 */ /* 0x0044e4000802017f */
[----:B---3--:R-:W-:Y:S05]  /*e630*/  @!P1 NANOSLEEP.SYNCS 0x989680 ;  /* 0x009896800000995d */ /* 0x008fea0003900000 */
[----:B------:R-:W3:Y:S02]  /*e640*/  @!P1 SYNCS.PHASECHK.TRANS64 P1, [R7+URZ+0x30c10], R18 ;  /* 0x030c1012070095a7 */ /* 0x000ee4000802007f */
[----:B---3--:R-:W-:Y:S05]  /*e650*/  @!P1 BRA `(.L_x_3544) ;  /* 0xfffffffc00f09947 */ /* 0x008fea000383ffff */
[----:B------:R-:W-:Y:S05]  /*e660*/  BRA `(.L_x_3543) ;  /* 0xffffff7800647947 */ /* 0x000fea000383ffff */
.L_x_3548:
[----:B------:R1:W1:Y:S02]  /*e670*/  SYNCS.PHASECHK.TRANS64.TRYWAIT P1, [R7+URZ+0x30c30], R18 ;  /* 0x030c3012070075a7 */ /* 0x000264000802017f */
[----:B-1----:R-:W-:Y:S05]  /*e680*/  @!P1 NANOSLEEP.SYNCS 0x989680 ;  /* 0x009896800000995d */ /* 0x002fea0003900000 */
[----:B------:R-:W1:Y:S02]  /*e690*/  @!P1 SYNCS.PHASECHK.TRANS64 P1, [R7+URZ+0x30c30], R18 ;  /* 0x030c3012070095a7 */ /* 0x000e64000802007f */
[----:B-1----:R-:W-:Y:S05]  /*e6a0*/  @!P1 BRA `(.L_x_3548) ;  /* 0xfffffffc00f09947 */ /* 0x002fea000383ffff */
[----:B------:R-:W-:Y:S05]  /*e6b0*/  BRA `(.L_x_3547) ;  /* 0xffffff7c00787947 */ /* 0x000fea000383ffff */
.L_x_3555:
[----:B------:R-:W-:Y:S01]  /*e6c0*/  BSSY B0, `(.L_x_3654) ;  /* 0x0000005000007945 */ /* 0x000fe20003800000 */
[----:B------:R-:W-:-:S07]  /*e6d0*/  IMAD.MOV.U32 R15, RZ, RZ, -0x1 ;  /* 0xffffffffff0f7424 */ /* 0x000fce00078e00ff */
[----:B---3--:R-:W-:Y:S05]  /*e6e0*/  WARPSYNC.COLLECTIVE R15, `(.L_x_3655) ;  /* 0x000000000f087348 */ /* 0x008fea0003c00000 */
[----:B------:R-:W-:Y:S01]  /*e6f0*/  NOP ;  /* 0x0000000000007918 */ /* 0x000fe20000000000 */
[----:B---3--:R-:W-:Y:S01]  /*e700*/  ENDCOLLECTIVE ;  /* 0x000000000000791b */ /* 0x008fe20003800000 */
.L_x_3655:
[----:B------:R-:W-:Y:S05]  /*e710*/  BSYNC B0 ;  /* 0x0000000000007941 */ /* 0x000fea0003800000 */
.L_x_3654:
[----:B------:R-:W-:Y:S05]  /*e720*/  BRA `(.L_x_3656) ;  /* 0xffffffb000e07947 */ /* 0x000fea000383ffff */
.L_x_3564:
[----:B------:R-:W-:Y:S01]  /*e730*/  BSSY B0, `(.L_x_3657) ;  /* 0x0000005000007945 */ /* 0x000fe20003800000 */
[----:B------:R-:W-:-:S07]  /*e740*/  IMAD.MOV.U32 R15, RZ, RZ, -0x1 ;  /* 0xffffffffff0f7424 */ /* 0x000fce00078e00ff */
[----:B-1-3--:R-:W-:Y:S05]  /*e750*/  WARPSYNC.COLLECTIVE R15, `(.L_x_3658) ;  /* 0x000000000f087348 */ /* 0x00afea0003c00000 */
[----:B------:R-:W-:Y:S01]  /*e760*/  NOP ;  /* 0x0000000000007918 */ /* 0x000fe20000000000 */
[----:B-1-3--:R-:W-:Y:S01]  /*e770*/  ENDCOLLECTIVE ;  /* 0x000000000000791b */ /* 0x00afe20003800000 */
.L_x_3658:
[----:B------:R-:W-:Y:S05]  /*e780*/  BSYNC B0 ;  /* 0x0000000000007941 */ /* 0x000fea0003800000 */
.L_x_3657:
[----:B------:R-:W-:Y:S05]  /*e790*/  BRA `(.L_x_3659) ;  /* 0xffffffb400c07947 */ /* 0x000fea000383ffff */
.L_x_3581:
[----:B------:R-:W-:Y:S01]  /*e7a0*/  BSSY B0, `(.L_x_3660) ;  /* 0x0000005000007945 */ /* 0x000fe20003800000 */
[----:B------:R-:W-:-:S07]  /*e7b0*/  IMAD.MOV.U32 R15, RZ, RZ, -0x1 ;  /* 0xffffffffff0f7424 */ /* 0x000fce00078e00ff */
[----:B------:R-:W-:Y:S05]  /*e7c0*/  WARPSYNC.COLLECTIVE R15, `(.L_x_3661) ;  /* 0x000000000f087348 */ /* 0x000fea0003c00000 */
[----:B------:R-:W-:Y:S01]  /*e7d0*/  NOP ;  /* 0x0000000000007918 */ /* 0x000fe20000000000 */
[----:B------:R-:W-:Y:S01]  /*e7e0*/  ENDCOLLECTIVE ;  /* 0x000000000000791b */ /* 0x000fe20003800000 */
.L_x_3661:
[----:B------:R-:W-:Y:S05]  /*e7f0*/  BSYNC B0 ;  /* 0x0000000000007941 */ /* 0x000fea0003800000 */
.L_x_3660:
[----:B------:R-:W-:Y:S05]  /*e800*/  BRA `(.L_x_3662) ;  /* 0xffffffc400bc7947 */ /* 0x000fea000383ffff */
.L_x_3594:
[----:B------:R-:W-:Y:S01]  /*e810*/  BSSY B0, `(.L_x_3663) ;  /* 0x0000005000007945 */ /* 0x000fe20003800000 */
[----:B------:R-:W-:-:S07]  /*e820*/  IMAD.MOV.U32 R15, RZ, RZ, -0x1 ;  /* 0xffffffffff0f7424 */ /* 0x000fce00078e00ff */
[----:B------:R-:W-:Y:S05]  /*e830*/  WARPSYNC.COLLECTIVE R15, `(.L_x_3664) ;  /* 0x000000000f087348 */ /* 0x000fea0003c00000 */
[----:B------:R-:W-:Y:S01]  /*e840*/  NOP ;  /* 0x0000000000007918 */ /* 0x000fe20000000000 */
[----:B------:R-:W-:Y:S01]  /*e850*/  ENDCOLLECTIVE ;  /* 0x000000000000791b */ /* 0x000fe20003800000 */
.L_x_3664:
[----:B------:R-:W-:Y:S05]  /*e860*/  BSYNC B0 ;  /* 0x0000000000007941 */ /* 0x000fea0003800000 */
.L_x_3663:
[----:B------:R-:W-:Y:S05]  /*e870*/  BRA `(.L_x_3665) ;  /* 0xffffffcc006c7947 */ /* 0x000fea000383ffff */
.L_x_3606:
[----:B------:R-:W-:Y:S01]  /*e880*/  BSSY B0, `(.L_x_3666) ;  /* 0x0000005000007945 */ /* 0x000fe20003800000 */
[----:B------:R-:W-:-:S07]  /*e890*/  IMAD.MOV.U32 R15, RZ, RZ, -0x1 ;  /* 0xffffffffff0f7424 */ /* 0x000fce00078e00ff */
[----:B------:R-:W-:Y:S05]  /*e8a0*/  WARPSYNC.COLLECTIVE R15, `(.L_x_3667) ;  /* 0x000000000f087348 */ /* 0x000fea0003c00000 */
[----:B------:R-:W-:Y:S01]  /*e8b0*/  NOP ;  /* 0x0000000000007918 */ /* 0x000fe20000000000 */
[----:B------:R-:W-:Y:S01]  /*e8c0*/  ENDCOLLECTIVE ;  /* 0x000000000000791b */ /* 0x000fe20003800000 */
.L_x_3667:
[----:B------:R-:W-:Y:S05]  /*e8d0*/  BSYNC B0 ;  /* 0x0000000000007941 */ /* 0x000fea0003800000 */
.L_x_3666:
[----:B------:R-:W-:Y:S05]  /*e8e0*/  BRA `(.L_x_3668) ;  /* 0xffffffd000ac7947 */ /* 0x000fea000383ffff */
.L_x_3626:
[----:B-1----:R1:W2:Y:S02]  /*e8f0*/  SYNCS.PHASECHK.TRANS64.TRYWAIT P0, [R15+URZ+0x30c20], R2 ;  /* 0x030c20020f0075a7 */ /* 0x0022a4000800017f */
[----:B--2---:R-:W-:Y:S05]  /*e900*/  @!P0 NANOSLEEP.SYNCS 0x989680 ;  /* 0x009896800000895d */ /* 0x004fea0003900000 */
[----:B------:R-:W2:Y:S02]  /*e910*/  @!P0 SYNCS.PHASECHK.TRANS64 P0, [R15+URZ+0x30c20], R2 ;  /* 0x030c20020f0085a7 */ /* 0x000ea4000800007f */
[----:B--2---:R-:W-:Y:S05]  /*e920*/  @!P0 BRA `(.L_x_3626) ;  /* 0xfffffffc00f08947 */ /* 0x004fea000383ffff */
[----:B------:R-:W-:Y:S05]  /*e930*/  BRA `(.L_x_3669) ;  /* 0xffffffe0009c7947 */ /* 0x000fea000383ffff */
.L_x_3630:
[----:B---3--:R3:W4:Y:S02]  /*e940*/  SYNCS.PHASECHK.TRANS64.TRYWAIT P1, [R15+URZ+0x30c40], R18 ;  /* 0x030c40120f0075a7 */ /* 0x008724000802017f */
[----:B----4-:R-:W-:Y:S05]  /*e950*/  @!P1 NANOSLEEP.SYNCS 0x989680 ;  /* 0x009896800000995d */ /* 0x010fea0003900000 */
[----:B------:R-:W4:Y:S02]  /*e960*/  @!P1 SYNCS.PHASECHK.TRANS64 P1, [R15+URZ+0x30c40], R18 ;  /* 0x030c40120f0095a7 */ /* 0x000f24000802007f */
[----:B----4-:R-:W-:Y:S05]  /*e970*/  @!P1 BRA `(.L_x_3630) ;  /* 0xfffffffc00f09947 */ /* 0x010fea000383ffff */
[----:B------:R-:W-:Y:S05]  /*e980*/  BRA `(.L_x_3670) ;  /* 0xffffffe400f07947 */ /* 0x000fea000383ffff */
.L_x_3632:
[----:B-1----:R1:W2:Y:S02]  /*e990*/  SYNCS.PHASECHK.TRANS64.TRYWAIT P1, [R15+URZ+0x30c28], R18 ;  /* 0x030c28120f0075a7 */ /* 0x0022a4000802017f */
[----:B--2---:R-:W-:Y:S05]  /*e9a0*/  @!P1 NANOSLEEP.SYNCS 0x989680 ;  /* 0x009896800000995d */ /* 0x004fea0003900000 */
[----:B------:R-:W2:Y:S02]  /*e9b0*/  @!P1 SYNCS.PHASECHK.TRANS64 P1, [R15+URZ+0x30c28], R18 ;  /* 0x030c28120f0095a7 */ /* 0x000ea4000802007f */
[----:B--2---:R-:W-:Y:S05]  /*e9c0*/  @!P1 BRA `(.L_x_3632) ;  /* 0xfffffffc00f09947 */ /* 0x004fea000383ffff */
[----:B------:R-:W-:Y:S05]  /*e9d0*/  BRA `(.L_x_3671) ;  /* 0xffffffe800747947 */ /* 0x000fea000383ffff */
.L_x_3634:
[----:B--2---:R2:W4:Y:S02]  /*e9e0*/  SYNCS.PHASECHK.TRANS64.TRYWAIT P1, [R15+URZ+0x30c48], R18 ;  /* 0x030c48120f0075a7 */ /* 0x004524000802017f */
[----:B----4-:R-:W-:Y:S05]  /*e9f0*/  @!P1 NANOSLEEP.SYNCS 0x989680 ;  /* 0x009896800000995d */ /* 0x010fea0003900000 */
[----:B------:R-:W4:Y:S02]  /*ea00*/  @!P1 SYNCS.PHASECHK.TRANS64 P1, [R15+URZ+0x30c48], R18 ;  /* 0x030c48120f0095a7 */ /* 0x000f24000802007f */
[----:B----4-:R-:W-:Y:S05]  /*ea10*/  @!P1 BRA `(.L_x_3634) ;  /* 0xfffffffc00f09947 */ /* 0x010fea000383ffff */
[----:B------:R-:W-:Y:S05]  /*ea20*/  BRA `(.L_x_3672) ;  /* 0xffffffe800f87947 */ /* 0x000fea000383ffff */
.L_x_3636:
[----:B------:R-:W-:-:S07]  /*ea30*/  SHF.L.U32 R4, R10, 0x1f, RZ ;  /* 0x0000001f0a047819 */ /* 0x000fce00000006ff */
.L_x_3673:
[----:B----4-:R4:W1:Y:S02]  /*ea40*/  SYNCS.PHASECHK.TRANS64.TRYWAIT P1, [R15+URZ+0x30c20], R4 ;  /* 0x030c20040f0075a7 */ /* 0x010864000802017f */
[----:B-1----:R-:W-:Y:S05]  /*ea50*/  @!P1 NANOSLEEP.SYNCS 0x989680 ;  /* 0x009896800000995d */ /* 0x002fea0003900000 */
[----:B------:R-:W1:Y:S02]  /*ea60*/  @!P1 SYNCS.PHASECHK.TRANS64 P1, [R15+URZ+0x30c20], R4 ;  /* 0x030c20040f0095a7 */ /* 0x000e64000802007f */
[----:B-1----:R-:W-:Y:S05]  /*ea70*/  @!P1 BRA `(.L_x_3673) ;  /* 0xfffffffc00f09947 */ /* 0x002fea000383ffff */
[----:B------:R-:W-:Y:S05]  /*ea80*/  BRA `(.L_x_3674) ;  /* 0xffffffec00607947 */ /* 0x000fea000383ffff */
.L_x_3639:
[----:B-1----:R1:W4:Y:S02]  /*ea90*/  SYNCS.PHASECHK.TRANS64.TRYWAIT P1, [R15+URZ+0x30c40], R12 ;  /* 0x030c400c0f0075a7 */ /* 0x002324000802017f */
[----:B----4-:R-:W-:Y:S05]  /*eaa0*/  @!P1 NANOSLEEP.SYNCS 0x989680 ;  /* 0x009896800000995d */ /* 0x010fea0003900000 */
[----:B------:R-:W4:Y:S02]  /*eab0*/  @!P1 SYNCS.PHASECHK.TRANS64 P1, [R15+URZ+0x30c40], R12 ;  /* 0x030c400c0f0095a7 */ /* 0x000f24000802007f */
[----:B----4-:R-:W-:Y:S05]  /*eac0*/  @!P1 BRA `(.L_x_3639) ;  /* 0xfffffffc00f09947 */ /* 0x010fea000383ffff */
[----:B------:R-:W-:Y:S05]  /*ead0*/  BRA `(.L_x_3675) ;  /* 0xfffffff000007947 */ /* 0x000fea000383ffff */
.L_x_3641:
[----:B--2---:R2:W4:Y:S02]  /*eae0*/  SYNCS.PHASECHK.TRANS64.TRYWAIT P1, [R15+URZ+0x30c28], R12 ;  /* 0x030c280c0f0075a7 */ /* 0x004524000802017f */
[----:B----4-:R-:W-:Y:S05]  /*eaf0*/  @!P1 NANOSLEEP.SYNCS 0x989680 ;  /* 0x009896800000995d */ /* 0x010fea0003900000 */
[----:B------:R-:W4:Y:S02]  /*eb00*/  @!P1 SYNCS.PHASECHK.TRANS64 P1, [R15+URZ+0x30c28], R12 ;  /* 0x030c280c0f0095a7 */ /* 0x000f24000802007f */
[----:B----4-:R-:W-:Y:S05]  /*eb10*/  @!P1 BRA `(.L_x_3641) ;  /* 0xfffffffc00f09947 */ /* 0x010fea000383ffff */
[----:B------:R-:W-:Y:S05]  /*eb20*/  BRA `(.L_x_3676) ;  /* 0xfffffff000787947 */ /* 0x000fea000383ffff */
.L_x_3643:
[----:B----4-:R4:W1:Y:S02]  /*eb30*/  SYNCS.PHASECHK.TRANS64.TRYWAIT P0, [R3+URZ+0x30c40], R0 ;  /* 0x030c4000030075a7 */ /* 0x010864000800017f */
[----:B-1----:R-:W-:Y:S05]  /*eb40*/  @!P0 NANOSLEEP.SYNCS 0x989680 ;  /* 0x009896800000895d */ /* 0x002fea0003900000 */
[----:B------:R-:W1:Y:S02]  /*eb50*/  @!P0 SYNCS.PHASECHK.TRANS64 P0, [R3+URZ+0x30c40], R0 ;  /* 0x030c4000030085a7 */ /* 0x000e64000800007f */
[----:B-1----:R-:W-:Y:S05]  /*eb60*/  @!P0 BRA `(.L_x_3643) ;  /* 0xfffffffc00f08947 */ /* 0x002fea000383ffff */
[----:B------:R-:W-:Y:S05]  /*eb70*/  BRA `(.L_x_3677) ;  /* 0xfffffff4000c7947 */ /* 0x000fea000383ffff */
.L_x_3645:
[----:B------:R-:W-:Y:S01]  /*eb80*/  BSSY B0, `(.L_x_3678) ;  /* 0x0000006000007945 */ /* 0x000fe20003800000 */
[----:B------:R-:W-:-:S07]  /*eb90*/  IMAD.MOV.U32 R15, RZ, RZ, -0x1 ;  /* 0xffffffffff0f7424 */ /* 0x000fce00078e00ff */
[----:B------:R-:W-:Y:S05]  /*eba0*/  WARPSYNC.COLLECTIVE R15, `(.L_x_3679) ;  /* 0x000000000f0c7348 */ /* 0x000fea0003c00000 */
[----:B------:R-:W-:Y:S02]  /*ebb0*/  ELECT P6, UR62, PT ;  /* 0x00000000003e782f */ /* 0x000fe400038c0000 */
[----:B------:R-:W-:Y:S01]  /*ebc0*/  MOV R14, UR62 ;  /* 0x0000003e000e7c02 */ /* 0x000fe20008000f00 */
[----:B------:R-:W-:Y:S10]  /*ebd0*/  ENDCOLLECTIVE ;  /* 0x000000000000791b */ /* 0x000ff40003800000 */
.L_x_3679:
[----:B------:R-:W-:Y:S05]  /*ebe0*/  BSYNC B0 ;  /* 0x0000000000007941 */ /* 0x000fea0003800000 */
.L_x_3678:
[----:B------:R-:W-:Y:S05]  /*ebf0*/  BRA `(.L_x_3680) ;  /* 0xfffffff400a07947 */ /* 0x000fea000383ffff */
.L_x_3647:
[----:B-1----:R1:W2:Y:S02]  /*ec00*/  SYNCS.PHASECHK.TRANS64.TRYWAIT P0, [R7+URZ], R4 ;  /* 0x00000004070075a7 */ /* 0x0022a4000800017f */
[----:B--2---:R-:W-:Y:S05]  /*ec10*/  @!P0 NANOSLEEP.SYNCS 0x989680 ;  /* 0x009896800000895d */ /* 0x004fea0003900000 */
[----:B------:R-:W2:Y:S02]  /*ec20*/  @!P0 SYNCS.PHASECHK.TRANS64 P0, [R7+URZ], R4 ;  /* 0x00000004070085a7 */ /* 0x000ea4000800007f */
[----:B--2---:R-:W-:Y:S05]  /*ec30*/  @!P0 BRA `(.L_x_3647) ;  /* 0xfffffffc00f08947 */ /* 0x004fea000383ffff */
[----:B------:R-:W-:Y:S05]  /*ec40*/  BRA `(.L_x_3681) ;  /* 0xfffffff400e07947 */ /* 0x000fea000383ffff */
.L_x_3648:
[----:B--2---:R2:W3:Y:S02]  /*ec50*/  SYNCS.PHASECHK.TRANS64.TRYWAIT P0, [R3+URZ], R0 ;  /* 0x00000000030075a7 */ /* 0x0044e4000800017f */
[----:B---3--:R-:W-:Y:S05]  /*ec60*/  @!P0 NANOSLEEP.SYNCS 0x989680 ;  /* 0x009896800000895d */ /* 0x008fea0003900000 */
[----:B------:R-:W3:Y:S02]  /*ec70*/  @!P0 SYNCS.PHASECHK.TRANS64 P0, [R3+URZ], R0 ;  /* 0x00000000030085a7 */ /* 0x000ee4000800007f */
[----:B---3--:R-:W-:Y:S05]  /*ec80*/  @!P0 BRA `(.L_x_3648) ;  /* 0xfffffffc00f08947 */ /* 0x008fea000383ffff */
[----:B------:R-:W-:Y:S05]  /*ec90*/  BRA `(.L_x_3682) ;  /* 0xfffffff400d47947 */ /* 0x000fea000383ffff */
.L_x_3650:
[----:B--2---:R2:W3:Y:S02]  /*eca0*/  SYNCS.PHASECHK.TRANS64.TRYWAIT P0, [R5+URZ], R4 ;  /* 0x00000004050075a7 */ /* 0x0044e4000800017f */
[----:B---3--:R-:W-:Y:S05]  /*ecb0*/  @!P0 NANOSLEEP.SYNCS 0x989680 ;  /* 0x009896800000895d */ /* 0x008fea0003900000 */
[----:B------:R-:W3:Y:S02]  /*ecc0*/  @!P0 SYNCS.PHASECHK.TRANS64 P0, [R5+URZ], R4 ;  /* 0x00000004050085a7 */ /* 0x000ee4000800007f */
[----:B---3--:R-:W-:Y:S05]  /*ecd0*/  @!P0 BRA `(.L_x_3650) ;  /* 0xfffffffc00f08947 */ /* 0x008fea000383ffff */
[----:B------:R-:W-:Y:S05]  /*ece0*/  BRA `(.L_x_3683) ;  /* 0xfffffff400d87947 */ /* 0x000fea000383ffff */
.L_x_3684:
        /* <DEDUP_REMOVED lines=9> */
.L_x_3719:


//--------------------- .text._ZN7cutlass13device_kernelIN5flash22FlashAttnBwdPreprocessIN4cute5tupleIJNS3_1CILi128EEENS5_ILi64EEEEEENS_6half_tEfNS_4arch4Sm90ELb1ELb1EEEEEvNT_6ParamsE --------------------------
	.section	.text._ZN7cutlass13device_kernelIN5flash22FlashAttnBwdPreprocessIN4cute5tupleIJNS3_1CILi128EEENS5_ILi64EEEEEENS_6half_tEfNS_4arch4Sm90ELb1ELb1EEEEEvNT_6ParamsE,"ax",@progbits
	.align	128
.text._ZN7cutlass13device_kernelIN5flash22FlashAttnBwdPreprocessIN4cute5tupleIJNS3_1CILi128EEENS5_ILi64EEEEEENS_6half_tEfNS_4arch4Sm90ELb1ELb1EEEEEvNT_6ParamsE:
        .type           _ZN7cutlass13device_kernelIN5flash22FlashAttnBwdPreprocessIN4cute5tupleIJNS3_1CILi128EEENS5_ILi64EEEEEENS_6half_tEfNS_4arch4Sm90ELb1ELb1EEEEEvNT_6ParamsE,@function
        .size           _ZN7cutlass13device_kernelIN5flash22FlashAttnBwdPreprocessIN4cute5tupleIJNS3_1CILi128EEENS5_ILi64EEEEEENS_6half_tEfNS_4arch4Sm90ELb1ELb1EEEEEvNT_6ParamsE,(.L_x_3720 - _ZN7cutlass13device_kernelIN5flash22FlashAttnBwdPreprocessIN4cute5tupleIJNS3_1CILi128EEENS5_ILi64EEEEEENS_6half_tEfNS_4arch4Sm90ELb1ELb1EEEEEvNT_6ParamsE)
        .other          _ZN7cutlass13device_kernelIN5flash22FlashAttnBwdPreprocessIN4cute5tupleIJNS3_1CILi128EEENS5_ILi64EEEEEENS_6half_tEfNS_4arch4Sm90ELb1ELb1EEEEEvNT_6ParamsE,@"STO_CUDA_ENTRY STV_DEFAULT"
_ZN7cutlass13device_kernelIN5flash22FlashAttnBwdPreprocessIN4cute5tupleIJNS3_1CILi128EEENS5_ILi64EEEEEENS_6half_tEfNS_4arch4Sm90ELb1ELb1EEEEEvNT_6ParamsE:
        /* <DEDUP_REMOVED lines=11> */
[----:B------:R-:W-:Y:S01]  /*00b0*/  ISETP.NE.U32.AND P2, PT, R4, RZ, PT ;  /* 0x000000ff0400720c */ /* 0x000fe20003f45070 */
[----:B-1----:R-:W-:-:S04]  /*00c0*/  IMAD.WIDE R6, R0, 0x4, R6 ;  /* 0x0000000400067825 */ /* 0x002fc800078e0206 */
[----:B------:R-:W0:Y:S01]  /*00d0*/  @P1 LDC.64 R8, c[0x0][0x2f8] ;  /* 0x0000be00ff081b82 */ /* 0x000e220000000a00 */
[----:B------:R-:W-:-:S05]  /*00e0*/  MOV R4, UR6 ;  /* 0x0000000600047c02 */ /* 0x000fca0008000f00 */
[----:B------:R1:W5:Y:S01]  /*00f0*/  @P0 LDG.E R48, desc[UR4][R6.64] ;  /* 0x0000000406300981 */ /* 0x000362000c1e1900 */
[----:B------:R-:W-:Y:S01]  /*0100*/  ISETP.NE.AND.EX P2, PT, R5, RZ, PT, P2 ;  /* 0x000000ff0500720c */ /* 0x000fe20003f45320 */
[----:B------:R-:W2:Y:S01]  /*0110*/  S2R R2, SR_CTAID.X ;  /* 0x0000000000027919 */ /* 0x000ea20000002500 */
[----:B------:R-:W3:Y:S01]  /*0120*/  S2R R3, SR_TID.X ;  /* 0x0000000000037919 */ /* 0x000ee20000002100 */
[----:B0-----:R-:W-:-:S05]  /*0130*/  @P1 IMAD.WIDE R8, R0, 0x4, R8 ;  /* 0x0000000400081825 */ /* 0x001fca00078e0208 */
[----:B------:R1:W5:Y:S01]  /*0140*/  @P1 LDG.E R4, desc[UR4][R8.64] ;  /* 0x0000000408041981 */ /* 0x000362000c1e1900 */
[----:B--2---:R-:W-:Y:S01]  /*0150*/  SHF.L.U32 R5, R2, 0x7, RZ ;  /* 0x0000000702057819 */ /* 0x004fe200000006ff */
[----:B---3--:R-:W-:Y:S06]  /*0160*/  @P1 BRA `(.L_x_3685) ;  /* 0x0000000000101947 */ /* 0x008fec0003800000 */
[----:B------:R-:W-:Y:S05]  /*0170*/  @!P0 BRA `(.L_x_3685) ;  /* 0x00000000000c8947 */ /* 0x000fea0003800000 */
[----:B-1----:R-:W2:Y:S04]  /*0180*/  LDG.E R9, desc[UR4][R6.64] ;  /* 0x0000000406097981 */ /* 0x002ea8000c1e1900 */
[----:B-----5:R-:W2:Y:S02]  /*0190*/  LDG.E R4, desc[UR4][R6.64+0x4] ;  /* 0x0000040406047981 */ /* 0x020ea4000c1e1900 */
[----:B--2---:R-:W-:-:S07]  /*01a0*/  IADD3 R4, -R9, R4, RZ ;  /* 0x0000000409047210 */ /* 0x004fce0007ffe1ff */
.L_x_3685:
[----:B-----5:R-:W-:-:S13]  /*01b0*/  ISETP.LE.AND P1, PT, R4, R5, PT ;  /* 0x000000050400720c */ /* 0x020fda0003f23270 */
[----:B------:R-:W-:Y:S05]  /*01c0*/  @P2 EXIT P1 ;  /* 0x000000000000294d */ /* 0x000fea0000800000 */
[----:B------:R-:W0:Y:S01]  /*01d0*/  S2UR UR6, SR_CTAID.Y ;  /* 0x00000000000679c3 */ /* 0x000e220000002600 */
[----:B------:R-:W-:Y:S01]  /*01e0*/  ISETP.GT.AND P1, PT, R3, 0x7f, PT ;  /* 0x0000007f0300780c */ /* 0x000fe20003f24270 */
[----:B------:R-:W-:Y:S01]  /*01f0*/  BSSY B0, `(.L_x_3686) ;  /* 0x0000026000007945 */ /* 0x000fe20003800000 */
[----:B------:R-:W-:Y:S02]  /*0200*/  IADD3 R47, -R5, R4, RZ ;  /* 0x00000004052f7210 */ /* 0x000fe40007ffe1ff */
[----:B------:R-:W-:Y:S02]  /*0210*/  CS2R R14, SRZ ;  /* 0x00000000000e7805 */ /* 0x000fe4000001ff00 */
[----:B-1----:R-:W-:Y:S02]  /*0220*/  SHF.R.S32.HI R6, RZ, 0x1f, R3 ;  /* 0x0000001fff067819 */ /* 0x002fe40000011403 */
[----:B------:R-:W-:Y:S01]  /*0230*/  ISETP.GE.OR P4, PT, R3, R47, P1 ;  /* 0x0000002f0300720c */ /* 0x000fe20000f86670 */
[----:B------:R-:W1:Y:S01]  /*0240*/  LDC.64 R10, c[0x0][0x230] ;  /* 0x00008c00ff0a7b82 */ /* 0x000e620000000a00 */
[----:B------:R-:W-:-:S02]  /*0250*/  LEA.HI R7, R6, R3, RZ, 0x3 ;  /* 0x0000000306077211 */ /* 0x000fc400078f18ff */
[----:B------:R-:W-:Y:S02]  /*0260*/  SHF.R.S32.HI R41, RZ, 0x1f, R0 ;  /* 0x0000001fff297819 */ /* 0x000fe40000011400 */
[----:B------:R-:W-:Y:S02]  /*0270*/  LOP3.LUT R8, R7, 0xfffffff8, RZ, 0xc0, !PT ;  /* 0xfffffff807087812 */ /* 0x000fe400078ec0ff */
[----:B------:R-:W-:Y:S02]  /*0280*/  SHF.R.S32.HI R6, RZ, 0x3, R7 ;  /* 0x00000003ff067819 */ /* 0x000fe40000011407 */
[----:B------:R-:W-:Y:S02]  /*0290*/  IADD3 R45, -R8, R3, RZ ;  /* 0x00000003082d7210 */ /* 0x000fe40007ffe1ff */
[----:B------:R-:W-:Y:S02]  /*02a0*/  @P0 SHF.R.S32.HI R15, RZ, 0x1f, R48 ;  /* 0x0000001fff0f0819 */ /* 0x000fe40000011430 */
[----:B------:R-:W-:-:S02]  /*02b0*/  @P0 MOV R14, R48 ;  /* 0x00000030000e0202 */ /* 0x000fc40000000f00 */
[----:B------:R-:W-:Y:S01]  /*02c0*/  ISETP.GE.AND P3, PT, R6, R47, PT ;  /* 0x0000002f0600720c */ /* 0x000fe20003f66270 */
[----:B0-----:R-:W-:Y:S01]  /*02d0*/  USHF.R.S32.HI UR7, URZ, 0x1f, UR6 ;  /* 0x0000001f3f077899 */ /* 0x001fe20008011406 */
[----:B------:R-:W-:Y:S02]  /*02e0*/  SEL R7, R0, RZ, !P2 ;  /* 0x000000ff00077207 */ /* 0x000fe40005000000 */
[----:B------:R-:W-:Y:S02]  /*02f0*/  MOV R40, 0x7f800000 ;  /* 0x7f80000000287802 */ /* 0x000fe40000000f00 */
[----:B------:R-:W-:Y:S02]  /*0300*/  SHF.L.U32 R8, R45, 0x3, RZ ;  /* 0x000000032d087819 */ /* 0x000fe400000006ff */
[----:B------:R-:W-:Y:S01]  /*0310*/  SEL R41, R41, RZ, !P2 ;  /* 0x000000ff29297207 */ /* 0x000fe20005000000 */
[----:B------:R-:W-:Y:S06]  /*0320*/  @P4 BRA `(.L_x_3687) ;  /* 0x0000000000484947 */ /* 0x000fec0003800000 */
[----:B------:R-:W0:Y:S01]  /*0330*/  LDC.64 R18, c[0x0][0x290] ;  /* 0x0000a400ff127b82 */ /* 0x000e220000000a00 */
[----:B------:R-:W-:Y:S01]  /*0340*/  SHF.R.S32.HI R13, RZ, 0x1f, R5 ;  /* 0x0000001fff0d7819 */ /* 0x000fe20000011405 */
[----:B------:R-:W-:Y:S01]  /*0350*/  ULDC.64 UR8, c[0x0][0x298] ;  /* 0x0000a60000087ab9 */ /* 0x000fe20000000a00 */
[--C-:B------:R-:W-:Y:S02]  /*0360*/  SHF.R.S32.HI R16, RZ, 0x1f, R3.reuse ;  /* 0x0000001fff107819 */ /* 0x100fe40000011403 */
[----:B------:R-:W-:-:S04]  /*0370*/  IADD3 R12, P2, P4, R14, R5, R3 ;  /* 0x000000050e0c7210 */ /* 0x000fc80007c5e003 */
[----:B------:R-:W-:Y:S01]  /*0380*/  IADD3.X R13, R15, R13, R16, P2, P4 ;  /* 0x0000000d0f0d7210 */ /* 0x000fe200017e8410 */
[C---:B0-----:R-:W-:Y:S02]  /*0390*/  IMAD R16, R18.reuse, UR7, RZ ;  /* 0x0000000712107c24 */ /* 0x041fe4000f8e02ff */
[----:B------:R-:W-:-:S04]  /*03a0*/  IMAD.WIDE.U32 R12, R18, UR6, R12 ;  /* 0x00000006120c7c25 */ /* 0x000fc8000f8e000c */
[----:B------:R-:W-:Y:S02]  /*03b0*/  IMAD R17, R19, UR6, R16 ;  /* 0x0000000613117c24 */ /* 0x000fe4000f8e0210 */
[----:B------:R-:W-:-:S03]  /*03c0*/  IMAD R16, R41, UR8, RZ ;  /* 0x0000000829107c24 */ /* 0x000fc6000f8e02ff */
[----:B------:R-:W-:Y:S01]  /*03d0*/  IADD3 R13, R13, R17, RZ ;  /* 0x000000110d0d7210 */ /* 0x000fe20007ffe0ff */
[C---:B------:R-:W-:Y:S02]  /*03e0*/  IMAD R17, R7.reuse, UR9, R16 ;  /* 0x0000000907117c24 */ /* 0x040fe4000f8e0210 */
[----:B------:R-:W-:Y:S01]  /*03f0*/  IMAD.WIDE.U32 R12, R7, UR8, R12 ;  /* 0x00000008070c7c25 */ /* 0x000fe2000f8e000c */
[----:B------:R-:W-:-:S04]  /*0400*/  ULDC.64 UR8, c[0x0][0x288] ;  /* 0x0000a20000087ab9 */ /* 0x000fc80000000a00 */
[----:B------:R-:W-:Y:S02]  /*0410*/  IADD3 R13, R13, R17, RZ ;  /* 0x000000110d0d7210 */ /* 0x000fe40007ffe0ff */
[----:B------:R-:W-:-:S04]  /*0420*/  LEA R16, P2, R12, UR8, 0x2 ;  /* 0x000000080c107c11 */ /* 0x000fc8000f8410ff */
[----:B------:R-:W-:-:S05]  /*0430*/  LEA.HI.X R17, R12, UR9, R13, 0x2, P2 ;  /* 0x000000090c117c11 */ /* 0x000fca00090f140d */
[----:B------:R0:W5:Y:S04]  /*0440*/  LDG.E R40, desc[UR4][R16.64] ;  /* 0x0000000410287981 */ /* 0x000168000c1e1900 */
.L_x_3687:
[----:B------:R-:W-:Y:S05]  /*0450*/  BSYNC B0 ;  /* 0x0000000000007941 */ /* 0x000fea0003800000 */
.L_x_3686:
[----:B------:R-:W-:Y:S01]  /*0460*/  ULDC UR8, c[0x0][0x21c] ;  /* 0x0000870000087ab9 */ /* 0x000fe20000000800 */
[----:B0-----:R-:W0:Y:S01]  /*0470*/  LDC.64 R16, c[0x0][0x250] ;  /* 0x00009400ff107b82 */ /* 0x001e220000000a00 */
[----:B------:R-:W-:Y:S02]  /*0480*/  ISETP.LT.AND P6, PT, R8, UR8, !P3 ;  /* 0x0000000808007c0c */ /* 0x000fe4000dfc1270 */
[----:B------:R-:W-:Y:S02]  /*0490*/  SHF.R.S32.HI R42, RZ, 0x1f, R6 ;  /* 0x0000001fff2a7819 */ /* 0x000fe40000011406 */
[----:B------:R-:W-:Y:S01]  /*04a0*/  IADD3 R36, P2, R6, R14, RZ ;  /* 0x0000000e06247210 */ /* 0x000fe20007f5e0ff */
[----:B-1----:R-:W-:Y:S01]  /*04b0*/  IMAD R14, R10, UR7, RZ ;  /* 0x000000070a0e7c24 */ /* 0x002fe2000f8e02ff */
[----:B------:R-:W-:Y:S02]  /*04c0*/  SHF.R.S32.HI R9, RZ, 0x1f, R8 ;  /* 0x0000001fff097819 */ /* 0x000fe40000011408 */
[----:B------:R-:W-:Y:S01]  /*04d0*/  IADD3.X R37, R42, R15, RZ, P2, !PT ;  /* 0x0000000f2a257210 */ /* 0x000fe200017fe4ff */
[----:B------:R-:W-:Y:S01]  /*04e0*/  IMAD R11, R11, UR6, R14 ;  /* 0x000000060b0b7c24 */ /* 0x000fe2000f8e020e */
[----:B------:R-:W-:Y:S01]  /*04f0*/  ISETP.GE.AND P2, PT, R8, UR8, PT ;  /* 0x0000000808007c0c */ /* 0x000fe2000bf46270 */
[----:B------:R-:W-:Y:S01]  /*0500*/  IMAD.WIDE.U32 R14, R10, UR6, R8 ;  /* 0x000000060a0e7c25 */ /* 0x000fe2000f8e0008 */
[----:B------:R-:W-:Y:S01]  /*0510*/  IADD3 R44, R6, 0x20, RZ ;  /* 0x00000020062c7810 */ /* 0x000fe20007ffe0ff */
[----:B------:R-:W1:Y:S01]  /*0520*/  @P6 LDC.64 R12, c[0x0][0x228] ;  /* 0x00008a00ff0c6b82 */ /* 0x000e620000000a00 */
[----:B------:R-:W-:Y:S01]  /*0530*/  ULDC.64 UR8, c[0x0][0x238] ;  /* 0x00008e0000087ab9 */ /* 0x000fe20000000a00 */
[----:B------:R-:W-:Y:S01]  /*0540*/  IMAD.WIDE R36, R2, 0x80, R36 ;  /* 0x0000008002247825 */ /* 0x000fe200078e0224 */
[----:B------:R-:W-:-:S02]  /*0550*/  ISETP.LT.AND P4, PT, R44, R47, !P2 ;  /* 0x0000002f2c00720c */ /* 0x000fc40005781270 */
[----:B------:R-:W-:Y:S01]  /*0560*/  IADD3 R15, R15, R11, RZ ;  /* 0x0000000b0f0f7210 */ /* 0x000fe20007ffe0ff */
[----:B------:R-:W-:Y:S01]  /*0570*/  IMAD R18, R41, UR8, RZ ;  /* 0x0000000829127c24 */ /* 0x000fe2000f8e02ff */
[----:B------:R-:W-:Y:S01]  /*0580*/  IADD3 R43, R6, 0x40, RZ ;  /* 0x00000040062b7810 */ /* 0x000fe20007ffe0ff */
[----:B------:R-:W2:Y:S02]  /*0590*/  @P6 LDC.64 R20, c[0x0][0x210] ;  /* 0x00008400ff146b82 */ /* 0x000ea40000000a00 */
[C---:B------:R-:W-:Y:S02]  /*05a0*/  IMAD R19, R7.reuse, UR9, R18 ;  /* 0x0000000907137c24 */ /* 0x040fe4000f8e0212 */
[C---:B0-----:R-:W-:Y:S02]  /*05b0*/  IMAD R22, R16.reuse, UR7, RZ ;  /* 0x0000000710167c24 */ /* 0x041fe4000f8e02ff */
[----:B------:R-:W-:Y:S01]  /*05c0*/  IMAD.WIDE.U32 R38, R7, UR8, R14 ;  /* 0x0000000807267c25 */ /* 0x000fe2000f8e000e */
[----:B------:R-:W-:Y:S01]  /*05d0*/  ULDC.64 UR8, c[0x0][0x258] ;  /* 0x0000960000087ab9 */ /* 0x000fe20000000a00 */
[----:B------:R-:W0:Y:S02]  /*05e0*/  @P6 LDC.64 R10, c[0x0][0x248] ;  /* 0x00009200ff0a6b82 */ /* 0x000e240000000a00 */
[----:B------:R-:W-:Y:S01]  /*05f0*/  IMAD R17, R17, UR6, R22 ;  /* 0x0000000611117c24 */ /* 0x000fe2000f8e0216 */
[----:B------:R-:W-:Y:S01]  /*0600*/  IADD3 R39, R39, R19, RZ ;  /* 0x0000001327277210 */ /* 0x000fe20007ffe0ff */
[----:B------:R-:W-:Y:S01]  /*0610*/  IMAD.WIDE.U32 R8, R16, UR6, R8 ;  /* 0x0000000610087c25 */ /* 0x000fe2000f8e0008 */
[----:B------:R-:W-:-:S02]  /*0620*/  @P4 MOV R24, R38 ;  /* 0x0000002600184202 */ /* 0x000fc40000000f00 */
[----:B------:R-:W-:Y:S01]  /*0630*/  @P4 MOV R25, R39 ;  /* 0x0000002700194202 */ /* 0x000fe20000000f00 */
[-C--:B-1----:R-:W-:Y:S01]  /*0640*/  @P6 IMAD R18, R37, R12.reuse, RZ ;  /* 0x0000000c25126224 */ /* 0x082fe200078e02ff */
[----:B------:R-:W1:Y:S01]  /*0650*/  @P6 LDC.64 R22, c[0x0][0x240] ;  /* 0x00009000ff166b82 */ /* 0x000e620000000a00 */
[----:B------:R-:W-:Y:S01]  /*0660*/  IADD3 R9, R9, R17, RZ ;  /* 0x0000001109097210 */ /* 0x000fe20007ffe0ff */
[----:B------:R-:W-:Y:S02]  /*0670*/  IMAD R14, R41, UR8, RZ ;  /* 0x00000008290e7c24 */ /* 0x000fe4000f8e02ff */
[C---:B------:R-:W-:Y:S02]  /*0680*/  @P6 IMAD R15, R36.reuse, R13, R18 ;  /* 0x0000000d240f6224 */ /* 0x040fe400078e0212 */
[----:B------:R-:W-:Y:S02]  /*0690*/  @P6 IMAD.WIDE.U32 R12, R36, R12, R38 ;  /* 0x0000000c240c6225 */ /* 0x000fe400078e0026 */
[----:B------:R-:W3:Y:S02]  /*06a0*/  @P4 LDC.64 R18, c[0x0][0x228] ;  /* 0x00008a00ff124b82 */ /* 0x000ee40000000a00 */
[C---:B------:R-:W-:Y:S01]  /*06b0*/  IMAD R53, R7.reuse, UR9, R14 ;  /* 0x0000000907357c24 */ /* 0x040fe2000f8e020e */
[----:B--2---:R-:W-:Y:S01]  /*06c0*/  @P6 LEA R20, P5, R12, R20, 0x1 ;  /* 0x000000140c146211 */ /* 0x004fe200078a08ff */
[----:B------:R-:W-:Y:S01]  /*06d0*/  IMAD.WIDE.U32 R58, R7, UR8, R8 ;  /* 0x00000008073a7c25 */ /* 0x000fe2000f8e0008 */
[----:B------:R-:W-:-:S02]  /*06e0*/  @P6 IADD3 R8, R13, R15, RZ ;  /* 0x0000000f0d086210 */ /* 0x000fc40007ffe0ff */
[----:B------:R-:W-:Y:S01]  /*06f0*/  CS2R R14, SRZ ;  /* 0x00000000000e7805 */ /* 0x000fe2000001ff00 */
[----:B------:R-:W2:Y:S01]  /*0700*/  @P4 LDC.64 R60, c[0x0][0x210] ;  /* 0x00008400ff3c4b82 */ /* 0x000ea20000000a00 */
[----:B0-----:R-:W-:Y:S01]  /*0710*/  @P6 IMAD R9, R37, R10, RZ ;  /* 0x0000000a25096224 */ /* 0x001fe200078e02ff */
[----:B------:R-:W-:Y:S02]  /*0720*/  IADD3 R53, R59, R53, RZ ;  /* 0x000000353b357210 */ /* 0x000fe40007ffe0ff */
[----:B------:R-:W-:Y:S01]  /*0730*/  @P6 LEA.HI.X R21, R12, R21, R8, 0x1, P5 ;  /* 0x000000150c156211 */ /* 0x000fe200028f0c08 */
[C---:B------:R-:W-:Y:S01]  /*0740*/  @P6 IMAD R13, R36.reuse, R11, R9 ;  /* 0x0000000b240d6224 */ /* 0x040fe200078e0209 */
[----:B------:R-:W-:Y:S02]  /*0750*/  @P6 MOV R52, R58 ;  /* 0x0000003a00346202 */ /* 0x000fe40000000f00 */
[C---:B------:R-:W-:Y:S01]  /*0760*/  @P4 IADD3 R27, P5, R36.reuse, 0x20, RZ ;  /* 0x00000020241b4810 */ /* 0x040fe20007fbe0ff */
[----:B------:R-:W0:Y:S02]  /*0770*/  @P4 LDC.64 R16, c[0x0][0x248] ;  /* 0x00009200ff104b82 */ /* 0x000e240000000a00 */
[----:B------:R-:W-:Y:S01]  /*0780*/  @P6 IMAD.WIDE.U32 R10, R36, R10, R52 ;  /* 0x0000000a240a6225 */ /* 0x000fe200078e0034 */
[----:B------:R-:W-:-:S04]  /*0790*/  @P4 IADD3.X R9, RZ, R37, RZ, P5, !PT ;  /* 0x00000025ff094210 */ /* 0x000fc80002ffe4ff */
[----:B------:R-:W-:Y:S01]  /*07a0*/  @P6 IADD3 R8, R11, R13, RZ ;  /* 0x0000000d0b086210 */ /* 0x000fe20007ffe0ff */
[----:B---3--:R-:W-:Y:S01]  /*07b0*/  @P4 IMAD R12, R9, R18, RZ ;  /* 0x00000012090c4224 */ /* 0x008fe200078e02ff */
[C---:B-1----:R-:W-:Y:S01]  /*07c0*/  @P6 LEA R22, P5, R10.reuse, R22, 0x1 ;  /* 0x000000160a166211 */ /* 0x042fe200078a08ff */
[----:B------:R-:W1:Y:S02]  /*07d0*/  @P4 LDC.64 R32, c[0x0][0x240] ;  /* 0x00009000ff204b82 */ /* 0x000e640000000a00 */
[----:B------:R-:W-:Y:S01]  /*07e0*/  @P4 IMAD R29, R27, R19, R12 ;  /* 0x000000131b1d4224 */ /* 0x000fe200078e020c */
[----:B------:R-:W-:Y:S02]  /*07f0*/  @P6 LEA.HI.X R23, R10, R23, R8, 0x1, P5 ;  /* 0x000000170a176211 */ /* 0x000fe400028f0c08 */
[----:B------:R-:W-:Y:S02]  /*0800*/  CS2R R8, SRZ ;  /* 0x0000000000087805 */ /* 0x000fe4000001ff00 */
[----:B------:R-:W-:-:S02]  /*0810*/  CS2R R10, SRZ ;  /* 0x00000000000a7805 */ /* 0x000fc4000001ff00 */
[----:B------:R-:W-:Y:S01]  /*0820*/  CS2R R12, SRZ ;  /* 0x00000000000c7805 */ /* 0x000fe2000001ff00 */
[----:B------:R-:W-:Y:S01]  /*0830*/  @P4 IMAD.WIDE.U32 R18, R27, R18, R24 ;  /* 0x000000121b124225 */ /* 0x000fe200078e0018 */
[----:B------:R-:W-:Y:S02]  /*0840*/  ISETP.LT.AND P5, PT, R43, R47, !P2 ;  /* 0x0000002f2b00720c */ /* 0x000fe400057a1270 */
[----:B------:R-:W-:Y:S01]  /*0850*/  IADD3 R46, R6, 0x60, RZ ;  /* 0x00000060062e7810 */ /* 0x000fe20007ffe0ff */
[----:B------:R3:W4:Y:S01]  /*0860*/  @P6 LDG.E.128 R8, desc[UR4][R20.64] ;  /* 0x0000000414086981 */ /* 0x000722000c1e1d00 */
[----:B------:R-:W-:-:S03]  /*0870*/  @P4 IADD3 R19, R19, R29, RZ ;  /* 0x0000001d13134210 */ /* 0x000fc60007ffe0ff */
[----:B------:R0:W4:Y:S01]  /*0880*/  @P6 LDG.E.128 R12, desc[UR4][R22.64] ;  /* 0x00000004160c6981 */ /* 0x000122000c1e1d00 */
[----:B--2---:R-:W-:Y:S02]  /*0890*/  @P4 LEA R60, P6, R18, R60, 0x1 ;  /* 0x0000003c123c4211 */ /* 0x004fe400078c08ff */
[----:B------:R-:W-:Y:S02]  /*08a0*/  ISETP.LT.AND P2, PT, R46, R47, !P2 ;  /* 0x0000002f2e00720c */ /* 0x000fe40005741270 */
[----:B------:R-:W-:Y:S01]  /*08b0*/  @P4 LEA.HI.X R61, R18, R61, R19, 0x1, P6 ;  /* 0x0000003d123d4211 */ /* 0x000fe200030f0c13 */
[----:B------:R-:W2:Y:S01]  /*08c0*/  @P5 LDC.64 R56, c[0x0][0x228] ;  /* 0x00008a00ff385b82 */ /* 0x000ea20000000a00 */
[----:B------:R-:W-:Y:S02]  /*08d0*/  @P4 IADD3 R27, P6, R36, 0x20, RZ ;  /* 0x00000020241b4810 */ /* 0x000fe40007fde0ff */
[----:B---3--:R-:W-:Y:S02]  /*08e0*/  @P4 MOV R20, R58 ;  /* 0x0000003a00144202 */ /* 0x008fe40000000f00 */
[----:B------:R-:W-:-:S02]  /*08f0*/  @P4 IADD3.X R19, RZ, R37, RZ, P6, !PT ;  /* 0x00000025ff134210 */ /* 0x000fc400037fe4ff */
[----:B------:R-:W-:Y:S01]  /*0900*/  @P4 MOV R21, R53 ;  /* 0x0000003500154202 */ /* 0x000fe20000000f00 */
[----:B------:R-:W3:Y:S01]  /*0910*/  @P5 LDC.64 R50, c[0x0][0x248] ;  /* 0x00009200ff325b82 */ /* 0x000ee20000000a00 */
[----:B------:R-:W-:Y:S01]  /*0920*/  @P5 MOV R54, R38 ;  /* 0x0000002600365202 */ /* 0x000fe20000000f00 */
[-C--:B0-----:R-:W-:Y:S01]  /*0930*/  @P4 IMAD R18, R19, R16.reuse, RZ ;  /* 0x0000001013124224 */ /* 0x081fe200078e02ff */
[C---:B------:R-:W-:Y:S02]  /*0940*/  @P5 IADD3 R19, P6, R36.reuse, 0x40, RZ ;  /* 0x0000004024135810 */ /* 0x040fe40007fde0ff */
[----:B------:R-:W-:Y:S01]  /*0950*/  @P5 MOV R55, R39 ;  /* 0x0000002700375202 */ /* 0x000fe20000000f00 */
[C---:B------:R-:W-:Y:S01]  /*0960*/  @P4 IMAD R25, R27.reuse, R17, R18 ;  /* 0x000000111b194224 */ /* 0x040fe200078e0212 */
[----:B------:R-:W-:Y:S01]  /*0970*/  @P5 IADD3.X R23, RZ, R37, RZ, P6, !PT ;  /* 0x00000025ff175210 */ /* 0x000fe200037fe4ff */
[----:B------:R-:W0:Y:S01]  /*0980*/  @P2 LDC.64 R34, c[0x0][0x228] ;  /* 0x00008a00ff222b82 */ /* 0x000e220000000a00 */
[----:B------:R-:W-:Y:S01]  /*0990*/  @P5 IADD3 R18, P6, R36, 0x40, RZ ;  /* 0x0000004024125810 */ /* 0x000fe20007fde0ff */
[----:B------:R-:W-:-:S03]  /*09a0*/  @P4 IMAD.WIDE.U32 R16, R27, R16, R20 ;  /* 0x000000101b104225 */ /* 0x000fc600078e0014 */
[----:B------:R-:W-:Y:S02]  /*09b0*/  @P5 IADD3.X R49, RZ, R37, RZ, P6, !PT ;  /* 0x00000025ff315210 */ /* 0x000fe400037fe4ff */
[----:B------:R-:W-:Y:S01]  /*09c0*/  @P4 IADD3 R17, R17, R25, RZ ;  /* 0x0000001911114210 */ /* 0x000fe20007ffe0ff */
[----:B------:R-:W0:Y:S01]  /*09d0*/  @P5 LDC.64 R30, c[0x0][0x210] ;  /* 0x00008400ff1e5b82 */ /* 0x000e220000000a00 */
[C---:B-1----:R-:W-:Y:S01]  /*09e0*/  @P4 LEA R32, P6, R16.reuse, R32, 0x1 ;  /* 0x0000002010204211 */ /* 0x042fe200078c08ff */
[-C--:B--2---:R-:W-:Y:S01]  /*09f0*/  @P5 IMAD R20, R23, R56.reuse, RZ ;  /* 0x0000003817145224 */ /* 0x084fe200078e02ff */
[----:B------:R-:W-:Y:S01]  /*0a00*/  CS2R R22, SRZ ;  /* 0x0000000000167805 */ /* 0x000fe2000001ff00 */
[C---:B------:R-:W-:Y:S01]  /*0a10*/  @P5 IMAD.WIDE.U32 R54, R19.reuse, R56, R54 ;  /* 0x0000003813365225 */ /* 0x040fe200078e0036 */
[----:B------:R-:W-:Y:S02]  /*0a20*/  @P4 LEA.HI.X R33, R16, R33, R17, 0x1, P6 ;  /* 0x0000002110214211 */ /* 0x000fe400030f0c11 */
[----:B------:R-:W-:Y:S01]  /*0a30*/  @P2 IADD3 R52, P6, R36, 0x60, RZ ;  /* 0x0000006024342810 */ /* 0x000fe20007fde0ff */
[----:B------:R-:W1:Y:S01]  /*0a40*/  @P2 LDC.64 R24, c[0x0][0x248] ;  /* 0x00009200ff182b82 */ /* 0x000e620000000a00 */
[----:B------:R-:W-:Y:S01]  /*0a50*/  @P5 IMAD R57, R19, R57, R20 ;  /* 0x0000003913395224 */ /* 0x000fe200078e0214 */
[----:B------:R-:W-:Y:S01]  /*0a60*/  @P5 MOV R16, R58 ;  /* 0x0000003a00105202 */ /* 0x000fe20000000f00 */
[----:B---3--:R-:W-:Y:S01]  /*0a70*/  @P5 IMAD R49, R49, R50, RZ ;  /* 0x0000003231315224 */ /* 0x008fe200078e02ff */
[----:B------:R-:W-:-:S02]  /*0a80*/  @P2 IADD3.X R21, RZ, R37, RZ, P6, !PT ;  /* 0x00000025ff152210 */ /* 0x000fc400037fe4ff */
[----:B------:R-:W-:Y:S01]  /*0a90*/  @P5 MOV R17, R53 ;  /* 0x0000003500115202 */ /* 0x000fe20000000f00 */
[C---:B------:R-:W-:Y:S01]  /*0aa0*/  @P5 IMAD R49, R18.reuse, R51, R49 ;  /* 0x0000003312315224 */ /* 0x040fe200078e0231 */
[----:B------:R-:W2:Y:S01]  /*0ab0*/  @P2 LDC.64 R28, c[0x0][0x210] ;  /* 0x00008400ff1c2b82 */ /* 0x000ea20000000a00 */
[----:B0-----:R-:W-:Y:S01]  /*0ac0*/  @P2 IMAD R56, R21, R34, RZ ;  /* 0x0000002215382224 */ /* 0x001fe200078e02ff */
[----:B------:R-:W-:Y:S01]  /*0ad0*/  CS2R R20, SRZ ;  /* 0x0000000000147805 */ /* 0x000fe2000001ff00 */
[----:B------:R-:W-:Y:S01]  /*0ae0*/  @P5 IMAD.WIDE.U32 R50, R18, R50, R16 ;  /* 0x0000003212325225 */ /* 0x000fe200078e0010 */
[----:B------:R-:W-:Y:S02]  /*0af0*/  CS2R R16, SRZ ;  /* 0x0000000000107805 */ /* 0x000fe4000001ff00 */
[----:B------:R-:W-:Y:S01]  /*0b00*/  CS2R R18, SRZ ;  /* 0x0000000000127805 */ /* 0x000fe2000001ff00 */
[----:B------:R-:W-:Y:S01]  /*0b10*/  @P2 IMAD R35, R52, R35, R56 ;  /* 0x0000002334232224 */ /* 0x000fe200078e0238 */
[----:B------:R-:W0:Y:S01]  /*0b20*/  @P5 LDC.64 R26, c[0x0][0x240] ;  /* 0x00009000ff1a5b82 */ /* 0x000e220000000a00 */
[----:B------:R3:W4:Y:S01]  /*0b30*/  @P4 LDG.E.128 R20, desc[UR4][R32.64] ;  /* 0x0000000420144981 */ /* 0x000722000c1e1d00 */
[----:B------:R-:W-:-:S03]  /*0b40*/  @P2 IADD3 R56, P6, R36, 0x60, RZ ;  /* 0x0000006024382810 */ /* 0x000fc60007fde0ff */
[----:B------:R-:W4:Y:S03]  /*0b50*/  @P4 LDG.E.128 R16, desc[UR4][R60.64] ;  /* 0x000000043c104981 */ /* 0x000f26000c1e1d00 */
[----:B---3--:R-:W3:Y:S01]  /*0b60*/  @P2 LDC.64 R32, c[0x0][0x240] ;  /* 0x00009000ff202b82 */ /* 0x008ee20000000a00 */
[----:B------:R-:W-:Y:S02]  /*0b70*/  @P5 LEA R36, P4, R54, R30, 0x1 ;  /* 0x0000001e36245211 */ /* 0x000fe400078808ff */
[----:B------:R-:W-:Y:S01]  /*0b80*/  @P2 IADD3.X R30, RZ, R37, RZ, P6, !PT ;  /* 0x00000025ff1e2210 */ /* 0x000fe200037fe4ff */
[----:B------:R-:W-:Y:S01]  /*0b90*/  @P2 IMAD.WIDE.U32 R38, R52, R34, R38 ;  /* 0x0000002234262225 */ /* 0x000fe200078e0026 */
[----:B------:R-:W-:Y:S02]  /*0ba0*/  @P5 IADD3 R55, R55, R57, RZ ;  /* 0x0000003937375210 */ /* 0x000fe40007ffe0ff */
[----:B------:R-:W-:Y:S01]  /*0bb0*/  @P2 MOV R59, R53 ;  /* 0x00000035003b2202 */ /* 0x000fe20000000f00 */
[----:B-1----:R-:W-:Y:S01]  /*0bc0*/  @P2 IMAD R30, R30, R24, RZ ;  /* 0x000000181e1e2224 */ /* 0x002fe200078e02ff */
[----:B------:R-:W-:-:S02]  /*0bd0*/  @P5 LEA.HI.X R37, R54, R31, R55, 0x1, P4 ;  /* 0x0000001f36255211 */ /* 0x000fc400020f0c37 */
[----:B------:R-:W-:Y:S01]  /*0be0*/  @P2 IADD3 R35, R39, R35, RZ ;  /* 0x0000002327232210 */ /* 0x000fe20007ffe0ff */
[----:B------:R-:W-:Y:S01]  /*0bf0*/  @P2 IMAD R31, R56, R25, R30 ;  /* 0x00000019381f2224 */ /* 0x000fe200078e021e */
[----:B--2---:R-:W-:Y:S01]  /*0c00*/  @P2 LEA R52, P4, R38, R28, 0x1 ;  /* 0x0000001c26342211 */ /* 0x004fe200078808ff */
[----:B------:R-:W-:Y:S01]  /*0c10*/  @P2 IMAD.WIDE.U32 R58, R56, R24, R58 ;  /* 0x00000018383a2225 */ /* 0x000fe200078e003a */
[----:B------:R-:W-:Y:S02]  /*0c20*/  @P5 IADD3 R49, R51, R49, RZ ;  /* 0x0000003133315210 */ /* 0x000fe40007ffe0ff */
[----:B0-----:R-:W-:Y:S02]  /*0c30*/  @P5 LEA R34, P6, R50, R26, 0x1 ;  /* 0x0000001a32225211 */ /* 0x001fe400078c08ff */
[----:B------:R-:W-:Y:S02]  /*0c40*/  @P2 LEA.HI.X R53, R38, R29, R35, 0x1, P4 ;  /* 0x0000001d26352211 */ /* 0x000fe400020f0c23 */
[----:B------:R-:W-:-:S02]  /*0c50*/  CS2R R24, SRZ ;  /* 0x0000000000187805 */ /* 0x000fc4000001ff00 */
[----:B------:R-:W-:Y:S02]  /*0c60*/  @P5 LEA.HI.X R35, R50, R27, R49, 0x1, P6 ;  /* 0x0000001b32235211 */ /* 0x000fe400030f0c31 */
[----:B------:R-:W-:Y:S02]  /*0c70*/  CS2R R26, SRZ ;  /* 0x00000000001a7805 */ /* 0x000fe4000001ff00 */
[----:B------:R-:W-:Y:S02]  /*0c80*/  @P2 IADD3 R38, R59, R31, RZ ;  /* 0x0000001f3b262210 */ /* 0x000fe40007ffe0ff */
[----:B------:R-:W-:Y:S02]  /*0c90*/  CS2R R28, SRZ ;  /* 0x00000000001c7805 */ /* 0x000fe4000001ff00 */
[----:B------:R-:W-:Y:S02]  /*0ca0*/  CS2R R30, SRZ ;  /* 0x00000000001e7805 */ /* 0x000fe4000001ff00 */
[C---:B---3--:R-:W-:Y:S01]  /*0cb0*/  @P2 LEA R50, P4, R58.reuse, R32, 0x1 ;  /* 0x000000203a322211 */ /* 0x048fe200078808ff */
[----:B------:R0:W2:Y:S03]  /*0cc0*/  @P5 LDG.E.128 R24, desc[UR4][R36.64] ;  /* 0x0000000424185981 */ /* 0x0000a6000c1e1d00 */
[----:B------:R-:W-:-:S02]  /*0cd0*/  @P2 LEA.HI.X R51, R58, R33, R38, 0x1, P4 ;  /* 0x000000213a332211 */ /* 0x000fc400020f0c26 */
[----:B------:R-:W-:Y:S01]  /*0ce0*/  CS2R R32, SRZ ;  /* 0x0000000000207805 */ /* 0x000fe2000001ff00 */
[----:B------:R1:W3:Y:S01]  /*0cf0*/  @P5 LDG.E.128 R28, desc[UR4][R34.64] ;  /* 0x00000004221c5981 */ /* 0x0002e2000c1e1d00 */
[----:B------:R-:W-:Y:S02]  /*0d00*/  CS2R R38, SRZ ;  /* 0x0000000000267805 */ /* 0x000fe4000001ff00 */
[----:B0-----:R-:W-:Y:S02]  /*0d10*/  CS2R R36, SRZ ;  /* 0x0000000000247805 */ /* 0x001fe4000001ff00 */
[----:B-1----:R-:W-:-:S04]  /*0d20*/  CS2R R34, SRZ ;  /* 0x0000000000227805 */ /* 0x002fc8000001ff00 */
[----:B------:R0:W3:Y:S04]  /*0d30*/  @P2 LDG.E.128 R36, desc[UR4][R50.64] ;  /* 0x0000000432242981 */ /* 0x0000e8000c1e1d00 */
[----:B------:R1:W3:Y:S01]  /*0d40*/  @P2 LDG.E.128 R32, desc[UR4][R52.64] ;  /* 0x0000000434202981 */ /* 0x0002e2000c1e1d00 */
[----:B------:R-:W-:Y:S02]  /*0d50*/  ISETP.NE.AND P5, PT, R45, RZ, PT ;  /* 0x000000ff2d00720c */ /* 0x000fe40003fa5270 */
[----:B------:R-:W-:Y:S01]  /*0d60*/  @P0 LEA R48, R0, R48, 0x7 ;  /* 0x0000003000300211 */ /* 0x000fe200078e38ff */
[----:B------:R-:W-:Y:S01]  /*0d70*/  BSSY B0, `(.L_x_3688) ;  /* 0x000009b000007945 */ /* 0x000fe20003800000 */
[-C--:B------:R-:W-:Y:S02]  /*0d80*/  ISETP.GE.AND P4, PT, R44, R47.reuse, PT ;  /* 0x0000002f2c00720c */ /* 0x080fe40003f86270 */
[----:B------:R-:W-:Y:S01]  /*0d90*/  ISETP.GE.AND P2, PT, R43, R47, PT ;  /* 0x0000002f2b00720c */ /* 0x000fe20003f46270 */
[----:B----4-:R-:W-:-:S02]  /*0da0*/  HADD2.F32 R49, -RZ, R8.H0_H0 ;  /* 0x20000008ff317230 */ /* 0x010fc40000004100 */
[----:B------:R-:W-:Y:S02]  /*0db0*/  HADD2.F32 R8, -RZ, R8.H1_H1 ;  /* 0x30000008ff087230 */ /* 0x000fe40000004100 */
[----:B------:R-:W-:Y:S02]  /*0dc0*/  HADD2.F32 R59, -RZ, R12.H1_H1 ;  /* 0x3000000cff3b7230 */ /* 0x000fe40000004100 */
[--C-:B------:R-:W-:Y:S02]  /*0dd0*/  HADD2.F32 R54, -RZ, R9.reuse.H0_H0 ;  /* 0x20000009ff367230 */ /* 0x100fe40000004100 */
[----:B------:R-:W-:Y:S02]  /*0de0*/  HADD2.F32 R55, -RZ, R9.H1_H1 ;  /* 0x30000009ff377230 */ /* 0x000fe40000004100 */
[----:B------:R-:W-:Y:S01]  /*0df0*/  FMUL.FTZ R8, R8, R59 ;  /* 0x0000003b08087220 */ /* 0x000fe20000410000 */
[--C-:B------:R-:W-:Y:S02]  /*0e00*/  HADD2.F32 R9, -RZ, R10.reuse.H0_H0 ;  /* 0x2000000aff097230 */ /* 0x100fe40000004100 */
[----:B------:R-:W-:-:S02]  /*0e10*/  HADD2.F32 R57, -RZ, R10.H1_H1 ;  /* 0x3000000aff397230 */ /* 0x000fc40000004100 */
[----:B------:R-:W-:Y:S02]  /*0e20*/  HADD2.F32 R58, -RZ, R12.H0_H0 ;  /* 0x2000000cff3a7230 */ /* 0x000fe40000004100 */
[--C-:B0-----:R-:W-:Y:S02]  /*0e30*/  HADD2.F32 R51, -RZ, R13.reuse.H0_H0 ;  /* 0x2000000dff337230 */ /* 0x101fe40000004100 */
[----:B------:R-:W-:Y:S02]  /*0e40*/  HADD2.F32 R50, -RZ, R13.H1_H1 ;  /* 0x3000000dff327230 */ /* 0x000fe40000004100 */
[--C-:B------:R-:W-:Y:S02]  /*0e50*/  HADD2.F32 R13, -RZ, R15.reuse.H0_H0 ;  /* 0x2000000fff0d7230 */ /* 0x100fe40000004100 */
[----:B------:R-:W-:Y:S02]  /*0e60*/  HADD2.F32 R10, -RZ, R15.H1_H1 ;  /* 0x3000000fff0a7230 */ /* 0x000fe40000004100 */
[----:B------:R-:W-:-:S02]  /*0e70*/  HADD2.F32 R12, -RZ, R14.H0_H0 ;  /* 0x2000000eff0c7230 */ /* 0x000fc40000004100 */
[----:B------:R-:W-:Y:S02]  /*0e80*/  HADD2.F32 R14, -RZ, R14.H1_H1 ;  /* 0x3000000eff0e7230 */ /* 0x000fe40000004100 */
[----:B-1----:R-:W-:Y:S02]  /*0e90*/  HADD2.F32 R52, -RZ, R20.H1_H1 ;  /* 0x30000014ff347230 */ /* 0x002fe40000004100 */
[--C-:B------:R-:W-:Y:S02]  /*0ea0*/  HADD2.F32 R53, -RZ, R16.reuse.H1_H1 ;  /* 0x30000010ff357230 */ /* 0x100fe40000004100 */
[----:B------:R-:W-:Y:S02]  /*0eb0*/  HADD2.F32 R16, -RZ, R16.H0_H0 ;  /* 0x20000010ff107230 */ /* 0x000fe40000004100 */
[----:B------:R-:W-:Y:S02]  /*0ec0*/  HADD2.F32 R15, -RZ, R20.H0_H0 ;  /* 0x20000014ff0f7230 */ /* 0x000fe40000004100 */
[----:B------:R-:W-:Y:S01]  /*0ed0*/  FMUL.FTZ R59, R53, R52 ;  /* 0x00000034353b7220 */ /* 0x000fe20000410000 */
[----:B------:R-:W-:Y:S01]  /*0ee0*/  FFMA.FTZ R53, R49, R58, R8 ;  /* 0x0000003a31357223 */ /* 0x000fe20000010008 */
[----:B------:R-:W-:-:S02]  /*0ef0*/  HADD2.F32 R8, -RZ, R17.H0_H0 ;  /* 0x20000011ff087230 */ /* 0x000fc40000004100 */
[----:B------:R-:W-:Y:S02]  /*0f00*/  HADD2.F32 R49, -RZ, R21.H0_H0 ;  /* 0x20000015ff317230 */ /* 0x000fe40000004100 */
[----:B------:R-:W-:Y:S01]  /*0f10*/  FFMA.FTZ R15, R16, R15, R59 ;  /* 0x0000000f100f7223 */ /* 0x000fe2000001003b */
[----:B------:R-:W-:Y:S02]  /*0f20*/  HADD2.F32 R17, -RZ, R17.H1_H1 ;  /* 0x30000011ff117230 */ /* 0x000fe40000004100 */
[----:B------:R-:W-:Y:S02]  /*0f30*/  HADD2.F32 R16, -RZ, R21.H1_H1 ;  /* 0x30000015ff107230 */ /* 0x000fe40000004100 */
[----:B------:R-:W-:Y:S01]  /*0f40*/  FFMA.FTZ R20, R8, R49, R15 ;  /* 0x0000003108147223 */ /* 0x000fe2000001000f */
[----:B------:R-:W-:Y:S01]  /*0f50*/  FFMA.FTZ R54, R54, R51, R53 ;  /* 0x0000003336367223 */ /* 0x000fe20000010035 */
[----:B------:R-:W-:Y:S02]  /*0f60*/  HADD2.F32 R8, -RZ, R18.H0_H0 ;  /* 0x20000012ff087230 */ /* 0x000fe40000004100 */
[----:B------:R-:W-:-:S02]  /*0f70*/  HADD2.F32 R15, -RZ, R22.H0_H0 ;  /* 0x20000016ff0f7230 */ /* 0x000fc40000004100 */
[----:B------:R-:W-:Y:S01]  /*0f80*/  FFMA.FTZ R17, R17, R16, R20 ;  /* 0x0000001011117223 */ /* 0x000fe20000010014 */
[----:B------:R-:W-:-:S03]  /*0f90*/  FFMA.FTZ R50, R55, R50, R54 ;  /* 0x0000003237327223 */ /* 0x000fc60000010036 */
[----:B------:R-:W-:Y:S01]  /*0fa0*/  FFMA.FTZ R17, R8, R15, R17 ;  /* 0x0000000f08117223 */ /* 0x000fe20000010011 */
[----:B------:R-:W-:Y:S01]  /*0fb0*/  FFMA.FTZ R12, R9, R12, R50 ;  /* 0x0000000c090c7223 */ /* 0x000fe20000010032 */
[--C-:B------:R-:W-:Y:S02]  /*0fc0*/  HADD2.F32 R15, -RZ, R23.reuse.H0_H0 ;  /* 0x20000017ff0f7230 */ /* 0x100fe40000004100 */
[----:B------:R-:W-:Y:S02]  /*0fd0*/  HADD2.F32 R8, -RZ, R23.H1_H1 ;  /* 0x30000017ff087230 */ /* 0x000fe40000004100 */
[----:B------:R-:W-:Y:S02]  /*0fe0*/  HADD2.F32 R9, -RZ, R22.H1_H1 ;  /* 0x30000016ff097230 */ /* 0x000fe40000004100 */
[----:B------:R-:W-:Y:S02]  /*0ff0*/  HADD2.F32 R18, -RZ, R18.H1_H1 ;  /* 0x30000012ff127230 */ /* 0x000fe40000004100 */
[----:B--2---:R-:W-:-:S02]  /*1000*/  HADD2.F32 R21, -RZ, R24.H0_H0 ;  /* 0x20000018ff157230 */ /* 0x004fc40000004100 */
[----:B------:R-:W-:Y:S02]  /*1010*/  HADD2.F32 R24, -RZ, R24.H1_H1 ;  /* 0x30000018ff187230 */ /* 0x000fe40000004100 */
[--C-:B---3--:R-:W-:Y:S02]  /*1020*/  HADD2.F32 R50, -RZ, R28.reuse.H0_H0 ;  /* 0x2000001cff327230 */ /* 0x108fe40000004100 */
[----:B------:R-:W-:Y:S02]  /*1030*/  HADD2.F32 R23, -RZ, R28.H1_H1 ;  /* 0x3000001cff177230 */ /* 0x000fe40000004100 */
[--C-:B------:R-:W-:Y:S02]  /*1040*/  HADD2.F32 R28, -RZ, R29.reuse.H0_H0 ;  /* 0x2000001dff1c7230 */ /* 0x100fe40000004100 */
[----:B------:R-:W-:Y:S02]  /*1050*/  HADD2.F32 R20, -RZ, R29.H1_H1 ;  /* 0x3000001dff147230 */ /* 0x000fe40000004100 */
[----:B------:R-:W-:Y:S01]  /*1060*/  FMUL.FTZ R24, R24, R23 ;  /* 0x0000001718187220 */ /* 0x000fe20000410000 */
[----:B------:R-:W-:-:S02]  /*1070*/  HADD2.F32 R29, -RZ, R36.H1_H1 ;  /* 0x30000024ff1d7230 */ /* 0x000fc40000004100 */
[--C-:B------:R-:W-:Y:S02]  /*1080*/  HADD2.F32 R22, -RZ, R32.reuse.H1_H1 ;  /* 0x30000020ff167230 */ /* 0x100fe40000004100 */
[----:B------:R-:W-:Y:S01]  /*1090*/  FFMA.FTZ R9, R18, R9, R17 ;  /* 0x0000000912097223 */ /* 0x000fe20000010011 */
[----:B------:R-:W-:Y:S02]  /*10a0*/  HADD2.F32 R32, -RZ, R32.H0_H0 ;  /* 0x20000020ff207230 */ /* 0x000fe40000004100 */
[----:B------:R-:W-:Y:S02]  /*10b0*/  HADD2.F32 R23, -RZ, R36.H0_H0 ;  /* 0x20000024ff177230 */ /* 0x000fe40000004100 */
[----:B------:R-:W-:Y:S01]  /*10c0*/  FMUL.FTZ R29, R22, R29 ;  /* 0x0000001d161d7220 */ /* 0x000fe20000410000 */
[----:B------:R-:W-:Y:S02]  /*10d0*/  HADD2.F32 R17, -RZ, R25.H0_H0 ;  /* 0x20000019ff117230 */ /* 0x000fe40000004100 */
[----:B------:R-:W-:Y:S01]  /*10e0*/  FFMA.FTZ R24, R21, R50, R24 ;  /* 0x0000003215187223 */ /* 0x000fe20000010018 */
[----:B------:R-:W-:-:S02]  /*10f0*/  HADD2.F32 R56, -RZ, R11.H0_H0 ;  /* 0x2000000bff387230 */ /* 0x000fc40000004100 */
[----:B------:R-:W-:Y:S01]  /*1100*/  FFMA.FTZ R57, R57, R14, R12 ;  /* 0x0000000e39397223 */ /* 0x000fe2000001000c */
[----:B------:R-:W-:Y:S02]  /*1110*/  HADD2.F32 R21, -RZ, R33.H0_H0 ;  /* 0x20000021ff157230 */ /* 0x000fe40000004100 */
[----:B------:R-:W-:Y:S01]  /*1120*/  FFMA.FTZ R32, R32, R23, R29 ;  /* 0x0000001720207223 */ /* 0x000fe2000001001d */
[----:B------:R-:W-:Y:S02]  /*1130*/  HADD2.F32 R22, -RZ, R37.H0_H0 ;  /* 0x20000025ff167230 */ /* 0x000fe40000004100 */
[----:B------:R-:W-:Y:S01]  /*1140*/  FFMA.FTZ R28, R17, R28, R24 ;  /* 0x0000001c111c7223 */ /* 0x000fe20000010018 */
[----:B------:R-:W-:Y:S02]  /*1150*/  HADD2.F32 R25, -RZ, R25.H1_H1 ;  /* 0x30000019ff197230 */ /* 0x000fe40000004100 */
[----:B------:R-:W-:Y:S01]  /*1160*/  FFMA.FTZ R56, R56, R13, R57 ;  /* 0x0000000d38387223 */ /* 0x000fe20000010039 */
[----:B------:R-:W-:-:S02]  /*1170*/  HADD2.F32 R12, -RZ, R19.H0_H0 ;  /* 0x20000013ff0c7230 */ /* 0x000fc40000004100 */
[----:B------:R-:W-:Y:S01]  /*1180*/  FFMA.FTZ R22, R21, R22, R32 ;  /* 0x0000001615167223 */ /* 0x000fe20000010020 */
[----:B------:R-:W-:Y:S02]  /*1190*/  HADD2.F32 R33, -RZ, R33.H1_H1 ;  /* 0x30000021ff217230 */ /* 0x000fe40000004100 */
[----:B------:R-:W-:Y:S02]  /*11a0*/  HADD2.F32 R24, -RZ, R37.H1_H1 ;  /* 0x30000025ff187230 */ /* 0x000fe40000004100 */
[----:B------:R-:W-:Y:S01]  /*11b0*/  FFMA.FTZ R28, R25, R20, R28 ;  /* 0x00000014191c7223 */ /* 0x000fe2000001001c */
[----:B------:R-:W-:Y:S02]  /*11c0*/  HADD2.F32 R13, -RZ, R26.H0_H0 ;  /* 0x2000001aff0d7230 */ /* 0x000fe40000004100 */
[----:B------:R-:W-:Y:S02]  /*11d0*/  HADD2.F32 R18, -RZ, R30.H0_H0 ;  /* 0x2000001eff127230 */ /* 0x000fe40000004100 */
[----:B------:R-:W-:Y:S01]  /*11e0*/  FFMA.FTZ R12, R12, R15, R9 ;  /* 0x0000000f0c0c7223 */ /* 0x000fe20000010009 */
[----:B------:R-:W-:-:S02]  /*11f0*/  HADD2.F32 R17, -RZ, R34.H0_H0 ;  /* 0x20000022ff117230 */ /* 0x000fc40000004100 */
[----:B------:R-:W-:Y:S01]  /*1200*/  FFMA.FTZ R22, R33, R24, R22 ;  /* 0x0000001821167223 */ /* 0x000fe20000010016 */
[----:B------:R-:W-:Y:S02]  /*1210*/  HADD2.F32 R20, -RZ, R38.H0_H0 ;  /* 0x20000026ff147230 */ /* 0x000fe40000004100 */
[----:B------:R-:W-:Y:S01]  /*1220*/  FFMA.FTZ R13, R13, R18, R28 ;  /* 0x000000120d0d7223 */ /* 0x000fe2000001001c */
[----:B------:R-:W-:Y:S02]  /*1230*/  HADD2.F32 R26, -RZ, R26.H1_H1 ;  /* 0x3000001aff1a7230 */ /* 0x000fe40000004100 */
[----:B------:R-:W-:Y:S02]  /*1240*/  HADD2.F32 R15, -RZ, R30.H1_H1 ;  /* 0x3000001eff0f7230 */ /* 0x000fe40000004100 */
[----:B------:R-:W-:Y:S01]  /*1250*/  FFMA.FTZ R17, R17, R20, R22 ;  /* 0x0000001411117223 */ /* 0x000fe20000010016 */
[----:B------:R-:W-:Y:S02]  /*1260*/  HADD2.F32 R34, -RZ, R34.H1_H1 ;  /* 0x30000022ff227230 */ /* 0x000fe40000004100 */
[----:B------:R-:W-:-:S02]  /*1270*/  HADD2.F32 R21, -RZ, R38.H1_H1 ;  /* 0x30000026ff157230 */ /* 0x000fc40000004100 */
[----:B------:R-:W-:Y:S01]  /*1280*/  FFMA.FTZ R26, R26, R15, R13 ;  /* 0x0000000f1a1a7223 */ /* 0x000fe2000001000d */
[----:B------:R-:W-:Y:S02]  /*1290*/  HADD2.F32 R9, -RZ, R27.H0_H0 ;  /* 0x2000001bff097230 */ /* 0x000fe40000004100 */
[----:B------:R-:W-:Y:S02]  /*12a0*/  HADD2.F32 R16, -RZ, R31.H0_H0 ;  /* 0x2000001fff107230 */ /* 0x000fe40000004100 */
[----:B------:R-:W-:Y:S01]  /*12b0*/  FFMA.FTZ R34, R34, R21, R17 ;  /* 0x0000001522227223 */ /* 0x000fe20000010011 */
[----:B------:R-:W-:Y:S02]  /*12c0*/  HADD2.F32 R13, -RZ, R35.H0_H0 ;  /* 0x20000023ff0d7230 */ /* 0x000fe40000004100 */
[----:B------:R-:W-:Y:S02]  /*12d0*/  HADD2.F32 R18, -RZ, R39.H0_H0 ;  /* 0x20000027ff127230 */ /* 0x000fe40000004100 */
[----:B------:R-:W-:Y:S01]  /*12e0*/  FFMA.FTZ R26, R9, R16, R26 ;  /* 0x00000010091a7223 */ /* 0x000fe2000001001a */
[----:B------:R-:W-:-:S02]  /*12f0*/  HADD2.F32 R11, -RZ, R11.H1_H1 ;  /* 0x3000000bff0b7230 */ /* 0x000fc40000004100 */
[----:B------:R-:W-:Y:S02]  /*1300*/  HADD2.F32 R19, -RZ, R19.H1_H1 ;  /* 0x30000013ff137230 */ /* 0x000fe40000004100 */
[----:B------:R-:W-:Y:S01]  /*1310*/  FFMA.FTZ R18, R13, R18, R34 ;  /* 0x000000120d127223 */ /* 0x000fe20000010022 */
[----:B------:R-:W-:Y:S02]  /*1320*/  HADD2.F32 R27, -RZ, R27.H1_H1 ;  /* 0x3000001bff1b7230 */ /* 0x000fe40000004100 */
[----:B------:R-:W-:Y:S02]  /*1330*/  HADD2.F32 R14, -RZ, R31.H1_H1 ;  /* 0x3000001fff0e7230 */ /* 0x000fe40000004100 */
[----:B------:R-:W-:Y:S02]  /*1340*/  HADD2.F32 R35, -RZ, R35.H1_H1 ;  /* 0x30000023ff237230 */ /* 0x000fe40000004100 */
[----:B------:R-:W-:Y:S02]  /*1350*/  HADD2.F32 R16, -RZ, R39.H1_H1 ;  /* 0x30000027ff107230 */ /* 0x000fe40000004100 */
[----:B------:R-:W-:Y:S01]  /*1360*/  FFMA.FTZ R10, R11, R10, R56 ;  /* 0x0000000a0b0a7223 */ /* 0x000fe20000010038 */
[----:B------:R-:W-:Y:S01]  /*1370*/  FFMA.FTZ R12, R19, R8, R12 ;  /* 0x00000008130c7223 */ /* 0x000fe2000001000c */
[----:B------:R-:W-:Y:S01]  /*1380*/  FFMA.FTZ R26, R27, R14, R26 ;  /* 0x0000000e1b1a7223 */ /* 0x000fe2000001001a */
        /* <DEDUP_REMOVED lines=13> */
[----:B0-----:R-:W-:-:S02]  /*1460*/  FADD.FTZ R12, R9, R8 ;  /* 0x00000008090c7221 */ /* 0x001fc40000010000 */
[----:B------:R-:W0:Y:S01]  /*1470*/  LDC.64 R8, c[0x0][0x2d0] ;  /* 0x0000b400ff087b82 */ /* 0x000e220000000a00 */
[----:B-1----:R-:W-:Y:S01]  /*1480*/  FADD.FTZ R14, R11, R14 ;  /* 0x0000000e0b0e7221 */ /* 0x002fe20000010000 */
[----:B--2---:R-:W-:Y:S01]  /*1490*/  FADD.FTZ R17, R16, R13 ;  /* 0x0000000d10117221 */ /* 0x004fe20000010000 */
[----:B---3--:R-:W-:Y:S01]  /*14a0*/  FADD.FTZ R20, R19, R10 ;  /* 0x0000000a13147221 */ /* 0x008fe20000010000 */
[----:B------:R-:W1:Y:S04]  /*14b0*/  SHFL.BFLY PT, R13, R12, 0x1, 0x1f ;  /* 0x0c201f000c0d7f89 */ /* 0x000e6800000e0000 */
[----:B------:R-:W2:Y:S04]  /*14c0*/  SHFL.BFLY PT, R15, R14, 0x1, 0x1f ;  /* 0x0c201f000e0f7f89 */ /* 0x000ea800000e0000 */
[----:B------:R-:W3:Y:S04]  /*14d0*/  SHFL.BFLY PT, R18, R17, 0x1, 0x1f ;  /* 0x0c201f0011127f89 */ /* 0x000ee800000e0000 */
[----:B------:R-:W4:Y:S01]  /*14e0*/  SHFL.BFLY PT, R21, R20, 0x1, 0x1f ;  /* 0x0c201f0014157f89 */ /* 0x000f2200000e0000 */
[----:B------:R-:W-:Y:S01]  /*14f0*/  @P0 SHF.R.S32.HI R11, RZ, 0x1f, R48 ;  /* 0x0000001fff0b0819 */ /* 0x000fe20000011430 */
[----:B------:R-:W-:-:S03]  /*1500*/  HFMA2.MMA R10, -RZ, RZ, 0, 0 ;  /* 0x00000000ff0a7435 */ /* 0x000fc600000001ff */
[----:B------:R-:W-:-:S04]  /*1510*/  @P0 LEA.HI R11, R11, R48, RZ, 0x7 ;  /* 0x000000300b0b0211 */ /* 0x000fc800078f38ff */
[----:B------:R-:W-:Y:S02]  /*1520*/  @P0 LOP3.LUT R10, R11, 0xffffff80, RZ, 0xc0, !PT ;  /* 0xffffff800b0a0812 */ /* 0x000fe400078ec0ff */
[----:B------:R-:W-:Y:S01]  /*1530*/  ISETP.GE.AND P0, PT, R46, R47, PT ;  /* 0x0000002f2e00720c */ /* 0x000fe20003f06270 */
[----:B-1----:R-:W-:Y:S01]  /*1540*/  FADD.FTZ R19, R12, R13 ;  /* 0x0000000d0c137221 */ /* 0x002fe20000010000 */
[----:B--2---:R-:W-:Y:S01]  /*1550*/  FADD.FTZ R15, R14, R15 ;  /* 0x0000000f0e0f7221 */ /* 0x004fe20000010000 */
[----:B---3--:R-:W-:Y:S01]  /*1560*/  FADD.FTZ R18, R17, R18 ;  /* 0x0000001211127221 */ /* 0x008fe20000010000 */
[----:B----4-:R-:W-:Y:S01]  /*1570*/  FADD.FTZ R21, R20, R21 ;  /* 0x0000001514157221 */ /* 0x010fe20000010000 */
[----:B0-----:R-:W-:Y:S08]  /*1580*/  @P5 BRA `(.L_x_3689) ;  /* 0x0000000000645947 */ /* 0x001ff00003800000 */
[----:B------:R-:W0:Y:S01]  /*1590*/  LDC.64 R16, c[0x0][0x278] ;  /* 0x00009e00ff107b82 */ /* 0x000e220000000a00 */
[----:B------:R-:W-:Y:S01]  /*15a0*/  SHF.R.S32.HI R14, RZ, 0x1f, R10 ;  /* 0x0000001fff0e7819 */ /* 0x000fe2000001140a */
[----:B------:R-:W-:Y:S01]  /*15b0*/  ULDC.64 UR8, c[0x0][0x280] ;  /* 0x0000a00000087ab9 */ /* 0x000fe20000000a00 */
[----:B------:R-:W-:Y:S02]  /*15c0*/  IADD3 R12, P5, R5, R10, RZ ;  /* 0x0000000a050c7210 */ /* 0x000fe40007fbe0ff */
[----:B------:R-:W-:Y:S02]  /*15d0*/  FSEL R15, R15, RZ, !P4 ;  /* 0x000000ff0f0f7208 */ /* 0x000fe40006000000 */
[----:B------:R-:W-:Y:S01]  /*15e0*/  LEA.HI.X.SX32 R13, R5, R14, 0x1, P5 ;  /* 0x0000000e050d7211 */ /* 0x000fe200028f0eff */
[C---:B0-----:R-:W-:Y:S02]  /*15f0*/  IMAD R14, R16.reuse, UR7, RZ ;  /* 0x00000007100e7c24 */ /* 0x041fe4000f8e02ff */
[----:B------:R-:W-:-:S04]  /*1600*/  IMAD.WIDE.U32 R12, R16, UR6, R12 ;  /* 0x00000006100c7c25 */ /* 0x000fc8000f8e000c */
[----:B------:R-:W-:Y:S01]  /*1610*/  IMAD R11, R17, UR6, R14 ;  /* 0x00000006110b7c24 */ /* 0x000fe2000f8e020e */
[----:B------:R-:W-:Y:S01]  /*1620*/  FSEL R17, R18, RZ, !P2 ;  /* 0x000000ff12117208 */ /* 0x000fe20005000000 */
[----:B------:R-:W-:-:S03]  /*1630*/  IMAD R14, R41, UR8, RZ ;  /* 0x00000008290e7c24 */ /* 0x000fc6000f8e02ff */
[----:B------:R-:W-:Y:S01]  /*1640*/  IADD3 R13, R13, R11, RZ ;  /* 0x0000000b0d0d7210 */ /* 0x000fe20007ffe0ff */
[C---:B------:R-:W-:Y:S02]  /*1650*/  IMAD R11, R7.reuse, UR9, R14 ;  /* 0x00000009070b7c24 */ /* 0x040fe4000f8e020e */
[----:B------:R-:W-:Y:S01]  /*1660*/  IMAD.WIDE.U32 R12, R7, UR8, R12 ;  /* 0x00000008070c7c25 */ /* 0x000fe2000f8e000c */
[----:B------:R-:W-:Y:S02]  /*1670*/  ULDC.64 UR8, c[0x0][0x260] ;  /* 0x0000980000087ab9 */ /* 0x000fe40000000a00 */
[----:B------:R-:W-:-:S04]  /*1680*/  IADD3 R6, P5, R6, R12, RZ ;  /* 0x0000000c06067210 */ /* 0x000fc80007fbe0ff */
[----:B------:R-:W-:Y:S02]  /*1690*/  IADD3.X R13, R42, R13, R11, P5, !PT ;  /* 0x0000000d2a0d7210 */ /* 0x000fe40002ffe40b */
[C---:B------:R-:W-:Y:S02]  /*16a0*/  LEA R12, P5, R6.reuse, UR8, 0x2 ;  /* 0x00000008060c7c11 */ /* 0x040fe4000f8a10ff */
[----:B------:R-:W-:Y:S02]  /*16b0*/  FSEL R11, R19, RZ, !P3 ;  /* 0x000000ff130b7208 */ /* 0x000fe40005800000 */
[----:B------:R-:W-:Y:S02]  /*16c0*/  LEA.HI.X R13, R6, UR9, R13, 0x2, P5 ;  /* 0x00000009060d7c11 */ /* 0x000fe4000a8f140d */
[----:B------:R-:W-:-:S03]  /*16d0*/  FSEL R19, R21, RZ, !P0 ;  /* 0x000000ff15137208 */ /* 0x000fc60004000000 */
[----:B------:R0:W-:Y:S04]  /*16e0*/  STG.E desc[UR4][R12.64], R11 ;  /* 0x0000000b0c007986 */ /* 0x0001e8000c101904 */
[----:B------:R0:W-:Y:S04]  /*16f0*/  STG.E desc[UR4][R12.64+0x80], R15 ;  /* 0x0000800f0c007986 */ /* 0x0001e8000c101904 */
[----:B------:R0:W-:Y:S04]  /*1700*/  STG.E desc[UR4][R12.64+0x100], R17 ;  /* 0x000100110c007986 */ /* 0x0001e8000c101904 */
[----:B------:R0:W-:Y:S02]  /*1710*/  STG.E desc[UR4][R12.64+0x180], R19 ;  /* 0x000180130c007986 */ /* 0x0001e4000c101904 */
.L_x_3689:
[----:B------:R-:W-:Y:S05]  /*1720*/  BSYNC B0 ;  /* 0x0000000000007941 */ /* 0x000fea0003800000 */
.L_x_3688:
[----:B------:R-:W-:Y:S01]  /*1730*/  IADD3 R4, R4, 0x7f, RZ ;  /* 0x0000007f04047810 */ /* 0x000fe20007ffe0ff */
[----:B------:R-:W-:Y:S01]  /*1740*/  BSSY B0, `(.L_x_3690) ;  /* 0x0000029000007945 */ /* 0x000fe20003800000 */
[----:B0-----:R-:W-:Y:S02]  /*1750*/  SHF.L.U32 R12, R10, 0x6, RZ ;  /* 0x000000060a0c7819 */ /* 0x001fe400000006ff */
[----:B------:R-:W-:Y:S02]  /*1760*/  SHF.R.S32.HI R11, RZ, 0x1f, R4 ;  /* 0x0000001fff0b7819 */ /* 0x000fe40000011404 */
[----:B------:R-:W-:Y:S02]  /*1770*/  SHF.L.U32 R13, R2, 0xd, RZ ;  /* 0x0000000d020d7819 */ /* 0x000fe400000006ff */
[----:B------:R-:W-:Y:S02]  /*1780*/  LEA.HI R11, R11, R4, RZ, 0x7 ;  /* 0x000000040b0b7211 */ /* 0x000fe400078f38ff */
[----:B------:R-:W-:-:S02]  /*1790*/  SHF.L.U32 R6, R3, 0x2, RZ ;  /* 0x0000000203067819 */ /* 0x000fc400000006ff */
[----:B------:R-:W-:Y:S02]  /*17a0*/  LOP3.LUT R4, R11, 0xffffff80, RZ, 0xc0, !PT ;  /* 0xffffff800b047812 */ /* 0x000fe400078ec0ff */
[----:B------:R-:W-:Y:S02]  /*17b0*/  SHF.R.S32.HI R14, RZ, 0x1f, R12 ;  /* 0x0000001fff0e7819 */ /* 0x000fe4000001140c */
[----:B------:R-:W-:Y:S02]  /*17c0*/  IADD3 R4, -R5, R4, RZ ;  /* 0x0000000405047210 */ /* 0x000fe40007ffe1ff */
[--C-:B------:R-:W-:Y:S02]  /*17d0*/  IADD3 R12, P0, P2, R12, R6, R13.reuse ;  /* 0x000000060c0c7210 */ /* 0x100fe40007a1e00d */
[----:B------:R-:W-:Y:S02]  /*17e0*/  ISETP.GE.OR P1, PT, R3, R4, P1 ;  /* 0x000000040300720c */ /* 0x000fe40000f26670 */
[----:B------:R-:W-:-:S02]  /*17f0*/  SHF.R.S32.HI R13, RZ, 0x1f, R13 ;  /* 0x0000001fff0d7819 */ /* 0x000fc4000001140d */
[----:B------:R-:W-:-:S04]  /*1800*/  SHF.R.S32.HI R6, RZ, 0x1f, R6 ;  /* 0x0000001fff067819 */ /* 0x000fc80000011406 */
[----:B------:R-:W-:Y:S01]  /*1810*/  IADD3.X R13, R14, R6, R13, P0, P2 ;  /* 0x000000060e0d7210 */ /* 0x000fe200007e440d */
[----:B------:R-:W-:-:S04]  /*1820*/  IMAD R6, R8, UR7, RZ ;  /* 0x0000000708067c24 */ /* 0x000fc8000f8e02ff */
[----:B------:R-:W-:Y:S02]  /*1830*/  IMAD R9, R9, UR6, R6 ;  /* 0x0000000609097c24 */ /* 0x000fe4000f8e0206 */
[----:B------:R-:W-:-:S05]  /*1840*/  IMAD.WIDE.U32 R12, R8, UR6, R12 ;  /* 0x00000006080c7c25 */ /* 0x000fca000f8e000c */
[----:B------:R-:W-:Y:S01]  /*1850*/  IADD3 R11, R13, R9, RZ ;  /* 0x000000090d0b7210 */ /* 0x000fe20007ffe0ff */
[----:B------:R-:W-:Y:S06]  /*1860*/  @P1 BRA `(.L_x_3691) ;  /* 0x0000000000581947 */ /* 0x000fec0003800000 */
[----:B------:R-:W0:Y:S01]  /*1870*/  LDC.64 R8, c[0x0][0x2a8] ;  /* 0x0000aa00ff087b82 */ /* 0x000e220000000a00 */
[----:B------:R-:W-:Y:S01]  /*1880*/  SHF.R.S32.HI R6, RZ, 0x1f, R5 ;  /* 0x0000001fff067819 */ /* 0x000fe20000011405 */
[----:B------:R-:W-:Y:S01]  /*1890*/  ULDC.64 UR8, c[0x0][0x2b0] ;  /* 0x0000ac0000087ab9 */ /* 0x000fe20000000a00 */
[--C-:B------:R-:W-:Y:S02]  /*18a0*/  IADD3 R4, P0, P1, R10, R5, R3.reuse ;  /* 0x000000050a047210 */ /* 0x100fe4000791e003 */
[----:B------:R-:W-:Y:S02]  /*18b0*/  SHF.R.S32.HI R14, RZ, 0x1f, R10 ;  /* 0x0000001fff0e7819 */ /* 0x000fe4000001140a */
[----:B------:R-:W-:-:S04]  /*18c0*/  SHF.R.S32.HI R5, RZ, 0x1f, R3 ;  /* 0x0000001fff057819 */ /* 0x000fc80000011403 */
[----:B------:R-:W-:Y:S02]  /*18d0*/  IADD3.X R5, R14, R6, R5, P0, P1 ;  /* 0x000000060e057210 */ /* 0x000fe400007e2405 */
[----:B-----5:R-:W-:Y:S01]  /*18e0*/  FSETP.NEU.FTZ.AND P0, PT, R40, -INF , PT ;  /* 0xff8000002800780b */ /* 0x020fe20003f1d000 */
[C---:B0-----:R-:W-:Y:S02]  /*18f0*/  IMAD R6, R8.reuse, UR7, RZ ;  /* 0x0000000708067c24 */ /* 0x041fe4000f8e02ff */
[----:B------:R-:W-:-:S04]  /*1900*/  IMAD.WIDE.U32 R4, R8, UR6, R4 ;  /* 0x0000000608047c25 */ /* 0x000fc8000f8e0004 */
[----:B------:R-:W-:Y:S02]  /*1910*/  IMAD R9, R9, UR6, R6 ;  /* 0x0000000609097c24 */ /* 0x000fe4000f8e0206 */
[----:B------:R-:W-:-:S03]  /*1920*/  IMAD R6, R41, UR8, RZ ;  /* 0x0000000829067c24 */ /* 0x000fc6000f8e02ff */
[----:B------:R-:W-:Y:S01]  /*1930*/  IADD3 R5, R5, R9, RZ ;  /* 0x0000000905057210 */ /* 0x000fe20007ffe0ff */
[C---:B------:R-:W-:Y:S02]  /*1940*/  IMAD R9, R7.reuse, UR9, R6 ;  /* 0x0000000907097c24 */ /* 0x040fe4000f8e0206 */
[----:B------:R-:W-:Y:S01]  /*1950*/  FMUL.FTZ R6, R40, 1.4426950216293334961 ;  /* 0x3fb8aa3b28067820 */ /* 0x000fe20000410000 */
[----:B------:R-:W-:Y:S01]  /*1960*/  IMAD.WIDE.U32 R4, R7, UR8, R4 ;  /* 0x0000000807047c25 */ /* 0x000fe2000f8e0004 */
[----:B------:R-:W-:-:S04]  /*1970*/  ULDC.64 UR8, c[0x0][0x2a0] ;  /* 0x0000a80000087ab9 */ /* 0x000fc80000000a00 */
[----:B------:R-:W-:Y:S02]  /*1980*/  IADD3 R5, R5, R9, RZ ;  /* 0x0000000905057210 */ /* 0x000fe40007ffe0ff */
[----:B------:R-:W-:-:S04]  /*1990*/  LEA R8, P1, R4, UR8, 0x2 ;  /* 0x0000000804087c11 */ /* 0x000fc8000f8210ff */
[----:B------:R-:W-:Y:S02]  /*19a0*/  LEA.HI.X R9, R4, UR9, R5, 0x2, P1 ;  /* 0x0000000904097c11 */ /* 0x000fe400088f1405 */
[----:B------:R-:W-:-:S05]  /*19b0*/  FSEL R5, R6, RZ, P0 ;  /* 0x000000ff06057208 */ /* 0x000fca0000000000 */
[----:B------:R0:W-:Y:S02]  /*19c0*/  STG.E desc[UR4][R8.64], R5 ;  /* 0x0000000508007986 */ /* 0x0001e4000c101904 */
.L_x_3691:
[----:B------:R-:W-:Y:S05]  /*19d0*/  BSYNC B0 ;  /* 0x0000000000007941 */ /* 0x000fea0003800000 */
.L_x_3690:
[----:B------:R-:W-:Y:S01]  /*19e0*/  ULDC.64 UR10, c[0x0][0x2e8] ;  /* 0x0000ba00000a7ab9 */ /* 0x000fe20000000a00 */
[----:B------:R-:W-:Y:S01]  /*19f0*/  ULDC.64 UR8, c[0x0][0x2d8] ;  /* 0x0000b60000087ab9 */ /* 0x000fe20000000a00 */
[----:B------:R-:W-:Y:S01]  /*1a00*/  MOV R10, R12 ;  /* 0x0000000c000a7202 */ /* 0x000fe20000000f00 */
[----:B------:R-:W-:Y:S01]  /*1a10*/  IMAD R6, R41, UR8, RZ ;  /* 0x0000000829067c24 */ /* 0x000fe2000f8e02ff */
[----:B------:R-:W-:-:S03]  /*1a20*/  ISETP.NE.U32.AND P0, PT, RZ, UR10, PT ;  /* 0x0000000aff007c0c */ /* 0x000fc6000bf05070 */
[----:B0-----:R-:W-:Y:S01]  /*1a30*/  IMAD.WIDE.U32 R4, R7, UR8, R10 ;  /* 0x0000000807047c25 */ /* 0x001fe2000f8e000a */
[----:B------:R-:W-:-:S03]  /*1a40*/  ISETP.NE.AND.EX P0, PT, RZ, UR11, PT, P0 ;  /* 0x0000000bff007c0c */ /* 0x000fc6000bf05300 */
[----:B------:R-:W-:Y:S01]  /*1a50*/  IMAD R7, R7, UR9, R6 ;  /* 0x0000000907077c24 */ /* 0x000fe2000f8e0206 */
[----:B------:R-:W-:Y:S01]  /*1a60*/  ISETP.NE.OR P0, PT, R3, RZ, !P0 ;  /* 0x000000ff0300720c */ /* 0x000fe20004705670 */
[----:B------:R-:W-:Y:S02]  /*1a70*/  ULDC.64 UR8, c[0x0][0x2b8] ;  /* 0x0000ae0000087ab9 */ /* 0x000fe40000000a00 */
[----:B------:R-:W-:Y:S02]  /*1a80*/  LEA R6, P1, R4, UR8, 0x2 ;  /* 0x0000000804067c11 */ /* 0x000fe4000f8210ff */
[----:B------:R-:W-:-:S04]  /*1a90*/  IADD3 R5, R5, R7, RZ ;  /* 0x0000000705057210 */ /* 0x000fc80007ffe0ff */
[----:B------:R-:W-:-:S05]  /*1aa0*/  LEA.HI.X R7, R4, UR9, R5, 0x2, P1 ;  /* 0x0000000904077c11 */ /* 0x000fca00088f1405 */
        /* <DEDUP_REMOVED lines=9> */
[----:B------:R-:W1:Y:S08]  /*1b40*/  LDC R3, c[0x0][0x2e0] ;  /* 0x0000b800ff037b82 */ /* 0x000e700000000800 */
[----:B0-----:R-:W0:Y:S08]  /*1b50*/  LDC R7, c[0x0][0x220] ;  /* 0x00008800ff077b82 */ /* 0x001e300000000800 */
[----:B------:R-:W2:Y:S01]  /*1b60*/  LDC.64 R4, c[0x0][0x2e8] ;  /* 0x0000ba00ff047b82 */ /* 0x000ea20000000a00 */
[----:B-1----:R-:W-:-:S04]  /*1b70*/  IMAD R0, R2, R3, R0 ;  /* 0x0000000302007224 */ /* 0x002fc800078e0200 */
[----:B0-----:R-:W-:-:S04]  /*1b80*/  IMAD R3, R0, R7, UR6 ;  /* 0x0000000600037e24 */ /* 0x001fc8000f8e0207 */
[----:B--2---:R-:W-:-:S05]  /*1b90*/  IMAD.WIDE R2, R3, 0x4, R4 ;  /* 0x0000000403027825 */ /* 0x004fca00078e0204 */
[----:B------:R-:W-:Y:S01]  /*1ba0*/  STG.E desc[UR4][R2.64], RZ ;  /* 0x000000ff02007986 */ /* 0x000fe2000c101904 */
[----:B------:R-:W-:Y:S05]  /*1bb0*/  EXIT ;  /* 0x000000000000794d */ /* 0x000fea0003800000 */
.L_x_3692:
        /* <DEDUP_REMOVED lines=12> */
.L_x_3720:


//--------------------- .nv.global.init           --------------------------
	.section	.nv.global.init,"aw",@progbits
.nv.global.init:
	.type		$str$23,@object
	.size		$str$23,($str$24 - $str$23)
$str$23:
        /*0000*/ 	.byte	0x28, 0x61, 0x64, 0x64, 0x72, 0x65, 0x73, 0x73, 0x20, 0x26, 0x20, 0x6d, 0x61, 0x73, 0x6b, 0x29
        /*0010*/ 	.byte	0x20, 0x3d, 0x3d, 0x20, 0x30, 0x00
	.type		$str$24,@object
	.size		$str$24,(__unnamed_4 - $str$24)
$str$24:
        /*0016*/ 	.byte	0x2f, 0x74, 0x6d, 0x70, 0x2f, 0x6f, 0x73, 0x73, 0x5f, 0x6b, 0x65, 0x72, 0x6e, 0x65, 0x6c, 0x73
        /*0026*/ 	.byte	0x5f, 0x73, 0x72, 0x63, 0x2f, 0x66, 0x6c, 0x61, 0x73, 0x68, 0x5f, 0x61, 0x74, 0x74, 0x65, 0x6e
        /*0036*/ 	.byte	0x74, 0x69, 0x6f, 0x6e, 0x2f, 0x63, 0x73, 0x72, 0x63, 0x2f, 0x63, 0x75, 0x74, 0x6c, 0x61, 0x73
        /*0046*/ 	.byte	0x73, 0x2f, 0x69, 0x6e, 0x63, 0x6c, 0x75, 0x64, 0x65, 0x2f, 0x63, 0x75, 0x74, 0x65, 0x2f, 0x70
        /*0056*/ 	.byte	0x6f, 0x69, 0x6e, 0x74, 0x65, 0x72, 0x5f, 0x66, 0x6c, 0x61, 0x67, 0x67, 0x65, 0x64, 0x2e, 0x68
        /*0066*/ 	.byte	0x70, 0x70, 0x00
	.type		__unnamed_4,@object
	.size		__unnamed_4,(__unnamed_2 - __unnamed_4)
__unnamed_4:
        /* <DEDUP_REMOVED lines=17> */
        /*0179*/ 	.byte	0x3e, 0x3e, 0x3e, 0x3e, 0x5d, 0x00
	.type		__unnamed_2,@object
	.size		__unnamed_2,(__unnamed_3 - __unnamed_2)
__unnamed_2:
        /* <DEDUP_REMOVED lines=22> */
        /*02df*/ 	.byte	0x34, 0x3e, 0x3e, 0x3e, 0x3e, 0x20, 0x26, 0x5d, 0x00
	.type		__unnamed_3,@object
	.size		__unnamed_3,(__unnamed_1 - __unnamed_3)
__unnamed_3:
        /* <DEDUP_REMOVED lines=23> */
        /*0458*/ 	.byte	0x3a, 0x43, 0x3c, 0x30, 0x3e, 0x3e, 0x3e, 0x3e, 0x3e, 0x5d, 0x00
	.type		__unnamed_1,@object
	.size		__unnamed_1,(.L_0 - __unnamed_1)
__unnamed_1:
        /* <DEDUP_REMOVED lines=28> */
        /*0623*/ 	.byte	0x31, 0x36, 0x33, 0x38, 0x34, 0x3e, 0x3e, 0x3e, 0x3e, 0x3e, 0x20, 0x26, 0x5d, 0x00
.L_0:


//--------------------- .nv.shared._ZN7cutlass13device_kernelIN5flash11enable_sm90INS1_16FlashAttnBwdSm90INS1_25CollectiveMainloopBwdSm90ILi2ELi2ELi2EN4cute5tupleIJNS5_1CILi1EEES8_S8_EEENS6_IJNS7_ILi128EEESA_NS7_ILi64EEEEEENS_6half_tEfNS_4arch4Sm90ELb0ELb0ELb0ELb0ELb0ELb1ELb0ELb0ELi2ELi1ELi2ELi2ELb0EEENS1_21CollectiveEpilogueBwdISC_SD_SF_Li256ELb0ELb0ELi1EEENS1_19SingleTileSchedulerILb0ELb0ELb0ELi128EEEEEEEEEvNT_6ParamsE --------------------------
	.section	.nv.shared._ZN7cutlass13device_kernelIN5flash11enable_sm90INS1_16FlashAttnBwdSm90INS1_25CollectiveMainloopBwdSm90ILi2ELi2ELi2EN4cute5tupleIJNS5_1CILi1EEES8_S8_EEENS6_IJNS7_ILi128EEESA_NS7_ILi64EEEEEENS_6half_tEfNS_4arch4Sm90ELb0ELb0ELb0ELb0ELb0ELb1ELb0ELb0ELi2ELi1ELi2ELi2ELb0EEENS1_21CollectiveEpilogueBwdISC_SD_SF_Li256ELb0ELb0ELi1EEENS1_19SingleTileSchedulerILb0ELb0ELb0ELi128EEEEEEEEEvNT_6ParamsE,"aw",@nobits
	.sectionflags	@""
	.align	16
	.zero		1024


//--------------------- .nv.shared.reserved.0     --------------------------
	.section	.nv.shared.reserved.0,"aw",@nobits
	.weak		__nv_reservedSMEM_offset_0_alias
	.size		__nv_reservedSMEM_offset_0_alias, 0, 0
	.other		__nv_reservedSMEM_offset_0_alias,@"STO_CUDA_RESERVED_SHARED STV_DEFAULT"
__nv_reservedSMEM_offset_0_alias:
	.zero		0


//--------------------- .nv.global                --------------------------
	.section	.nv.global,"aw",@nobits
.nv.global:
	.type		_ZN65_INTERNAL_939b4871_29_flash_bwd_hdim64_fp16_sm90_cu_3fbc093a_30744cute1_E,@object
	.size		_ZN65_INTERNAL_939b4871_29_flash_bwd_hdim64_fp16_sm90_cu_3fbc093a_30744cute1_E,(_ZN65_INTERNAL_939b4871_29_flash_bwd_hdim64_fp16_sm90_cu_3fbc093a_30744cuda3std3__45__cpo6cbeginE - _ZN65_INTERNAL_939b4871_29_flash_bwd_hdim64_fp16_sm90_cu_3fbc093a_30744cute1_E)
_ZN65_INTERNAL_939b4871_29_flash_bwd_hdim64_fp16_sm90_cu_3fbc093a_30744cute1_E:
	.zero		1
	.type		_ZN65_INTERNAL_939b4871_29_flash_bwd_hdim64_fp16_sm90_cu_3fbc093a_30744cuda3std3__45__cpo6cbeginE,@object
	.size		_ZN65_INTERNAL_939b4871_29_flash_bwd_hdim64_fp16_sm90_cu_3fbc093a_30744cuda3std3__45__cpo6cbeginE,(_ZN65_INTERNAL_939b4871_29_flash_bwd_hdim64_fp16_sm90_cu_3fbc093a_30744cuda3std3__48in_placeE - _ZN65_INTERNAL_939b4871_29_flash_bwd_hdim64_fp16_sm90_cu_3fbc093a_30744cuda3std3__45__cpo6cbeginE)
_ZN65_INTERNAL_939b4871_29_flash_bwd_hdim64_fp16_sm90_cu_3fbc093a_30744cuda3std3__45__cpo6cbeginE:
	.zero		1
	.type		_ZN65_INTERNAL_939b4871_29_flash_bwd_hdim64_fp16_sm90_cu_3fbc093a_30744cuda3std3__48in_placeE,@object
	.size		_ZN65_INTERNAL_939b4871_29_flash_bwd_hdim64_fp16_sm90_cu_3fbc093a_30744cuda3std3__48in_placeE,(_ZN65_INTERNAL_939b4871_29_flash_bwd_hdim64_fp16_sm90_cu_3fbc093a_30744cuda3std6ranges3__45__cpo9iter_moveE - _ZN65_INTERNAL_939b4871_29_flash_bwd_hdim64_fp16_sm90_cu_3fbc093a_30744cuda3std3__48in_placeE)
_ZN65_INTERNAL_939b4871_29_flash_bwd_hdim64_fp16_sm90_cu_3fbc093a_30744cuda3std3__48in_placeE:
	.zero		1
	.type		_ZN65_INTERNAL_939b4871_29_flash_bwd_hdim64_fp16_sm90_cu_3fbc093a_30744cuda3std6ranges3__45__cpo9iter_moveE,@object
	.size		_ZN65_INTERNAL_939b4871_29_flash_bwd_hdim64_fp16_sm90_cu_3fbc093a_30744cuda3std6ranges3__45__cpo9iter_moveE,(_ZN65_INTERNAL_939b4871_29_flash_bwd_hdim64_fp16_sm90_cu_3fbc093a_30744cuda3std3__45__cpo5beginE - _ZN65_INTERNAL_939b4871_29_flash_bwd_hdim64_fp16_sm90_cu_3fbc093a_30744cuda3std6ranges3__45__cpo9iter_moveE)
_ZN65_INTERNAL_939b4871_29_flash_bwd_hdim64_fp16_sm90_cu_3fbc093a_30744cuda3std6ranges3__45__cpo9iter_moveE:
	.zero		1
	.type		_ZN65_INTERNAL_939b4871_29_flash_bwd_hdim64_fp16_sm90_cu_3fbc093a_30744cuda3std3__45__cpo5beginE,@object
	.size		_ZN65_INTERNAL_939b4871_29_flash_bwd_hdim64_fp16_sm90_cu_3fbc093a_30744cuda3std3__45__cpo5beginE,(_ZN65_INTERNAL_939b4871_29_flash_bwd_hdim64_fp16_sm90_cu_3fbc093a_30744cuda3std3__467_GLOBAL__N__939b4871_29_flash_bwd_hdim64_fp16_sm90_cu_3fbc093a_30746ignoreE - _ZN65_INTERNAL_939b4871_29_flash_bwd_hdim64_fp16_sm90_cu_3fbc093a_30744cuda3std3__45__cpo5beginE)
_ZN65_INTERNAL_939b4871_29_flash_bwd_hdim64_fp16_sm90_cu_3fbc093a_30744cuda3std3__45__cpo5beginE:
	.zero		1
	.type		_ZN65_INTERNAL_939b4871_29_flash_bwd_hdim64_fp16_sm90_cu_3fbc093a_30744cuda3std3__467_GLOBAL__N__939b4871_29_flash_bwd_hdim64_fp16_sm90_cu_3fbc093a_30746ignoreE,@object
	.size		_ZN65_INTERNAL_939b4871_29_flash_bwd_hdim64_fp16_sm90_cu_3fbc093a_30744cuda3std3__467_GLOBAL__N__939b4871_29_flash_bwd_hdim64_fp16_sm90_cu_3fbc093a_30746ignoreE,(_ZN65_INTERNAL_939b4871_29_flash_bwd_hdim64_fp16_sm90_cu_3fbc093a_30744cute7productE - _ZN65_INTERNAL_939b4871_29_flash_bwd_hdim64_fp16_sm90_cu_3fbc093a_30744cuda3std3__467_GLOBAL__N__939b4871_29_flash_bwd_hdim64_fp16_sm90_cu_3fbc093a_30746ignoreE)
_ZN65_INTERNAL_939b4871_29_flash_bwd_hdim64_fp16_sm90_cu_3fbc093a_30744cuda3std3__467_GLOBAL__N__939b4871_29_flash_bwd_hdim64_fp16_sm90_cu_3fbc093a_30746ignoreE:
	.zero		1
	.type		_ZN65_INTERNAL_939b4871_29_flash_bwd_hdim64_fp16_sm90_cu_3fbc093a_30744cute7productE,@object
	.size		_ZN65_INTERNAL_939b4871_29_flash_bwd_hdim64_fp16_sm90_cu_3fbc093a_30744cute7productE,(_ZN65_INTERNAL_939b4871_29_flash_bwd_hdim64_fp16_sm90_cu_3fbc093a_30744cuda3std3__45__cpo3endE - _ZN65_INTERNAL_939b4871_29_flash_bwd_hdim64_fp16_sm90_cu_3fbc093a_30744cute7productE)
_ZN65_INTERNAL_939b4871_29_flash_bwd_hdim64_fp16_sm90_cu_3fbc093a_30744cute7productE:
	.zero		1
	.type		_ZN65_INTERNAL_939b4871_29_flash_bwd_hdim64_fp16_sm90_cu_3fbc093a_30744cuda3std3__45__cpo3endE,@object
	.size		_ZN65_INTERNAL_939b4871_29_flash_bwd_hdim64_fp16_sm90_cu_3fbc093a_30744cuda3std3__45__cpo3endE,(_ZN65_INTERNAL_939b4871_29_flash_bwd_hdim64_fp16_sm90_cu_3fbc093a_30744cuda3std3__419piecewise_constructE - _ZN65_INTERNAL_939b4871_29_flash_bwd_hdim64_fp16_sm90_cu_3fbc093a_30744cuda3std3__45__cpo3endE)
_ZN65_INTERNAL_939b4871_29_flash_bwd_hdim64_fp16_sm90_cu_3fbc093a_30744cuda3std3__45__cpo3endE:
	.zero		1
	.type		_ZN65_INTERNAL_939b4871_29_flash_bwd_hdim64_fp16_sm90_cu_3fbc093a_30744cuda3std3__419piecewise_constructE,@object
	.size		_ZN65_INTERNAL_939b4871_29_flash_bwd_hdim64_fp16_sm90_cu_3fbc093a_30744cuda3std3__419piecewise_constructE,(_ZN65_INTERNAL_939b4871_29_flash_bwd_hdim64_fp16_sm90_cu_3fbc093a_30744cuda3std3__45__cpo4cendE - _ZN65_INTERNAL_939b4871_29_flash_bwd_hdim64_fp16_sm90_cu_3fbc093a_30744cuda3std3__419piecewise_constructE)
_ZN65_INTERNAL_939b4871_29_flash_bwd_hdim64_fp16_sm90_cu_3fbc093a_30744cuda3std3__419piecewise_constructE:
	.zero		1
	.type		_ZN65_INTERNAL_939b4871_29_flash_bwd_hdim64_fp16_sm90_cu_3fbc093a_30744cuda3std3__45__cpo4cendE,@object
	.size		_ZN65_INTERNAL_939b4871_29_flash_bwd_hdim64_fp16_sm90_cu_3fbc093a_30744cuda3std3__45__cpo4cendE,(_ZN65_INTERNAL_939b4871_29_flash_bwd_hdim64_fp16_sm90_cu_3fbc093a_30744cuda3std6ranges3__45__cpo4swapE - _ZN65_INTERNAL_939b4871_29_flash_bwd_hdim64_fp16_sm90_cu_3fbc093a_30744cuda3std3__45__cpo4cendE)
_ZN65_INTERNAL_939b4871_29_flash_bwd_hdim64_fp16_sm90_cu_3fbc093a_30744cuda3std3__45__cpo4cendE:
	.zero		1
	.type		_ZN65_INTERNAL_939b4871_29_flash_bwd_hdim64_fp16_sm90_cu_3fbc093a_30744cuda3std6ranges3__45__cpo4swapE,@object
	.size		_ZN65_INTERNAL_939b4871_29_flash_bwd_hdim64_fp16_sm90_cu_3fbc093a_30744cuda3std6ranges3__45__cpo4swapE,(.L_11 - _ZN65_INTERNAL_939b4871_29_flash_bwd_hdim64_fp16_sm90_cu_3fbc093a_30744cuda3std6ranges3__45__cpo4swapE)
_ZN65_INTERNAL_939b4871_29_flash_bwd_hdim64_fp16_sm90_cu_3fbc093a_30744cuda3std6ranges3__45__cpo4swapE:
	.zero		1
.L_11:


//--------------------- .nv.shared._ZN7cutlass13device_kernelIN5flash11enable_sm90INS1_16FlashAttnBwdSm90INS1_25CollectiveMainloopBwdSm90ILi2ELi2ELi2EN4cute5tupleIJNS5_1CILi1EEES8_S8_EEENS6_IJNS7_ILi128EEESA_NS7_ILi64EEEEEENS_6half_tEfNS_4arch4Sm90ELb0ELb0ELb0ELb0ELb1ELb1ELb0ELb0ELi2ELi1ELi2ELi2ELb0EEENS1_21CollectiveEpilogueBwdISC_SD_SF_Li256ELb0ELb0ELi1EEENS1_19SingleTileSchedulerILb0ELb0ELb0ELi128EEEEEEEEEvNT_6ParamsE --------------------------
	.section	.nv.shared._ZN7cutlass13device_kernelIN5flash11enable_sm90INS1_16FlashAttnBwdSm90INS1_25CollectiveMainloopBwdSm90ILi2ELi2ELi2EN4cute5tupleIJNS5_1CILi1EEES8_S8_EEENS6_IJNS7_ILi128EEESA_NS7_ILi64EEEEEENS_6half_tEfNS_4arch4Sm90ELb0ELb0ELb0ELb0ELb1ELb1ELb0ELb0ELi2ELi1ELi2ELi2ELb0EEENS1_21CollectiveEpilogueBwdISC_SD_SF_Li256ELb0ELb0ELi1EEENS1_19SingleTileSchedulerILb0ELb0ELb0ELi128EEEEEEEEEvNT_6ParamsE,"aw",@nobits
	.sectionflags	@""
	.align	16
	.zero		1024


//--------------------- .nv.shared._ZN7cutlass13device_kernelIN5flash11enable_sm90INS1_16FlashAttnBwdSm90INS1_25CollectiveMainloopBwdSm90ILi2ELi2ELi2EN4cute5tupleIJNS5_1CILi1EEES8_S8_EEENS6_IJNS7_ILi128EEESA_NS7_ILi64EEEEEENS_6half_tEfNS_4arch4Sm90ELb0ELb0ELb0ELb0ELb0ELb1ELb0ELb0ELi2ELi1ELi2ELi2ELb0EEENS1_24CollectiveEpilogueBwdGQAISC_fSF_Li256ELb0ELb0EEENS1_19SingleTileSchedulerILb0ELb0ELb0ELi128EEEEEEEEEvNT_6ParamsE --------------------------
	.section	.nv.shared._ZN7cutlass13device_kernelIN5flash11enable_sm90INS1_16FlashAttnBwdSm90INS1_25CollectiveMainloopBwdSm90ILi2ELi2ELi2EN4cute5tupleIJNS5_1CILi1EEES8_S8_EEENS6_IJNS7_ILi128EEESA_NS7_ILi64EEEEEENS_6half_tEfNS_4arch4Sm90ELb0ELb0ELb0ELb0ELb0ELb1ELb0ELb0ELi2ELi1ELi2ELi2ELb0EEENS1_24CollectiveEpilogueBwdGQAISC_fSF_Li256ELb0ELb0EEENS1_19SingleTileSchedulerILb0ELb0ELb0ELi128EEEEEEEEEvNT_6ParamsE,"aw",@nobits
	.sectionflags	@""
	.align	16
	.zero		1024


//--------------------- .nv.shared._ZN7cutlass13device_kernelIN5flash11enable_sm90INS1_16FlashAttnBwdSm90INS1_25CollectiveMainloopBwdSm90ILi2ELi2ELi2EN4cute5tupleIJNS5_1CILi1EEES8_S8_EEENS6_IJNS7_ILi128EEESA_NS7_ILi64EEEEEENS_6half_tEfNS_4arch4Sm90ELb0ELb0ELb0ELb0ELb1ELb1ELb0ELb0ELi2ELi1ELi2ELi2ELb0EEENS1_24CollectiveEpilogueBwdGQAISC_fSF_Li256ELb0ELb1EEENS1_19SingleTileSchedulerILb0ELb0ELb0ELi128EEEEEEEEEvNT_6ParamsE --------------------------
	.section	.nv.shared._ZN7cutlass13device_kernelIN5flash11enable_sm90INS1_16FlashAttnBwdSm90INS1_25CollectiveMainloopBwdSm90ILi2ELi2ELi2EN4cute5tupleIJNS5_1CILi1EEES8_S8_EEENS6_IJNS7_ILi128EEESA_NS7_ILi64EEEEEENS_6half_tEfNS_4arch4Sm90ELb0ELb0ELb0ELb0ELb1ELb1ELb0ELb0ELi2ELi1ELi2ELi2ELb0EEENS1_24CollectiveEpilogueBwdGQAISC_fSF_Li256ELb0ELb1EEENS1_19SingleTileSchedulerILb0ELb0ELb0ELi128EEEEEEEEEvNT_6ParamsE,"aw",@nobits
	.sectionflags	@""
	.align	16
	.zero		1024


//--------------------- .nv.shared._ZN7cutlass13device_kernelIN5flash11enable_sm90INS1_16FlashAttnBwdSm90INS1_25CollectiveMainloopBwdSm90ILi2ELi2ELi2EN4cute5tupleIJNS5_1CILi1EEES8_S8_EEENS6_IJNS7_ILi128EEESA_NS7_ILi64EEEEEENS_6half_tEfNS_4arch4Sm90ELb0ELb0ELb0ELb1ELb0ELb1ELb0ELb0ELi2ELi1ELi2ELi2ELb0EEENS1_21CollectiveEpilogueBwdISC_SD_SF_Li256ELb1ELb0ELi1EEENS1_19SingleTileSchedulerILb1ELb0ELb0ELi128EEEEEEEEEvNT_6ParamsE --------------------------
	.section	.nv.shared._ZN7cutlass13device_kernelIN5flash11enable_sm90INS1_16FlashAttnBwdSm90INS1_25CollectiveMainloopBwdSm90ILi2ELi2ELi2EN4cute5tupleIJNS5_1CILi1EEES8_S8_EEENS6_IJNS7_ILi128EEESA_NS7_ILi64EEEEEENS_6half_tEfNS_4arch4Sm90ELb0ELb0ELb0ELb1ELb0ELb1ELb0ELb0ELi2ELi1ELi2ELi2ELb0EEENS1_21CollectiveEpilogueBwdISC_SD_SF_Li256ELb1ELb0ELi1EEENS1_19SingleTileSchedulerILb1ELb0ELb0ELi128EEEEEEEEEvNT_6ParamsE,"aw",@nobits
	.sectionflags	@""
	.align	16
	.zero		1024


//--------------------- .nv.shared._ZN7cutlass13device_kernelIN5flash11enable_sm90INS1_16FlashAttnBwdSm90INS1_25CollectiveMainloopBwdSm90ILi2ELi2ELi2EN4cute5tupleIJNS5_1CILi1EEES8_S8_EEENS6_IJNS7_ILi128EEESA_NS7_ILi64EEEEEENS_6half_tEfNS_4arch4Sm90ELb0ELb0ELb0ELb1ELb1ELb1ELb0ELb0ELi2ELi1ELi2ELi2ELb0EEENS1_21CollectiveEpilogueBwdISC_SD_SF_Li256ELb1ELb0ELi1EEENS1_19SingleTileSchedulerILb1ELb0ELb0ELi128EEEEEEEEEvNT_6ParamsE --------------------------
	.section	.nv.shared._ZN7cutlass13device_kernelIN5flash11enable_sm90INS1_16FlashAttnBwdSm90INS1_25CollectiveMainloopBwdSm90ILi2ELi2ELi2EN4cute5tupleIJNS5_1CILi1EEES8_S8_EEENS6_IJNS7_ILi128EEESA_NS7_ILi64EEEEEENS_6half_tEfNS_4arch4Sm90ELb0ELb0ELb0ELb1ELb1ELb1ELb0ELb0ELi2ELi1ELi2ELi2ELb0EEENS1_21CollectiveEpilogueBwdISC_SD_SF_Li256ELb1ELb0ELi1EEENS1_19SingleTileSchedulerILb1ELb0ELb0ELi128EEEEEEEEEvNT_6ParamsE,"aw",@nobits
	.sectionflags	@""
	.align	16
	.zero		1024


//--------------------- .nv.shared._ZN7cutlass13device_kernelIN5flash11enable_sm90INS1_16FlashAttnBwdSm90INS1_25CollectiveMainloopBwdSm90ILi2ELi2ELi2EN4cute5tupleIJNS5_1CILi1EEES8_S8_EEENS6_IJNS7_ILi128EEESA_NS7_ILi64EEEEEENS_6half_tEfNS_4arch4Sm90ELb0ELb0ELb0ELb1ELb0ELb1ELb0ELb0ELi2ELi1ELi2ELi2ELb0EEENS1_24CollectiveEpilogueBwdGQAISC_fSF_Li256ELb1ELb0EEENS1_19SingleTileSchedulerILb1ELb0ELb0ELi128EEEEEEEEEvNT_6ParamsE --------------------------
	.section	.nv.shared._ZN7cutlass13device_kernelIN5flash11enable_sm90INS1_16FlashAttnBwdSm90INS1_25CollectiveMainloopBwdSm90ILi2ELi2ELi2EN4cute5tupleIJNS5_1CILi1EEES8_S8_EEENS6_IJNS7_ILi128EEESA_NS7_ILi64EEEEEENS_6half_tEfNS_4arch4Sm90ELb0ELb0ELb0ELb1ELb0ELb1ELb0ELb0ELi2ELi1ELi2ELi2ELb0EEENS1_24CollectiveEpilogueBwdGQAISC_fSF_Li256ELb1ELb0EEENS1_19SingleTileSchedulerILb1ELb0ELb0ELi128EEEEEEEEEvNT_6ParamsE,"aw",@nobits
	.sectionflags	@""
	.align	16
	.zero		1024


//--------------------- .nv.shared._ZN7cutlass13device_kernelIN5flash11enable_sm90INS1_16FlashAttnBwdSm90INS1_25CollectiveMainloopBwdSm90ILi2ELi2ELi2EN4cute5tupleIJNS5_1CILi1EEES8_S8_EEENS6_IJNS7_ILi128EEESA_NS7_ILi64EEEEEENS_6half_tEfNS_4arch4Sm90ELb0ELb0ELb0ELb1ELb1ELb1ELb0ELb0ELi2ELi1ELi2ELi2ELb0EEENS1_24CollectiveEpilogueBwdGQAISC_fSF_Li256ELb1ELb1EEENS1_19SingleTileSchedulerILb1ELb0ELb0ELi128EEEEEEEEEvNT_6ParamsE --------------------------
	.section	.nv.shared._ZN7cutlass13device_kernelIN5flash11enable_sm90INS1_16FlashAttnBwdSm90INS1_25CollectiveMainloopBwdSm90ILi2ELi2ELi2EN4cute5tupleIJNS5_1CILi1EEES8_S8_EEENS6_IJNS7_ILi128EEESA_NS7_ILi64EEEEEENS_6half_tEfNS_4arch4Sm90ELb0ELb0ELb0ELb1ELb1ELb1ELb0ELb0ELi2ELi1ELi2ELi2ELb0EEENS1_24CollectiveEpilogueBwdGQAISC_fSF_Li256ELb1ELb1EEENS1_19SingleTileSchedulerILb1ELb0ELb0ELi128EEEEEEEEEvNT_6ParamsE,"aw",@nobits
	.sectionflags	@""
	.align	16
	.zero		1024


//--------------------- .nv.shared._ZN7cutlass13device_kernelIN5flash11enable_sm90INS1_16FlashAttnBwdSm90INS1_25CollectiveMainloopBwdSm90ILi2ELi2ELi2EN4cute5tupleIJNS5_1CILi1EEES8_S8_EEENS6_IJNS7_ILi128EEESA_NS7_ILi64EEEEEENS_6half_tEfNS_4arch4Sm90ELb0ELb1ELb0ELb0ELb0ELb1ELb0ELb0ELi2ELi1ELi2ELi2ELb0EEENS1_21CollectiveEpilogueBwdISC_SD_SF_Li256ELb0ELb0ELi1EEENS1_19SingleTileSchedulerILb0ELb0ELb0ELi128EEEEEEEEEvNT_6ParamsE --------------------------
	.section	.nv.shared._ZN7cutlass13device_kernelIN5flash11enable_sm90INS1_16FlashAttnBwdSm90INS1_25CollectiveMainloopBwdSm90ILi2ELi2ELi2EN4cute5tupleIJNS5_1CILi1EEES8_S8_EEENS6_IJNS7_ILi128EEESA_NS7_ILi64EEEEEENS_6half_tEfNS_4arch4Sm90ELb0ELb1ELb0ELb0ELb0ELb1ELb0ELb0ELi2ELi1ELi2ELi2ELb0EEENS1_21CollectiveEpilogueBwdISC_SD_SF_Li256ELb0ELb0ELi1EEENS1_19SingleTileSchedulerILb0ELb0ELb0ELi128EEEEEEEEEvNT_6ParamsE,"aw",@nobits
	.sectionflags	@""
	.align	16
	.zero		1024


//--------------------- .nv.shared._ZN7cutlass13device_kernelIN5flash11enable_sm90INS1_16FlashAttnBwdSm90INS1_25CollectiveMainloopBwdSm90ILi2ELi2ELi2EN4cute5tupleIJNS5_1CILi1EEES8_S8_EEENS6_IJNS7_ILi128EEESA_NS7_ILi64EEEEEENS_6half_tEfNS_4arch4Sm90ELb0ELb1ELb0ELb0ELb1ELb1ELb0ELb0ELi2ELi1ELi2ELi2ELb0EEENS1_21CollectiveEpilogueBwdISC_SD_SF_Li256ELb0ELb0ELi1EEENS1_19SingleTileSchedulerILb0ELb0ELb0ELi128EEEEEEEEEvNT_6ParamsE --------------------------
	.section	.nv.shared._ZN7cutlass13device_kernelIN5flash11enable_sm90INS1_16FlashAttnBwdSm90INS1_25CollectiveMainloopBwdSm90ILi2ELi2ELi2EN4cute5tupleIJNS5_1CILi1EEES8_S8_EEENS6_IJNS7_ILi128EEESA_NS7_ILi64EEEEEENS_6half_tEfNS_4arch4Sm90ELb0ELb1ELb0ELb0ELb1ELb1ELb0ELb0ELi2ELi1ELi2ELi2ELb0EEENS1_21CollectiveEpilogueBwdISC_SD_SF_Li256ELb0ELb0ELi1EEENS1_19SingleTileSchedulerILb0ELb0ELb0ELi128EEEEEEEEEvNT_6ParamsE,"aw",@nobits
	.sectionflags	@""
	.align	16
	.zero		1024


//--------------------- .nv.shared._ZN7cutlass13device_kernelIN5flash11enable_sm90INS1_16FlashAttnBwdSm90INS1_25CollectiveMainloopBwdSm90ILi2ELi2ELi2EN4cute5tupleIJNS5_1CILi1EEES8_S8_EEENS6_IJNS7_ILi128EEESA_NS7_ILi64EEEEEENS_6half_tEfNS_4arch4Sm90ELb0ELb1ELb0ELb0ELb0ELb1ELb0ELb0ELi2ELi1ELi2ELi2ELb0EEENS1_24CollectiveEpilogueBwdGQAISC_fSF_Li256ELb0ELb0EEENS1_19SingleTileSchedulerILb0ELb0ELb0ELi128EEEEEEEEEvNT_6ParamsE --------------------------
	.section	.nv.shared._ZN7cutlass13device_kernelIN5flash11enable_sm90INS1_16FlashAttnBwdSm90INS1_25CollectiveMainloopBwdSm90ILi2ELi2ELi2EN4cute5tupleIJNS5_1CILi1EEES8_S8_EEENS6_IJNS7_ILi128EEESA_NS7_ILi64EEEEEENS_6half_tEfNS_4arch4Sm90ELb0ELb1ELb0ELb0ELb0ELb1ELb0ELb0ELi2ELi1ELi2ELi2ELb0EEENS1_24CollectiveEpilogueBwdGQAISC_fSF_Li256ELb0ELb0EEENS1_19SingleTileSchedulerILb0ELb0ELb0ELi128EEEEEEEEEvNT_6ParamsE,"aw",@nobits
	.sectionflags	@""
	.align	16
	.zero		1024


//--------------------- .nv.shared._ZN7cutlass13device_kernelIN5flash11enable_sm90INS1_16FlashAttnBwdSm90INS1_25CollectiveMainloopBwdSm90ILi2ELi2ELi2EN4cute5tupleIJNS5_1CILi1EEES8_S8_EEENS6_IJNS7_ILi128EEESA_NS7_ILi64EEEEEENS_6half_tEfNS_4arch4Sm90ELb0ELb1ELb0ELb0ELb1ELb1ELb0ELb0ELi2ELi1ELi2ELi2ELb0EEENS1_24CollectiveEpilogueBwdGQAISC_fSF_Li256ELb0ELb1EEENS1_19SingleTileSchedulerILb0ELb0ELb0ELi128EEEEEEEEEvNT_6ParamsE --------------------------
	.section	.nv.shared._ZN7cutlass13device_kernelIN5flash11enable_sm90INS1_16FlashAttnBwdSm90INS1_25CollectiveMainloopBwdSm90ILi2ELi2ELi2EN4cute5tupleIJNS5_1CILi1EEES8_S8_EEENS6_IJNS7_ILi128EEESA_NS7_ILi64EEEEEENS_6half_tEfNS_4arch4Sm90ELb0ELb1ELb0ELb0ELb1ELb1ELb0ELb0ELi2ELi1ELi2ELi2ELb0EEENS1_24CollectiveEpilogueBwdGQAISC_fSF_Li256ELb0ELb1EEENS1_19SingleTileSchedulerILb0ELb0ELb0ELi128EEEEEEEEEvNT_6ParamsE,"aw",@nobits
	.sectionflags	@""
	.align	16
	.zero		1024


//--------------------- .nv.shared._ZN7cutlass13device_kernelIN5flash11enable_sm90INS1_16FlashAttnBwdSm90INS1_25CollectiveMainloopBwdSm90ILi2ELi2ELi2EN4cute5tupleIJNS5_1CILi1EEES8_S8_EEENS6_IJNS7_ILi128EEESA_NS7_ILi64EEEEEENS_6half_tEfNS_4arch4Sm90ELb0ELb1ELb0ELb1ELb0ELb1ELb0ELb0ELi2ELi1ELi2ELi2ELb0EEENS1_21CollectiveEpilogueBwdISC_SD_SF_Li256ELb1ELb0ELi1EEENS1_19SingleTileSchedulerILb1ELb0ELb0ELi128EEEEEEEEEvNT_6ParamsE --------------------------
	.section	.nv.shared._ZN7cutlass13device_kernelIN5flash11enable_sm90INS1_16FlashAttnBwdSm90INS1_25CollectiveMainloopBwdSm90ILi2ELi2ELi2EN4cute5tupleIJNS5_1CILi1EEES8_S8_EEENS6_IJNS7_ILi128EEESA_NS7_ILi64EEEEEENS_6half_tEfNS_4arch4Sm90ELb0ELb1ELb0ELb1ELb0ELb1ELb0ELb0ELi2ELi1ELi2ELi2ELb0EEENS1_21CollectiveEpilogueBwdISC_SD_SF_Li256ELb1ELb0ELi1EEENS1_19SingleTileSchedulerILb1ELb0ELb0ELi128EEEEEEEEEvNT_6ParamsE,"aw",@nobits
	.sectionflags	@""
	.align	16
	.zero		1024


//--------------------- .nv.shared._ZN7cutlass13device_kernelIN5flash11enable_sm90INS1_16FlashAttnBwdSm90INS1_25CollectiveMainloopBwdSm90ILi2ELi2ELi2EN4cute5tupleIJNS5_1CILi1EEES8_S8_EEENS6_IJNS7_ILi128EEESA_NS7_ILi64EEEEEENS_6half_tEfNS_4arch4Sm90ELb0ELb1ELb0ELb1ELb1ELb1ELb0ELb0ELi2ELi1ELi2ELi2ELb0EEENS1_21CollectiveEpilogueBwdISC_SD_SF_Li256ELb1ELb0ELi1EEENS1_19SingleTileSchedulerILb1ELb0ELb0ELi128EEEEEEEEEvNT_6ParamsE --------------------------
	.section	.nv.shared._ZN7cutlass13device_kernelIN5flash11enable_sm90INS1_16FlashAttnBwdSm90INS1_25CollectiveMainloopBwdSm90ILi2ELi2ELi2EN4cute5tupleIJNS5_1CILi1EEES8_S8_EEENS6_IJNS7_ILi128EEESA_NS7_ILi64EEEEEENS_6half_tEfNS_4arch4Sm90ELb0ELb1ELb0ELb1ELb1ELb1ELb0ELb0ELi2ELi1ELi2ELi2ELb0EEENS1_21CollectiveEpilogueBwdISC_SD_SF_Li256ELb1ELb0ELi1EEENS1_19SingleTileSchedulerILb1ELb0ELb0ELi128EEEEEEEEEvNT_6ParamsE,"aw",@nobits
	.sectionflags	@""
	.align	16
	.zero		1024


//--------------------- .nv.shared._ZN7cutlass13device_kernelIN5flash11enable_sm90INS1_16FlashAttnBwdSm90INS1_25CollectiveMainloopBwdSm90ILi2ELi2ELi2EN4cute5tupleIJNS5_1CILi1EEES8_S8_EEENS6_IJNS7_ILi128EEESA_NS7_ILi64EEEEEENS_6half_tEfNS_4arch4Sm90ELb0ELb1ELb0ELb1ELb0ELb1ELb0ELb0ELi2ELi1ELi2ELi2ELb0EEENS1_24CollectiveEpilogueBwdGQAISC_fSF_Li256ELb1ELb0EEENS1_19SingleTileSchedulerILb1ELb0ELb0ELi128EEEEEEEEEvNT_6ParamsE --------------------------
	.section	.nv.shared._ZN7cutlass13device_kernelIN5flash11enable_sm90INS1_16FlashAttnBwdSm90INS1_25CollectiveMainloopBwdSm90ILi2ELi2ELi2EN4cute5tupleIJNS5_1CILi1EEES8_S8_EEENS6_IJNS7_ILi128EEESA_NS7_ILi64EEEEEENS_6half_tEfNS_4arch4Sm90ELb0ELb1ELb0ELb1ELb0ELb1ELb0ELb0ELi2ELi1ELi2ELi2ELb0EEENS1_24CollectiveEpilogueBwdGQAISC_fSF_Li256ELb1ELb0EEENS1_19SingleTileSchedulerILb1ELb0ELb0ELi128EEEEEEEEEvNT_6ParamsE,"aw",@nobits
	.sectionflags	@""
	.align	16
	.zero		1024


//--------------------- .nv.shared._ZN7cutlass13device_kernelIN5flash11enable_sm90INS1_16FlashAttnBwdSm90INS1_25CollectiveMainloopBwdSm90ILi2ELi2ELi2EN4cute5tupleIJNS5_1CILi1EEES8_S8_EEENS6_IJNS7_ILi128EEESA_NS7_ILi64EEEEEENS_6half_tEfNS_4arch4Sm90ELb0ELb1ELb0ELb1ELb1ELb1ELb0ELb0ELi2ELi1ELi2ELi2ELb0EEENS1_24CollectiveEpilogueBwdGQAISC_fSF_Li256ELb1ELb1EEENS1_19SingleTileSchedulerILb1ELb0ELb0ELi128EEEEEEEEEvNT_6ParamsE --------------------------
	.section	.nv.shared._ZN7cutlass13device_kernelIN5flash11enable_sm90INS1_16FlashAttnBwdSm90INS1_25CollectiveMainloopBwdSm90ILi2ELi2ELi2EN4cute5tupleIJNS5_1CILi1EEES8_S8_EEENS6_IJNS7_ILi128EEESA_NS7_ILi64EEEEEENS_6half_tEfNS_4arch4Sm90ELb0ELb1ELb0ELb1ELb1ELb1ELb0ELb0ELi2ELi1ELi2ELi2ELb0EEENS1_24CollectiveEpilogueBwdGQAISC_fSF_Li256ELb1ELb1EEENS1_19SingleTileSchedulerILb1ELb0ELb0ELi128EEEEEEEEEvNT_6ParamsE,"aw",@nobits
	.sectionflags	@""
	.align	16
	.zero		1024


//--------------------- .nv.shared._ZN7cutlass13device_kernelIN5flash11enable_sm90INS1_16FlashAttnBwdSm90INS1_25CollectiveMainloopBwdSm90ILi2ELi2ELi2EN4cute5tupleIJNS5_1CILi1EEES8_S8_EEENS6_IJNS7_ILi128EEESA_NS7_ILi64EEEEEENS_6half_tEfNS_4arch4Sm90ELb1ELb0ELb0ELb0ELb0ELb1ELb0ELb0ELi2ELi1ELi2ELi2ELb0EEENS1_21CollectiveEpilogueBwdISC_SD_SF_Li256ELb0ELb0ELi1EEENS1_25SingleTileBwdLPTSchedulerILb0ELi128ELb0EEEEEEEEEvNT_6ParamsE --------------------------
	.section	.nv.shared._ZN7cutlass13device_kernelIN5flash11enable_sm90INS1_16FlashAttnBwdSm90INS1_25CollectiveMainloopBwdSm90ILi2ELi2ELi2EN4cute5tupleIJNS5_1CILi1EEES8_S8_EEENS6_IJNS7_ILi128EEESA_NS7_ILi64EEEEEENS_6half_tEfNS_4arch4Sm90ELb1ELb0ELb0ELb0ELb0ELb1ELb0ELb0ELi2ELi1ELi2ELi2ELb0EEENS1_21CollectiveEpilogueBwdISC_SD_SF_Li256ELb0ELb0ELi1EEENS1_25SingleTileBwdLPTSchedulerILb0ELi128ELb0EEEEEEEEEvNT_6ParamsE,"aw",@nobits
	.sectionflags	@""
	.align	16
	.zero		1024


//--------------------- .nv.shared._ZN7cutlass13device_kernelIN5flash11enable_sm90INS1_16FlashAttnBwdSm90INS1_25CollectiveMainloopBwdSm90ILi2ELi2ELi2EN4cute5tupleIJNS5_1CILi1EEES8_S8_EEENS6_IJNS7_ILi128EEESA_NS7_ILi64EEEEEENS_6half_tEfNS_4arch4Sm90ELb1ELb0ELb0ELb0ELb1ELb1ELb0ELb0ELi2ELi1ELi2ELi2ELb0EEENS1_21CollectiveEpilogueBwdISC_SD_SF_Li256ELb0ELb0ELi1EEENS1_25SingleTileBwdLPTSchedulerILb0ELi128ELb1EEEEEEEEEvNT_6ParamsE --------------------------
	.section	.nv.shared._ZN7cutlass13device_kernelIN5flash11enable_sm90INS1_16FlashAttnBwdSm90INS1_25CollectiveMainloopBwdSm90ILi2ELi2ELi2EN4cute5tupleIJNS5_1CILi1EEES8_S8_EEENS6_IJNS7_ILi128EEESA_NS7_ILi64EEEEEENS_6half_tEfNS_4arch4Sm90ELb1ELb0ELb0ELb0ELb1ELb1ELb0ELb0ELi2ELi1ELi2ELi2ELb0EEENS1_21CollectiveEpilogueBwdISC_SD_SF_Li256ELb0ELb0ELi1EEENS1_25SingleTileBwdLPTSchedulerILb0ELi128ELb1EEEEEEEEEvNT_6ParamsE,"aw",@nobits
	.sectionflags	@""
	.align	16
	.zero		1024


//--------------------- .nv.shared._ZN7cutlass13device_kernelIN5flash11enable_sm90INS1_16FlashAttnBwdSm90INS1_25CollectiveMainloopBwdSm90ILi2ELi2ELi2EN4cute5tupleIJNS5_1CILi1EEES8_S8_EEENS6_IJNS7_ILi128EEESA_NS7_ILi64EEEEEENS_6half_tEfNS_4arch4Sm90ELb1ELb0ELb0ELb0ELb0ELb1ELb0ELb0ELi2ELi1ELi2ELi2ELb0EEENS1_24CollectiveEpilogueBwdGQAISC_fSF_Li256ELb0ELb0EEENS1_25SingleTileBwdLPTSchedulerILb0ELi128ELb0EEEEEEEEEvNT_6ParamsE --------------------------
	.section	.nv.shared._ZN7cutlass13device_kernelIN5flash11enable_sm90INS1_16FlashAttnBwdSm90INS1_25CollectiveMainloopBwdSm90ILi2ELi2ELi2EN4cute5tupleIJNS5_1CILi1EEES8_S8_EEENS6_IJNS7_ILi128EEESA_NS7_ILi64EEEEEENS_6half_tEfNS_4arch4Sm90ELb1ELb0ELb0ELb0ELb0ELb1ELb0ELb0ELi2ELi1ELi2ELi2ELb0EEENS1_24CollectiveEpilogueBwdGQAISC_fSF_Li256ELb0ELb0EEENS1_25SingleTileBwdLPTSchedulerILb0ELi128ELb0EEEEEEEEEvNT_6ParamsE,"aw",@nobits
	.sectionflags	@""
	.align	16
	.zero		1024


//--------------------- .nv.shared._ZN7cutlass13device_kernelIN5flash11enable_sm90INS1_16FlashAttnBwdSm90INS1_25CollectiveMainloopBwdSm90ILi2ELi2ELi2EN4cute5tupleIJNS5_1CILi1EEES8_S8_EEENS6_IJNS7_ILi128EEESA_NS7_ILi64EEEEEENS_6half_tEfNS_4arch4Sm90ELb1ELb0ELb0ELb0ELb1ELb1ELb0ELb0ELi2ELi1ELi2ELi2ELb0EEENS1_24CollectiveEpilogueBwdGQAISC_fSF_Li256ELb0ELb1EEENS1_25SingleTileBwdLPTSchedulerILb0ELi128ELb1EEEEEEEEEvNT_6ParamsE --------------------------
	.section	.nv.shared._ZN7cutlass13device_kernelIN5flash11enable_sm90INS1_16FlashAttnBwdSm90INS1_25CollectiveMainloopBwdSm90ILi2ELi2ELi2EN4cute5tupleIJNS5_1CILi1EEES8_S8_EEENS6_IJNS7_ILi128EEESA_NS7_ILi64EEEEEENS_6half_tEfNS_4arch4Sm90ELb1ELb0ELb0ELb0ELb1ELb1ELb0ELb0ELi2ELi1ELi2ELi2ELb0EEENS1_24CollectiveEpilogueBwdGQAISC_fSF_Li256ELb0ELb1EEENS1_25SingleTileBwdLPTSchedulerILb0ELi128ELb1EEEEEEEEEvNT_6ParamsE,"aw",@nobits
	.sectionflags	@""
	.align	16
	.zero		1024


//--------------------- .nv.shared._ZN7cutlass13device_kernelIN5flash22FlashAttnBwdPreprocessIN4cute5tupleIJNS3_1CILi128EEENS5_ILi64EEEEEENS_6half_tEfNS_4arch4Sm90ELb1ELb0EEEEEvNT_6ParamsE --------------------------
	.section	.nv.shared._ZN7cutlass13device_kernelIN5flash22FlashAttnBwdPreprocessIN4cute5tupleIJNS3_1CILi128EEENS5_ILi64EEEEEENS_6half_tEfNS_4arch4Sm90ELb1ELb0EEEEEvNT_6ParamsE,"aw",@nobits
	.sectionflags	@""
	.align	16
	.zero		1024


//--------------------- .nv.shared._ZN7cutlass13device_kernelIN5flash11enable_sm90INS1_16FlashAttnBwdSm90INS1_25CollectiveMainloopBwdSm90ILi2ELi2ELi2EN4cute5tupleIJNS5_1CILi1EEES8_S8_EEENS6_IJNS7_ILi128EEESA_NS7_ILi64EEEEEENS_6half_tEfNS_4arch4Sm90ELb1ELb0ELb0ELb1ELb0ELb1ELb0ELb0ELi2ELi1ELi2ELi2ELb0EEENS1_21CollectiveEpilogueBwdISC_SD_SF_Li256ELb1ELb0ELi1EEENS1_25SingleTileBwdLPTSchedulerILb1ELi128ELb0EEEEEEEEEvNT_6ParamsE --------------------------
	.section	.nv.shared._ZN7cutlass13device_kernelIN5flash11enable_sm90INS1_16FlashAttnBwdSm90INS1_25CollectiveMainloopBwdSm90ILi2ELi2ELi2EN4cute5tupleIJNS5_1CILi1EEES8_S8_EEENS6_IJNS7_ILi128EEESA_NS7_ILi64EEEEEENS_6half_tEfNS_4arch4Sm90ELb1ELb0ELb0ELb1ELb0ELb1ELb0ELb0ELi2ELi1ELi2ELi2ELb0EEENS1_21CollectiveEpilogueBwdISC_SD_SF_Li256ELb1ELb0ELi1EEENS1_25SingleTileBwdLPTSchedulerILb1ELi128ELb0EEEEEEEEEvNT_6ParamsE,"aw",@nobits
	.sectionflags	@""
	.align	16
	.zero		1024


//--------------------- .nv.shared._ZN7cutlass13device_kernelIN5flash11enable_sm90INS1_16FlashAttnBwdSm90INS1_25CollectiveMainloopBwdSm90ILi2ELi2ELi2EN4cute5tupleIJNS5_1CILi1EEES8_S8_EEENS6_IJNS7_ILi128EEESA_NS7_ILi64EEEEEENS_6half_tEfNS_4arch4Sm90ELb1ELb0ELb0ELb1ELb1ELb1ELb0ELb0ELi2ELi1ELi2ELi2ELb0EEENS1_21CollectiveEpilogueBwdISC_SD_SF_Li256ELb1ELb0ELi1EEENS1_25SingleTileBwdLPTSchedulerILb1ELi128ELb1EEEEEEEEEvNT_6ParamsE --------------------------
	.section	.nv.shared._ZN7cutlass13device_kernelIN5flash11enable_sm90INS1_16FlashAttnBwdSm90INS1_25CollectiveMainloopBwdSm90ILi2ELi2ELi2EN4cute5tupleIJNS5_1CILi1EEES8_S8_EEENS6_IJNS7_ILi128EEESA_NS7_ILi64EEEEEENS_6half_tEfNS_4arch4Sm90ELb1ELb0ELb0ELb1ELb1ELb1ELb0ELb0ELi2ELi1ELi2ELi2ELb0EEENS1_21CollectiveEpilogueBwdISC_SD_SF_Li256ELb1ELb0ELi1EEENS1_25SingleTileBwdLPTSchedulerILb1ELi128ELb1EEEEEEEEEvNT_6ParamsE,"aw",@nobits
	.sectionflags	@""
	.align	16
	.zero		1024


//--------------------- .nv.shared._ZN7cutlass13device_kernelIN5flash11enable_sm90INS1_16FlashAttnBwdSm90INS1_25CollectiveMainloopBwdSm90ILi2ELi2ELi2EN4cute5tupleIJNS5_1CILi1EEES8_S8_EEENS6_IJNS7_ILi128EEESA_NS7_ILi64EEEEEENS_6half_tEfNS_4arch4Sm90ELb1ELb0ELb0ELb1ELb0ELb1ELb0ELb0ELi2ELi1ELi2ELi2ELb0EEENS1_24CollectiveEpilogueBwdGQAISC_fSF_Li256ELb1ELb0EEENS1_25SingleTileBwdLPTSchedulerILb1ELi128ELb0EEEEEEEEEvNT_6ParamsE --------------------------
	.section	.nv.shared._ZN7cutlass13device_kernelIN5flash11enable_sm90INS1_16FlashAttnBwdSm90INS1_25CollectiveMainloopBwdSm90ILi2ELi2ELi2EN4cute5tupleIJNS5_1CILi1EEES8_S8_EEENS6_IJNS7_ILi128EEESA_NS7_ILi64EEEEEENS_6half_tEfNS_4arch4Sm90ELb1ELb0ELb0ELb1ELb0ELb1ELb0ELb0ELi2ELi1ELi2ELi2ELb0EEENS1_24CollectiveEpilogueBwdGQAISC_fSF_Li256ELb1ELb0EEENS1_25SingleTileBwdLPTSchedulerILb1ELi128ELb0EEEEEEEEEvNT_6ParamsE,"aw",@nobits
	.sectionflags	@""
	.align	16
	.zero		1024


//--------------------- .nv.shared._ZN7cutlass13device_kernelIN5flash32FlashAttnBwdPostprocessConvertdQIN4cute5tupleIJNS3_1CILi128EEENS5_ILi64EEEEEENS_6half_tEfNS_4arch4Sm90ELi256ENS3_8TiledMMAINS3_8MMA_AtomIJNS3_4SM904GMMA25MMA_64x64x16_F32F16F16_RSILNSF_5MajorE0ELSH_1ELNSF_7ScaleInE1ELSI_1EEEEEENS3_6LayoutINS4_IJNS5_ILi2EEENS5_ILi1EEESN_EEENS4_IJSN_NS5_ILi0EEESP_EEEEENS4_IJNS3_10UnderscoreESS_SS_EEEEELb0EEEEEvNT_6ParamsE --------------------------
	.section	.nv.shared._ZN7cutlass13device_kernelIN5flash32FlashAttnBwdPostprocessConvertdQIN4cute5tupleIJNS3_1CILi128EEENS5_ILi64EEEEEENS_6half_tEfNS_4arch4Sm90ELi256ENS3_8TiledMMAINS3_8MMA_AtomIJNS3_4SM904GMMA25MMA_64x64x16_F32F16F16_RSILNSF_5MajorE0ELSH_1ELNSF_7ScaleInE1ELSI_1EEEEEENS3_6LayoutINS4_IJNS5_ILi2EEENS5_ILi1EEESN_EEENS4_IJSN_NS5_ILi0EEESP_EEEEENS4_IJNS3_10UnderscoreESS_SS_EEEEELb0EEEEEvNT_6ParamsE,"aw",@nobits
	.sectionflags	@""
	.align	16
	.zero		1024


//--------------------- .nv.shared._ZN7cutlass13device_kernelIN5flash32FlashAttnBwdPostprocessConvertdQIN4cute5tupleIJNS3_1CILi128EEENS5_ILi64EEEEEENS_6half_tEfNS_4arch4Sm90ELi256ENS3_8TiledMMAINS3_8MMA_AtomIJNS3_4SM904GMMA25MMA_64x64x16_F32F16F16_SSILNSF_5MajorE0ELSH_1ELNSF_7ScaleInE1ELSI_1EEEEEENS3_6LayoutINS4_IJNS5_ILi2EEENS5_ILi1EEESN_EEENS4_IJSN_NS5_ILi0EEESP_EEEEENS4_IJNS3_10UnderscoreESS_SS_EEEEELb0EEEEEvNT_6ParamsE --------------------------
	.section	.nv.shared._ZN7cutlass13device_kernelIN5flash32FlashAttnBwdPostprocessConvertdQIN4cute5tupleIJNS3_1CILi128EEENS5_ILi64EEEEEENS_6half_tEfNS_4arch4Sm90ELi256ENS3_8TiledMMAINS3_8MMA_AtomIJNS3_4SM904GMMA25MMA_64x64x16_F32F16F16_SSILNSF_5MajorE0ELSH_1ELNSF_7ScaleInE1ELSI_1EEEEEENS3_6LayoutINS4_IJNS5_ILi2EEENS5_ILi1EEESN_EEENS4_IJSN_NS5_ILi0EEESP_EEEEENS4_IJNS3_10UnderscoreESS_SS_EEEEELb0EEEEEvNT_6ParamsE,"aw",@nobits
	.sectionflags	@""
	.align	16
	.zero		1024


//--------------------- .nv.shared._ZN7cutlass13device_kernelIN5flash11enable_sm90INS1_16FlashAttnBwdSm90INS1_25CollectiveMainloopBwdSm90ILi2ELi2ELi2EN4cute5tupleIJNS5_1CILi1EEES8_S8_EEENS6_IJNS7_ILi128EEESA_NS7_ILi64EEEEEENS_6half_tEfNS_4arch4Sm90ELb1ELb0ELb0ELb1ELb1ELb1ELb0ELb0ELi2ELi1ELi2ELi2ELb0EEENS1_24CollectiveEpilogueBwdGQAISC_fSF_Li256ELb1ELb1EEENS1_25SingleTileBwdLPTSchedulerILb1ELi128ELb1EEEEEEEEEvNT_6ParamsE --------------------------
	.section	.nv.shared._ZN7cutlass13device_kernelIN5flash11enable_sm90INS1_16FlashAttnBwdSm90INS1_25CollectiveMainloopBwdSm90ILi2ELi2ELi2EN4cute5tupleIJNS5_1CILi1EEES8_S8_EEENS6_IJNS7_ILi128EEESA_NS7_ILi64EEEEEENS_6half_tEfNS_4arch4Sm90ELb1ELb0ELb0ELb1ELb1ELb1ELb0ELb0ELi2ELi1ELi2ELi2ELb0EEENS1_24CollectiveEpilogueBwdGQAISC_fSF_Li256ELb1ELb1EEENS1_25SingleTileBwdLPTSchedulerILb1ELi128ELb1EEEEEEEEEvNT_6ParamsE,"aw",@nobits
	.sectionflags	@""
	.align	16
	.zero		1024


//--------------------- .nv.shared._ZN7cutlass13device_kernelIN5flash22FlashAttnBwdPreprocessIN4cute5tupleIJNS3_1CILi128EEENS5_ILi64EEEEEENS_6half_tEfNS_4arch4Sm90ELb1ELb1EEEEEvNT_6ParamsE --------------------------
	.section	.nv.shared._ZN7cutlass13device_kernelIN5flash22FlashAttnBwdPreprocessIN4cute5tupleIJNS3_1CILi128EEENS5_ILi64EEEEEENS_6half_tEfNS_4arch4Sm90ELb1ELb1EEEEEvNT_6ParamsE,"aw",@nobits
	.sectionflags	@""
	.align	16
	.zero		1024


//--------------------- .nv.constant0._ZN7cutlass13device_kernelIN5flash11enable_sm90INS1_16FlashAttnBwdSm90INS1_25CollectiveMainloopBwdSm90ILi2ELi2ELi2EN4cute5tupleIJNS5_1CILi1EEES8_S8_EEENS6_IJNS7_ILi128EEESA_NS7_ILi64EEEEEENS_6half_tEfNS_4arch4Sm90ELb0ELb0ELb0ELb0ELb0ELb1ELb0ELb0ELi2ELi1ELi2ELi2ELb0EEENS1_21CollectiveEpilogueBwdISC_SD_SF_Li256ELb0ELb0ELi1EEENS1_19SingleTileSchedulerILb0ELb0ELb0ELi128EEEEEEEEEvNT_6ParamsE --------------------------
	.section	.nv.constant0._ZN7cutlass13device_kernelIN5flash11enable_sm90INS1_16FlashAttnBwdSm90INS1_25CollectiveMainloopBwdSm90ILi2ELi2ELi2EN4cute5tupleIJNS5_1CILi1EEES8_S8_EEENS6_IJNS7_ILi128EEESA_NS7_ILi64EEEEEENS_6half_tEfNS_4arch4Sm90ELb0ELb0ELb0ELb0ELb0ELb1ELb0ELb0ELi2ELi1ELi2ELi2ELb0EEENS1_21CollectiveEpilogueBwdISC_SD_SF_Li256ELb0ELb0ELi1EEENS1_19SingleTileSchedulerILb0ELb0ELb0ELi128EEEEEEEEEvNT_6ParamsE,"a",@progbits
	.sectionflags	@""
	.align	4
.nv.constant0._ZN7cutlass13device_kernelIN5flash11enable_sm90INS1_16FlashAttnBwdSm90INS1_25CollectiveMainloopBwdSm90ILi2ELi2ELi2EN4cute5tupleIJNS5_1CILi1EEES8_S8_EEENS6_IJNS7_ILi128EEESA_NS7_ILi64EEEEEENS_6half_tEfNS_4arch4Sm90ELb0ELb0ELb0ELb0ELb0ELb1ELb0ELb0ELi2ELi1ELi2ELi2ELb0EEENS1_21CollectiveEpilogueBwdISC_SD_SF_Li256ELb0ELb0ELi1EEENS1_19SingleTileSchedulerILb0ELb0ELb0ELi128EEEEEEEEEvNT_6ParamsE:
	.zero		2944


//--------------------- .nv.constant0._ZN7cutlass13device_kernelIN5flash11enable_sm90INS1_16FlashAttnBwdSm90INS1_25CollectiveMainloopBwdSm90ILi2ELi2ELi2EN4cute5tupleIJNS5_1CILi1EEES8_S8_EEENS6_IJNS7_ILi128EEESA_NS7_ILi64EEEEEENS_6half_tEfNS_4arch4Sm90ELb0ELb0ELb0ELb0ELb1ELb1ELb0ELb0ELi2ELi1ELi2ELi2ELb0EEENS1_21CollectiveEpilogueBwdISC_SD_SF_Li256ELb0ELb0ELi1EEENS1_19SingleTileSchedulerILb0ELb0ELb0ELi128EEEEEEEEEvNT_6ParamsE --------------------------
	.section	.nv.constant0._ZN7cutlass13device_kernelIN5flash11enable_sm90INS1_16FlashAttnBwdSm90INS1_25CollectiveMainloopBwdSm90ILi2ELi2ELi2EN4cute5tupleIJNS5_1CILi1EEES8_S8_EEENS6_IJNS7_ILi128EEESA_NS7_ILi64EEEEEENS_6half_tEfNS_4arch4Sm90ELb0ELb0ELb0ELb0ELb1ELb1ELb0ELb0ELi2ELi1ELi2ELi2ELb0EEENS1_21CollectiveEpilogueBwdISC_SD_SF_Li256ELb0ELb0ELi1EEENS1_19SingleTileSchedulerILb0ELb0ELb0ELi128EEEEEEEEEvNT_6ParamsE,"a",@progbits
	.sectionflags	@""
	.align	4
.nv.constant0._ZN7cutlass13device_kernelIN5flash11enable_sm90INS1_16FlashAttnBwdSm90INS1_25CollectiveMainloopBwdSm90ILi2ELi2ELi2EN4cute5tupleIJNS5_1CILi1EEES8_S8_EEENS6_IJNS7_ILi128EEESA_NS7_ILi64EEEEEENS_6half_tEfNS_4arch4Sm90ELb0ELb0ELb0ELb0ELb1ELb1ELb0ELb0ELi2ELi1ELi2ELi2ELb0EEENS1_21CollectiveEpilogueBwdISC_SD_SF_Li256ELb0ELb0ELi1EEENS1_19SingleTileSchedulerILb0ELb0ELb0ELi128EEEEEEEEEvNT_6ParamsE:
	.zero		2944


//--------------------- .nv.constant0._ZN7cutlass13device_kernelIN5flash11enable_sm90INS1_16FlashAttnBwdSm90INS1_25CollectiveMainloopBwdSm90ILi2ELi2ELi2EN4cute5tupleIJNS5_1CILi1EEES8_S8_EEENS6_IJNS7_ILi128EEESA_NS7_ILi64EEEEEENS_6half_tEfNS_4arch4Sm90ELb0ELb0ELb0ELb0ELb0ELb1ELb0ELb0ELi2ELi1ELi2ELi2ELb0EEENS1_24CollectiveEpilogueBwdGQAISC_fSF_Li256ELb0ELb0EEENS1_19SingleTileSchedulerILb0ELb0ELb0ELi128EEEEEEEEEvNT_6ParamsE --------------------------
	.section	.nv.constant0._ZN7cutlass13device_kernelIN5flash11enable_sm90INS1_16FlashAttnBwdSm90INS1_25CollectiveMainloopBwdSm90ILi2ELi2ELi2EN4cute5tupleIJNS5_1CILi1EEES8_S8_EEENS6_IJNS7_ILi128EEESA_NS7_ILi64EEEEEENS_6half_tEfNS_4arch4Sm90ELb0ELb0ELb0ELb0ELb0ELb1ELb0ELb0ELi2ELi1ELi2ELi2ELb0EEENS1_24CollectiveEpilogueBwdGQAISC_fSF_Li256ELb0ELb0EEENS1_19SingleTileSchedulerILb0ELb0ELb0ELi128EEEEEEEEEvNT_6ParamsE,"a",@progbits
	.sectionflags	@""
	.align	4
.nv.constant0._ZN7cutlass13device_kernelIN5flash11enable_sm90INS1_16FlashAttnBwdSm90INS1_25CollectiveMainloopBwdSm90ILi2ELi2ELi2EN4cute5tupleIJNS5_1CILi1EEES8_S8_EEENS6_IJNS7_ILi128EEESA_NS7_ILi64EEEEEENS_6half_tEfNS_4arch4Sm90ELb0ELb0ELb0ELb0ELb0ELb1ELb0ELb0ELi2ELi1ELi2ELi2ELb0EEENS1_24CollectiveEpilogueBwdGQAISC_fSF_Li256ELb0ELb0EEENS1_19SingleTileSchedulerILb0ELb0ELb0ELi128EEEEEEEEEvNT_6ParamsE:
	.zero		2304


//--------------------- .nv.constant0._ZN7cutlass13device_kernelIN5flash11enable_sm90INS1_16FlashAttnBwdSm90INS1_25CollectiveMainloopBwdSm90ILi2ELi2ELi2EN4cute5tupleIJNS5_1CILi1EEES8_S8_EEENS6_IJNS7_ILi128EEESA_NS7_ILi64EEEEEENS_6half_tEfNS_4arch4Sm90ELb0ELb0ELb0ELb0ELb1ELb1ELb0ELb0ELi2ELi1ELi2ELi2ELb0EEENS1_24CollectiveEpilogueBwdGQAISC_fSF_Li256ELb0ELb1EEENS1_19SingleTileSchedulerILb0ELb0ELb0ELi128EEEEEEEEEvNT_6ParamsE --------------------------
	.section	.nv.constant0._ZN7cutlass13device_kernelIN5flash11enable_sm90INS1_16FlashAttnBwdSm90INS1_25CollectiveMainloopBwdSm90ILi2ELi2ELi2EN4cute5tupleIJNS5_1CILi1EEES8_S8_EEENS6_IJNS7_ILi128EEESA_NS7_ILi64EEEEEENS_6half_tEfNS_4arch4Sm90ELb0ELb0ELb0ELb0ELb1ELb1ELb0ELb0ELi2ELi1ELi2ELi2ELb0EEENS1_24CollectiveEpilogueBwdGQAISC_fSF_Li256ELb0ELb1EEENS1_19SingleTileSchedulerILb0ELb0ELb0ELi128EEEEEEEEEvNT_6ParamsE,"a",@progbits
	.sectionflags	@""
	.align	4
.nv.constant0._ZN7cutlass13device_kernelIN5flash11enable_sm90INS1_16FlashAttnBwdSm90INS1_25CollectiveMainloopBwdSm90ILi2ELi2ELi2EN4cute5tupleIJNS5_1CILi1EEES8_S8_EEENS6_IJNS7_ILi128EEESA_NS7_ILi64EEEEEENS_6half_tEfNS_4arch4Sm90ELb0ELb0ELb0ELb0ELb1ELb1ELb0ELb0ELi2ELi1ELi2ELi2ELb0EEENS1_24CollectiveEpilogueBwdGQAISC_fSF_Li256ELb0ELb1EEENS1_19SingleTileSchedulerILb0ELb0ELb0ELi128EEEEEEEEEvNT_6ParamsE:
	.zero		2304


//--------------------- .nv.constant0._ZN7cutlass13device_kernelIN5flash11enable_sm90INS1_16FlashAttnBwdSm90INS1_25CollectiveMainloopBwdSm90ILi2ELi2ELi2EN4cute5tupleIJNS5_1CILi1EEES8_S8_EEENS6_IJNS7_ILi128EEESA_NS7_ILi64EEEEEENS_6half_tEfNS_4arch4Sm90ELb0ELb0ELb0ELb1ELb0ELb1ELb0ELb0ELi2ELi1ELi2ELi2ELb0EEENS1_21CollectiveEpilogueBwdISC_SD_SF_Li256ELb1ELb0ELi1EEENS1_19SingleTileSchedulerILb1ELb0ELb0ELi128EEEEEEEEEvNT_6ParamsE --------------------------
	.section	.nv.constant0._ZN7cutlass13device_kernelIN5flash11enable_sm90INS1_16FlashAttnBwdSm90INS1_25CollectiveMainloopBwdSm90ILi2ELi2ELi2EN4cute5tupleIJNS5_1CILi1EEES8_S8_EEENS6_IJNS7_ILi128EEESA_NS7_ILi64EEEEEENS_6half_tEfNS_4arch4Sm90ELb0ELb0ELb0ELb1ELb0ELb1ELb0ELb0ELi2ELi1ELi2ELi2ELb0EEENS1_21CollectiveEpilogueBwdISC_SD_SF_Li256ELb1ELb0ELi1EEENS1_19SingleTileSchedulerILb1ELb0ELb0ELi128EEEEEEEEEvNT_6ParamsE,"a",@progbits
	.sectionflags	@""
	.align	4
.nv.constant0._ZN7cutlass13device_kernelIN5flash11enable_sm90INS1_16FlashAttnBwdSm90INS1_25CollectiveMainloopBwdSm90ILi2ELi2ELi2EN4cute5tupleIJNS5_1CILi1EEES8_S8_EEENS6_IJNS7_ILi128EEESA_NS7_ILi64EEEEEENS_6half_tEfNS_4arch4Sm90ELb0ELb0ELb0ELb1ELb0ELb1ELb0ELb0ELi2ELi1ELi2ELi2ELb0EEENS1_21CollectiveEpilogueBwdISC_SD_SF_Li256ELb1ELb0ELi1EEENS1_19SingleTileSchedulerILb1ELb0ELb0ELi128EEEEEEEEEvNT_6ParamsE:
	.zero		2304


//--------------------- .nv.constant0._ZN7cutlass13device_kernelIN5flash11enable_sm90INS1_16FlashAttnBwdSm90INS1_25CollectiveMainloopBwdSm90ILi2ELi2ELi2EN4cute5tupleIJNS5_1CILi1EEES8_S8_EEENS6_IJNS7_ILi128EEESA_NS7_ILi64EEEEEENS_6half_tEfNS_4arch4Sm90ELb0ELb0ELb0ELb1ELb1ELb1ELb0ELb0ELi2ELi1ELi2ELi2ELb0EEENS1_21CollectiveEpilogueBwdISC_SD_SF_Li256ELb1ELb0ELi1EEENS1_19SingleTileSchedulerILb1ELb0ELb0ELi128EEEEEEEEEvNT_6ParamsE --------------------------
	.section	.nv.constant0._ZN7cutlass13device_kernelIN5flash11enable_sm90INS1_16FlashAttnBwdSm90INS1_25CollectiveMainloopBwdSm90ILi2ELi2ELi2EN4cute5tupleIJNS5_1CILi1EEES8_S8_EEENS6_IJNS7_ILi128EEESA_NS7_ILi64EEEEEENS_6half_tEfNS_4arch4Sm90ELb0ELb0ELb0ELb1ELb1ELb1ELb0ELb0ELi2ELi1ELi2ELi2ELb0EEENS1_21CollectiveEpilogueBwdISC_SD_SF_Li256ELb1ELb0ELi1EEENS1_19SingleTileSchedulerILb1ELb0ELb0ELi128EEEEEEEEEvNT_6ParamsE,"a",@progbits
	.sectionflags	@""
	.align	4
.nv.constant0._ZN7cutlass13device_kernelIN5flash11enable_sm90INS1_16FlashAttnBwdSm90INS1_25CollectiveMainloopBwdSm90ILi2ELi2ELi2EN4cute5tupleIJNS5_1CILi1EEES8_S8_EEENS6_IJNS7_ILi128EEESA_NS7_ILi64EEEEEENS_6half_tEfNS_4arch4Sm90ELb0ELb0ELb0ELb1ELb1ELb1ELb0ELb0ELi2ELi1ELi2ELi2ELb0EEENS1_21CollectiveEpilogueBwdISC_SD_SF_Li256ELb1ELb0ELi1EEENS1_19SingleTileSchedulerILb1ELb0ELb0ELi128EEEEEEEEEvNT_6ParamsE:
	.zero		2304


//--------------------- .nv.constant0._ZN7cutlass13device_kernelIN5flash11enable_sm90INS1_16FlashAttnBwdSm90INS1_25CollectiveMainloopBwdSm90ILi2ELi2ELi2EN4cute5tupleIJNS5_1CILi1EEES8_S8_EEENS6_IJNS7_ILi128EEESA_NS7_ILi64EEEEEENS_6half_tEfNS_4arch4Sm90ELb0ELb0ELb0ELb1ELb0ELb1ELb0ELb0ELi2ELi1ELi2ELi2ELb0EEENS1_24CollectiveEpilogueBwdGQAISC_fSF_Li256ELb1ELb0EEENS1_19SingleTileSchedulerILb1ELb0ELb0ELi128EEEEEEEEEvNT_6ParamsE --------------------------
	.section	.nv.constant0._ZN7cutlass13device_kernelIN5flash11enable_sm90INS1_16FlashAttnBwdSm90INS1_25CollectiveMainloopBwdSm90ILi2ELi2ELi2EN4cute5tupleIJNS5_1CILi1EEES8_S8_EEENS6_IJNS7_ILi128EEESA_NS7_ILi64EEEEEENS_6half_tEfNS_4arch4Sm90ELb0ELb0ELb0ELb1ELb0ELb1ELb0ELb0ELi2ELi1ELi2ELi2ELb0EEENS1_24CollectiveEpilogueBwdGQAISC_fSF_Li256ELb1ELb0EEENS1_19SingleTileSchedulerILb1ELb0ELb0ELi128EEEEEEEEEvNT_6ParamsE,"a",@progbits
	.sectionflags	@""
	.align	4
.nv.constant0._ZN7cutlass13device_kernelIN5flash11enable_sm90INS1_16FlashAttnBwdSm90INS1_25CollectiveMainloopBwdSm90ILi2ELi2ELi2EN4cute5tupleIJNS5_1CILi1EEES8_S8_EEENS6_IJNS7_ILi128EEESA_NS7_ILi64EEEEEENS_6half_tEfNS_4arch4Sm90ELb0ELb0ELb0ELb1ELb0ELb1ELb0ELb0ELi2ELi1ELi2ELi2ELb0EEENS1_24CollectiveEpilogueBwdGQAISC_fSF_Li256ELb1ELb0EEENS1_19SingleTileSchedulerILb1ELb0ELb0ELi128EEEEEEEEEvNT_6ParamsE:
	.zero		2304


//--------------------- .nv.constant0._ZN7cutlass13device_kernelIN5flash11enable_sm90INS1_16FlashAttnBwdSm90INS1_25CollectiveMainloopBwdSm90ILi2ELi2ELi2EN4cute5tupleIJNS5_1CILi1EEES8_S8_EEENS6_IJNS7_ILi128EEESA_NS7_ILi64EEEEEENS_6half_tEfNS_4arch4Sm90ELb0ELb0ELb0ELb1ELb1ELb1ELb0ELb0ELi2ELi1ELi2ELi2ELb0EEENS1_24CollectiveEpilogueBwdGQAISC_fSF_Li256ELb1ELb1EEENS1_19SingleTileSchedulerILb1ELb0ELb0ELi128EEEEEEEEEvNT_6ParamsE --------------------------
	.section	.nv.constant0._ZN7cutlass13device_kernelIN5flash11enable_sm90INS1_16FlashAttnBwdSm90INS1_25CollectiveMainloopBwdSm90ILi2ELi2ELi2EN4cute5tupleIJNS5_1CILi1EEES8_S8_EEENS6_IJNS7_ILi128EEESA_NS7_ILi64EEEEEENS_6half_tEfNS_4arch4Sm90ELb0ELb0ELb0ELb1ELb1ELb1ELb0ELb0ELi2ELi1ELi2ELi2ELb0EEENS1_24CollectiveEpilogueBwdGQAISC_fSF_Li256ELb1ELb1EEENS1_19SingleTileSchedulerILb1ELb0ELb0ELi128EEEEEEEEEvNT_6ParamsE,"a",@progbits
	.sectionflags	@""
	.align	4
.nv.constant0._ZN7cutlass13device_kernelIN5flash11enable_sm90INS1_16FlashAttnBwdSm90INS1_25CollectiveMainloopBwdSm90ILi2ELi2ELi2EN4cute5tupleIJNS5_1CILi1EEES8_S8_EEENS6_IJNS7_ILi128EEESA_NS7_ILi64EEEEEENS_6half_tEfNS_4arch4Sm90ELb0ELb0ELb0ELb1ELb1ELb1ELb0ELb0ELi2ELi1ELi2ELi2ELb0EEENS1_24CollectiveEpilogueBwdGQAISC_fSF_Li256ELb1ELb1EEENS1_19SingleTileSchedulerILb1ELb0ELb0ELi128EEEEEEEEEvNT_6ParamsE:
	.zero		2304


//--------------------- .nv.constant0._ZN7cutlass13device_kernelIN5flash11enable_sm90INS1_16FlashAttnBwdSm90INS1_25CollectiveMainloopBwdSm90ILi2ELi2ELi2EN4cute5tupleIJNS5_1CILi1EEES8_S8_EEENS6_IJNS7_ILi128EEESA_NS7_ILi64EEEEEENS_6half_tEfNS_4arch4Sm90ELb0ELb1ELb0ELb0ELb0ELb1ELb0ELb0ELi2ELi1ELi2ELi2ELb0EEENS1_21CollectiveEpilogueBwdISC_SD_SF_Li256ELb0ELb0ELi1EEENS1_19SingleTileSchedulerILb0ELb0ELb0ELi128EEEEEEEEEvNT_6ParamsE --------------------------
	.section	.nv.constant0._ZN7cutlass13device_kernelIN5flash11enable_sm90INS1_16FlashAttnBwdSm90INS1_25CollectiveMainloopBwdSm90ILi2ELi2ELi2EN4cute5tupleIJNS5_1CILi1EEES8_S8_EEENS6_IJNS7_ILi128EEESA_NS7_ILi64EEEEEENS_6half_tEfNS_4arch4Sm90ELb0ELb1ELb0ELb0ELb0ELb1ELb0ELb0ELi2ELi1ELi2ELi2ELb0EEENS1_21CollectiveEpilogueBwdISC_SD_SF_Li256ELb0ELb0ELi1EEENS1_19SingleTileSchedulerILb0ELb0ELb0ELi128EEEEEEEEEvNT_6ParamsE,"a",@progbits
	.sectionflags	@""
	.align	4
.nv.constant0._ZN7cutlass13device_kernelIN5flash11enable_sm90INS1_16FlashAttnBwdSm90INS1_25CollectiveMainloopBwdSm90ILi2ELi2ELi2EN4cute5tupleIJNS5_1CILi1EEES8_S8_EEENS6_IJNS7_ILi128EEESA_NS7_ILi64EEEEEENS_6half_tEfNS_4arch4Sm90ELb0ELb1ELb0ELb0ELb0ELb1ELb0ELb0ELi2ELi1ELi2ELi2ELb0EEENS1_21CollectiveEpilogueBwdISC_SD_SF_Li256ELb0ELb0ELi1EEENS1_19SingleTileSchedulerILb0ELb0ELb0ELi128EEEEEEEEEvNT_6ParamsE:
	.zero		2944


//--------------------- .nv.constant0._ZN7cutlass13device_kernelIN5flash11enable_sm90INS1_16FlashAttnBwdSm90INS1_25CollectiveMainloopBwdSm90ILi2ELi2ELi2EN4cute5tupleIJNS5_1CILi1EEES8_S8_EEENS6_IJNS7_ILi128EEESA_NS7_ILi64EEEEEENS_6half_tEfNS_4arch4Sm90ELb0ELb1ELb0ELb0ELb1ELb1ELb0ELb0ELi2ELi1ELi2ELi2ELb0EEENS1_21CollectiveEpilogueBwdISC_SD_SF_Li256ELb0ELb0ELi1EEENS1_19SingleTileSchedulerILb0ELb0ELb0ELi128EEEEEEEEEvNT_6ParamsE --------------------------
	.section	.nv.constant0._ZN7cutlass13device_kernelIN5flash11enable_sm90INS1_16FlashAttnBwdSm90INS1_25CollectiveMainloopBwdSm90ILi2ELi2ELi2EN4cute5tupleIJNS5_1CILi1EEES8_S8_EEENS6_IJNS7_ILi128EEESA_NS7_ILi64EEEEEENS_6half_tEfNS_4arch4Sm90ELb0ELb1ELb0ELb0ELb1ELb1ELb0ELb0ELi2ELi1ELi2ELi2ELb0EEENS1_21CollectiveEpilogueBwdISC_SD_SF_Li256ELb0ELb0ELi1EEENS1_19SingleTileSchedulerILb0ELb0ELb0ELi128EEEEEEEEEvNT_6ParamsE,"a",@progbits
	.sectionflags	@""
	.align	4
.nv.constant0._ZN7cutlass13device_kernelIN5flash11enable_sm90INS1_16FlashAttnBwdSm90INS1_25CollectiveMainloopBwdSm90ILi2ELi2ELi2EN4cute5tupleIJNS5_1CILi1EEES8_S8_EEENS6_IJNS7_ILi128EEESA_NS7_ILi64EEEEEENS_6half_tEfNS_4arch4Sm90ELb0ELb1ELb0ELb0ELb1ELb1ELb0ELb0ELi2ELi1ELi2ELi2ELb0EEENS1_21CollectiveEpilogueBwdISC_SD_SF_Li256ELb0ELb0ELi1EEENS1_19SingleTileSchedulerILb0ELb0ELb0ELi128EEEEEEEEEvNT_6ParamsE:
	.zero		2944


//--------------------- .nv.constant0._ZN7cutlass13device_kernelIN5flash11enable_sm90INS1_16FlashAttnBwdSm90INS1_25CollectiveMainloopBwdSm90ILi2ELi2ELi2EN4cute5tupleIJNS5_1CILi1EEES8_S8_EEENS6_IJNS7_ILi128EEESA_NS7_ILi64EEEEEENS_6half_tEfNS_4arch4Sm90ELb0ELb1ELb0ELb0ELb0ELb1ELb0ELb0ELi2ELi1ELi2ELi2ELb0EEENS1_24CollectiveEpilogueBwdGQAISC_fSF_Li256ELb0ELb0EEENS1_19SingleTileSchedulerILb0ELb0ELb0ELi128EEEEEEEEEvNT_6ParamsE --------------------------
	.section	.nv.constant0._ZN7cutlass13device_kernelIN5flash11enable_sm90INS1_16FlashAttnBwdSm90INS1_25CollectiveMainloopBwdSm90ILi2ELi2ELi2EN4cute5tupleIJNS5_1CILi1EEES8_S8_EEENS6_IJNS7_ILi128EEESA_NS7_ILi64EEEEEENS_6half_tEfNS_4arch4Sm90ELb0ELb1ELb0ELb0ELb0ELb1ELb0ELb0ELi2ELi1ELi2ELi2ELb0EEENS1_24CollectiveEpilogueBwdGQAISC_fSF_Li256ELb0ELb0EEENS1_19SingleTileSchedulerILb0ELb0ELb0ELi128EEEEEEEEEvNT_6ParamsE,"a",@progbits
	.sectionflags	@""
	.align	4
.nv.constant0._ZN7cutlass13device_kernelIN5flash11enable_sm90INS1_16FlashAttnBwdSm90INS1_25CollectiveMainloopBwdSm90ILi2ELi2ELi2EN4cute5tupleIJNS5_1CILi1EEES8_S8_EEENS6_IJNS7_ILi128EEESA_NS7_ILi64EEEEEENS_6half_tEfNS_4arch4Sm90ELb0ELb1ELb0ELb0ELb0ELb1ELb0ELb0ELi2ELi1ELi2ELi2ELb0EEENS1_24CollectiveEpilogueBwdGQAISC_fSF_Li256ELb0ELb0EEENS1_19SingleTileSchedulerILb0ELb0ELb0ELi128EEEEEEEEEvNT_6ParamsE:
	.zero		2304


//--------------------- .nv.constant0._ZN7cutlass13device_kernelIN5flash11enable_sm90INS1_16FlashAttnBwdSm90INS1_25CollectiveMainloopBwdSm90ILi2ELi2ELi2EN4cute5tupleIJNS5_1CILi1EEES8_S8_EEENS6_IJNS7_ILi128EEESA_NS7_ILi64EEEEEENS_6half_tEfNS_4arch4Sm90ELb0ELb1ELb0ELb0ELb1ELb1ELb0ELb0ELi2ELi1ELi2ELi2ELb0EEENS1_24CollectiveEpilogueBwdGQAISC_fSF_Li256ELb0ELb1EEENS1_19SingleTileSchedulerILb0ELb0ELb0ELi128EEEEEEEEEvNT_6ParamsE --------------------------
	.section	.nv.constant0._ZN7cutlass13device_kernelIN5flash11enable_sm90INS1_16FlashAttnBwdSm90INS1_25CollectiveMainloopBwdSm90ILi2ELi2ELi2EN4cute5tupleIJNS5_1CILi1EEES8_S8_EEENS6_IJNS7_ILi128EEESA_NS7_ILi64EEEEEENS_6half_tEfNS_4arch4Sm90ELb0ELb1ELb0ELb0ELb1ELb1ELb0ELb0ELi2ELi1ELi2ELi2ELb0EEENS1_24CollectiveEpilogueBwdGQAISC_fSF_Li256ELb0ELb1EEENS1_19SingleTileSchedulerILb0ELb0ELb0ELi128EEEEEEEEEvNT_6ParamsE,"a",@progbits
	.sectionflags	@""
	.align	4
.nv.constant0._ZN7cutlass13device_kernelIN5flash11enable_sm90INS1_16FlashAttnBwdSm90INS1_25CollectiveMainloopBwdSm90ILi2ELi2ELi2EN4cute5tupleIJNS5_1CILi1EEES8_S8_EEENS6_IJNS7_ILi128EEESA_NS7_ILi64EEEEEENS_6half_tEfNS_4arch4Sm90ELb0ELb1ELb0ELb0ELb1ELb1ELb0ELb0ELi2ELi1ELi2ELi2ELb0EEENS1_24CollectiveEpilogueBwdGQAISC_fSF_Li256ELb0ELb1EEENS1_19SingleTileSchedulerILb0ELb0ELb0ELi128EEEEEEEEEvNT_6ParamsE:
	.zero		2304


//--------------------- .nv.constant0._ZN7cutlass13device_kernelIN5flash11enable_sm90INS1_16FlashAttnBwdSm90INS1_25CollectiveMainloopBwdSm90ILi2ELi2ELi2EN4cute5tupleIJNS5_1CILi1EEES8_S8_EEENS6_IJNS7_ILi128EEESA_NS7_ILi64EEEEEENS_6half_tEfNS_4arch4Sm90ELb0ELb1ELb0ELb1ELb0ELb1ELb0ELb0ELi2ELi1ELi2ELi2ELb0EEENS1_21CollectiveEpilogueBwdISC_SD_SF_Li256ELb1ELb0ELi1EEENS1_19SingleTileSchedulerILb1ELb0ELb0ELi128EEEEEEEEEvNT_6ParamsE --------------------------
	.section	.nv.constant0._ZN7cutlass13device_kernelIN5flash11enable_sm90INS1_16FlashAttnBwdSm90INS1_25CollectiveMainloopBwdSm90ILi2ELi2ELi2EN4cute5tupleIJNS5_1CILi1EEES8_S8_EEENS6_IJNS7_ILi128EEESA_NS7_ILi64EEEEEENS_6half_tEfNS_4arch4Sm90ELb0ELb1ELb0ELb1ELb0ELb1ELb0ELb0ELi2ELi1ELi2ELi2ELb0EEENS1_21CollectiveEpilogueBwdISC_SD_SF_Li256ELb1ELb0ELi1EEENS1_19SingleTileSchedulerILb1ELb0ELb0ELi128EEEEEEEEEvNT_6ParamsE,"a",@progbits
	.sectionflags	@""
	.align	4
.nv.constant0._ZN7cutlass13device_kernelIN5flash11enable_sm90INS1_16FlashAttnBwdSm90INS1_25CollectiveMainloopBwdSm90ILi2ELi2ELi2EN4cute5tupleIJNS5_1CILi1EEES8_S8_EEENS6_IJNS7_ILi128EEESA_NS7_ILi64EEEEEENS_6half_tEfNS_4arch4Sm90ELb0ELb1ELb0ELb1ELb0ELb1ELb0ELb0ELi2ELi1ELi2ELi2ELb0EEENS1_21CollectiveEpilogueBwdISC_SD_SF_Li256ELb1ELb0ELi1EEENS1_19SingleTileSchedulerILb1ELb0ELb0ELi128EEEEEEEEEvNT_6ParamsE:
	.zero		2304


//--------------------- .nv.constant0._ZN7cutlass13device_kernelIN5flash11enable_sm90INS1_16FlashAttnBwdSm90INS1_25CollectiveMainloopBwdSm90ILi2ELi2ELi2EN4cute5tupleIJNS5_1CILi1EEES8_S8_EEENS6_IJNS7_ILi128EEESA_NS7_ILi64EEEEEENS_6half_tEfNS_4arch4Sm90ELb0ELb1ELb0ELb1ELb1ELb1ELb0ELb0ELi2ELi1ELi2ELi2ELb0EEENS1_21CollectiveEpilogueBwdISC_SD_SF_Li256ELb1ELb0ELi1EEENS1_19SingleTileSchedulerILb1ELb0ELb0ELi128EEEEEEEEEvNT_6ParamsE --------------------------
	.section	.nv.constant0._ZN7cutlass13device_kernelIN5flash11enable_sm90INS1_16FlashAttnBwdSm90INS1_25CollectiveMainloopBwdSm90ILi2ELi2ELi2EN4cute5tupleIJNS5_1CILi1EEES8_S8_EEENS6_IJNS7_ILi128EEESA_NS7_ILi64EEEEEENS_6half_tEfNS_4arch4Sm90ELb0ELb1ELb0ELb1ELb1ELb1ELb0ELb0ELi2ELi1ELi2ELi2ELb0EEENS1_21CollectiveEpilogueBwdISC_SD_SF_Li256ELb1ELb0ELi1EEENS1_19SingleTileSchedulerILb1ELb0ELb0ELi128EEEEEEEEEvNT_6ParamsE,"a",@progbits
	.sectionflags	@""
	.align	4
.nv.constant0._ZN7cutlass13device_kernelIN5flash11enable_sm90INS1_16FlashAttnBwdSm90INS1_25CollectiveMainloopBwdSm90ILi2ELi2ELi2EN4cute5tupleIJNS5_1CILi1EEES8_S8_EEENS6_IJNS7_ILi128EEESA_NS7_ILi64EEEEEENS_6half_tEfNS_4arch4Sm90ELb0ELb1ELb0ELb1ELb1ELb1ELb0ELb0ELi2ELi1ELi2ELi2ELb0EEENS1_21CollectiveEpilogueBwdISC_SD_SF_Li256ELb1ELb0ELi1EEENS1_19SingleTileSchedulerILb1ELb0ELb0ELi128EEEEEEEEEvNT_6ParamsE:
	.zero		2304


//--------------------- .nv.constant0._ZN7cutlass13device_kernelIN5flash11enable_sm90INS1_16FlashAttnBwdSm90INS1_25CollectiveMainloopBwdSm90ILi2ELi2ELi2EN4cute5tupleIJNS5_1CILi1EEES8_S8_EEENS6_IJNS7_ILi128EEESA_NS7_ILi64EEEEEENS_6half_tEfNS_4arch4Sm90ELb0ELb1ELb0ELb1ELb0ELb1ELb0ELb0ELi2ELi1ELi2ELi2ELb0EEENS1_24CollectiveEpilogueBwdGQAISC_fSF_Li256ELb1ELb0EEENS1_19SingleTileSchedulerILb1ELb0ELb0ELi128EEEEEEEEEvNT_6ParamsE --------------------------
	.section	.nv.constant0._ZN7cutlass13device_kernelIN5flash11enable_sm90INS1_16FlashAttnBwdSm90INS1_25CollectiveMainloopBwdSm90ILi2ELi2ELi2EN4cute5tupleIJNS5_1CILi1EEES8_S8_EEENS6_IJNS7_ILi128EEESA_NS7_ILi64EEEEEENS_6half_tEfNS_4arch4Sm90ELb0ELb1ELb0ELb1ELb0ELb1ELb0ELb0ELi2ELi1ELi2ELi2ELb0EEENS1_24CollectiveEpilogueBwdGQAISC_fSF_Li256ELb1ELb0EEENS1_19SingleTileSchedulerILb1ELb0ELb0ELi128EEEEEEEEEvNT_6ParamsE,"a",@progbits
	.sectionflags	@""
	.align	4
.nv.constant0._ZN7cutlass13device_kernelIN5flash11enable_sm90INS1_16FlashAttnBwdSm90INS1_25CollectiveMainloopBwdSm90ILi2ELi2ELi2EN4cute5tupleIJNS5_1CILi1EEES8_S8_EEENS6_IJNS7_ILi128EEESA_NS7_ILi64EEEEEENS_6half_tEfNS_4arch4Sm90ELb0ELb1ELb0ELb1ELb0ELb1ELb0ELb0ELi2ELi1ELi2ELi2ELb0EEENS1_24CollectiveEpilogueBwdGQAISC_fSF_Li256ELb1ELb0EEENS1_19SingleTileSchedulerILb1ELb0ELb0ELi128EEEEEEEEEvNT_6ParamsE:
	.zero		2304


//--------------------- .nv.constant0._ZN7cutlass13device_kernelIN5flash11enable_sm90INS1_16FlashAttnBwdSm90INS1_25CollectiveMainloopBwdSm90ILi2ELi2ELi2EN4cute5tupleIJNS5_1CILi1EEES8_S8_EEENS6_IJNS7_ILi128EEESA_NS7_ILi64EEEEEENS_6half_tEfNS_4arch4Sm90ELb0ELb1ELb0ELb1ELb1ELb1ELb0ELb0ELi2ELi1ELi2ELi2ELb0EEENS1_24CollectiveEpilogueBwdGQAISC_fSF_Li256ELb1ELb1EEENS1_19SingleTileSchedulerILb1ELb0ELb0ELi128EEEEEEEEEvNT_6ParamsE --------------------------
	.section	.nv.constant0._ZN7cutlass13device_kernelIN5flash11enable_sm90INS1_16FlashAttnBwdSm90INS1_25CollectiveMainloopBwdSm90ILi2ELi2ELi2EN4cute5tupleIJNS5_1CILi1EEES8_S8_EEENS6_IJNS7_ILi128EEESA_NS7_ILi64EEEEEENS_6half_tEfNS_4arch4Sm90ELb0ELb1ELb0ELb1ELb1ELb1ELb0ELb0ELi2ELi1ELi2ELi2ELb0EEENS1_24CollectiveEpilogueBwdGQAISC_fSF_Li256ELb1ELb1EEENS1_19SingleTileSchedulerILb1ELb0ELb0ELi128EEEEEEEEEvNT_6ParamsE,"a",@progbits
	.sectionflags	@""
	.align	4
.nv.constant0._ZN7cutlass13device_kernelIN5flash11enable_sm90INS1_16FlashAttnBwdSm90INS1_25CollectiveMainloopBwdSm90ILi2ELi2ELi2EN4cute5tupleIJNS5_1CILi1EEES8_S8_EEENS6_IJNS7_ILi128EEESA_NS7_ILi64EEEEEENS_6half_tEfNS_4arch4Sm90ELb0ELb1ELb0ELb1ELb1ELb1ELb0ELb0ELi2ELi1ELi2ELi2ELb0EEENS1_24CollectiveEpilogueBwdGQAISC_fSF_Li256ELb1ELb1EEENS1_19SingleTileSchedulerILb1ELb0ELb0ELi128EEEEEEEEEvNT_6ParamsE:
	.zero		2304


//--------------------- .nv.constant0._ZN7cutlass13device_kernelIN5flash11enable_sm90INS1_16FlashAttnBwdSm90INS1_25CollectiveMainloopBwdSm90ILi2ELi2ELi2EN4cute5tupleIJNS5_1CILi1EEES8_S8_EEENS6_IJNS7_ILi128EEESA_NS7_ILi64EEEEEENS_6half_tEfNS_4arch4Sm90ELb1ELb0ELb0ELb0ELb0ELb1ELb0ELb0ELi2ELi1ELi2ELi2ELb0EEENS1_21CollectiveEpilogueBwdISC_SD_SF_Li256ELb0ELb0ELi1EEENS1_25SingleTileBwdLPTSchedulerILb0ELi128ELb0EEEEEEEEEvNT_6ParamsE --------------------------
	.section	.nv.constant0._ZN7cutlass13device_kernelIN5flash11enable_sm90INS1_16FlashAttnBwdSm90INS1_25CollectiveMainloopBwdSm90ILi2ELi2ELi2EN4cute5tupleIJNS5_1CILi1EEES8_S8_EEENS6_IJNS7_ILi128EEESA_NS7_ILi64EEEEEENS_6half_tEfNS_4arch4Sm90ELb1ELb0ELb0ELb0ELb0ELb1ELb0ELb0ELi2ELi1ELi2ELi2ELb0EEENS1_21CollectiveEpilogueBwdISC_SD_SF_Li256ELb0ELb0ELi1EEENS1_25SingleTileBwdLPTSchedulerILb0ELi128ELb0EEEEEEEEEvNT_6ParamsE,"a",@progbits
	.sectionflags	@""
	.align	4
.nv.constant0._ZN7cutlass13device_kernelIN5flash11enable_sm90INS1_16FlashAttnBwdSm90INS1_25CollectiveMainloopBwdSm90ILi2ELi2ELi2EN4cute5tupleIJNS5_1CILi1EEES8_S8_EEENS6_IJNS7_ILi128EEESA_NS7_ILi64EEEEEENS_6half_tEfNS_4arch4Sm90ELb1ELb0ELb0ELb0ELb0ELb1ELb0ELb0ELi2ELi1ELi2ELi2ELb0EEENS1_21CollectiveEpilogueBwdISC_SD_SF_Li256ELb0ELb0ELi1EEENS1_25SingleTileBwdLPTSchedulerILb0ELi128ELb0EEEEEEEEEvNT_6ParamsE:
	.zero		2944


//--------------------- .nv.constant0._ZN7cutlass13device_kernelIN5flash11enable_sm90INS1_16FlashAttnBwdSm90INS1_25CollectiveMainloopBwdSm90ILi2ELi2ELi2EN4cute5tupleIJNS5_1CILi1EEES8_S8_EEENS6_IJNS7_ILi128EEESA_NS7_ILi64EEEEEENS_6half_tEfNS_4arch4Sm90ELb1ELb0ELb0ELb0ELb1ELb1ELb0ELb0ELi2ELi1ELi2ELi2ELb0EEENS1_21CollectiveEpilogueBwdISC_SD_SF_Li256ELb0ELb0ELi1EEENS1_25SingleTileBwdLPTSchedulerILb0ELi128ELb1EEEEEEEEEvNT_6ParamsE --------------------------
	.section	.nv.constant0._ZN7cutlass13device_kernelIN5flash11enable_sm90INS1_16FlashAttnBwdSm90INS1_25CollectiveMainloopBwdSm90ILi2ELi2ELi2EN4cute5tupleIJNS5_1CILi1EEES8_S8_EEENS6_IJNS7_ILi128EEESA_NS7_ILi64EEEEEENS_6half_tEfNS_4arch4Sm90ELb1ELb0ELb0ELb0ELb1ELb1ELb0ELb0ELi2ELi1ELi2ELi2ELb0EEENS1_21CollectiveEpilogueBwdISC_SD_SF_Li256ELb0ELb0ELi1EEENS1_25SingleTileBwdLPTSchedulerILb0ELi128ELb1EEEEEEEEEvNT_6ParamsE,"a",@progbits
	.sectionflags	@""
	.align	4
.nv.constant0._ZN7cutlass13device_kernelIN5flash11enable_sm90INS1_16FlashAttnBwdSm90INS1_25CollectiveMainloopBwdSm90ILi2ELi2ELi2EN4cute5tupleIJNS5_1CILi1EEES8_S8_EEENS6_IJNS7_ILi128EEESA_NS7_ILi64EEEEEENS_6half_tEfNS_4arch4Sm90ELb1ELb0ELb0ELb0ELb1ELb1ELb0ELb0ELi2ELi1ELi2ELi2ELb0EEENS1_21CollectiveEpilogueBwdISC_SD_SF_Li256ELb0ELb0ELi1EEENS1_25SingleTileBwdLPTSchedulerILb0ELi128ELb1EEEEEEEEEvNT_6ParamsE:
	.zero		2944


//--------------------- .nv.constant0._ZN7cutlass13device_kernelIN5flash11enable_sm90INS1_16FlashAttnBwdSm90INS1_25CollectiveMainloopBwdSm90ILi2ELi2ELi2EN4cute5tupleIJNS5_1CILi1EEES8_S8_EEENS6_IJNS7_ILi128EEESA_NS7_ILi64EEEEEENS_6half_tEfNS_4arch4Sm90ELb1ELb0ELb0ELb0ELb0ELb1ELb0ELb0ELi2ELi1ELi2ELi2ELb0EEENS1_24CollectiveEpilogueBwdGQAISC_fSF_Li256ELb0ELb0EEENS1_25SingleTileBwdLPTSchedulerILb0ELi128ELb0EEEEEEEEEvNT_6ParamsE --------------------------
	.section	.nv.constant0._ZN7cutlass13device_kernelIN5flash11enable_sm90INS1_16FlashAttnBwdSm90INS1_25CollectiveMainloopBwdSm90ILi2ELi2ELi2EN4cute5tupleIJNS5_1CILi1EEES8_S8_EEENS6_IJNS7_ILi128EEESA_NS7_ILi64EEEEEENS_6half_tEfNS_4arch4Sm90ELb1ELb0ELb0ELb0ELb0ELb1ELb0ELb0ELi2ELi1ELi2ELi2ELb0EEENS1_24CollectiveEpilogueBwdGQAISC_fSF_Li256ELb0ELb0EEENS1_25SingleTileBwdLPTSchedulerILb0ELi128ELb0EEEEEEEEEvNT_6ParamsE,"a",@progbits
	.sectionflags	@""
	.align	4
.nv.constant0._ZN7cutlass13device_kernelIN5flash11enable_sm90INS1_16FlashAttnBwdSm90INS1_25CollectiveMainloopBwdSm90ILi2ELi2ELi2EN4cute5tupleIJNS5_1CILi1EEES8_S8_EEENS6_IJNS7_ILi128EEESA_NS7_ILi64EEEEEENS_6half_tEfNS_4arch4Sm90ELb1ELb0ELb0ELb0ELb0ELb1ELb0ELb0ELi2ELi1ELi2ELi2ELb0EEENS1_24CollectiveEpilogueBwdGQAISC_fSF_Li256ELb0ELb0EEENS1_25SingleTileBwdLPTSchedulerILb0ELi128ELb0EEEEEEEEEvNT_6ParamsE:
	.zero		2432


//--------------------- .nv.constant0._ZN7cutlass13device_kernelIN5flash11enable_sm90INS1_16FlashAttnBwdSm90INS1_25CollectiveMainloopBwdSm90ILi2ELi2ELi2EN4cute5tupleIJNS5_1CILi1EEES8_S8_EEENS6_IJNS7_ILi128EEESA_NS7_ILi64EEEEEENS_6half_tEfNS_4arch4Sm90ELb1ELb0ELb0ELb0ELb1ELb1ELb0ELb0ELi2ELi1ELi2ELi2ELb0EEENS1_24CollectiveEpilogueBwdGQAISC_fSF_Li256ELb0ELb1EEENS1_25SingleTileBwdLPTSchedulerILb0ELi128ELb1EEEEEEEEEvNT_6ParamsE --------------------------
	.section	.nv.constant0._ZN7cutlass13device_kernelIN5flash11enable_sm90INS1_16FlashAttnBwdSm90INS1_25CollectiveMainloopBwdSm90ILi2ELi2ELi2EN4cute5tupleIJNS5_1CILi1EEES8_S8_EEENS6_IJNS7_ILi128EEESA_NS7_ILi64EEEEEENS_6half_tEfNS_4arch4Sm90ELb1ELb0ELb0ELb0ELb1ELb1ELb0ELb0ELi2ELi1ELi2ELi2ELb0EEENS1_24CollectiveEpilogueBwdGQAISC_fSF_Li256ELb0ELb1EEENS1_25SingleTileBwdLPTSchedulerILb0ELi128ELb1EEEEEEEEEvNT_6ParamsE,"a",@progbits
	.sectionflags	@""
	.align	4
.nv.constant0._ZN7cutlass13device_kernelIN5flash11enable_sm90INS1_16FlashAttnBwdSm90INS1_25CollectiveMainloopBwdSm90ILi2ELi2ELi2EN4cute5tupleIJNS5_1CILi1EEES8_S8_EEENS6_IJNS7_ILi128EEESA_NS7_ILi64EEEEEENS_6half_tEfNS_4arch4Sm90ELb1ELb0ELb0ELb0ELb1ELb1ELb0ELb0ELi2ELi1ELi2ELi2ELb0EEENS1_24CollectiveEpilogueBwdGQAISC_fSF_Li256ELb0ELb1EEENS1_25SingleTileBwdLPTSchedulerILb0ELi128ELb1EEEEEEEEEvNT_6ParamsE:
	.zero		2432


//--------------------- .nv.constant0._ZN7cutlass13device_kernelIN5flash22FlashAttnBwdPreprocessIN4cute5tupleIJNS3_1CILi128EEENS5_ILi64EEEEEENS_6half_tEfNS_4arch4Sm90ELb1ELb0EEEEEvNT_6ParamsE --------------------------
	.section	.nv.constant0._ZN7cutlass13device_kernelIN5flash22FlashAttnBwdPreprocessIN4cute5tupleIJNS3_1CILi128EEENS5_ILi64EEEEEENS_6half_tEfNS_4arch4Sm90ELb1ELb0EEEEEvNT_6ParamsE,"a",@progbits
	.sectionflags	@""
	.align	4
.nv.constant0._ZN7cutlass13device_kernelIN5flash22FlashAttnBwdPreprocessIN4cute5tupleIJNS3_1CILi128EEENS5_ILi64EEEEEENS_6half_tEfNS_4arch4Sm90ELb1ELb0EEEEEvNT_6ParamsE:
	.zero		768


//--------------------- .nv.constant0._ZN7cutlass13device_kernelIN5flash11enable_sm90INS1_16FlashAttnBwdSm90INS1_25CollectiveMainloopBwdSm90ILi2ELi2ELi2EN4cute5tupleIJNS5_1CILi1EEES8_S8_EEENS6_IJNS7_ILi128EEESA_NS7_ILi64EEEEEENS_6half_tEfNS_4arch4Sm90ELb1ELb0ELb0ELb1ELb0ELb1ELb0ELb0ELi2ELi1ELi2ELi2ELb0EEENS1_21CollectiveEpilogueBwdISC_SD_SF_Li256ELb1ELb0ELi1EEENS1_25SingleTileBwdLPTSchedulerILb1ELi128ELb0EEEEEEEEEvNT_6ParamsE --------------------------
	.section	.nv.constant0._ZN7cutlass13device_kernelIN5flash11enable_sm90INS1_16FlashAttnBwdSm90INS1_25CollectiveMainloopBwdSm90ILi2ELi2ELi2EN4cute5tupleIJNS5_1CILi1EEES8_S8_EEENS6_IJNS7_ILi128EEESA_NS7_ILi64EEEEEENS_6half_tEfNS_4arch4Sm90ELb1ELb0ELb0ELb1ELb0ELb1ELb0ELb0ELi2ELi1ELi2ELi2ELb0EEENS1_21CollectiveEpilogueBwdISC_SD_SF_Li256ELb1ELb0ELi1EEENS1_25SingleTileBwdLPTSchedulerILb1ELi128ELb0EEEEEEEEEvNT_6ParamsE,"a",@progbits
	.sectionflags	@""
	.align	4
.nv.constant0._ZN7cutlass13device_kernelIN5flash11enable_sm90INS1_16FlashAttnBwdSm90INS1_25CollectiveMainloopBwdSm90ILi2ELi2ELi2EN4cute5tupleIJNS5_1CILi1EEES8_S8_EEENS6_IJNS7_ILi128EEESA_NS7_ILi64EEEEEENS_6half_tEfNS_4arch4Sm90ELb1ELb0ELb0ELb1ELb0ELb1ELb0ELb0ELi2ELi1ELi2ELi2ELb0EEENS1_21CollectiveEpilogueBwdISC_SD_SF_Li256ELb1ELb0ELi1EEENS1_25SingleTileBwdLPTSchedulerILb1ELi128ELb0EEEEEEEEEvNT_6ParamsE:
	.zero		2304


//--------------------- .nv.constant0._ZN7cutlass13device_kernelIN5flash11enable_sm90INS1_16FlashAttnBwdSm90INS1_25CollectiveMainloopBwdSm90ILi2ELi2ELi2EN4cute5tupleIJNS5_1CILi1EEES8_S8_EEENS6_IJNS7_ILi128EEESA_NS7_ILi64EEEEEENS_6half_tEfNS_4arch4Sm90ELb1ELb0ELb0ELb1ELb1ELb1ELb0ELb0ELi2ELi1ELi2ELi2ELb0EEENS1_21CollectiveEpilogueBwdISC_SD_SF_Li256ELb1ELb0ELi1EEENS1_25SingleTileBwdLPTSchedulerILb1ELi128ELb1EEEEEEEEEvNT_6ParamsE --------------------------
	.section	.nv.constant0._ZN7cutlass13device_kernelIN5flash11enable_sm90INS1_16FlashAttnBwdSm90INS1_25CollectiveMainloopBwdSm90ILi2ELi2ELi2EN4cute5tupleIJNS5_1CILi1EEES8_S8_EEENS6_IJNS7_ILi128EEESA_NS7_ILi64EEEEEENS_6half_tEfNS_4arch4Sm90ELb1ELb0ELb0ELb1ELb1ELb1ELb0ELb0ELi2ELi1ELi2ELi2ELb0EEENS1_21CollectiveEpilogueBwdISC_SD_SF_Li256ELb1ELb0ELi1EEENS1_25SingleTileBwdLPTSchedulerILb1ELi128ELb1EEEEEEEEEvNT_6ParamsE,"a",@progbits
	.sectionflags	@""
	.align	4
.nv.constant0._ZN7cutlass13device_kernelIN5flash11enable_sm90INS1_16FlashAttnBwdSm90INS1_25CollectiveMainloopBwdSm90ILi2ELi2ELi2EN4cute5tupleIJNS5_1CILi1EEES8_S8_EEENS6_IJNS7_ILi128EEESA_NS7_ILi64EEEEEENS_6half_tEfNS_4arch4Sm90ELb1ELb0ELb0ELb1ELb1ELb1ELb0ELb0ELi2ELi1ELi2ELi2ELb0EEENS1_21CollectiveEpilogueBwdISC_SD_SF_Li256ELb1ELb0ELi1EEENS1_25SingleTileBwdLPTSchedulerILb1ELi128ELb1EEEEEEEEEvNT_6ParamsE:
	.zero		2304


//--------------------- .nv.constant0._ZN7cutlass13device_kernelIN5flash11enable_sm90INS1_16FlashAttnBwdSm90INS1_25CollectiveMainloopBwdSm90ILi2ELi2ELi2EN4cute5tupleIJNS5_1CILi1EEES8_S8_EEENS6_IJNS7_ILi128EEESA_NS7_ILi64EEEEEENS_6half_tEfNS_4arch4Sm90ELb1ELb0ELb0ELb1ELb0ELb1ELb0ELb0ELi2ELi1ELi2ELi2ELb0EEENS1_24CollectiveEpilogueBwdGQAISC_fSF_Li256ELb1ELb0EEENS1_25SingleTileBwdLPTSchedulerILb1ELi128ELb0EEEEEEEEEvNT_6ParamsE --------------------------
	.section	.nv.constant0._ZN7cutlass13device_kernelIN5flash11enable_sm90INS1_16FlashAttnBwdSm90INS1_25CollectiveMainloopBwdSm90ILi2ELi2ELi2EN4cute5tupleIJNS5_1CILi1EEES8_S8_EEENS6_IJNS7_ILi128EEESA_NS7_ILi64EEEEEENS_6half_tEfNS_4arch4Sm90ELb1ELb0ELb0ELb1ELb0ELb1ELb0ELb0ELi2ELi1ELi2ELi2ELb0EEENS1_24CollectiveEpilogueBwdGQAISC_fSF_Li256ELb1ELb0EEENS1_25SingleTileBwdLPTSchedulerILb1ELi128ELb0EEEEEEEEEvNT_6ParamsE,"a",@progbits
	.sectionflags	@""
	.align	4
.nv.constant0._ZN7cutlass13device_kernelIN5flash11enable_sm90INS1_16FlashAttnBwdSm90INS1_25CollectiveMainloopBwdSm90ILi2ELi2ELi2EN4cute5tupleIJNS5_1CILi1EEES8_S8_EEENS6_IJNS7_ILi128EEESA_NS7_ILi64EEEEEENS_6half_tEfNS_4arch4Sm90ELb1ELb0ELb0ELb1ELb0ELb1ELb0ELb0ELi2ELi1ELi2ELi2ELb0EEENS1_24CollectiveEpilogueBwdGQAISC_fSF_Li256ELb1ELb0EEENS1_25SingleTileBwdLPTSchedulerILb1ELi128ELb0EEEEEEEEEvNT_6ParamsE:
	.zero		2432


//--------------------- .nv.constant0._ZN7cutlass13device_kernelIN5flash32FlashAttnBwdPostprocessConvertdQIN4cute5tupleIJNS3_1CILi128EEENS5_ILi64EEEEEENS_6half_tEfNS_4arch4Sm90ELi256ENS3_8TiledMMAINS3_8MMA_AtomIJNS3_4SM904GMMA25MMA_64x64x16_F32F16F16_RSILNSF_5MajorE0ELSH_1ELNSF_7ScaleInE1ELSI_1EEEEEENS3_6LayoutINS4_IJNS5_ILi2EEENS5_ILi1EEESN_EEENS4_IJSN_NS5_ILi0EEESP_EEEEENS4_IJNS3_10UnderscoreESS_SS_EEEEELb0EEEEEvNT_6ParamsE --------------------------
	.section	.nv.constant0._ZN7cutlass13device_kernelIN5flash32FlashAttnBwdPostprocessConvertdQIN4cute5tupleIJNS3_1CILi128EEENS5_ILi64EEEEEENS_6half_tEfNS_4arch4Sm90ELi256ENS3_8TiledMMAINS3_8MMA_AtomIJNS3_4SM904GMMA25MMA_64x64x16_F32F16F16_RSILNSF_5MajorE0ELSH_1ELNSF_7ScaleInE1ELSI_1EEEEEENS3_6LayoutINS4_IJNS5_ILi2EEENS5_ILi1EEESN_EEENS4_IJSN_NS5_ILi0EEESP_EEEEENS4_IJNS3_10UnderscoreESS_SS_EEEEELb0EEEEEvNT_6ParamsE,"a",@progbits
	.sectionflags	@""
	.align	4
.nv.constant0._ZN7cutlass13device_kernelIN5flash32FlashAttnBwdPostprocessConvertdQIN4cute5tupleIJNS3_1CILi128EEENS5_ILi64EEEEEENS_6half_tEfNS_4arch4Sm90ELi256ENS3_8TiledMMAINS3_8MMA_AtomIJNS3_4SM904GMMA25MMA_64x64x16_F32F16F16_RSILNSF_5MajorE0ELSH_1ELNSF_7ScaleInE1ELSI_1EEEEEENS3_6LayoutINS4_IJNS5_ILi2EEENS5_ILi1EEESN_EEENS4_IJSN_NS5_ILi0EEESP_EEEEENS4_IJNS3_10UnderscoreESS_SS_EEEEELb0EEEEEvNT_6ParamsE:
	.zero		640


//--------------------- .nv.constant0._ZN7cutlass13device_kernelIN5flash32FlashAttnBwdPostprocessConvertdQIN4cute5tupleIJNS3_1CILi128EEENS5_ILi64EEEEEENS_6half_tEfNS_4arch4Sm90ELi256ENS3_8TiledMMAINS3_8MMA_AtomIJNS3_4SM904GMMA25MMA_64x64x16_F32F16F16_SSILNSF_5MajorE0ELSH_1ELNSF_7ScaleInE1ELSI_1EEEEEENS3_6LayoutINS4_IJNS5_ILi2EEENS5_ILi1EEESN_EEENS4_IJSN_NS5_ILi0EEESP_EEEEENS4_IJNS3_10UnderscoreESS_SS_EEEEELb0EEEEEvNT_6ParamsE --------------------------
	.section	.nv.constant0._ZN7cutlass13device_kernelIN5flash32FlashAttnBwdPostprocessConvertdQIN4cute5tupleIJNS3_1CILi128EEENS5_ILi64EEEEEENS_6half_tEfNS_4arch4Sm90ELi256ENS3_8TiledMMAINS3_8MMA_AtomIJNS3_4SM904GMMA25MMA_64x64x16_F32F16F16_SSILNSF_5MajorE0ELSH_1ELNSF_7ScaleInE1ELSI_1EEEEEENS3_6LayoutINS4_IJNS5_ILi2EEENS5_ILi1EEESN_EEENS4_IJSN_NS5_ILi0EEESP_EEEEENS4_IJNS3_10UnderscoreESS_SS_EEEEELb0EEEEEvNT_6ParamsE,"a",@progbits
	.sectionflags	@""
	.align	4
.nv.constant0._ZN7cutlass13device_kernelIN5flash32FlashAttnBwdPostprocessConvertdQIN4cute5tupleIJNS3_1CILi128EEENS5_ILi64EEEEEENS_6half_tEfNS_4arch4Sm90ELi256ENS3_8TiledMMAINS3_8MMA_AtomIJNS3_4SM904GMMA25MMA_64x64x16_F32F16F16_SSILNSF_5MajorE0ELSH_1ELNSF_7ScaleInE1ELSI_1EEEEEENS3_6LayoutINS4_IJNS5_ILi2EEENS5_ILi1EEESN_EEENS4_IJSN_NS5_ILi0EEESP_EEEEENS4_IJNS3_10UnderscoreESS_SS_EEEEELb0EEEEEvNT_6ParamsE:
	.zero		640


//--------------------- .nv.constant0._ZN7cutlass13device_kernelIN5flash11enable_sm90INS1_16FlashAttnBwdSm90INS1_25CollectiveMainloopBwdSm90ILi2ELi2ELi2EN4cute5tupleIJNS5_1CILi1EEES8_S8_EEENS6_IJNS7_ILi128EEESA_NS7_ILi64EEEEEENS_6half_tEfNS_4arch4Sm90ELb1ELb0ELb0ELb1ELb1ELb1ELb0ELb0ELi2ELi1ELi2ELi2ELb0EEENS1_24CollectiveEpilogueBwdGQAISC_fSF_Li256ELb1ELb1EEENS1_25SingleTileBwdLPTSchedulerILb1ELi128ELb1EEEEEEEEEvNT_6ParamsE --------------------------
	.section	.nv.constant0._ZN7cutlass13device_kernelIN5flash11enable_sm90INS1_16FlashAttnBwdSm90INS1_25CollectiveMainloopBwdSm90ILi2ELi2ELi2EN4cute5tupleIJNS5_1CILi1EEES8_S8_EEENS6_IJNS7_ILi128EEESA_NS7_ILi64EEEEEENS_6half_tEfNS_4arch4Sm90ELb1ELb0ELb0ELb1ELb1ELb1ELb0ELb0ELi2ELi1ELi2ELi2ELb0EEENS1_24CollectiveEpilogueBwdGQAISC_fSF_Li256ELb1ELb1EEENS1_25SingleTileBwdLPTSchedulerILb1ELi128ELb1EEEEEEEEEvNT_6ParamsE,"a",@progbits
	.sectionflags	@""
	.align	4
.nv.constant0._ZN7cutlass13device_kernelIN5flash11enable_sm90INS1_16FlashAttnBwdSm90INS1_25CollectiveMainloopBwdSm90ILi2ELi2ELi2EN4cute5tupleIJNS5_1CILi1EEES8_S8_EEENS6_IJNS7_ILi128EEESA_NS7_ILi64EEEEEENS_6half_tEfNS_4arch4Sm90ELb1ELb0ELb0ELb1ELb1ELb1ELb0ELb0ELi2ELi1ELi2ELi2ELb0EEENS1_24CollectiveEpilogueBwdGQAISC_fSF_Li256ELb1ELb1EEENS1_25SingleTileBwdLPTSchedulerILb1ELi128ELb1EEEEEEEEEvNT_6ParamsE:
	.zero		2432


//--------------------- .nv.constant0._ZN7cutlass13device_kernelIN5flash22FlashAttnBwdPreprocessIN4cute5tupleIJNS3_1CILi128EEENS5_ILi64EEEEEENS_6half_tEfNS_4arch4Sm90ELb1ELb1EEEEEvNT_6ParamsE --------------------------
	.section	.nv.constant0._ZN7cutlass13device_kernelIN5flash22FlashAttnBwdPreprocessIN4cute5tupleIJNS3_1CILi128EEENS5_ILi64EEEEEENS_6half_tEfNS_4arch4Sm90ELb1ELb1EEEEEvNT_6ParamsE,"a",@progbits
	.sectionflags	@""
	.align	4
.nv.constant0._ZN7cutlass13device_kernelIN5flash22FlashAttnBwdPreprocessIN4cute5tupleIJNS3_1CILi128EEENS5_ILi64EEEEEENS_6half_tEfNS_4arch4Sm90ELb1ELb1EEEEEvNT_6ParamsE:
	.zero		768


//--------------------- SYMBOLS --------------------------

	.type		.nv.reservedSmem.offset0,@object
	.size		.nv.reservedSmem.offset0,0x4
	.type		__assertfail,@function
